	.target	sm_90a

	.elftype	@"ET_EXEC"


//--------------------- .note.nv.tkinfo           --------------------------
	.section	.note.nv.tkinfo,"",@"SHT_NOTE"
	.sectionflags	@"SHF_NOTE_NV_TKINFO"
	.tkinfo
        /*0018*/ 	.word	0x00000002
        /*0030*/ 	.string	""
        /*0030*/ 	.string	"ptxas"
        /*0030*/ 	.string	"Cuda compilation tools, release 13.0, V13.0.88"
        /*0030*/ 	.string	"Build cuda_13.0.r13.0/compiler.36424714_0"
        /*0030*/ 	.string	"-arch sm_90a -m 64 "



//--------------------- .note.nv.cuinfo           --------------------------
	.section	.note.nv.cuinfo,"",@"SHT_NOTE"
	.sectionflags	@"SHF_NOTE_NV_CUINFO"
        /*0018*/ 	.short	0x0002
        /*001a*/ 	.short	0x005a
        /*001c*/ 	.short	0x0082
	.zero		2


//--------------------- .nv.info                  --------------------------
	.section	.nv.info,"",@"SHT_CUDA_INFO"
	.align	4


	//----- nvinfo : EIATTR_REGCOUNT
	.align		4
        /*0000*/ 	.byte	0x04, 0x2f
        /*0002*/ 	.short	(.L_26 - .L_25)
	.align		4
.L_25:
        /*0004*/ 	.word	index@(_ZN7cutlass13device_kernelIN5flash11enable_sm90INS1_16FlashAttnFwdSm90INS1_25CollectiveMainloopFwdSm90ILi2EN4cute5tupleIJNS5_1CILi1EEES8_S8_EEENS6_IJNS7_ILi128EEENS7_ILi160EEENS7_ILi192EEEEEELi192ENS_12float_e4m3_tEfNS_4arch4Sm90ELb1ELb0ELb0ELb1ELb1ELb1ELb0ELb1ELb1ELb1ELb0ELb0EEENS1_21CollectiveEpilogueFwdINS6_IJSA_SC_SB_EEES9_NS_10bfloat16_tESG_Li256ELb1ELb1ELb0ELb1EEENS1_36VarlenDynamicPersistentTileSchedulerILi128ELi160ELi256ELi128ELb0ELb1ELb1ELb1ELb1ELb1EEEEEEEEEvNT_6ParamsE)
        /*0008*/ 	.word	0x000000a8


	//----- nvinfo : EIATTR_FRAME_SIZE
	.align		4
.L_26:
        /*000c*/ 	.byte	0x04, 0x11
        /*000e*/ 	.short	(.L_28 - .L_27)
	.align		4
.L_27:
        /*0010*/ 	.word	index@(_ZN7cutlass13device_kernelIN5flash11enable_sm90INS1_16FlashAttnFwdSm90INS1_25CollectiveMainloopFwdSm90ILi2EN4cute5tupleIJNS5_1CILi1EEES8_S8_EEENS6_IJNS7_ILi128EEENS7_ILi160EEENS7_ILi192EEEEEELi192ENS_12float_e4m3_tEfNS_4arch4Sm90ELb1ELb0ELb0ELb1ELb1ELb1ELb0ELb1ELb1ELb1ELb0ELb0EEENS1_21CollectiveEpilogueFwdINS6_IJSA_SC_SB_EEES9_NS_10bfloat16_tESG_Li256ELb1ELb1ELb0ELb1EEENS1_36VarlenDynamicPersistentTileSchedulerILi128ELi160ELi256ELi128ELb0ELb1ELb1ELb1ELb1ELb1EEEEEEEEEvNT_6ParamsE)
        /*0014*/ 	.word	0x00000078


	//----- nvinfo : EIATTR_REGCOUNT
	.align		4
.L_28:
        /*0018*/ 	.byte	0x04, 0x2f
        /*001a*/ 	.short	(.L_30 - .L_29)
	.align		4
.L_29:
        /*001c*/ 	.word	index@(_ZN7cutlass13device_kernelIN5flash11enable_sm90INS1_16FlashAttnFwdSm90INS1_25CollectiveMainloopFwdSm90ILi2EN4cute5tupleIJNS5_1CILi1EEES8_S8_EEENS6_IJNS7_ILi128EEENS7_ILi160EEENS7_ILi192EEEEEELi192ENS_12float_e4m3_tEfNS_4arch4Sm90ELb1ELb0ELb0ELb1ELb1ELb0ELb0ELb1ELb1ELb1ELb0ELb0EEENS1_21CollectiveEpilogueFwdINS6_IJSA_SC_SB_EEES9_NS_10bfloat16_tESG_Li256ELb1ELb1ELb0ELb1EEENS1_36VarlenDynamicPersistentTileSchedulerILi128ELi160ELi256ELi128ELb0ELb1ELb1ELb1ELb1ELb1EEEEEEEEEvNT_6ParamsE)
        /*0020*/ 	.word	0x000000a8


	//----- nvinfo : EIATTR_FRAME_SIZE
	.align		4
.L_30:
        /*0024*/ 	.byte	0x04, 0x11
        /*0026*/ 	.short	(.L_32 - .L_31)
	.align		4
.L_31:
        /*0028*/ 	.word	index@(_ZN7cutlass13device_kernelIN5flash11enable_sm90INS1_16FlashAttnFwdSm90INS1_25CollectiveMainloopFwdSm90ILi2EN4cute5tupleIJNS5_1CILi1EEES8_S8_EEENS6_IJNS7_ILi128EEENS7_ILi160EEENS7_ILi192EEEEEELi192ENS_12float_e4m3_tEfNS_4arch4Sm90ELb1ELb0ELb0ELb1ELb1ELb0ELb0ELb1ELb1ELb1ELb0ELb0EEENS1_21CollectiveEpilogueFwdINS6_IJSA_SC_SB_EEES9_NS_10bfloat16_tESG_Li256ELb1ELb1ELb0ELb1EEENS1_36VarlenDynamicPersistentTileSchedulerILi128ELi160ELi256ELi128ELb0ELb1ELb1ELb1ELb1ELb1EEEEEEEEEvNT_6ParamsE)
        /*002c*/ 	.word	0x00000018


	//----- nvinfo : EIATTR_REGCOUNT
	.align		4
.L_32:
        /*0030*/ 	.byte	0x04, 0x2f
        /*0032*/ 	.short	(.L_34 - .L_33)
	.align		4
.L_33:
        /*0034*/ 	.word	index@(_ZN7cutlass13device_kernelIN5flash11enable_sm90INS1_16FlashAttnFwdSm90INS1_25CollectiveMainloopFwdSm90ILi2EN4cute5tupleIJNS5_1CILi1EEES8_S8_EEENS6_IJNS7_ILi128EEENS7_ILi160EEENS7_ILi192EEEEEELi192ENS_12float_e4m3_tEfNS_4arch4Sm90ELb1ELb0ELb0ELb0ELb1ELb0ELb0ELb1ELb1ELb1ELb0ELb0EEENS1_21CollectiveEpilogueFwdINS6_IJSA_SC_SB_EEES9_NS_10bfloat16_tESG_Li256ELb0ELb1ELb0ELb1EEENS1_30DynamicPersistentTileSchedulerILi256ELi128ELb0ELb1ELb1EEEEEEEEEvNT_6ParamsE)
        /*0038*/ 	.word	0x000000a8


	//----- nvinfo : EIATTR_FRAME_SIZE
	.align		4
.L_34:
        /*003c*/ 	.byte	0x04, 0x11
        /*003e*/ 	.short	(.L_36 - .L_35)
	.align		4
.L_35:
        /*0040*/ 	.word	index@(_ZN7cutlass13device_kernelIN5flash11enable_sm90INS1_16FlashAttnFwdSm90INS1_25CollectiveMainloopFwdSm90ILi2EN4cute5tupleIJNS5_1CILi1EEES8_S8_EEENS6_IJNS7_ILi128EEENS7_ILi160EEENS7_ILi192EEEEEELi192ENS_12float_e4m3_tEfNS_4arch4Sm90ELb1ELb0ELb0ELb0ELb1ELb0ELb0ELb1ELb1ELb1ELb0ELb0EEENS1_21CollectiveEpilogueFwdINS6_IJSA_SC_SB_EEES9_NS_10bfloat16_tESG_Li256ELb0ELb1ELb0ELb1EEENS1_30DynamicPersistentTileSchedulerILi256ELi128ELb0ELb1ELb1EEEEEEEEEvNT_6ParamsE)
        /*0044*/ 	.word	0x00000018


	//----- nvinfo : EIATTR_REGCOUNT
	.align		4
.L_36:
        /*0048*/ 	.byte	0x04, 0x2f
        /*004a*/ 	.short	(.L_38 - .L_37)
	.align		4
.L_37:
        /*004c*/ 	.word	index@(_ZN7cutlass13device_kernelIN5flash11enable_sm90INS1_16FlashAttnFwdSm90INS1_25CollectiveMainloopFwdSm90ILi2EN4cute5tupleIJNS5_1CILi1EEES8_S8_EEENS6_IJNS7_ILi128EEESA_NS7_ILi192EEEEEELi192ENS_12float_e4m3_tEfNS_4arch4Sm90ELb0ELb1ELb0ELb1ELb1ELb1ELb0ELb1ELb1ELb1ELb0ELb0EEENS1_21CollectiveEpilogueFwdINS6_IJSA_SB_SA_EEES9_NS_10bfloat16_tESF_Li256ELb1ELb1ELb0ELb1EEENS1_36VarlenDynamicPersistentTileSchedulerILi128ELi128ELi256ELi128ELb0ELb1ELb1ELb1ELb0ELb1EEEEEEEEEvNT_6ParamsE)
        /*0050*/ 	.word	0x000000a8


	//----- nvinfo : EIATTR_FRAME_SIZE
	.align		4
.L_38:
        /*0054*/ 	.byte	0x04, 0x11
        /*0056*/ 	.short	(.L_40 - .L_39)
	.align		4
.L_39:
        /*0058*/ 	.word	index@(_ZN7cutlass13device_kernelIN5flash11enable_sm90INS1_16FlashAttnFwdSm90INS1_25CollectiveMainloopFwdSm90ILi2EN4cute5tupleIJNS5_1CILi1EEES8_S8_EEENS6_IJNS7_ILi128EEESA_NS7_ILi192EEEEEELi192ENS_12float_e4m3_tEfNS_4arch4Sm90ELb0ELb1ELb0ELb1ELb1ELb1ELb0ELb1ELb1ELb1ELb0ELb0EEENS1_21CollectiveEpilogueFwdINS6_IJSA_SB_SA_EEES9_NS_10bfloat16_tESF_Li256ELb1ELb1ELb0ELb1EEENS1_36VarlenDynamicPersistentTileSchedulerILi128ELi128ELi256ELi128ELb0ELb1ELb1ELb1ELb0ELb1EEEEEEEEEvNT_6ParamsE)
        /*005c*/ 	.word	0x00000048


	//----- nvinfo : EIATTR_REGCOUNT
	.align		4
.L_40:
        /*0060*/ 	.byte	0x04, 0x2f
        /*0062*/ 	.short	(.L_42 - .L_41)
	.align		4
.L_41:
        /*0064*/ 	.word	index@(_ZN7cutlass13device_kernelIN5flash11enable_sm90INS1_16FlashAttnFwdSm90INS1_25CollectiveMainloopFwdSm90ILi2EN4cute5tupleIJNS5_1CILi1EEES8_S8_EEENS6_IJNS7_ILi128EEESA_NS7_ILi192EEEEEELi192ENS_12float_e4m3_tEfNS_4arch4Sm90ELb0ELb1ELb0ELb1ELb1ELb0ELb0ELb1ELb1ELb1ELb0ELb0EEENS1_21CollectiveEpilogueFwdINS6_IJSA_SB_SA_EEES9_NS_10bfloat16_tESF_Li256ELb1ELb1ELb0ELb1EEENS1_36VarlenDynamicPersistentTileSchedulerILi128ELi128ELi256ELi128ELb0ELb1ELb1ELb1ELb0ELb1EEEEEEEEEvNT_6ParamsE)
        /*0068*/ 	.word	0x000000a8


	//----- nvinfo : EIATTR_FRAME_SIZE
	.align		4
.L_42:
        /*006c*/ 	.byte	0x04, 0x11
        /*006e*/ 	.short	(.L_44 - .L_43)
	.align		4
.L_43:
        /*0070*/ 	.word	index@(_ZN7cutlass13device_kernelIN5flash11enable_sm90INS1_16FlashAttnFwdSm90INS1_25CollectiveMainloopFwdSm90ILi2EN4cute5tupleIJNS5_1CILi1EEES8_S8_EEENS6_IJNS7_ILi128EEESA_NS7_ILi192EEEEEELi192ENS_12float_e4m3_tEfNS_4arch4Sm90ELb0ELb1ELb0ELb1ELb1ELb0ELb0ELb1ELb1ELb1ELb0ELb0EEENS1_21CollectiveEpilogueFwdINS6_IJSA_SB_SA_EEES9_NS_10bfloat16_tESF_Li256ELb1ELb1ELb0ELb1EEENS1_36VarlenDynamicPersistentTileSchedulerILi128ELi128ELi256ELi128ELb0ELb1ELb1ELb1ELb0ELb1EEEEEEEEEvNT_6ParamsE)
        /*0074*/ 	.word	0x00000018


	//----- nvinfo : EIATTR_REGCOUNT
	.align		4
.L_44:
        /*0078*/ 	.byte	0x04, 0x2f
        /*007a*/ 	.short	(.L_46 - .L_45)
	.align		4
.L_45:
        /*007c*/ 	.word	index@(_ZN7cutlass13device_kernelIN5flash11enable_sm90INS1_16FlashAttnFwdSm90INS1_25CollectiveMainloopFwdSm90ILi2EN4cute5tupleIJNS5_1CILi1EEES8_S8_EEENS6_IJNS7_ILi128EEESA_NS7_ILi192EEEEEELi192ENS_12float_e4m3_tEfNS_4arch4Sm90ELb0ELb1ELb0ELb0ELb1ELb0ELb0ELb1ELb1ELb1ELb0ELb0EEENS1_21CollectiveEpilogueFwdINS6_IJSA_SB_SA_EEES9_NS_10bfloat16_tESF_Li256ELb0ELb1ELb0ELb1EEENS1_30DynamicPersistentTileSchedulerILi256ELi128ELb0ELb1ELb1EEEEEEEEEvNT_6ParamsE)
        /*0080*/ 	.word	0x000000a8


	//----- nvinfo : EIATTR_FRAME_SIZE
	.align		4
.L_46:
        /*0084*/ 	.byte	0x04, 0x11
        /*0086*/ 	.short	(.L_48 - .L_47)
	.align		4
.L_47:
        /*0088*/ 	.word	index@(_ZN7cutlass13device_kernelIN5flash11enable_sm90INS1_16FlashAttnFwdSm90INS1_25CollectiveMainloopFwdSm90ILi2EN4cute5tupleIJNS5_1CILi1EEES8_S8_EEENS6_IJNS7_ILi128EEESA_NS7_ILi192EEEEEELi192ENS_12float_e4m3_tEfNS_4arch4Sm90ELb0ELb1ELb0ELb0ELb1ELb0ELb0ELb1ELb1ELb1ELb0ELb0EEENS1_21CollectiveEpilogueFwdINS6_IJSA_SB_SA_EEES9_NS_10bfloat16_tESF_Li256ELb0ELb1ELb0ELb1EEENS1_30DynamicPersistentTileSchedulerILi256ELi128ELb0ELb1ELb1EEEEEEEEEvNT_6ParamsE)
        /*008c*/ 	.word	0x00000008


	//----- nvinfo : EIATTR_REGCOUNT
	.align		4
.L_48:
        /*0090*/ 	.byte	0x04, 0x2f
        /*0092*/ 	.short	(.L_50 - .L_49)
	.align		4
.L_49:
        /*0094*/ 	.word	index@(_ZN7cutlass13device_kernelIN5flash11enable_sm90INS1_16FlashAttnFwdSm90INS1_25CollectiveMainloopFwdSm90ILi2EN4cute5tupleIJNS5_1CILi1EEES8_S8_EEENS6_IJNS7_ILi128EEENS7_ILi160EEENS7_ILi192EEEEEELi192ENS_12float_e4m3_tEfNS_4arch4Sm90ELb0ELb0ELb0ELb1ELb1ELb1ELb0ELb1ELb1ELb1ELb0ELb0EEENS1_21CollectiveEpilogueFwdINS6_IJSA_SC_SB_EEES9_NS_10bfloat16_tESG_Li256ELb1ELb1ELb0ELb1EEENS1_36VarlenDynamicPersistentTileSchedulerILi128ELi160ELi256ELi128ELb0ELb1ELb1ELb0ELb1ELb1EEEEEEEEEvNT_6ParamsE)
        /*0098*/ 	.word	0x000000a8


	//----- nvinfo : EIATTR_FRAME_SIZE
	.align		4
.L_50:
        /*009c*/ 	.byte	0x04, 0x11
        /*009e*/ 	.short	(.L_52 - .L_51)
	.align		4
.L_51:
        /*00a0*/ 	.word	index@(_ZN7cutlass13device_kernelIN5flash11enable_sm90INS1_16FlashAttnFwdSm90INS1_25CollectiveMainloopFwdSm90ILi2EN4cute5tupleIJNS5_1CILi1EEES8_S8_EEENS6_IJNS7_ILi128EEENS7_ILi160EEENS7_ILi192EEEEEELi192ENS_12float_e4m3_tEfNS_4arch4Sm90ELb0ELb0ELb0ELb1ELb1ELb1ELb0ELb1ELb1ELb1ELb0ELb0EEENS1_21CollectiveEpilogueFwdINS6_IJSA_SC_SB_EEES9_NS_10bfloat16_tESG_Li256ELb1ELb1ELb0ELb1EEENS1_36VarlenDynamicPersistentTileSchedulerILi128ELi160ELi256ELi128ELb0ELb1ELb1ELb0ELb1ELb1EEEEEEEEEvNT_6ParamsE)
        /*00a4*/ 	.word	0x00000070


	//----- nvinfo : EIATTR_REGCOUNT
	.align		4
.L_52:
        /*00a8*/ 	.byte	0x04, 0x2f
        /*00aa*/ 	.short	(.L_54 - .L_53)
	.align		4
.L_53:
        /*00ac*/ 	.word	index@(_ZN7cutlass13device_kernelIN5flash11enable_sm90INS1_16FlashAttnFwdSm90INS1_25CollectiveMainloopFwdSm90ILi2EN4cute5tupleIJNS5_1CILi1EEES8_S8_EEENS6_IJNS7_ILi128EEENS7_ILi160EEENS7_ILi192EEEEEELi192ENS_12float_e4m3_tEfNS_4arch4Sm90ELb0ELb0ELb0ELb1ELb1ELb0ELb0ELb1ELb1ELb1ELb0ELb0EEENS1_21CollectiveEpilogueFwdINS6_IJSA_SC_SB_EEES9_NS_10bfloat16_tESG_Li256ELb1ELb1ELb0ELb1EEENS1_36VarlenDynamicPersistentTileSchedulerILi128ELi160ELi256ELi128ELb0ELb1ELb1ELb0ELb1ELb1EEEEEEEEEvNT_6ParamsE)
        /*00b0*/ 	.word	0x000000a8


	//----- nvinfo : EIATTR_FRAME_SIZE
	.align		4
.L_54:
        /*00b4*/ 	.byte	0x04, 0x11
        /*00b6*/ 	.short	(.L_56 - .L_55)
	.align		4
.L_55:
        /*00b8*/ 	.word	index@(_ZN7cutlass13device_kernelIN5flash11enable_sm90INS1_16FlashAttnFwdSm90INS1_25CollectiveMainloopFwdSm90ILi2EN4cute5tupleIJNS5_1CILi1EEES8_S8_EEENS6_IJNS7_ILi128EEENS7_ILi160EEENS7_ILi192EEEEEELi192ENS_12float_e4m3_tEfNS_4arch4Sm90ELb0ELb0ELb0ELb1ELb1ELb0ELb0ELb1ELb1ELb1ELb0ELb0EEENS1_21CollectiveEpilogueFwdINS6_IJSA_SC_SB_EEES9_NS_10bfloat16_tESG_Li256ELb1ELb1ELb0ELb1EEENS1_36VarlenDynamicPersistentTileSchedulerILi128ELi160ELi256ELi128ELb0ELb1ELb1ELb0ELb1ELb1EEEEEEEEEvNT_6ParamsE)
        /*00bc*/ 	.word	0x00000018


	//----- nvinfo : EIATTR_REGCOUNT
	.align		4
.L_56:
        /*00c0*/ 	.byte	0x04, 0x2f
        /*00c2*/ 	.short	(.L_58 - .L_57)
	.align		4
.L_57:
        /*00c4*/ 	.word	index@(_ZN7cutlass13device_kernelIN5flash11enable_sm90INS1_16FlashAttnFwdSm90INS1_25CollectiveMainloopFwdSm90ILi2EN4cute5tupleIJNS5_1CILi1EEES8_S8_EEENS6_IJNS7_ILi128EEENS7_ILi160EEENS7_ILi192EEEEEELi192ENS_12float_e4m3_tEfNS_4arch4Sm90ELb0ELb0ELb0ELb0ELb1ELb0ELb0ELb1ELb1ELb1ELb0ELb0EEENS1_21CollectiveEpilogueFwdINS6_IJSA_SC_SB_EEES9_NS_10bfloat16_tESG_Li256ELb0ELb1ELb0ELb1EEENS1_29StaticPersistentTileSchedulerILb0EEEEEEEEEvNT_6ParamsE)
        /*00c8*/ 	.word	0x000000a8


	//----- nvinfo : EIATTR_FRAME_SIZE
	.align		4
.L_58:
        /*00cc*/ 	.byte	0x04, 0x11
        /*00ce*/ 	.short	(.L_60 - .L_59)
	.align		4
.L_59:
        /*00d0*/ 	.word	index@(_ZN7cutlass13device_kernelIN5flash11enable_sm90INS1_16FlashAttnFwdSm90INS1_25CollectiveMainloopFwdSm90ILi2EN4cute5tupleIJNS5_1CILi1EEES8_S8_EEENS6_IJNS7_ILi128EEENS7_ILi160EEENS7_ILi192EEEEEELi192ENS_12float_e4m3_tEfNS_4arch4Sm90ELb0ELb0ELb0ELb0ELb1ELb0ELb0ELb1ELb1ELb1ELb0ELb0EEENS1_21CollectiveEpilogueFwdINS6_IJSA_SC_SB_EEES9_NS_10bfloat16_tESG_Li256ELb0ELb1ELb0ELb1EEENS1_29StaticPersistentTileSchedulerILb0EEEEEEEEEvNT_6ParamsE)
        /*00d4*/ 	.word	0x00000018


	//----- nvinfo : EIATTR_MIN_STACK_SIZE
	.align		4
.L_60:
        /*00d8*/ 	.byte	0x04, 0x12
        /*00da*/ 	.short	(.L_62 - .L_61)
	.align		4
.L_61:
        /*00dc*/ 	.word	index@(_ZN7cutlass13device_kernelIN5flash11enable_sm90INS1_16FlashAttnFwdSm90INS1_25CollectiveMainloopFwdSm90ILi2EN4cute5tupleIJNS5_1CILi1EEES8_S8_EEENS6_IJNS7_ILi128EEENS7_ILi160EEENS7_ILi192EEEEEELi192ENS_12float_e4m3_tEfNS_4arch4Sm90ELb0ELb0ELb0ELb0ELb1ELb0ELb0ELb1ELb1ELb1ELb0ELb0EEENS1_21CollectiveEpilogueFwdINS6_IJSA_SC_SB_EEES9_NS_10bfloat16_tESG_Li256ELb0ELb1ELb0ELb1EEENS1_29StaticPersistentTileSchedulerILb0EEEEEEEEEvNT_6ParamsE)
        /*00e0*/ 	.word	0x00000018


	//----- nvinfo : EIATTR_MIN_STACK_SIZE
	.align		4
.L_62:
        /*00e4*/ 	.byte	0x04, 0x12
        /*00e6*/ 	.short	(.L_64 - .L_63)
	.align		4
.L_63:
        /*00e8*/ 	.word	index@(_ZN7cutlass13device_kernelIN5flash11enable_sm90INS1_16FlashAttnFwdSm90INS1_25CollectiveMainloopFwdSm90ILi2EN4cute5tupleIJNS5_1CILi1EEES8_S8_EEENS6_IJNS7_ILi128EEENS7_ILi160EEENS7_ILi192EEEEEELi192ENS_12float_e4m3_tEfNS_4arch4Sm90ELb0ELb0ELb0ELb1ELb1ELb0ELb0ELb1ELb1ELb1ELb0ELb0EEENS1_21CollectiveEpilogueFwdINS6_IJSA_SC_SB_EEES9_NS_10bfloat16_tESG_Li256ELb1ELb1ELb0ELb1EEENS1_36VarlenDynamicPersistentTileSchedulerILi128ELi160ELi256ELi128ELb0ELb1ELb1ELb0ELb1ELb1EEEEEEEEEvNT_6ParamsE)
        /*00ec*/ 	.word	0x00000018


	//----- nvinfo : EIATTR_MIN_STACK_SIZE
	.align		4
.L_64:
        /*00f0*/ 	.byte	0x04, 0x12
        /*00f2*/ 	.short	(.L_66 - .L_65)
	.align		4
.L_65:
        /*00f4*/ 	.word	index@(_ZN7cutlass13device_kernelIN5flash11enable_sm90INS1_16FlashAttnFwdSm90INS1_25CollectiveMainloopFwdSm90ILi2EN4cute5tupleIJNS5_1CILi1EEES8_S8_EEENS6_IJNS7_ILi128EEENS7_ILi160EEENS7_ILi192EEEEEELi192ENS_12float_e4m3_tEfNS_4arch4Sm90ELb0ELb0ELb0ELb1ELb1ELb1ELb0ELb1ELb1ELb1ELb0ELb0EEENS1_21CollectiveEpilogueFwdINS6_IJSA_SC_SB_EEES9_NS_10bfloat16_tESG_Li256ELb1ELb1ELb0ELb1EEENS1_36VarlenDynamicPersistentTileSchedulerILi128ELi160ELi256ELi128ELb0ELb1ELb1ELb0ELb1ELb1EEEEEEEEEvNT_6ParamsE)
        /*00f8*/ 	.word	0x00000070


	//----- nvinfo : EIATTR_MIN_STACK_SIZE
	.align		4
.L_66:
        /*00fc*/ 	.byte	0x04, 0x12
        /*00fe*/ 	.short	(.L_68 - .L_67)
	.align		4
.L_67:
        /*0100*/ 	.word	index@(_ZN7cutlass13device_kernelIN5flash11enable_sm90INS1_16FlashAttnFwdSm90INS1_25CollectiveMainloopFwdSm90ILi2EN4cute5tupleIJNS5_1CILi1EEES8_S8_EEENS6_IJNS7_ILi128EEESA_NS7_ILi192EEEEEELi192ENS_12float_e4m3_tEfNS_4arch4Sm90ELb0ELb1ELb0ELb0ELb1ELb0ELb0ELb1ELb1ELb1ELb0ELb0EEENS1_21CollectiveEpilogueFwdINS6_IJSA_SB_SA_EEES9_NS_10bfloat16_tESF_Li256ELb0ELb1ELb0ELb1EEENS1_30DynamicPersistentTileSchedulerILi256ELi128ELb0ELb1ELb1EEEEEEEEEvNT_6ParamsE)
        /*0104*/ 	.word	0x00000008


	//----- nvinfo : EIATTR_MIN_STACK_SIZE
	.align		4
.L_68:
        /*0108*/ 	.byte	0x04, 0x12
        /*010a*/ 	.short	(.L_70 - .L_69)
	.align		4
.L_69:
        /*010c*/ 	.word	index@(_ZN7cutlass13device_kernelIN5flash11enable_sm90INS1_16FlashAttnFwdSm90INS1_25CollectiveMainloopFwdSm90ILi2EN4cute5tupleIJNS5_1CILi1EEES8_S8_EEENS6_IJNS7_ILi128EEESA_NS7_ILi192EEEEEELi192ENS_12float_e4m3_tEfNS_4arch4Sm90ELb0ELb1ELb0ELb1ELb1ELb0ELb0ELb1ELb1ELb1ELb0ELb0EEENS1_21CollectiveEpilogueFwdINS6_IJSA_SB_SA_EEES9_NS_10bfloat16_tESF_Li256ELb1ELb1ELb0ELb1EEENS1_36VarlenDynamicPersistentTileSchedulerILi128ELi128ELi256ELi128ELb0ELb1ELb1ELb1ELb0ELb1EEEEEEEEEvNT_6ParamsE)
        /*0110*/ 	.word	0x00000018


	//----- nvinfo : EIATTR_MIN_STACK_SIZE
	.align		4
.L_70:
        /*0114*/ 	.byte	0x04, 0x12
        /*0116*/ 	.short	(.L_72 - .L_71)
	.align		4
.L_71:
        /*0118*/ 	.word	index@(_ZN7cutlass13device_kernelIN5flash11enable_sm90INS1_16FlashAttnFwdSm90INS1_25CollectiveMainloopFwdSm90ILi2EN4cute5tupleIJNS5_1CILi1EEES8_S8_EEENS6_IJNS7_ILi128EEESA_NS7_ILi192EEEEEELi192ENS_12float_e4m3_tEfNS_4arch4Sm90ELb0ELb1ELb0ELb1ELb1ELb1ELb0ELb1ELb1ELb1ELb0ELb0EEENS1_21CollectiveEpilogueFwdINS6_IJSA_SB_SA_EEES9_NS_10bfloat16_tESF_Li256ELb1ELb1ELb0ELb1EEENS1_36VarlenDynamicPersistentTileSchedulerILi128ELi128ELi256ELi128ELb0ELb1ELb1ELb1ELb0ELb1EEEEEEEEEvNT_6ParamsE)
        /*011c*/ 	.word	0x00000048


	//----- nvinfo : EIATTR_MIN_STACK_SIZE
	.align		4
.L_72:
        /*0120*/ 	.byte	0x04, 0x12
        /*0122*/ 	.short	(.L_74 - .L_73)
	.align		4
.L_73:
        /*0124*/ 	.word	index@(_ZN7cutlass13device_kernelIN5flash11enable_sm90INS1_16FlashAttnFwdSm90INS1_25CollectiveMainloopFwdSm90ILi2EN4cute5tupleIJNS5_1CILi1EEES8_S8_EEENS6_IJNS7_ILi128EEENS7_ILi160EEENS7_ILi192EEEEEELi192ENS_12float_e4m3_tEfNS_4arch4Sm90ELb1ELb0ELb0ELb0ELb1ELb0ELb0ELb1ELb1ELb1ELb0ELb0EEENS1_21CollectiveEpilogueFwdINS6_IJSA_SC_SB_EEES9_NS_10bfloat16_tESG_Li256ELb0ELb1ELb0ELb1EEENS1_30DynamicPersistentTileSchedulerILi256ELi128ELb0ELb1ELb1EEEEEEEEEvNT_6ParamsE)
        /*0128*/ 	.word	0x00000018


	//----- nvinfo : EIATTR_MIN_STACK_SIZE
	.align		4
.L_74:
        /*012c*/ 	.byte	0x04, 0x12
        /*012e*/ 	.short	(.L_76 - .L_75)
	.align		4
.L_75:
        /*0130*/ 	.word	index@(_ZN7cutlass13device_kernelIN5flash11enable_sm90INS1_16FlashAttnFwdSm90INS1_25CollectiveMainloopFwdSm90ILi2EN4cute5tupleIJNS5_1CILi1EEES8_S8_EEENS6_IJNS7_ILi128EEENS7_ILi160EEENS7_ILi192EEEEEELi192ENS_12float_e4m3_tEfNS_4arch4Sm90ELb1ELb0ELb0ELb1ELb1ELb0ELb0ELb1ELb1ELb1ELb0ELb0EEENS1_21CollectiveEpilogueFwdINS6_IJSA_SC_SB_EEES9_NS_10bfloat16_tESG_Li256ELb1ELb1ELb0ELb1EEENS1_36VarlenDynamicPersistentTileSchedulerILi128ELi160ELi256ELi128ELb0ELb1ELb1ELb1ELb1ELb1EEEEEEEEEvNT_6ParamsE)
        /*0134*/ 	.word	0x00000018


	//----- nvinfo : EIATTR_MIN_STACK_SIZE
	.align		4
.L_76:
        /*0138*/ 	.byte	0x04, 0x12
        /*013a*/ 	.short	(.L_78 - .L_77)
	.align		4
.L_77:
        /*013c*/ 	.word	index@(_ZN7cutlass13device_kernelIN5flash11enable_sm90INS1_16FlashAttnFwdSm90INS1_25CollectiveMainloopFwdSm90ILi2EN4cute5tupleIJNS5_1CILi1EEES8_S8_EEENS6_IJNS7_ILi128EEENS7_ILi160EEENS7_ILi192EEEEEELi192ENS_12float_e4m3_tEfNS_4arch4Sm90ELb1ELb0ELb0ELb1ELb1ELb1ELb0ELb1ELb1ELb1ELb0ELb0EEENS1_21CollectiveEpilogueFwdINS6_IJSA_SC_SB_EEES9_NS_10bfloat16_tESG_Li256ELb1ELb1ELb0ELb1EEENS1_36VarlenDynamicPersistentTileSchedulerILi128ELi160ELi256ELi128ELb0ELb1ELb1ELb1ELb1ELb1EEEEEEEEEvNT_6ParamsE)
        /*0140*/ 	.word	0x00000078
.L_78:


//--------------------- .nv.compat                --------------------------
	.section	.nv.compat,"",@"SHT_CUDA_COMPAT_INFO"
	.align	4
        /*0000*/ 	.byte	0x02, 0x09, 0x01, 0x00, 0x02, 0x02, 0x04, 0x00, 0x02, 0x05, 0x05, 0x00, 0x03, 0x07, 0x01, 0x01
        /*0010*/ 	.byte	0x02, 0x03, 0x01, 0x00, 0x02, 0x06, 0x01, 0x00, 0x04, 0x0b, 0x08, 0x00, 0x00, 0x00, 0x00, 0x00
        /*0020*/ 	.byte	0x00, 0x00, 0x00, 0x00


//--------------------- .nv.info._ZN7cutlass13device_kernelIN5flash11enable_sm90INS1_16FlashAttnFwdSm90INS1_25CollectiveMainloopFwdSm90ILi2EN4cute5tupleIJNS5_1CILi1EEES8_S8_EEENS6_IJNS7_ILi128EEENS7_ILi160EEENS7_ILi192EEEEEELi192ENS_12float_e4m3_tEfNS_4arch4Sm90ELb0ELb0ELb0ELb0ELb1ELb0ELb0ELb1ELb1ELb1ELb0ELb0EEENS1_21CollectiveEpilogueFwdINS6_IJSA_SC_SB_EEES9_NS_10bfloat16_tESG_Li256ELb0ELb1ELb0ELb1EEENS1_29StaticPersistentTileSchedulerILb0EEEEEEEEEvNT_6ParamsE --------------------------
	.section	.nv.info._ZN7cutlass13device_kernelIN5flash11enable_sm90INS1_16FlashAttnFwdSm90INS1_25CollectiveMainloopFwdSm90ILi2EN4cute5tupleIJNS5_1CILi1EEES8_S8_EEENS6_IJNS7_ILi128EEENS7_ILi160EEENS7_ILi192EEEEEELi192ENS_12float_e4m3_tEfNS_4arch4Sm90ELb0ELb0ELb0ELb0ELb1ELb0ELb0ELb1ELb1ELb1ELb0ELb0EEENS1_21CollectiveEpilogueFwdINS6_IJSA_SC_SB_EEES9_NS_10bfloat16_tESG_Li256ELb0ELb1ELb0ELb1EEENS1_29StaticPersistentTileSchedulerILb0EEEEEEEEEvNT_6ParamsE,"",@"SHT_CUDA_INFO"
	.sectionflags	@""
	.align	4


	//----- nvinfo : EIATTR_CUDA_API_VERSION
	.align		4
        /*0000*/ 	.byte	0x04, 0x37
        /*0002*/ 	.short	(.L_80 - .L_79)
.L_79:
        /*0004*/ 	.word	0x00000082


	//----- nvinfo : EIATTR_KPARAM_INFO
	.align		4
.L_80:
        /*0008*/ 	.byte	0x04, 0x17
        /*000a*/ 	.short	(.L_82 - .L_81)
.L_81:
        /*000c*/ 	.word	0x00000000
        /*0010*/ 	.short	0x0000
        /*0012*/ 	.short	0x0070
        /*0014*/ 	.byte	0x00, 0xf0, 0x01, 0x28


	//----- nvinfo : EIATTR_SPARSE_MMA_MASK
	.align		4
.L_82:
        /*0018*/ 	.byte	0x03, 0x50
        /*001a*/ 	.short	0x0000


	//----- nvinfo : EIATTR_MAXREG_COUNT
	.align		4
        /*001c*/ 	.byte	0x03, 0x1b
        /*001e*/ 	.short	0x00a8


	//----- nvinfo : EIATTR_NUM_BARRIERS
	.align		4
        /*0020*/ 	.byte	0x02, 0x4c
        /*0022*/ 	.byte	0x10
	.zero		1


	//----- nvinfo : EIATTR_EXTERNS
	.align		4
        /*0024*/ 	.byte	0x04, 0x0f
        /*0026*/ 	.short	(.L_84 - .L_83)


	//   ....[0]....
	.align		4
.L_83:
        /*0028*/ 	.word	index@(__assertfail)


	//----- nvinfo : EIATTR_ANNOTATIONS
	.align		4
.L_84:
        /*002c*/ 	.byte	0x04, 0x55
        /*002e*/ 	.short	(.L_86 - .L_85)


	//   ....[0]....
.L_85:
        /*0030*/ 	.word	0x00000001
        /*0034*/ 	.byte	0x40, 0xac, 0x00, 0x00, 0x01, 0x00, 0x00, 0x00, 0x90, 0xac, 0x00, 0x00, 0x01, 0x00, 0x00, 0x00
        /*0044*/ 	.byte	0x20, 0xad, 0x00, 0x00, 0x01, 0x00, 0x00, 0x00, 0x80, 0xad, 0x00, 0x00, 0x01, 0x00, 0x00, 0x00
        /*0054*/ 	.byte	0xb0, 0xad, 0x00, 0x00, 0x01, 0x00, 0x00, 0x00, 0xd0, 0xb9, 0x00, 0x00, 0x01, 0x00, 0x00, 0x00
        /*0064*/ 	.byte	0xe0, 0xb9, 0x00, 0x00, 0x01, 0x00, 0x00, 0x00, 0x60, 0xc5, 0x00, 0x00, 0x01, 0x00, 0x00, 0x00
        /*0074*/ 	.byte	0x10, 0xe5, 0x00, 0x00, 0x01, 0x00, 0x00, 0x00, 0x20, 0xe5, 0x00, 0x00, 0x01, 0x00, 0x00, 0x00
        /*0084*/ 	.byte	0x50, 0xed, 0x00, 0x00, 0x01, 0x00, 0x00, 0x00, 0xb0, 0xed, 0x00, 0x00


	//----- nvinfo : EIATTR_MERCURY_ISA_VERSION
	.align		4
.L_86:
        /*0090*/ 	.byte	0x03, 0x5f
        /*0092*/ 	.short	0x0101


	//----- nvinfo : EIATTR_INT_WARP_WIDE_INSTR_OFFSETS
	.align		4
        /*0094*/ 	.byte	0x04, 0x31
        /*0096*/ 	.short	(.L_88 - .L_87)


	//   ....[0]....
.L_87:
        /*0098*/ 	.word	0x000000c0


	//   ....[1]....
        /*009c*/ 	.word	0x000000d0


	//   ....[2]....
        /*00a0*/ 	.word	0x00000170


	//----- nvinfo : EIATTR_COOP_GROUP_MASK_REGIDS
	.align		4
.L_88:
        /*00a4*/ 	.byte	0x04, 0x29
        /*00a6*/ 	.short	(.L_90 - .L_89)


	//   ....[0]....
.L_89:
        /*00a8*/ 	.word	0xffffffff


	//   ....[1]....
        /*00ac*/ 	.word	0xffffffff


	//   ....[2]....
        /*00b0*/ 	.word	0xffffffff


	//   ....[3]....
        /*00b4*/ 	.word	0xffffffff


	//   ....[4]....
        /*00b8*/ 	.word	0xffffffff


	//   ....[5]....
        /*00bc*/ 	.word	0xffffffff


	//   ....[6]....
        /*00c0*/ 	.word	0xffffffff


	//   ....[7]....
        /*00c4*/ 	.word	0xffffffff


	//   ....[8]....
        /*00c8*/ 	.word	0xffffffff


	//   ....[9]....
        /*00cc*/ 	.word	0xffffffff


	//   ....[10]....
        /*00d0*/ 	.word	0xffffffff


	//   ....[11]....
        /*00d4*/ 	.word	0xffffffff


	//   ....[12]....
        /*00d8*/ 	.word	0xffffffff


	//   ....[13]....
        /*00dc*/ 	.word	0xffffffff


	//   ....[14]....
        /*00e0*/ 	.word	0xffffffff


	//   ....[15]....
        /*00e4*/ 	.word	0xffffffff


	//   ....[16]....
        /*00e8*/ 	.word	0xffffffff


	//   ....[17]....
        /*00ec*/ 	.word	0xffffffff


	//   ....[18]....
        /*00f0*/ 	.word	0xffffffff


	//   ....[19]....
        /*00f4*/ 	.word	0xffffffff


	//   ....[20]....
        /*00f8*/ 	.word	0xffffffff


	//   ....[21]....
        /*00fc*/ 	.word	0xffffffff


	//   ....[22]....
        /*0100*/ 	.word	0xffffffff


	//   ....[23]....
        /*0104*/ 	.word	0xffffffff


	//   ....[24]....
        /*0108*/ 	.word	0xffffffff


	//   ....[25]....
        /*010c*/ 	.word	0xffffffff


	//   ....[26]....
        /*0110*/ 	.word	0xffffffff


	//   ....[27]....
        /*0114*/ 	.word	0xffffffff


	//   ....[28]....
        /*0118*/ 	.word	0xffffffff


	//   ....[29]....
        /*011c*/ 	.word	0xffffffff


	//   ....[30]....
        /*0120*/ 	.word	0xffffffff


	//   ....[31]....
        /*0124*/ 	.word	0xffffffff


	//   ....[32]....
        /*0128*/ 	.word	0xffffffff


	//   ....[33]....
        /*012c*/ 	.word	0xffffffff


	//   ....[34]....
        /*0130*/ 	.word	0xffffffff


	//   ....[35]....
        /*0134*/ 	.word	0xffffffff


	//   ....[36]....
        /*0138*/ 	.word	0xffffffff


	//   ....[37]....
        /*013c*/ 	.word	0xffffffff


	//   ....[38]....
        /*0140*/ 	.word	0xffffffff


	//   ....[39]....
        /*0144*/ 	.word	0xffffffff


	//   ....[40]....
        /*0148*/ 	.word	0xffffffff


	//   ....[41]....
        /*014c*/ 	.word	0xffffffff


	//   ....[42]....
        /*0150*/ 	.word	0xffffffff


	//   ....[43]....
        /*0154*/ 	.word	0xffffffff


	//   ....[44]....
        /*0158*/ 	.word	0xffffffff


	//   ....[45]....
        /*015c*/ 	.word	0xffffffff


	//   ....[46]....
        /*0160*/ 	.word	0xffffffff


	//   ....[47]....
        /*0164*/ 	.word	0xffffffff


	//   ....[48]....
        /*0168*/ 	.word	0xffffffff


	//   ....[49]....
        /*016c*/ 	.word	0xffffffff


	//   ....[50]....
        /*0170*/ 	.word	0xffffffff


	//   ....[51]....
        /*0174*/ 	.word	0xffffffff


	//   ....[52]....
        /*0178*/ 	.word	0xffffffff


	//   ....[53]....
        /*017c*/ 	.word	0xffffffff


	//   ....[54]....
        /*0180*/ 	.word	0xffffffff


	//   ....[55]....
        /*0184*/ 	.word	0xffffffff


	//   ....[56]....
        /*0188*/ 	.word	0xffffffff


	//   ....[57]....
        /*018c*/ 	.word	0xffffffff


	//   ....[58]....
        /*0190*/ 	.word	0xffffffff


	//   ....[59]....
        /*0194*/ 	.word	0xffffffff


	//   ....[60]....
        /*0198*/ 	.word	0xffffffff


	//   ....[61]....
        /*019c*/ 	.word	0xffffffff


	//   ....[62]....
        /*01a0*/ 	.word	0xffffffff


	//   ....[63]....
        /*01a4*/ 	.word	0xffffffff


	//   ....[64]....
        /*01a8*/ 	.word	0xffffffff


	//   ....[65]....
        /*01ac*/ 	.word	0xffffffff


	//   ....[66]....
        /*01b0*/ 	.word	0xffffffff


	//   ....[67]....
        /*01b4*/ 	.word	0xffffffff


	//   ....[68]....
        /*01b8*/ 	.word	0xffffffff


	//   ....[69]....
        /*01bc*/ 	.word	0xffffffff


	//   ....[70]....
        /*01c0*/ 	.word	0xffffffff


	//   ....[71]....
        /*01c4*/ 	.word	0xffffffff


	//   ....[72]....
        /*01c8*/ 	.word	0xffffffff


	//   ....[73]....
        /*01cc*/ 	.word	0xffffffff


	//   ....[74]....
        /*01d0*/ 	.word	0xffffffff


	//   ....[75]....
        /*01d4*/ 	.word	0xffffffff


	//   ....[76]....
        /*01d8*/ 	.word	0xffffffff


	//   ....[77]....
        /*01dc*/ 	.word	0xffffffff


	//   ....[78]....
        /*01e0*/ 	.word	0xffffffff


	//   ....[79]....
        /*01e4*/ 	.word	0xffffffff


	//   ....[80]....
        /*01e8*/ 	.word	0xffffffff


	//   ....[81]....
        /*01ec*/ 	.word	0xffffffff


	//   ....[82]....
        /*01f0*/ 	.word	0xffffffff


	//   ....[83]....
        /*01f4*/ 	.word	0xffffffff


	//   ....[84]....
        /*01f8*/ 	.word	0xffffffff


	//   ....[85]....
        /*01fc*/ 	.word	0xffffffff


	//   ....[86]....
        /*0200*/ 	.word	0xffffffff


	//   ....[87]....
        /*0204*/ 	.word	0xffffffff


	//   ....[88]....
        /*0208*/ 	.word	0xffffffff


	//   ....[89]....
        /*020c*/ 	.word	0xffffffff


	//   ....[90]....
        /*0210*/ 	.word	0xffffffff


	//   ....[91]....
        /*0214*/ 	.word	0xffffffff


	//   ....[92]....
        /*0218*/ 	.word	0xffffffff


	//   ....[93]....
        /*021c*/ 	.word	0xffffffff


	//   ....[94]....
        /*0220*/ 	.word	0xffffffff


	//   ....[95]....
        /*0224*/ 	.word	0xffffffff


	//   ....[96]....
        /*0228*/ 	.word	0xffffffff


	//   ....[97]....
        /*022c*/ 	.word	0xffffffff


	//   ....[98]....
        /*0230*/ 	.word	0xffffffff


	//   ....[99]....
        /*0234*/ 	.word	0xffffffff


	//   ....[100]....
        /*0238*/ 	.word	0xffffffff


	//   ....[101]....
        /*023c*/ 	.word	0xffffffff


	//   ....[102]....
        /*0240*/ 	.word	0xffffffff


	//   ....[103]....
        /*0244*/ 	.word	0xffffffff


	//   ....[104]....
        /*0248*/ 	.word	0xffffffff


	//   ....[105]....
        /*024c*/ 	.word	0xffffffff


	//   ....[106]....
        /*0250*/ 	.word	0xffffffff


	//   ....[107]....
        /*0254*/ 	.word	0xffffffff


	//   ....[108]....
        /*0258*/ 	.word	0xffffffff


	//   ....[109]....
        /*025c*/ 	.word	0xffffffff


	//   ....[110]....
        /*0260*/ 	.word	0xffffffff


	//   ....[111]....
        /*0264*/ 	.word	0xffffffff


	//   ....[112]....
        /*0268*/ 	.word	0xffffffff


	//   ....[113]....
        /*026c*/ 	.word	0xffffffff


	//   ....[114]....
        /*0270*/ 	.word	0xffffffff


	//   ....[115]....
        /*0274*/ 	.word	0xffffffff


	//   ....[116]....
        /*0278*/ 	.word	0xffffffff


	//   ....[117]....
        /*027c*/ 	.word	0xffffffff


	//   ....[118]....
        /*0280*/ 	.word	0xffffffff


	//   ....[119]....
        /*0284*/ 	.word	0xffffffff


	//   ....[120]....
        /*0288*/ 	.word	0xffffffff


	//   ....[121]....
        /*028c*/ 	.word	0xffffffff


	//   ....[122]....
        /*0290*/ 	.word	0xffffffff


	//   ....[123]....
        /*0294*/ 	.word	0xffffffff


	//   ....[124]....
        /*0298*/ 	.word	0xffffffff


	//   ....[125]....
        /*029c*/ 	.word	0xffffffff


	//   ....[126]....
        /*02a0*/ 	.word	0xffffffff


	//   ....[127]....
        /*02a4*/ 	.word	0xffffffff


	//   ....[128]....
        /*02a8*/ 	.word	0x0500000f


	//   ....[129]....
        /*02ac*/ 	.word	0x0500000f


	//   ....[130]....
        /*02b0*/ 	.word	0x0500000f


	//   ....[131]....
        /*02b4*/ 	.word	0x0500000f


	//   ....[132]....
        /*02b8*/ 	.word	0x0500000f


	//   ....[133]....
        /*02bc*/ 	.word	0x0500000f


	//   ....[134]....
        /*02c0*/ 	.word	0x0500000f


	//   ....[135]....
        /*02c4*/ 	.word	0x0500000f


	//   ....[136]....
        /*02c8*/ 	.word	0x0500000f


	//   ....[137]....
        /*02cc*/ 	.word	0x0500000f


	//   ....[138]....
        /*02d0*/ 	.word	0x0500000f


	//   ....[139]....
        /*02d4*/ 	.word	0x0500000f


	//   ....[140]....
        /*02d8*/ 	.word	0x0500000f


	//   ....[141]....
        /*02dc*/ 	.word	0x0500000f


	//   ....[142]....
        /*02e0*/ 	.word	0x0500000f


	//   ....[143]....
        /*02e4*/ 	.word	0x0500000f


	//   ....[144]....
        /*02e8*/ 	.word	0x0500000f


	//   ....[145]....
        /*02ec*/ 	.word	0x0500000f


	//   ....[146]....
        /*02f0*/ 	.word	0x0500000f


	//   ....[147]....
        /*02f4*/ 	.word	0x0500000f


	//   ....[148]....
        /*02f8*/ 	.word	0x0500000f


	//   ....[149]....
        /*02fc*/ 	.word	0x0500000f


	//   ....[150]....
        /*0300*/ 	.word	0x0500000f


	//   ....[151]....
        /*0304*/ 	.word	0x0500000f


	//   ....[152]....
        /*0308*/ 	.word	0x0500000f


	//   ....[153]....
        /*030c*/ 	.word	0x0500000f


	//   ....[154]....
        /*0310*/ 	.word	0x0500000f


	//   ....[155]....
        /*0314*/ 	.word	0x0500000f


	//   ....[156]....
        /*0318*/ 	.word	0x0500000f


	//   ....[157]....
        /*031c*/ 	.word	0x0500000f


	//   ....[158]....
        /*0320*/ 	.word	0x0500000f


	//   ....[159]....
        /*0324*/ 	.word	0x0500000f


	//   ....[160]....
        /*0328*/ 	.word	0x0500000f


	//   ....[161]....
        /*032c*/ 	.word	0x0500000f


	//   ....[162]....
        /*0330*/ 	.word	0x0500000f


	//   ....[163]....
        /*0334*/ 	.word	0x0500000f


	//   ....[164]....
        /*0338*/ 	.word	0x0500000f


	//   ....[165]....
        /*033c*/ 	.word	0x0500000f


	//   ....[166]....
        /*0340*/ 	.word	0x0500000f


	//   ....[167]....
        /*0344*/ 	.word	0x0500000f


	//   ....[168]....
        /*0348*/ 	.word	0x0500000f


	//   ....[169]....
        /*034c*/ 	.word	0x0500000f


	//   ....[170]....
        /*0350*/ 	.word	0x0500000f


	//   ....[171]....
        /*0354*/ 	.word	0x0500000f


	//   ....[172]....
        /*0358*/ 	.word	0x0500000f


	//   ....[173]....
        /*035c*/ 	.word	0x0500000f


	//   ....[174]....
        /*0360*/ 	.word	0x0500000f


	//   ....[175]....
        /*0364*/ 	.word	0x0500000f


	//   ....[176]....
        /*0368*/ 	.word	0x0500000f


	//----- nvinfo : EIATTR_COOP_GROUP_INSTR_OFFSETS
	.align		4
.L_90:
        /*036c*/ 	.byte	0x04, 0x28
        /*036e*/ 	.short	(.L_92 - .L_91)


	//   ....[0]....
.L_91:
        /*0370*/ 	.word	0x00000080


	//   ....[1]....
        /*0374*/ 	.word	0x00000090


	//   ....[2]....
        /*0378*/ 	.word	0x000002d0


	//   ....[3]....
        /*037c*/ 	.word	0x00000430


	//   ....[4]....
        /*0380*/ 	.word	0x00000550


	//   ....[5]....
        /*0384*/ 	.word	0x000006b0


	//   ....[6]....
        /*0388*/ 	.word	0x00000e80


	//   ....[7]....
        /*038c*/ 	.word	0x00002c90


	//   ....[8]....
        /*0390*/ 	.word	0x00002d90


	//   ....[9]....
        /*0394*/ 	.word	0x000034b0


	//   ....[10]....
        /*0398*/ 	.word	0x00003560


	//   ....[11]....
        /*039c*/ 	.word	0x00006020


	//   ....[12]....
        /*03a0*/ 	.word	0x00006030


	//   ....[13]....
        /*03a4*/ 	.word	0x00006060


	//   ....[14]....
        /*03a8*/ 	.word	0x00006070


	//   ....[15]....
        /*03ac*/ 	.word	0x00007d80


	//   ....[16]....
        /*03b0*/ 	.word	0x00007d90


	//   ....[17]....
        /*03b4*/ 	.word	0x00007dc0


	//   ....[18]....
        /*03b8*/ 	.word	0x00007dd0


	//   ....[19]....
        /*03bc*/ 	.word	0x00009110


	//   ....[20]....
        /*03c0*/ 	.word	0x00009140


	//   ....[21]....
        /*03c4*/ 	.word	0x00009180


	//   ....[22]....
        /*03c8*/ 	.word	0x000091b0


	//   ....[23]....
        /*03cc*/ 	.word	0x000091c0


	//   ....[24]....
        /*03d0*/ 	.word	0x000091d0


	//   ....[25]....
        /*03d4*/ 	.word	0x000091e0


	//   ....[26]....
        /*03d8*/ 	.word	0x000091f0


	//   ....[27]....
        /*03dc*/ 	.word	0x00009210


	//   ....[28]....
        /*03e0*/ 	.word	0x00009220


	//   ....[29]....
        /*03e4*/ 	.word	0x00009230


	//   ....[30]....
        /*03e8*/ 	.word	0x00009240


	//   ....[31]....
        /*03ec*/ 	.word	0x00009320


	//   ....[32]....
        /*03f0*/ 	.word	0x00009380


	//   ....[33]....
        /*03f4*/ 	.word	0x000093c0


	//   ....[34]....
        /*03f8*/ 	.word	0x00009400


	//   ....[35]....
        /*03fc*/ 	.word	0x00009430


	//   ....[36]....
        /*0400*/ 	.word	0x00009450


	//   ....[37]....
        /*0404*/ 	.word	0x00009470


	//   ....[38]....
        /*0408*/ 	.word	0x00009490


	//   ....[39]....
        /*040c*/ 	.word	0x000094b0


	//   ....[40]....
        /*0410*/ 	.word	0x000094d0


	//   ....[41]....
        /*0414*/ 	.word	0x000094e0


	//   ....[42]....
        /*0418*/ 	.word	0x000094f0


	//   ....[43]....
        /*041c*/ 	.word	0x00009510


	//   ....[44]....
        /*0420*/ 	.word	0x00009530


	//   ....[45]....
        /*0424*/ 	.word	0x00009550


	//   ....[46]....
        /*0428*/ 	.word	0x00009560


	//   ....[47]....
        /*042c*/ 	.word	0x00009570


	//   ....[48]....
        /*0430*/ 	.word	0x00009580


	//   ....[49]....
        /*0434*/ 	.word	0x00009590


	//   ....[50]....
        /*0438*/ 	.word	0x000095a0


	//   ....[51]....
        /*043c*/ 	.word	0x000095b0


	//   ....[52]....
        /*0440*/ 	.word	0x000095c0


	//   ....[53]....
        /*0444*/ 	.word	0x000095d0


	//   ....[54]....
        /*0448*/ 	.word	0x000095e0


	//   ....[55]....
        /*044c*/ 	.word	0x00009600


	//   ....[56]....
        /*0450*/ 	.word	0x00009640


	//   ....[57]....
        /*0454*/ 	.word	0x000096e0


	//   ....[58]....
        /*0458*/ 	.word	0x00009700


	//   ....[59]....
        /*045c*/ 	.word	0x00009720


	//   ....[60]....
        /*0460*/ 	.word	0x00009740


	//   ....[61]....
        /*0464*/ 	.word	0x00009760


	//   ....[62]....
        /*0468*/ 	.word	0x00009780


	//   ....[63]....
        /*046c*/ 	.word	0x000097a0


	//   ....[64]....
        /*0470*/ 	.word	0x000097c0


	//   ....[65]....
        /*0474*/ 	.word	0x000097d0


	//   ....[66]....
        /*0478*/ 	.word	0x000097e0


	//   ....[67]....
        /*047c*/ 	.word	0x00009d60


	//   ....[68]....
        /*0480*/ 	.word	0x00009d90


	//   ....[69]....
        /*0484*/ 	.word	0x00009e80


	//   ....[70]....
        /*0488*/ 	.word	0x00009ea0


	//   ....[71]....
        /*048c*/ 	.word	0x0000a3a0


	//   ....[72]....
        /*0490*/ 	.word	0x0000a3e0


	//   ....[73]....
        /*0494*/ 	.word	0x0000a4f0


	//   ....[74]....
        /*0498*/ 	.word	0x0000a510


	//   ....[75]....
        /*049c*/ 	.word	0x0000a600


	//   ....[76]....
        /*04a0*/ 	.word	0x0000a620


	//   ....[77]....
        /*04a4*/ 	.word	0x0000a720


	//   ....[78]....
        /*04a8*/ 	.word	0x0000a760


	//   ....[79]....
        /*04ac*/ 	.word	0x0000c010


	//   ....[80]....
        /*04b0*/ 	.word	0x0000c040


	//   ....[81]....
        /*04b4*/ 	.word	0x0000c050


	//   ....[82]....
        /*04b8*/ 	.word	0x0000c070


	//   ....[83]....
        /*04bc*/ 	.word	0x0000c0f0


	//   ....[84]....
        /*04c0*/ 	.word	0x0000c200


	//   ....[85]....
        /*04c4*/ 	.word	0x0000c210


	//   ....[86]....
        /*04c8*/ 	.word	0x0000c2a0


	//   ....[87]....
        /*04cc*/ 	.word	0x0000c2d0


	//   ....[88]....
        /*04d0*/ 	.word	0x0000c310


	//   ....[89]....
        /*04d4*/ 	.word	0x0000c750


	//   ....[90]....
        /*04d8*/ 	.word	0x0000c780


	//   ....[91]....
        /*04dc*/ 	.word	0x0000c7b0


	//   ....[92]....
        /*04e0*/ 	.word	0x0000c7e0


	//   ....[93]....
        /*04e4*/ 	.word	0x0000c800


	//   ....[94]....
        /*04e8*/ 	.word	0x0000c840


	//   ....[95]....
        /*04ec*/ 	.word	0x0000c860


	//   ....[96]....
        /*04f0*/ 	.word	0x0000c870


	//   ....[97]....
        /*04f4*/ 	.word	0x0000c890


	//   ....[98]....
        /*04f8*/ 	.word	0x0000c8c0


	//   ....[99]....
        /*04fc*/ 	.word	0x0000d0d0


	//   ....[100]....
        /*0500*/ 	.word	0x0000d0f0


	//   ....[101]....
        /*0504*/ 	.word	0x0000d120


	//   ....[102]....
        /*0508*/ 	.word	0x0000d160


	//   ....[103]....
        /*050c*/ 	.word	0x0000d1e0


	//   ....[104]....
        /*0510*/ 	.word	0x0000d210


	//   ....[105]....
        /*0514*/ 	.word	0x0000d290


	//   ....[106]....
        /*0518*/ 	.word	0x0000d2b0


	//   ....[107]....
        /*051c*/ 	.word	0x0000dae0


	//   ....[108]....
        /*0520*/ 	.word	0x0000daf0


	//   ....[109]....
        /*0524*/ 	.word	0x0000db00


	//   ....[110]....
        /*0528*/ 	.word	0x0000db40


	//   ....[111]....
        /*052c*/ 	.word	0x0000db80


	//   ....[112]....
        /*0530*/ 	.word	0x0000db90


	//   ....[113]....
        /*0534*/ 	.word	0x0000dbf0


	//   ....[114]....
        /*0538*/ 	.word	0x0000dc20


	//   ....[115]....
        /*053c*/ 	.word	0x0000dc60


	//   ....[116]....
        /*0540*/ 	.word	0x0000dcc0


	//   ....[117]....
        /*0544*/ 	.word	0x0000e0a0


	//   ....[118]....
        /*0548*/ 	.word	0x0000e0b0


	//   ....[119]....
        /*054c*/ 	.word	0x0000e0c0


	//   ....[120]....
        /*0550*/ 	.word	0x0000e0d0


	//   ....[121]....
        /*0554*/ 	.word	0x0000e0f0


	//   ....[122]....
        /*0558*/ 	.word	0x0000e110


	//   ....[123]....
        /*055c*/ 	.word	0x0000e160


	//   ....[124]....
        /*0560*/ 	.word	0x0000e180


	//   ....[125]....
        /*0564*/ 	.word	0x0000e190


	//   ....[126]....
        /*0568*/ 	.word	0x0000e1e0


	//   ....[127]....
        /*056c*/ 	.word	0x0000f600


	//   ....[128]....
        /*0570*/ 	.word	0x0000fb30


	//   ....[129]....
        /*0574*/ 	.word	0x0000fc10


	//   ....[130]....
        /*0578*/ 	.word	0x0000fcf0


	//   ....[131]....
        /*057c*/ 	.word	0x0000fd50


	//   ....[132]....
        /*0580*/ 	.word	0x0000fe60


	//   ....[133]....
        /*0584*/ 	.word	0x0000fec0


	//   ....[134]....
        /*0588*/ 	.word	0x0000ffc0


	//   ....[135]....
        /*058c*/ 	.word	0x00010020


	//   ....[136]....
        /*0590*/ 	.word	0x00010100


	//   ....[137]....
        /*0594*/ 	.word	0x00010160


	//   ....[138]....
        /*0598*/ 	.word	0x00010230


	//   ....[139]....
        /*059c*/ 	.word	0x00010310


	//   ....[140]....
        /*05a0*/ 	.word	0x000103e0


	//   ....[141]....
        /*05a4*/ 	.word	0x00010440


	//   ....[142]....
        /*05a8*/ 	.word	0x00010510


	//   ....[143]....
        /*05ac*/ 	.word	0x000105f0


	//   ....[144]....
        /*05b0*/ 	.word	0x000106a0


	//   ....[145]....
        /*05b4*/ 	.word	0x00010700


	//   ....[146]....
        /*05b8*/ 	.word	0x000107f0


	//   ....[147]....
        /*05bc*/ 	.word	0x00010850


	//   ....[148]....
        /*05c0*/ 	.word	0x00010930


	//   ....[149]....
        /*05c4*/ 	.word	0x000109c0


	//   ....[150]....
        /*05c8*/ 	.word	0x00010a30


	//   ....[151]....
        /*05cc*/ 	.word	0x00010ab0


	//   ....[152]....
        /*05d0*/ 	.word	0x00010b70


	//   ....[153]....
        /*05d4*/ 	.word	0x00010be0


	//   ....[154]....
        /*05d8*/ 	.word	0x00010cd0


	//   ....[155]....
        /*05dc*/ 	.word	0x00010d40


	//   ....[156]....
        /*05e0*/ 	.word	0x00010e10


	//   ....[157]....
        /*05e4*/ 	.word	0x00010f50


	//   ....[158]....
        /*05e8*/ 	.word	0x00010fe0


	//   ....[159]....
        /*05ec*/ 	.word	0x00011040


	//   ....[160]....
        /*05f0*/ 	.word	0x00011120


	//   ....[161]....
        /*05f4*/ 	.word	0x00011180


	//   ....[162]....
        /*05f8*/ 	.word	0x00011250


	//   ....[163]....
        /*05fc*/ 	.word	0x000112b0


	//   ....[164]....
        /*0600*/ 	.word	0x00011380


	//   ....[165]....
        /*0604*/ 	.word	0x000113e0


	//   ....[166]....
        /*0608*/ 	.word	0x000114b0


	//   ....[167]....
        /*060c*/ 	.word	0x000115a0


	//   ....[168]....
        /*0610*/ 	.word	0x00011630


	//   ....[169]....
        /*0614*/ 	.word	0x00011690


	//   ....[170]....
        /*0618*/ 	.word	0x00011750


	//   ....[171]....
        /*061c*/ 	.word	0x000117b0


	//   ....[172]....
        /*0620*/ 	.word	0x00011870


	//   ....[173]....
        /*0624*/ 	.word	0x000118d0


	//   ....[174]....
        /*0628*/ 	.word	0x00011990


	//   ....[175]....
        /*062c*/ 	.word	0x000119f0


	//   ....[176]....
        /*0630*/ 	.word	0x00011ac0


	//----- nvinfo : EIATTR_REG_RECONFIG
	.align		4
.L_92:
        /*0634*/ 	.byte	0x01, 0x54
	.zero		2


	//----- nvinfo : EIATTR_SYSCALL_OFFSETS
	.align		4
        /*0638*/ 	.byte	0x04, 0x46
        /*063a*/ 	.short	(.L_94 - .L_93)


	//   ....[0]....
.L_93:
        /*063c*/ 	.word	0x000013a0


	//   ....[1]....
        /*0640*/ 	.word	0x0000b530


	//   ....[2]....
        /*0644*/ 	.word	0x0000b690


	//   ....[3]....
        /*0648*/ 	.word	0x0000b7d0


	//   ....[4]....
        /*064c*/ 	.word	0x0000b8f0


	//   ....[5]....
        /*0650*/ 	.word	0x0000cd30


	//----- nvinfo : EIATTR_MBARRIER_INSTR_OFFSETS
	.align		4
.L_94:
        /*0654*/ 	.byte	0x04, 0x39
        /*0656*/ 	.short	(.L_96 - .L_95)


	//   ....[0]....
.L_95:
        /*0658*/ 	.word	0x00000180
        /*065c*/ 	.word	0x000000ff
        /*0660*/ 	.word	0x00033400
        /*0664*/ 	.short	0x0100
        /*0666*/ 	.byte	0x08
	.zero		1


	//   ....[1]....
        /*0668*/ 	.word	0x00000190
        /*066c*/ 	.word	0x000000ff
        /*0670*/ 	.word	0x00033420
        /*0674*/ 	.short	0x0100
        /*0676*/ 	.byte	0x08
	.zero		1


	//   ....[2]....
        /*0678*/ 	.word	0x00000280
        /*067c*/ 	.word	0x000000ff
        /*0680*/ 	.word	0x00033430
        /*0684*/ 	.short	0x0100
        /*0686*/ 	.byte	0x08
	.zero		1


	//   ....[3]....
        /*0688*/ 	.word	0x00000290
        /*068c*/ 	.word	0x000000ff
        /*0690*/ 	.word	0x00033440
        /*0694*/ 	.short	0x0100
        /*0696*/ 	.byte	0x08
	.zero		1


	//   ....[4]....
        /*0698*/ 	.word	0x000002a0
        /*069c*/ 	.word	0x000000ff
        /*06a0*/ 	.word	0x00033438
        /*06a4*/ 	.short	0x0100
        /*06a6*/ 	.byte	0x08
	.zero		1


	//   ....[5]....
        /*06a8*/ 	.word	0x000002b0
        /*06ac*/ 	.word	0x000000ff
        /*06b0*/ 	.word	0x00033448
        /*06b4*/ 	.short	0x0100
        /*06b6*/ 	.byte	0x08
	.zero		1


	//   ....[6]....
        /*06b8*/ 	.word	0x000003e0
        /*06bc*/ 	.word	0x000000ff
        /*06c0*/ 	.word	0x00033450
        /*06c4*/ 	.short	0x0100
        /*06c6*/ 	.byte	0x08
	.zero		1


	//   ....[7]....
        /*06c8*/ 	.word	0x000003f0
        /*06cc*/ 	.word	0x000000ff
        /*06d0*/ 	.word	0x00033460
        /*06d4*/ 	.short	0x0100
        /*06d6*/ 	.byte	0x08
	.zero		1


	//   ....[8]....
        /*06d8*/ 	.word	0x00000400
        /*06dc*/ 	.word	0x000000ff
        /*06e0*/ 	.word	0x00033458
        /*06e4*/ 	.short	0x0100
        /*06e6*/ 	.byte	0x08
	.zero		1


	//   ....[9]....
        /*06e8*/ 	.word	0x00000410
        /*06ec*/ 	.word	0x000000ff
        /*06f0*/ 	.word	0x00033468
        /*06f4*/ 	.short	0x0100
        /*06f6*/ 	.byte	0x08
	.zero		1


	//   ....[10]....
        /*06f8*/ 	.word	0x00000500
        /*06fc*/ 	.word	0x000000ff
        /*0700*/ 	.word	0x00033470
        /*0704*/ 	.short	0x0100
        /*0706*/ 	.byte	0x06
	.zero		1


	//   ....[11]....
        /*0708*/ 	.word	0x00000510
        /*070c*/ 	.word	0x000000ff
        /*0710*/ 	.word	0x00033480
        /*0714*/ 	.short	0x0100
        /*0716*/ 	.byte	0x06
	.zero		1


	//   ....[12]....
        /*0718*/ 	.word	0x00000520
        /*071c*/ 	.word	0x000000ff
        /*0720*/ 	.word	0x00033478
        /*0724*/ 	.short	0x0100
        /*0726*/ 	.byte	0x06
	.zero		1


	//   ....[13]....
        /*0728*/ 	.word	0x00000530
        /*072c*/ 	.word	0x000000ff
        /*0730*/ 	.word	0x00033488
        /*0734*/ 	.short	0x0100
        /*0736*/ 	.byte	0x06
	.zero		1


	//   ....[14]....
        /*0738*/ 	.word	0x00000660
        /*073c*/ 	.word	0x000000ff
        /*0740*/ 	.word	0x00033490
        /*0744*/ 	.short	0x0100
        /*0746*/ 	.byte	0x08
	.zero		1


	//   ....[15]....
        /*0748*/ 	.word	0x00000670
        /*074c*/ 	.word	0x000000ff
        /*0750*/ 	.word	0x000334a0
        /*0754*/ 	.short	0x0100
        /*0756*/ 	.byte	0x08
	.zero		1


	//   ....[16]....
        /*0758*/ 	.word	0x00000680
        /*075c*/ 	.word	0x000000ff
        /*0760*/ 	.word	0x00033498
        /*0764*/ 	.short	0x0100
        /*0766*/ 	.byte	0x08
	.zero		1


	//   ....[17]....
        /*0768*/ 	.word	0x00000690
        /*076c*/ 	.word	0x000000ff
        /*0770*/ 	.word	0x000334a8
        /*0774*/ 	.short	0x0100
        /*0776*/ 	.byte	0x08
	.zero		1


	//   ....[18]....
        /*0778*/ 	.word	0x000007e0
        /*077c*/ 	.word	0x000000ff
        /*0780*/ 	.word	0x000334b0
        /*0784*/ 	.short	0x0100
        /*0786*/ 	.byte	0x08
	.zero		1


	//   ....[19]....
        /*0788*/ 	.word	0x000007f0
        /*078c*/ 	.word	0x000000ff
        /*0790*/ 	.word	0x000334c0
        /*0794*/ 	.short	0x0100
        /*0796*/ 	.byte	0x08
	.zero		1


	//   ....[20]....
        /*0798*/ 	.word	0x00000800
        /*079c*/ 	.word	0x000000ff
        /*07a0*/ 	.word	0x000334b8
        /*07a4*/ 	.short	0x0100
        /*07a6*/ 	.byte	0x08
	.zero		1


	//   ....[21]....
        /*07a8*/ 	.word	0x00000810
        /*07ac*/ 	.word	0x000000ff
        /*07b0*/ 	.word	0x000334c8
        /*07b4*/ 	.short	0x0100
        /*07b6*/ 	.byte	0x08
	.zero		1


	//   ....[22]....
        /*07b8*/ 	.word	0x00001400
        /*07bc*/ 	.word	0x000000ff
        /*07c0*/ 	.word	0x00033400
        /*07c4*/ 	.short	0x010a
        /*07c6*/ 	.byte	0x27
	.zero		1


	//   ....[23]....
        /*07c8*/ 	.word	0x00001480
        /*07cc*/ 	.word	0x00000003
        /*07d0*/ 	.word	0x00033430
        /*07d4*/ 	.short	0x010a
        /*07d6*/ 	.byte	0x3f
	.zero		1


	//   ....[24]....
        /*07d8*/ 	.word	0x000014d0
        /*07dc*/ 	.word	0x00000003
        /*07e0*/ 	.word	0x00033430
        /*07e4*/ 	.short	0x010a
        /*07e6*/ 	.byte	0x3f
	.zero		1


	//   ....[25]....
        /*07e8*/ 	.word	0x00002370
        /*07ec*/ 	.word	0x000000ff
        /*07f0*/ 	.word	0x00000000
        /*07f4*/ 	.short	0x0101
        /*07f6*/ 	.byte	0x06
	.zero		1


	//   ....[26]....
        /*07f8*/ 	.word	0x00004bf0
        /*07fc*/ 	.word	0x000000ff
        /*0800*/ 	.word	0x00033430
        /*0804*/ 	.short	0x010a
        /*0806*/ 	.byte	0x06
	.zero		1


	//   ....[27]....
        /*0808*/ 	.word	0x00004c30
        /*080c*/ 	.word	0x000000ff
        /*0810*/ 	.word	0x00033430
        /*0814*/ 	.short	0x010a
        /*0816*/ 	.byte	0x06
	.zero		1


	//   ....[28]....
        /*0818*/ 	.word	0x00005850
        /*081c*/ 	.word	0x000000ff
        /*0820*/ 	.word	0x00033450
        /*0824*/ 	.short	0x010a
        /*0826*/ 	.byte	0x06
	.zero		1


	//   ....[29]....
        /*0828*/ 	.word	0x00005890
        /*082c*/ 	.word	0x000000ff
        /*0830*/ 	.word	0x00033450
        /*0834*/ 	.short	0x010a
        /*0836*/ 	.byte	0x06
	.zero		1


	//   ....[30]....
        /*0838*/ 	.word	0x00005bc0
        /*083c*/ 	.word	0x000000ff
        /*0840*/ 	.word	0x00000000
        /*0844*/ 	.short	0x0101
        /*0846*/ 	.byte	0x06
	.zero		1


	//   ....[31]....
        /*0848*/ 	.word	0x00007170
        /*084c*/ 	.word	0x000000ff
        /*0850*/ 	.word	0x00000000
        /*0854*/ 	.short	0x0101
        /*0856*/ 	.byte	0x06
	.zero		1


	//   ....[32]....
        /*0858*/ 	.word	0x000079f0
        /*085c*/ 	.word	0x000000ff
        /*0860*/ 	.word	0x00033450
        /*0864*/ 	.short	0x010a
        /*0866*/ 	.byte	0x04
	.zero		1


	//   ....[33]....
        /*0868*/ 	.word	0x00007a30
        /*086c*/ 	.word	0x000000ff
        /*0870*/ 	.word	0x00033450
        /*0874*/ 	.short	0x010a
        /*0876*/ 	.byte	0x04
	.zero		1


	//   ....[34]....
        /*0878*/ 	.word	0x000091a0
        /*087c*/ 	.word	0x000000ff
        /*0880*/ 	.word	0x00000000
        /*0884*/ 	.short	0x0101
        /*0886*/ 	.byte	0x04
	.zero		1


	//   ....[35]....
        /*0888*/ 	.word	0x0000a3c0
        /*088c*/ 	.word	0x000000ff
        /*0890*/ 	.word	0x00000000
        /*0894*/ 	.short	0x0101
        /*0896*/ 	.byte	0x27
	.zero		1


	//   ....[36]....
        /*0898*/ 	.word	0x0000bdb0
        /*089c*/ 	.word	0x00000004
        /*08a0*/ 	.word	0x00033480
        /*08a4*/ 	.short	0x010a
        /*08a6*/ 	.byte	0x3f
	.zero		1


	//   ....[37]....
        /*08a8*/ 	.word	0x0000c430
        /*08ac*/ 	.word	0x00000004
        /*08b0*/ 	.word	0x00033470
        /*08b4*/ 	.short	0x0107
        /*08b6*/ 	.byte	0x3f
	.zero		1


	//   ....[38]....
        /*08b8*/ 	.word	0x0000c4f0
        /*08bc*/ 	.word	0x00000004
        /*08c0*/ 	.word	0x00033470
        /*08c4*/ 	.short	0x0101
        /*08c6*/ 	.byte	0x3f
	.zero		1


	//   ....[39]....
        /*08c8*/ 	.word	0x0000c520
        /*08cc*/ 	.word	0x00000004
        /*08d0*/ 	.word	0x00033440
        /*08d4*/ 	.short	0x010a
        /*08d6*/ 	.byte	0x3f
	.zero		1


	//   ....[40]....
        /*08d8*/ 	.word	0x0000cb00
        /*08dc*/ 	.word	0x00000004
        /*08e0*/ 	.word	0x00033430
        /*08e4*/ 	.short	0x0107
        /*08e6*/ 	.byte	0x3f
	.zero		1


	//   ....[41]....
        /*08e8*/ 	.word	0x0000cbd0
        /*08ec*/ 	.word	0x00000004
        /*08f0*/ 	.word	0x00033430
        /*08f4*/ 	.short	0x0101
        /*08f6*/ 	.byte	0x3f
	.zero		1


	//   ....[42]....
        /*08f8*/ 	.word	0x0000d390
        /*08fc*/ 	.word	0x000000ff
        /*0900*/ 	.word	0x00033400
        /*0904*/ 	.short	0x0107
        /*0906*/ 	.byte	0x29
	.zero		1


	//   ....[43]....
        /*0908*/ 	.word	0x0000d3e0
        /*090c*/ 	.word	0x000000ff
        /*0910*/ 	.word	0x00033400
        /*0914*/ 	.short	0x0101
        /*0916*/ 	.byte	0x29
	.zero		1


	//   ....[44]....
        /*0918*/ 	.word	0x0000d420
        /*091c*/ 	.word	0x000000ff
        /*0920*/ 	.word	0x00033420
        /*0924*/ 	.short	0x010a
        /*0926*/ 	.byte	0x29
	.zero		1


	//   ....[45]....
        /*0928*/ 	.word	0x0000d870
        /*092c*/ 	.word	0x00000004
        /*0930*/ 	.word	0x00033480
        /*0934*/ 	.short	0x010a
        /*0936*/ 	.byte	0x3f
	.zero		1


	//   ....[46]....
        /*0938*/ 	.word	0x0000dd60
        /*093c*/ 	.word	0x00000004
        /*0940*/ 	.word	0x00033470
        /*0944*/ 	.short	0x0107
        /*0946*/ 	.byte	0x3f
	.zero		1


	//   ....[47]....
        /*0948*/ 	.word	0x0000de20
        /*094c*/ 	.word	0x00000004
        /*0950*/ 	.word	0x00033470
        /*0954*/ 	.short	0x0101
        /*0956*/ 	.byte	0x3f
	.zero		1


	//   ....[48]....
        /*0958*/ 	.word	0x0000de50
        /*095c*/ 	.word	0x00000004
        /*0960*/ 	.word	0x00033440
        /*0964*/ 	.short	0x010a
        /*0966*/ 	.byte	0x3f
	.zero		1


	//   ....[49]....
        /*0968*/ 	.word	0x0000e310
        /*096c*/ 	.word	0x00000004
        /*0970*/ 	.word	0x00033430
        /*0974*/ 	.short	0x0107
        /*0976*/ 	.byte	0x3f
	.zero		1


	//   ....[50]....
        /*0978*/ 	.word	0x0000e3e0
        /*097c*/ 	.word	0x00000004
        /*0980*/ 	.word	0x00033430
        /*0984*/ 	.short	0x0101
        /*0986*/ 	.byte	0x3f
	.zero		1


	//   ....[51]....
        /*0988*/ 	.word	0x0000e460
        /*098c*/ 	.word	0x00000000
        /*0990*/ 	.word	0x00033470
        /*0994*/ 	.short	0x010a
        /*0996*/ 	.byte	0x3f
	.zero		1


	//   ....[52]....
        /*0998*/ 	.word	0x0000e4f0
        /*099c*/ 	.word	0x00000000
        /*09a0*/ 	.word	0x00033460
        /*09a4*/ 	.short	0x010a
        /*09a6*/ 	.byte	0x3f
	.zero		1


	//   ....[53]....
        /*09a8*/ 	.word	0x0000ebb0
        /*09ac*/ 	.word	0x00000000
        /*09b0*/ 	.word	0x00033450
        /*09b4*/ 	.short	0x0101
        /*09b6*/ 	.byte	0x3f
	.zero		1


	//   ....[54]....
        /*09b8*/ 	.word	0x0000ec40
        /*09bc*/ 	.word	0x00000000
        /*09c0*/ 	.word	0x00000000
        /*09c4*/ 	.short	0x0101
        /*09c6*/ 	.byte	0x3f
	.zero		1


	//   ....[55]....
        /*09c8*/ 	.word	0x0000ece0
        /*09cc*/ 	.word	0x00000003
        /*09d0*/ 	.word	0x00033470
        /*09d4*/ 	.short	0x010a
        /*09d6*/ 	.byte	0x3f
	.zero		1


	//   ....[56]....
        /*09d8*/ 	.word	0x0000ed80
        /*09dc*/ 	.word	0x00000003
        /*09e0*/ 	.word	0x00033460
        /*09e4*/ 	.short	0x010a
        /*09e6*/ 	.byte	0x3f
	.zero		1


	//   ....[57]....
        /*09e8*/ 	.word	0x0000f430
        /*09ec*/ 	.word	0x00000003
        /*09f0*/ 	.word	0x00033450
        /*09f4*/ 	.short	0x0101
        /*09f6*/ 	.byte	0x3f
	.zero		1


	//   ....[58]....
        /*09f8*/ 	.word	0x0000f520
        /*09fc*/ 	.word	0x00000003
        /*0a00*/ 	.word	0x00000000
        /*0a04*/ 	.short	0x0101
        /*0a06*/ 	.byte	0x3f
	.zero		1


	//   ....[59]....
        /*0a08*/ 	.word	0x0000f5b0
        /*0a0c*/ 	.word	0x00000004
        /*0a10*/ 	.word	0x00033420
        /*0a14*/ 	.short	0x010a
        /*0a16*/ 	.byte	0x3f
	.zero		1


	//   ....[60]....
        /*0a18*/ 	.word	0x0000f6e0
        /*0a1c*/ 	.word	0x00000005
        /*0a20*/ 	.word	0x00033440
        /*0a24*/ 	.short	0x010a
        /*0a26*/ 	.byte	0x3f
	.zero		1


	//   ....[61]....
        /*0a28*/ 	.word	0x0000f780
        /*0a2c*/ 	.word	0x0000001b
        /*0a30*/ 	.word	0x00033440
        /*0a34*/ 	.short	0x010a
        /*0a36*/ 	.byte	0x3f
	.zero		1


	//   ....[62]....
        /*0a38*/ 	.word	0x0000f7c0
        /*0a3c*/ 	.word	0x00000005
        /*0a40*/ 	.word	0x00033460
        /*0a44*/ 	.short	0x010a
        /*0a46*/ 	.byte	0x3f
	.zero		1


	//   ....[63]....
        /*0a48*/ 	.word	0x0000f800
        /*0a4c*/ 	.word	0x0000001b
        /*0a50*/ 	.word	0x00033460
        /*0a54*/ 	.short	0x010a
        /*0a56*/ 	.byte	0x3f
	.zero		1


	//   ....[64]....
        /*0a58*/ 	.word	0x0000f840
        /*0a5c*/ 	.word	0x00000005
        /*0a60*/ 	.word	0x00033480
        /*0a64*/ 	.short	0x010a
        /*0a66*/ 	.byte	0x3f
	.zero		1


	//   ....[65]....
        /*0a68*/ 	.word	0x0000f880
        /*0a6c*/ 	.word	0x0000001b
        /*0a70*/ 	.word	0x00033480
        /*0a74*/ 	.short	0x010a
        /*0a76*/ 	.byte	0x3f
	.zero		1


	//   ....[66]....
        /*0a78*/ 	.word	0x0000f8f0
        /*0a7c*/ 	.word	0x00000003
        /*0a80*/ 	.word	0x00033400
        /*0a84*/ 	.short	0x010a
        /*0a86*/ 	.byte	0x3f
	.zero		1


	//   ....[67]....
        /*0a88*/ 	.word	0x0000f940
        /*0a8c*/ 	.word	0x00000003
        /*0a90*/ 	.word	0x00033430
        /*0a94*/ 	.short	0x010a
        /*0a96*/ 	.byte	0x3f
	.zero		1


	//   ....[68]....
        /*0a98*/ 	.word	0x0000f9a0
        /*0a9c*/ 	.word	0x00000005
        /*0aa0*/ 	.word	0x00033430
        /*0aa4*/ 	.short	0x010a
        /*0aa6*/ 	.byte	0x3f
	.zero		1


	//   ....[69]....
        /*0aa8*/ 	.word	0x0000fa00
        /*0aac*/ 	.word	0x00000005
        /*0ab0*/ 	.word	0x00033450
        /*0ab4*/ 	.short	0x010a
        /*0ab6*/ 	.byte	0x3f
	.zero		1


	//   ....[70]....
        /*0ab8*/ 	.word	0x0000fa60
        /*0abc*/ 	.word	0x00000007
        /*0ac0*/ 	.word	0x00033450
        /*0ac4*/ 	.short	0x010a
        /*0ac6*/ 	.byte	0x3f
	.zero		1


	//   ....[71]....
        /*0ac8*/ 	.word	0x0000fb60
        /*0acc*/ 	.word	0x00000004
        /*0ad0*/ 	.word	0x00033480
        /*0ad4*/ 	.short	0x010a
        /*0ad6*/ 	.byte	0x3f
	.zero		1


	//   ....[72]....
        /*0ad8*/ 	.word	0x00010260
        /*0adc*/ 	.word	0x00000004
        /*0ae0*/ 	.word	0x00033440
        /*0ae4*/ 	.short	0x010a
        /*0ae6*/ 	.byte	0x3f
	.zero		1


	//   ....[73]....
        /*0ae8*/ 	.word	0x00010e50
        /*0aec*/ 	.word	0x00000003
        /*0af0*/ 	.word	0x00033420
        /*0af4*/ 	.short	0x010a
        /*0af6*/ 	.byte	0x3f
	.zero		1


	//   ....[74]....
        /*0af8*/ 	.word	0x00010ea0
        /*0afc*/ 	.word	0x00000004
        /*0b00*/ 	.word	0x00033480
        /*0b04*/ 	.short	0x010a
        /*0b06*/ 	.byte	0x3f
	.zero		1


	//   ....[75]....
        /*0b08*/ 	.word	0x000114f0
        /*0b0c*/ 	.word	0x00000004
        /*0b10*/ 	.word	0x00033440
        /*0b14*/ 	.short	0x010a
        /*0b16*/ 	.byte	0x3f
	.zero		1


	//   ....[76]....
        /*0b18*/ 	.word	0x00011af0
        /*0b1c*/ 	.word	0x00000000
        /*0b20*/ 	.word	0x00033470
        /*0b24*/ 	.short	0x010a
        /*0b26*/ 	.byte	0x3f
	.zero		1


	//   ....[77]....
        /*0b28*/ 	.word	0x00011b40
        /*0b2c*/ 	.word	0x00000000
        /*0b30*/ 	.word	0x00033460
        /*0b34*/ 	.short	0x010a
        /*0b36*/ 	.byte	0x3f
	.zero		1


	//   ....[78]....
        /*0b38*/ 	.word	0x00011b90
        /*0b3c*/ 	.word	0x00000003
        /*0b40*/ 	.word	0x00033470
        /*0b44*/ 	.short	0x010a
        /*0b46*/ 	.byte	0x3f
	.zero		1


	//   ....[79]....
        /*0b48*/ 	.word	0x00011be0
        /*0b4c*/ 	.word	0x00000003
        /*0b50*/ 	.word	0x00033460
        /*0b54*/ 	.short	0x010a
        /*0b56*/ 	.byte	0x3f
	.zero		1


	//   ....[80]....
        /*0b58*/ 	.word	0x00011c30
        /*0b5c*/ 	.word	0x00000004
        /*0b60*/ 	.word	0x00033420
        /*0b64*/ 	.short	0x010a
        /*0b66*/ 	.byte	0x3f
	.zero		1


	//   ....[81]....
        /*0b68*/ 	.word	0x00011c80
        /*0b6c*/ 	.word	0x00000005
        /*0b70*/ 	.word	0x00033440
        /*0b74*/ 	.short	0x010a
        /*0b76*/ 	.byte	0x3f
	.zero		1


	//   ....[82]....
        /*0b78*/ 	.word	0x00011cd0
        /*0b7c*/ 	.word	0x0000001b
        /*0b80*/ 	.word	0x00033440
        /*0b84*/ 	.short	0x010a
        /*0b86*/ 	.byte	0x3f
	.zero		1


	//   ....[83]....
        /*0b88*/ 	.word	0x00011d20
        /*0b8c*/ 	.word	0x00000005
        /*0b90*/ 	.word	0x00033460
        /*0b94*/ 	.short	0x010a
        /*0b96*/ 	.byte	0x3f
	.zero		1


	//   ....[84]....
        /*0b98*/ 	.word	0x00011d70
        /*0b9c*/ 	.word	0x0000001b
        /*0ba0*/ 	.word	0x00033460
        /*0ba4*/ 	.short	0x010a
        /*0ba6*/ 	.byte	0x3f
	.zero		1


	//   ....[85]....
        /*0ba8*/ 	.word	0x00011dc0
        /*0bac*/ 	.word	0x00000005
        /*0bb0*/ 	.word	0x00033480
        /*0bb4*/ 	.short	0x010a
        /*0bb6*/ 	.byte	0x3f
	.zero		1


	//----- nvinfo : EIATTR_NUM_MBARRIERS
	.align		4
.L_96:
        /*0bb8*/ 	.byte	0x03, 0x38
        /*0bba*/ 	.short	0x0016


	//----- nvinfo : EIATTR_EXIT_INSTR_OFFSETS
	.align		4
        /*0bbc*/ 	.byte	0x04, 0x1c
        /*0bbe*/ 	.short	(.L_98 - .L_97)


	//   ....[0]....
.L_97:
        /*0bc0*/ 	.word	0x00000970


	//   ....[1]....
        /*0bc4*/ 	.word	0x0000a880


	//   ....[2]....
        /*0bc8*/ 	.word	0x0000f620


	//   ....[3]....
        /*0bcc*/ 	.word	0x0000f8d0


	//----- nvinfo : EIATTR_MAX_THREADS
	.align		4
.L_98:
        /*0bd0*/ 	.byte	0x04, 0x05
        /*0bd2*/ 	.short	(.L_100 - .L_99)
.L_99:
        /*0bd4*/ 	.word	0x00000180
        /*0bd8*/ 	.word	0x00000001
        /*0bdc*/ 	.word	0x00000001


	//----- nvinfo : EIATTR_CRS_STACK_SIZE
	.align		4
.L_100:
        /*0be0*/ 	.byte	0x04, 0x1e
        /*0be2*/ 	.short	(.L_102 - .L_101)
.L_101:
        /*0be4*/ 	.word	0x00000000


	//----- nvinfo : EIATTR_CBANK_PARAM_SIZE
	.align		4
.L_102:
        /*0be8*/ 	.byte	0x03, 0x19
        /*0bea*/ 	.short	0x0a70


	//----- nvinfo : EIATTR_PARAM_CBANK
	.align		4
        /*0bec*/ 	.byte	0x04, 0x0a
        /*0bee*/ 	.short	(.L_104 - .L_103)
	.align		4
.L_103:
        /*0bf0*/ 	.word	index@(.nv.constant0._ZN7cutlass13device_kernelIN5flash11enable_sm90INS1_16FlashAttnFwdSm90INS1_25CollectiveMainloopFwdSm90ILi2EN4cute5tupleIJNS5_1CILi1EEES8_S8_EEENS6_IJNS7_ILi128EEENS7_ILi160EEENS7_ILi192EEEEEELi192ENS_12float_e4m3_tEfNS_4arch4Sm90ELb0ELb0ELb0ELb0ELb1ELb0ELb0ELb1ELb1ELb1ELb0ELb0EEENS1_21CollectiveEpilogueFwdINS6_IJSA_SC_SB_EEES9_NS_10bfloat16_tESG_Li256ELb0ELb1ELb0ELb1EEENS1_29StaticPersistentTileSchedulerILb0EEEEEEEEEvNT_6ParamsE)
        /*0bf4*/ 	.short	0x0210
        /*0bf6*/ 	.short	0x0a70


	//----- nvinfo : EIATTR_SW_WAR
	.align		4
.L_104:
        /*0bf8*/ 	.byte	0x04, 0x36
        /*0bfa*/ 	.short	(.L_106 - .L_105)
.L_105:
        /*0bfc*/ 	.word	0x00000008
.L_106:


//--------------------- .nv.info._ZN7cutlass13device_kernelIN5flash11enable_sm90INS1_16FlashAttnFwdSm90INS1_25CollectiveMainloopFwdSm90ILi2EN4cute5tupleIJNS5_1CILi1EEES8_S8_EEENS6_IJNS7_ILi128EEENS7_ILi160EEENS7_ILi192EEEEEELi192ENS_12float_e4m3_tEfNS_4arch4Sm90ELb0ELb0ELb0ELb1ELb1ELb0ELb0ELb1ELb1ELb1ELb0ELb0EEENS1_21CollectiveEpilogueFwdINS6_IJSA_SC_SB_EEES9_NS_10bfloat16_tESG_Li256ELb1ELb1ELb0ELb1EEENS1_36VarlenDynamicPersistentTileSchedulerILi128ELi160ELi256ELi128ELb0ELb1ELb1ELb0ELb1ELb1EEEEEEEEEvNT_6ParamsE --------------------------
	.section	.nv.info._ZN7cutlass13device_kernelIN5flash11enable_sm90INS1_16FlashAttnFwdSm90INS1_25CollectiveMainloopFwdSm90ILi2EN4cute5tupleIJNS5_1CILi1EEES8_S8_EEENS6_IJNS7_ILi128EEENS7_ILi160EEENS7_ILi192EEEEEELi192ENS_12float_e4m3_tEfNS_4arch4Sm90ELb0ELb0ELb0ELb1ELb1ELb0ELb0ELb1ELb1ELb1ELb0ELb0EEENS1_21CollectiveEpilogueFwdINS6_IJSA_SC_SB_EEES9_NS_10bfloat16_tESG_Li256ELb1ELb1ELb0ELb1EEENS1_36VarlenDynamicPersistentTileSchedulerILi128ELi160ELi256ELi128ELb0ELb1ELb1ELb0ELb1ELb1EEEEEEEEEvNT_6ParamsE,"",@"SHT_CUDA_INFO"
	.sectionflags	@""
	.align	4


	//----- nvinfo : EIATTR_CUDA_API_VERSION
	.align		4
        /*0000*/ 	.byte	0x04, 0x37
        /*0002*/ 	.short	(.L_108 - .L_107)
.L_107:
        /*0004*/ 	.word	0x00000082


	//----- nvinfo : EIATTR_KPARAM_INFO
	.align		4
.L_108:
        /*0008*/ 	.byte	0x04, 0x17
        /*000a*/ 	.short	(.L_110 - .L_109)
.L_109:
        /*000c*/ 	.word	0x00000000
        /*0010*/ 	.short	0x0000
        /*0012*/ 	.short	0x0070
        /*0014*/ 	.byte	0x00, 0xf0, 0x01, 0x2a


	//----- nvinfo : EIATTR_SPARSE_MMA_MASK
	.align		4
.L_110:
        /*0018*/ 	.byte	0x03, 0x50
        /*001a*/ 	.short	0x0000


	//----- nvinfo : EIATTR_MAXREG_COUNT
	.align		4
        /*001c*/ 	.byte	0x03, 0x1b
        /*001e*/ 	.short	0x00a8


	//----- nvinfo : EIATTR_NUM_BARRIERS
	.align		4
        /*0020*/ 	.byte	0x02, 0x4c
        /*0022*/ 	.byte	0x10
	.zero		1


	//----- nvinfo : EIATTR_EXTERNS
	.align		4
        /*0024*/ 	.byte	0x04, 0x0f
        /*0026*/ 	.short	(.L_112 - .L_111)


	//   ....[0]....
	.align		4
.L_111:
        /*0028*/ 	.word	index@(__assertfail)


	//----- nvinfo : EIATTR_ANNOTATIONS
	.align		4
.L_112:
        /*002c*/ 	.byte	0x04, 0x55
        /*002e*/ 	.short	(.L_114 - .L_113)


	//   ....[0]....
.L_113:
        /*0030*/ 	.word	0x00000001
        /*0034*/ 	.byte	0x90, 0xc7, 0x00, 0x00, 0x01, 0x00, 0x00, 0x00, 0xc0, 0xc9, 0x00, 0x00, 0x01, 0x00, 0x00, 0x00
        /*0044*/ 	.byte	0xe0, 0xc9, 0x00, 0x00, 0x01, 0x00, 0x00, 0x00, 0xf0, 0xc9, 0x00, 0x00, 0x01, 0x00, 0x00, 0x00
        /*0054*/ 	.byte	0x50, 0xca, 0x00, 0x00, 0x01, 0x00, 0x00, 0x00, 0xa0, 0xca, 0x00, 0x00, 0x01, 0x00, 0x00, 0x00
        /*0064*/ 	.byte	0x00, 0xdd, 0x00, 0x00, 0x01, 0x00, 0x00, 0x00, 0x20, 0xee, 0x00, 0x00, 0x01, 0x00, 0x00, 0x00
        /*0074*/ 	.byte	0x40, 0xf5, 0x00, 0x00, 0x01, 0x00, 0x00, 0x00, 0x60, 0xf5, 0x00, 0x00, 0x01, 0x00, 0x00, 0x00
        /*0084*/ 	.byte	0x20, 0xfb, 0x00, 0x00, 0x01, 0x00, 0x00, 0x00, 0x10, 0x08, 0x01, 0x00, 0x01, 0x00, 0x00, 0x00
        /*0094*/ 	.byte	0x20, 0x08, 0x01, 0x00, 0x01, 0x00, 0x00, 0x00, 0xa0, 0x11, 0x01, 0x00, 0x01, 0x00, 0x00, 0x00
        /*00a4*/ 	.byte	0xb0, 0x11, 0x01, 0x00, 0x01, 0x00, 0x00, 0x00, 0x80, 0x22, 0x01, 0x00


	//----- nvinfo : EIATTR_MERCURY_ISA_VERSION
	.align		4
.L_114:
        /*00b0*/ 	.byte	0x03, 0x5f
        /*00b2*/ 	.short	0x0101


	//----- nvinfo : EIATTR_UNUSED_LOAD_BYTE_OFFSET
	.align		4
        /*00b4*/ 	.byte	0x04, 0x44
        /*00b6*/ 	.short	(.L_116 - .L_115)


	//   ....[0]....
.L_115:
        /*00b8*/ 	.word	0x00000980
        /*00bc*/ 	.word	0x0000fff0


	//   ....[1]....
        /*00c0*/ 	.word	0x00008d30
        /*00c4*/ 	.word	0x0000fff0


	//----- nvinfo : EIATTR_INT_WARP_WIDE_INSTR_OFFSETS
	.align		4
.L_116:
        /*00c8*/ 	.byte	0x04, 0x31
        /*00ca*/ 	.short	(.L_118 - .L_117)


	//   ....[0]....
.L_117:
        /*00cc*/ 	.word	0x000000c0


	//   ....[1]....
        /*00d0*/ 	.word	0x000000d0


	//   ....[2]....
        /*00d4*/ 	.word	0x00000170


	//   ....[3]....
        /*00d8*/ 	.word	0x0000d090


	//   ....[4]....
        /*00dc*/ 	.word	0x0000d120


	//   ....[5]....
        /*00e0*/ 	.word	0x00010fe0


	//   ....[6]....
        /*00e4*/ 	.word	0x00011070


	//----- nvinfo : EIATTR_COOP_GROUP_MASK_REGIDS
	.align		4
.L_118:
        /*00e8*/ 	.byte	0x04, 0x29
        /*00ea*/ 	.short	(.L_120 - .L_119)


	//   ....[0]....
.L_119:
        /*00ec*/ 	.word	0xffffffff


	//   ....[1]....
        /*00f0*/ 	.word	0xffffffff


	//   ....[2]....
        /*00f4*/ 	.word	0xffffffff


	//   ....[3]....
        /*00f8*/ 	.word	0xffffffff


	//   ....[4]....
        /*00fc*/ 	.word	0xffffffff


	//   ....[5]....
        /*0100*/ 	.word	0xffffffff


	//   ....[6]....
        /*0104*/ 	.word	0xffffffff


	//   ....[7]....
        /*0108*/ 	.word	0xffffffff


	//   ....[8]....
        /*010c*/ 	.word	0xffffffff


	//   ....[9]....
        /*0110*/ 	.word	0xffffffff


	//   ....[10]....
        /*0114*/ 	.word	0xffffffff


	//   ....[11]....
        /*0118*/ 	.word	0xffffffff


	//   ....[12]....
        /*011c*/ 	.word	0xffffffff


	//   ....[13]....
        /*0120*/ 	.word	0xffffffff


	//   ....[14]....
        /*0124*/ 	.word	0xffffffff


	//   ....[15]....
        /*0128*/ 	.word	0xffffffff


	//   ....[16]....
        /*012c*/ 	.word	0xffffffff


	//   ....[17]....
        /*0130*/ 	.word	0xffffffff


	//   ....[18]....
        /*0134*/ 	.word	0xffffffff


	//   ....[19]....
        /*0138*/ 	.word	0xffffffff


	//   ....[20]....
        /*013c*/ 	.word	0xffffffff


	//   ....[21]....
        /*0140*/ 	.word	0xffffffff


	//   ....[22]....
        /*0144*/ 	.word	0xffffffff


	//   ....[23]....
        /*0148*/ 	.word	0xffffffff


	//   ....[24]....
        /*014c*/ 	.word	0xffffffff


	//   ....[25]....
        /*0150*/ 	.word	0xffffffff


	//   ....[26]....
        /*0154*/ 	.word	0xffffffff


	//   ....[27]....
        /*0158*/ 	.word	0xffffffff


	//   ....[28]....
        /*015c*/ 	.word	0xffffffff


	//   ....[29]....
        /*0160*/ 	.word	0xffffffff


	//   ....[30]....
        /*0164*/ 	.word	0xffffffff


	//   ....[31]....
        /*0168*/ 	.word	0xffffffff


	//   ....[32]....
        /*016c*/ 	.word	0xffffffff


	//   ....[33]....
        /*0170*/ 	.word	0xffffffff


	//   ....[34]....
        /*0174*/ 	.word	0xffffffff


	//   ....[35]....
        /*0178*/ 	.word	0xffffffff


	//   ....[36]....
        /*017c*/ 	.word	0xffffffff


	//   ....[37]....
        /*0180*/ 	.word	0xffffffff


	//   ....[38]....
        /*0184*/ 	.word	0xffffffff


	//   ....[39]....
        /*0188*/ 	.word	0xffffffff


	//   ....[40]....
        /*018c*/ 	.word	0xffffffff


	//   ....[41]....
        /*0190*/ 	.word	0xffffffff


	//   ....[42]....
        /*0194*/ 	.word	0xffffffff


	//   ....[43]....
        /*0198*/ 	.word	0xffffffff


	//   ....[44]....
        /*019c*/ 	.word	0xffffffff


	//   ....[45]....
        /*01a0*/ 	.word	0xffffffff


	//   ....[46]....
        /*01a4*/ 	.word	0xffffffff


	//   ....[47]....
        /*01a8*/ 	.word	0xffffffff


	//   ....[48]....
        /*01ac*/ 	.word	0xffffffff


	//   ....[49]....
        /*01b0*/ 	.word	0xffffffff


	//   ....[50]....
        /*01b4*/ 	.word	0xffffffff


	//   ....[51]....
        /*01b8*/ 	.word	0xffffffff


	//   ....[52]....
        /*01bc*/ 	.word	0xffffffff


	//   ....[53]....
        /*01c0*/ 	.word	0xffffffff


	//   ....[54]....
        /*01c4*/ 	.word	0xffffffff


	//   ....[55]....
        /*01c8*/ 	.word	0xffffffff


	//   ....[56]....
        /*01cc*/ 	.word	0xffffffff


	//   ....[57]....
        /*01d0*/ 	.word	0xffffffff


	//   ....[58]....
        /*01d4*/ 	.word	0xffffffff


	//   ....[59]....
        /*01d8*/ 	.word	0xffffffff


	//   ....[60]....
        /*01dc*/ 	.word	0xffffffff


	//   ....[61]....
        /*01e0*/ 	.word	0xffffffff


	//   ....[62]....
        /*01e4*/ 	.word	0xffffffff


	//   ....[63]....
        /*01e8*/ 	.word	0xffffffff


	//   ....[64]....
        /*01ec*/ 	.word	0xffffffff


	//   ....[65]....
        /*01f0*/ 	.word	0xffffffff


	//   ....[66]....
        /*01f4*/ 	.word	0xffffffff


	//   ....[67]....
        /*01f8*/ 	.word	0xffffffff


	//   ....[68]....
        /*01fc*/ 	.word	0xffffffff


	//   ....[69]....
        /*0200*/ 	.word	0xffffffff


	//   ....[70]....
        /*0204*/ 	.word	0xffffffff


	//   ....[71]....
        /*0208*/ 	.word	0xffffffff


	//   ....[72]....
        /*020c*/ 	.word	0xffffffff


	//   ....[73]....
        /*0210*/ 	.word	0xffffffff


	//   ....[74]....
        /*0214*/ 	.word	0xffffffff


	//   ....[75]....
        /*0218*/ 	.word	0xffffffff


	//   ....[76]....
        /*021c*/ 	.word	0xffffffff


	//   ....[77]....
        /*0220*/ 	.word	0xffffffff


	//   ....[78]....
        /*0224*/ 	.word	0xffffffff


	//   ....[79]....
        /*0228*/ 	.word	0xffffffff


	//   ....[80]....
        /*022c*/ 	.word	0xffffffff


	//   ....[81]....
        /*0230*/ 	.word	0xffffffff


	//   ....[82]....
        /*0234*/ 	.word	0xffffffff


	//   ....[83]....
        /*0238*/ 	.word	0xffffffff


	//   ....[84]....
        /*023c*/ 	.word	0xffffffff


	//   ....[85]....
        /*0240*/ 	.word	0xffffffff


	//   ....[86]....
        /*0244*/ 	.word	0xffffffff


	//   ....[87]....
        /*0248*/ 	.word	0xffffffff


	//   ....[88]....
        /*024c*/ 	.word	0xffffffff


	//   ....[89]....
        /*0250*/ 	.word	0xffffffff


	//   ....[90]....
        /*0254*/ 	.word	0xffffffff


	//   ....[91]....
        /*0258*/ 	.word	0xffffffff


	//   ....[92]....
        /*025c*/ 	.word	0xffffffff


	//   ....[93]....
        /*0260*/ 	.word	0xffffffff


	//   ....[94]....
        /*0264*/ 	.word	0xffffffff


	//   ....[95]....
        /*0268*/ 	.word	0xffffffff


	//   ....[96]....
        /*026c*/ 	.word	0xffffffff


	//   ....[97]....
        /*0270*/ 	.word	0xffffffff


	//   ....[98]....
        /*0274*/ 	.word	0xffffffff


	//   ....[99]....
        /*0278*/ 	.word	0xffffffff


	//   ....[100]....
        /*027c*/ 	.word	0xffffffff


	//   ....[101]....
        /*0280*/ 	.word	0xffffffff


	//   ....[102]....
        /*0284*/ 	.word	0xffffffff


	//   ....[103]....
        /*0288*/ 	.word	0xffffffff


	//   ....[104]....
        /*028c*/ 	.word	0xffffffff


	//   ....[105]....
        /*0290*/ 	.word	0xffffffff


	//   ....[106]....
        /*0294*/ 	.word	0xffffffff


	//   ....[107]....
        /*0298*/ 	.word	0xffffffff


	//   ....[108]....
        /*029c*/ 	.word	0xffffffff


	//   ....[109]....
        /*02a0*/ 	.word	0xffffffff


	//   ....[110]....
        /*02a4*/ 	.word	0xffffffff


	//   ....[111]....
        /*02a8*/ 	.word	0xffffffff


	//   ....[112]....
        /*02ac*/ 	.word	0xffffffff


	//   ....[113]....
        /*02b0*/ 	.word	0xffffffff


	//   ....[114]....
        /*02b4*/ 	.word	0xffffffff


	//   ....[115]....
        /*02b8*/ 	.word	0xffffffff


	//   ....[116]....
        /*02bc*/ 	.word	0xffffffff


	//   ....[117]....
        /*02c0*/ 	.word	0xffffffff


	//   ....[118]....
        /*02c4*/ 	.word	0xffffffff


	//   ....[119]....
        /*02c8*/ 	.word	0xffffffff


	//   ....[120]....
        /*02cc*/ 	.word	0xffffffff


	//   ....[121]....
        /*02d0*/ 	.word	0xffffffff


	//   ....[122]....
        /*02d4*/ 	.word	0xffffffff


	//   ....[123]....
        /*02d8*/ 	.word	0xffffffff


	//   ....[124]....
        /*02dc*/ 	.word	0xffffffff


	//   ....[125]....
        /*02e0*/ 	.word	0xffffffff


	//   ....[126]....
        /*02e4*/ 	.word	0xffffffff


	//   ....[127]....
        /*02e8*/ 	.word	0xffffffff


	//   ....[128]....
        /*02ec*/ 	.word	0xffffffff


	//   ....[129]....
        /*02f0*/ 	.word	0xffffffff


	//   ....[130]....
        /*02f4*/ 	.word	0xffffffff


	//   ....[131]....
        /*02f8*/ 	.word	0xffffffff


	//   ....[132]....
        /*02fc*/ 	.word	0xffffffff


	//   ....[133]....
        /*0300*/ 	.word	0xffffffff


	//   ....[134]....
        /*0304*/ 	.word	0xffffffff


	//   ....[135]....
        /*0308*/ 	.word	0xffffffff


	//   ....[136]....
        /*030c*/ 	.word	0xffffffff


	//   ....[137]....
        /*0310*/ 	.word	0xffffffff


	//   ....[138]....
        /*0314*/ 	.word	0xffffffff


	//   ....[139]....
        /*0318*/ 	.word	0xffffffff


	//   ....[140]....
        /*031c*/ 	.word	0xffffffff


	//   ....[141]....
        /*0320*/ 	.word	0xffffffff


	//   ....[142]....
        /*0324*/ 	.word	0xffffffff


	//   ....[143]....
        /*0328*/ 	.word	0xffffffff


	//   ....[144]....
        /*032c*/ 	.word	0xffffffff


	//   ....[145]....
        /*0330*/ 	.word	0xffffffff


	//   ....[146]....
        /*0334*/ 	.word	0xffffffff


	//   ....[147]....
        /*0338*/ 	.word	0xffffffff


	//   ....[148]....
        /*033c*/ 	.word	0xffffffff


	//   ....[149]....
        /*0340*/ 	.word	0xffffffff


	//   ....[150]....
        /*0344*/ 	.word	0xffffffff


	//   ....[151]....
        /*0348*/ 	.word	0xffffffff


	//   ....[152]....
        /*034c*/ 	.word	0xffffffff


	//   ....[153]....
        /*0350*/ 	.word	0xffffffff


	//   ....[154]....
        /*0354*/ 	.word	0xffffffff


	//   ....[155]....
        /*0358*/ 	.word	0xffffffff


	//   ....[156]....
        /*035c*/ 	.word	0xffffffff


	//   ....[157]....
        /*0360*/ 	.word	0xffffffff


	//   ....[158]....
        /*0364*/ 	.word	0xffffffff


	//   ....[159]....
        /*0368*/ 	.word	0xffffffff


	//   ....[160]....
        /*036c*/ 	.word	0xffffffff


	//   ....[161]....
        /*0370*/ 	.word	0xffffffff


	//   ....[162]....
        /*0374*/ 	.word	0xffffffff


	//   ....[163]....
        /*0378*/ 	.word	0xffffffff


	//   ....[164]....
        /*037c*/ 	.word	0xffffffff


	//   ....[165]....
        /*0380*/ 	.word	0xffffffff


	//   ....[166]....
        /*0384*/ 	.word	0xffffffff


	//   ....[167]....
        /*0388*/ 	.word	0xffffffff


	//   ....[168]....
        /*038c*/ 	.word	0xffffffff


	//   ....[169]....
        /*0390*/ 	.word	0x0500000f


	//   ....[170]....
        /*0394*/ 	.word	0x0500000f


	//   ....[171]....
        /*0398*/ 	.word	0x0500000f


	//   ....[172]....
        /*039c*/ 	.word	0x0500000f


	//   ....[173]....
        /*03a0*/ 	.word	0x0500000f


	//   ....[174]....
        /*03a4*/ 	.word	0x0500000f


	//   ....[175]....
        /*03a8*/ 	.word	0x0500000f


	//   ....[176]....
        /*03ac*/ 	.word	0x0500000f


	//   ....[177]....
        /*03b0*/ 	.word	0x0500000f


	//   ....[178]....
        /*03b4*/ 	.word	0x0500000f


	//   ....[179]....
        /*03b8*/ 	.word	0x0500000f


	//   ....[180]....
        /*03bc*/ 	.word	0x0500000f


	//   ....[181]....
        /*03c0*/ 	.word	0x0500000f


	//   ....[182]....
        /*03c4*/ 	.word	0x0500000f


	//   ....[183]....
        /*03c8*/ 	.word	0x0500000f


	//   ....[184]....
        /*03cc*/ 	.word	0x0500000f


	//   ....[185]....
        /*03d0*/ 	.word	0x0500000f


	//   ....[186]....
        /*03d4*/ 	.word	0x0500000f


	//   ....[187]....
        /*03d8*/ 	.word	0x0500000f


	//   ....[188]....
        /*03dc*/ 	.word	0x0500000f


	//   ....[189]....
        /*03e0*/ 	.word	0x0500000f


	//   ....[190]....
        /*03e4*/ 	.word	0x0500000f


	//   ....[191]....
        /*03e8*/ 	.word	0x0500000f


	//   ....[192]....
        /*03ec*/ 	.word	0x0500000f


	//   ....[193]....
        /*03f0*/ 	.word	0x0500000f


	//   ....[194]....
        /*03f4*/ 	.word	0x0500000f


	//   ....[195]....
        /*03f8*/ 	.word	0x0500000f


	//   ....[196]....
        /*03fc*/ 	.word	0x0500000f


	//   ....[197]....
        /*0400*/ 	.word	0x0500000f


	//   ....[198]....
        /*0404*/ 	.word	0x0500000f


	//   ....[199]....
        /*0408*/ 	.word	0x0500000f


	//   ....[200]....
        /*040c*/ 	.word	0x0500000f


	//   ....[201]....
        /*0410*/ 	.word	0x0500000f


	//   ....[202]....
        /*0414*/ 	.word	0x0500000f


	//   ....[203]....
        /*0418*/ 	.word	0x0500000f


	//   ....[204]....
        /*041c*/ 	.word	0x0500000f


	//   ....[205]....
        /*0420*/ 	.word	0x0500000f


	//   ....[206]....
        /*0424*/ 	.word	0x0500000f


	//   ....[207]....
        /*0428*/ 	.word	0x0500000f


	//   ....[208]....
        /*042c*/ 	.word	0x0500000f


	//   ....[209]....
        /*0430*/ 	.word	0x0500000f


	//   ....[210]....
        /*0434*/ 	.word	0x0500000f


	//   ....[211]....
        /*0438*/ 	.word	0x0500000f


	//   ....[212]....
        /*043c*/ 	.word	0x0500000f


	//   ....[213]....
        /*0440*/ 	.word	0x0500000f


	//   ....[214]....
        /*0444*/ 	.word	0x0500000f


	//   ....[215]....
        /*0448*/ 	.word	0x0500000f


	//   ....[216]....
        /*044c*/ 	.word	0x0500000f


	//   ....[217]....
        /*0450*/ 	.word	0x0500000f


	//   ....[218]....
        /*0454*/ 	.word	0x0500000f


	//----- nvinfo : EIATTR_COOP_GROUP_INSTR_OFFSETS
	.align		4
.L_120:
        /*0458*/ 	.byte	0x04, 0x28
        /*045a*/ 	.short	(.L_122 - .L_121)


	//   ....[0]....
.L_121:
        /*045c*/ 	.word	0x00000080


	//   ....[1]....
        /*0460*/ 	.word	0x00000090


	//   ....[2]....
        /*0464*/ 	.word	0x000002d0


	//   ....[3]....
        /*0468*/ 	.word	0x00000430


	//   ....[4]....
        /*046c*/ 	.word	0x00000550


	//   ....[5]....
        /*0470*/ 	.word	0x000006b0


	//   ....[6]....
        /*0474*/ 	.word	0x00001740


	//   ....[7]....
        /*0478*/ 	.word	0x00003240


	//   ....[8]....
        /*047c*/ 	.word	0x00003340


	//   ....[9]....
        /*0480*/ 	.word	0x00003a50


	//   ....[10]....
        /*0484*/ 	.word	0x00003ae0


	//   ....[11]....
        /*0488*/ 	.word	0x00006650


	//   ....[12]....
        /*048c*/ 	.word	0x00006660


	//   ....[13]....
        /*0490*/ 	.word	0x00006690


	//   ....[14]....
        /*0494*/ 	.word	0x000066a0


	//   ....[15]....
        /*0498*/ 	.word	0x000083e0


	//   ....[16]....
        /*049c*/ 	.word	0x000083f0


	//   ....[17]....
        /*04a0*/ 	.word	0x00008420


	//   ....[18]....
        /*04a4*/ 	.word	0x00008430


	//   ....[19]....
        /*04a8*/ 	.word	0x000098b0


	//   ....[20]....
        /*04ac*/ 	.word	0x000098e0


	//   ....[21]....
        /*04b0*/ 	.word	0x00009910


	//   ....[22]....
        /*04b4*/ 	.word	0x00009940


	//   ....[23]....
        /*04b8*/ 	.word	0x00009970


	//   ....[24]....
        /*04bc*/ 	.word	0x00009990


	//   ....[25]....
        /*04c0*/ 	.word	0x000099a0


	//   ....[26]....
        /*04c4*/ 	.word	0x000099b0


	//   ....[27]....
        /*04c8*/ 	.word	0x000099c0


	//   ....[28]....
        /*04cc*/ 	.word	0x000099d0


	//   ....[29]....
        /*04d0*/ 	.word	0x000099e0


	//   ....[30]....
        /*04d4*/ 	.word	0x00009a10


	//   ....[31]....
        /*04d8*/ 	.word	0x00009a50


	//   ....[32]....
        /*04dc*/ 	.word	0x00009a90


	//   ....[33]....
        /*04e0*/ 	.word	0x00009ac0


	//   ....[34]....
        /*04e4*/ 	.word	0x00009ad0


	//   ....[35]....
        /*04e8*/ 	.word	0x00009ae0


	//   ....[36]....
        /*04ec*/ 	.word	0x00009b10


	//   ....[37]....
        /*04f0*/ 	.word	0x00009b40


	//   ....[38]....
        /*04f4*/ 	.word	0x00009b50


	//   ....[39]....
        /*04f8*/ 	.word	0x00009b60


	//   ....[40]....
        /*04fc*/ 	.word	0x00009b90


	//   ....[41]....
        /*0500*/ 	.word	0x00009bc0


	//   ....[42]....
        /*0504*/ 	.word	0x00009bd0


	//   ....[43]....
        /*0508*/ 	.word	0x00009c30


	//   ....[44]....
        /*050c*/ 	.word	0x00009c40


	//   ....[45]....
        /*0510*/ 	.word	0x00009c50


	//   ....[46]....
        /*0514*/ 	.word	0x00009c60


	//   ....[47]....
        /*0518*/ 	.word	0x00009c80


	//   ....[48]....
        /*051c*/ 	.word	0x00009c90


	//   ....[49]....
        /*0520*/ 	.word	0x00009ca0


	//   ....[50]....
        /*0524*/ 	.word	0x00009cb0


	//   ....[51]....
        /*0528*/ 	.word	0x00009cc0


	//   ....[52]....
        /*052c*/ 	.word	0x00009cd0


	//   ....[53]....
        /*0530*/ 	.word	0x00009d00


	//   ....[54]....
        /*0534*/ 	.word	0x00009d10


	//   ....[55]....
        /*0538*/ 	.word	0x00009d30


	//   ....[56]....
        /*053c*/ 	.word	0x00009d40


	//   ....[57]....
        /*0540*/ 	.word	0x00009d50


	//   ....[58]....
        /*0544*/ 	.word	0x00009d70


	//   ....[59]....
        /*0548*/ 	.word	0x00009d80


	//   ....[60]....
        /*054c*/ 	.word	0x00009d90


	//   ....[61]....
        /*0550*/ 	.word	0x00009da0


	//   ....[62]....
        /*0554*/ 	.word	0x00009dc0


	//   ....[63]....
        /*0558*/ 	.word	0x00009dd0


	//   ....[64]....
        /*055c*/ 	.word	0x00009df0


	//   ....[65]....
        /*0560*/ 	.word	0x00009e00


	//   ....[66]....
        /*0564*/ 	.word	0x00009e10


	//   ....[67]....
        /*0568*/ 	.word	0x0000a4e0


	//   ....[68]....
        /*056c*/ 	.word	0x0000a520


	//   ....[69]....
        /*0570*/ 	.word	0x0000a5c0


	//   ....[70]....
        /*0574*/ 	.word	0x0000a640


	//   ....[71]....
        /*0578*/ 	.word	0x0000acd0


	//   ....[72]....
        /*057c*/ 	.word	0x0000ad00


	//   ....[73]....
        /*0580*/ 	.word	0x0000ae00


	//   ....[74]....
        /*0584*/ 	.word	0x0000ae20


	//   ....[75]....
        /*0588*/ 	.word	0x0000af20


	//   ....[76]....
        /*058c*/ 	.word	0x0000af40


	//   ....[77]....
        /*0590*/ 	.word	0x0000b050


	//   ....[78]....
        /*0594*/ 	.word	0x0000b070


	//   ....[79]....
        /*0598*/ 	.word	0x0000b9a0


	//   ....[80]....
        /*059c*/ 	.word	0x0000b9c0


	//   ....[81]....
        /*05a0*/ 	.word	0x0000bac0


	//   ....[82]....
        /*05a4*/ 	.word	0x0000bae0


	//   ....[83]....
        /*05a8*/ 	.word	0x0000bbe0


	//   ....[84]....
        /*05ac*/ 	.word	0x0000bc00


	//   ....[85]....
        /*05b0*/ 	.word	0x0000bd10


	//   ....[86]....
        /*05b4*/ 	.word	0x0000bd30


	//   ....[87]....
        /*05b8*/ 	.word	0x0000beb0


	//   ....[88]....
        /*05bc*/ 	.word	0x0000c060


	//   ....[89]....
        /*05c0*/ 	.word	0x0000c090


	//   ....[90]....
        /*05c4*/ 	.word	0x0000c0c0


	//   ....[91]....
        /*05c8*/ 	.word	0x0000c0f0


	//   ....[92]....
        /*05cc*/ 	.word	0x0000c120


	//   ....[93]....
        /*05d0*/ 	.word	0x0000c160


	//   ....[94]....
        /*05d4*/ 	.word	0x0000c2b0


	//   ....[95]....
        /*05d8*/ 	.word	0x0000c2e0


	//   ....[96]....
        /*05dc*/ 	.word	0x0000c310


	//   ....[97]....
        /*05e0*/ 	.word	0x0000c340


	//   ....[98]....
        /*05e4*/ 	.word	0x0000c370


	//   ....[99]....
        /*05e8*/ 	.word	0x0000c3b0


	//   ....[100]....
        /*05ec*/ 	.word	0x0000c430


	//   ....[101]....
        /*05f0*/ 	.word	0x0000c470


	//   ....[102]....
        /*05f4*/ 	.word	0x0000c500


	//   ....[103]....
        /*05f8*/ 	.word	0x0000dfc0


	//   ....[104]....
        /*05fc*/ 	.word	0x0000dff0


	//   ....[105]....
        /*0600*/ 	.word	0x0000e020


	//   ....[106]....
        /*0604*/ 	.word	0x0000e130


	//   ....[107]....
        /*0608*/ 	.word	0x0000e140


	//   ....[108]....
        /*060c*/ 	.word	0x0000e1d0


	//   ....[109]....
        /*0610*/ 	.word	0x0000e1e0


	//   ....[110]....
        /*0614*/ 	.word	0x0000e1f0


	//   ....[111]....
        /*0618*/ 	.word	0x0000e280


	//   ....[112]....
        /*061c*/ 	.word	0x0000e320


	//   ....[113]....
        /*0620*/ 	.word	0x0000e720


	//   ....[114]....
        /*0624*/ 	.word	0x0000e750


	//   ....[115]....
        /*0628*/ 	.word	0x0000e780


	//   ....[116]....
        /*062c*/ 	.word	0x0000e7e0


	//   ....[117]....
        /*0630*/ 	.word	0x0000e860


	//   ....[118]....
        /*0634*/ 	.word	0x0000e870


	//   ....[119]....
        /*0638*/ 	.word	0x0000e8c0


	//   ....[120]....
        /*063c*/ 	.word	0x0000e900


	//   ....[121]....
        /*0640*/ 	.word	0x0000e910


	//   ....[122]....
        /*0644*/ 	.word	0x0000e9c0


	//   ....[123]....
        /*0648*/ 	.word	0x0000f1c0


	//   ....[124]....
        /*064c*/ 	.word	0x0000f1f0


	//   ....[125]....
        /*0650*/ 	.word	0x0000f220


	//   ....[126]....
        /*0654*/ 	.word	0x0000f260


	//   ....[127]....
        /*0658*/ 	.word	0x0000f2f0


	//   ....[128]....
        /*065c*/ 	.word	0x0000f310


	//   ....[129]....
        /*0660*/ 	.word	0x0000f360


	//   ....[130]....
        /*0664*/ 	.word	0x0000f3b0


	//   ....[131]....
        /*0668*/ 	.word	0x0000fda0


	//   ....[132]....
        /*066c*/ 	.word	0x0000fdb0


	//   ....[133]....
        /*0670*/ 	.word	0x0000fdc0


	//   ....[134]....
        /*0674*/ 	.word	0x0000fe00


	//   ....[135]....
        /*0678*/ 	.word	0x0000fe40


	//   ....[136]....
        /*067c*/ 	.word	0x0000fe50


	//   ....[137]....
        /*0680*/ 	.word	0x0000feb0


	//   ....[138]....
        /*0684*/ 	.word	0x0000fee0


	//   ....[139]....
        /*0688*/ 	.word	0x0000ff20


	//   ....[140]....
        /*068c*/ 	.word	0x0000ff80


	//   ....[141]....
        /*0690*/ 	.word	0x000103a0


	//   ....[142]....
        /*0694*/ 	.word	0x000103b0


	//   ....[143]....
        /*0698*/ 	.word	0x000103c0


	//   ....[144]....
        /*069c*/ 	.word	0x000103d0


	//   ....[145]....
        /*06a0*/ 	.word	0x000103e0


	//   ....[146]....
        /*06a4*/ 	.word	0x00010440


	//   ....[147]....
        /*06a8*/ 	.word	0x00010450


	//   ....[148]....
        /*06ac*/ 	.word	0x00010460


	//   ....[149]....
        /*06b0*/ 	.word	0x000104c0


	//   ....[150]....
        /*06b4*/ 	.word	0x000104e0


	//   ....[151]....
        /*06b8*/ 	.word	0x00011ae0


	//   ....[152]....
        /*06bc*/ 	.word	0x00011b10


	//   ....[153]....
        /*06c0*/ 	.word	0x00011b40


	//   ....[154]....
        /*06c4*/ 	.word	0x00011b50


	//   ....[155]....
        /*06c8*/ 	.word	0x00011b80


	//   ....[156]....
        /*06cc*/ 	.word	0x00011b90


	//   ....[157]....
        /*06d0*/ 	.word	0x00011bc0


	//   ....[158]....
        /*06d4*/ 	.word	0x00011c00


	//   ....[159]....
        /*06d8*/ 	.word	0x00011d40


	//   ....[160]....
        /*06dc*/ 	.word	0x00011d70


	//   ....[161]....
        /*06e0*/ 	.word	0x00011da0


	//   ....[162]....
        /*06e4*/ 	.word	0x00011dd0


	//   ....[163]....
        /*06e8*/ 	.word	0x00011e00


	//   ....[164]....
        /*06ec*/ 	.word	0x00011e40


	//   ....[165]....
        /*06f0*/ 	.word	0x00011ed0


	//   ....[166]....
        /*06f4*/ 	.word	0x00011f10


	//   ....[167]....
        /*06f8*/ 	.word	0x00011fa0


	//   ....[168]....
        /*06fc*/ 	.word	0x000123a0


	//   ....[169]....
        /*0700*/ 	.word	0x000128f0


	//   ....[170]....
        /*0704*/ 	.word	0x000129d0


	//   ....[171]....
        /*0708*/ 	.word	0x00012a90


	//   ....[172]....
        /*070c*/ 	.word	0x00012c20


	//   ....[173]....
        /*0710*/ 	.word	0x00012cb0


	//   ....[174]....
        /*0714*/ 	.word	0x00012d10


	//   ....[175]....
        /*0718*/ 	.word	0x00012e10


	//   ....[176]....
        /*071c*/ 	.word	0x00012e70


	//   ....[177]....
        /*0720*/ 	.word	0x00012f40


	//   ....[178]....
        /*0724*/ 	.word	0x00013000


	//   ....[179]....
        /*0728*/ 	.word	0x000130d0


	//   ....[180]....
        /*072c*/ 	.word	0x00013250


	//   ....[181]....
        /*0730*/ 	.word	0x00013310


	//   ....[182]....
        /*0734*/ 	.word	0x00013430


	//   ....[183]....
        /*0738*/ 	.word	0x00013480


	//   ....[184]....
        /*073c*/ 	.word	0x00013560


	//   ....[185]....
        /*0740*/ 	.word	0x00013610


	//   ....[186]....
        /*0744*/ 	.word	0x00013670


	//   ....[187]....
        /*0748*/ 	.word	0x00013750


	//   ....[188]....
        /*074c*/ 	.word	0x000137c0


	//   ....[189]....
        /*0750*/ 	.word	0x00013890


	//   ....[190]....
        /*0754*/ 	.word	0x00013930


	//   ....[191]....
        /*0758*/ 	.word	0x000139a0


	//   ....[192]....
        /*075c*/ 	.word	0x00013a20


	//   ....[193]....
        /*0760*/ 	.word	0x00013af0


	//   ....[194]....
        /*0764*/ 	.word	0x00013b60


	//   ....[195]....
        /*0768*/ 	.word	0x00013c40


	//   ....[196]....
        /*076c*/ 	.word	0x00013cb0


	//   ....[197]....
        /*0770*/ 	.word	0x00013d80


	//   ....[198]....
        /*0774*/ 	.word	0x00013eb0


	//   ....[199]....
        /*0778*/ 	.word	0x00013f40


	//   ....[200]....
        /*077c*/ 	.word	0x00013fa0


	//   ....[201]....
        /*0780*/ 	.word	0x00014080


	//   ....[202]....
        /*0784*/ 	.word	0x000140e0


	//   ....[203]....
        /*0788*/ 	.word	0x000141b0


	//   ....[204]....
        /*078c*/ 	.word	0x00014210


	//   ....[205]....
        /*0790*/ 	.word	0x000142e0


	//   ....[206]....
        /*0794*/ 	.word	0x00014340


	//   ....[207]....
        /*0798*/ 	.word	0x00014410


	//   ....[208]....
        /*079c*/ 	.word	0x00014500


	//   ....[209]....
        /*07a0*/ 	.word	0x00014590


	//   ....[210]....
        /*07a4*/ 	.word	0x000145f0


	//   ....[211]....
        /*07a8*/ 	.word	0x000146c0


	//   ....[212]....
        /*07ac*/ 	.word	0x00014720


	//   ....[213]....
        /*07b0*/ 	.word	0x000147f0


	//   ....[214]....
        /*07b4*/ 	.word	0x00014850


	//   ....[215]....
        /*07b8*/ 	.word	0x00014920


	//   ....[216]....
        /*07bc*/ 	.word	0x00014980


	//   ....[217]....
        /*07c0*/ 	.word	0x00014a50


	//   ....[218]....
        /*07c4*/ 	.word	0x00014ca0


	//----- nvinfo : EIATTR_REG_RECONFIG
	.align		4
.L_122:
        /*07c8*/ 	.byte	0x01, 0x54
	.zero		2


	//----- nvinfo : EIATTR_SYSCALL_OFFSETS
	.align		4
        /*07cc*/ 	.byte	0x04, 0x46
        /*07ce*/ 	.short	(.L_124 - .L_123)


	//   ....[0]....
.L_123:
        /*07d0*/ 	.word	0x00001920


	//   ....[1]....
        /*07d4*/ 	.word	0x0000d280


	//   ....[2]....
        /*07d8*/ 	.word	0x0000d3f0


	//   ....[3]....
        /*07dc*/ 	.word	0x0000d540


	//   ....[4]....
        /*07e0*/ 	.word	0x0000d680


	//   ....[5]....
        /*07e4*/ 	.word	0x0000ee00


	//----- nvinfo : EIATTR_MBARRIER_INSTR_OFFSETS
	.align		4
.L_124:
        /*07e8*/ 	.byte	0x04, 0x39
        /*07ea*/ 	.short	(.L_126 - .L_125)


	//   ....[0]....
.L_125:
        /*07ec*/ 	.word	0x00000180
        /*07f0*/ 	.word	0x000000ff
        /*07f4*/ 	.word	0x00033400
        /*07f8*/ 	.short	0x0100
        /*07fa*/ 	.byte	0x08
	.zero		1


	//   ....[1]....
        /*07fc*/ 	.word	0x00000190
        /*0800*/ 	.word	0x000000ff
        /*0804*/ 	.word	0x00033420
        /*0808*/ 	.short	0x0100
        /*080a*/ 	.byte	0x08
	.zero		1


	//   ....[2]....
        /*080c*/ 	.word	0x00000280
        /*0810*/ 	.word	0x000000ff
        /*0814*/ 	.word	0x00033430
        /*0818*/ 	.short	0x0100
        /*081a*/ 	.byte	0x08
	.zero		1


	//   ....[3]....
        /*081c*/ 	.word	0x00000290
        /*0820*/ 	.word	0x000000ff
        /*0824*/ 	.word	0x00033440
        /*0828*/ 	.short	0x0100
        /*082a*/ 	.byte	0x08
	.zero		1


	//   ....[4]....
        /*082c*/ 	.word	0x000002a0
        /*0830*/ 	.word	0x000000ff
        /*0834*/ 	.word	0x00033438
        /*0838*/ 	.short	0x0100
        /*083a*/ 	.byte	0x08
	.zero		1


	//   ....[5]....
        /*083c*/ 	.word	0x000002b0
        /*0840*/ 	.word	0x000000ff
        /*0844*/ 	.word	0x00033448
        /*0848*/ 	.short	0x0100
        /*084a*/ 	.byte	0x08
	.zero		1


	//   ....[6]....
        /*084c*/ 	.word	0x000003e0
        /*0850*/ 	.word	0x000000ff
        /*0854*/ 	.word	0x00033450
        /*0858*/ 	.short	0x0100
        /*085a*/ 	.byte	0x08
	.zero		1


	//   ....[7]....
        /*085c*/ 	.word	0x000003f0
        /*0860*/ 	.word	0x000000ff
        /*0864*/ 	.word	0x00033460
        /*0868*/ 	.short	0x0100
        /*086a*/ 	.byte	0x08
	.zero		1


	//   ....[8]....
        /*086c*/ 	.word	0x00000400
        /*0870*/ 	.word	0x000000ff
        /*0874*/ 	.word	0x00033458
        /*0878*/ 	.short	0x0100
        /*087a*/ 	.byte	0x08
	.zero		1


	//   ....[9]....
        /*087c*/ 	.word	0x00000410
        /*0880*/ 	.word	0x000000ff
        /*0884*/ 	.word	0x00033468
        /*0888*/ 	.short	0x0100
        /*088a*/ 	.byte	0x08
	.zero		1


	//   ....[10]....
        /*088c*/ 	.word	0x00000500
        /*0890*/ 	.word	0x000000ff
        /*0894*/ 	.word	0x00033470
        /*0898*/ 	.short	0x0100
        /*089a*/ 	.byte	0x06
	.zero		1


	//   ....[11]....
        /*089c*/ 	.word	0x00000510
        /*08a0*/ 	.word	0x000000ff
        /*08a4*/ 	.word	0x00033480
        /*08a8*/ 	.short	0x0100
        /*08aa*/ 	.byte	0x06
	.zero		1


	//   ....[12]....
        /*08ac*/ 	.word	0x00000520
        /*08b0*/ 	.word	0x000000ff
        /*08b4*/ 	.word	0x00033478
        /*08b8*/ 	.short	0x0100
        /*08ba*/ 	.byte	0x06
	.zero		1


	//   ....[13]....
        /*08bc*/ 	.word	0x00000530
        /*08c0*/ 	.word	0x000000ff
        /*08c4*/ 	.word	0x00033488
        /*08c8*/ 	.short	0x0100
        /*08ca*/ 	.byte	0x06
	.zero		1


	//   ....[14]....
        /*08cc*/ 	.word	0x00000660
        /*08d0*/ 	.word	0x000000ff
        /*08d4*/ 	.word	0x00033490
        /*08d8*/ 	.short	0x0100
        /*08da*/ 	.byte	0x08
	.zero		1


	//   ....[15]....
        /*08dc*/ 	.word	0x00000670
        /*08e0*/ 	.word	0x000000ff
        /*08e4*/ 	.word	0x000334a0
        /*08e8*/ 	.short	0x0100
        /*08ea*/ 	.byte	0x08
	.zero		1


	//   ....[16]....
        /*08ec*/ 	.word	0x00000680
        /*08f0*/ 	.word	0x000000ff
        /*08f4*/ 	.word	0x00033498
        /*08f8*/ 	.short	0x0100
        /*08fa*/ 	.byte	0x08
	.zero		1


	//   ....[17]....
        /*08fc*/ 	.word	0x00000690
        /*0900*/ 	.word	0x000000ff
        /*0904*/ 	.word	0x000334a8
        /*0908*/ 	.short	0x0100
        /*090a*/ 	.byte	0x08
	.zero		1


	//   ....[18]....
        /*090c*/ 	.word	0x000007e0
        /*0910*/ 	.word	0x000000ff
        /*0914*/ 	.word	0x000334b0
        /*0918*/ 	.short	0x0100
        /*091a*/ 	.byte	0x08
	.zero		1


	//   ....[19]....
        /*091c*/ 	.word	0x000007f0
        /*0920*/ 	.word	0x000000ff
        /*0924*/ 	.word	0x000334c0
        /*0928*/ 	.short	0x0100
        /*092a*/ 	.byte	0x08
	.zero		1


	//   ....[20]....
        /*092c*/ 	.word	0x00000800
        /*0930*/ 	.word	0x000000ff
        /*0934*/ 	.word	0x000334b8
        /*0938*/ 	.short	0x0100
        /*093a*/ 	.byte	0x08
	.zero		1


	//   ....[21]....
        /*093c*/ 	.word	0x00000810
        /*0940*/ 	.word	0x000000ff
        /*0944*/ 	.word	0x000334c8
        /*0948*/ 	.short	0x0100
        /*094a*/ 	.byte	0x08
	.zero		1


	//   ....[22]....
        /*094c*/ 	.word	0x000019a0
        /*0950*/ 	.word	0x000000ff
        /*0954*/ 	.word	0x00033400
        /*0958*/ 	.short	0x010a
        /*095a*/ 	.byte	0x30
	.zero		1


	//   ....[23]....
        /*095c*/ 	.word	0x00001a20
        /*0960*/ 	.word	0x00000003
        /*0964*/ 	.word	0x00033430
        /*0968*/ 	.short	0x010a
        /*096a*/ 	.byte	0x3f
	.zero		1


	//   ....[24]....
        /*096c*/ 	.word	0x00001a70
        /*0970*/ 	.word	0x00000003
        /*0974*/ 	.word	0x00033430
        /*0978*/ 	.short	0x010a
        /*097a*/ 	.byte	0x3f
	.zero		1


	//   ....[25]....
        /*097c*/ 	.word	0x00002910
        /*0980*/ 	.word	0x000000ff
        /*0984*/ 	.word	0x00000000
        /*0988*/ 	.short	0x0101
        /*098a*/ 	.byte	0x06
	.zero		1


	//   ....[26]....
        /*098c*/ 	.word	0x000051c0
        /*0990*/ 	.word	0x000000ff
        /*0994*/ 	.word	0x00033430
        /*0998*/ 	.short	0x010a
        /*099a*/ 	.byte	0x06
	.zero		1


	//   ....[27]....
        /*099c*/ 	.word	0x00005200
        /*09a0*/ 	.word	0x000000ff
        /*09a4*/ 	.word	0x00033430
        /*09a8*/ 	.short	0x010a
        /*09aa*/ 	.byte	0x06
	.zero		1


	//   ....[28]....
        /*09ac*/ 	.word	0x00005e50
        /*09b0*/ 	.word	0x000000ff
        /*09b4*/ 	.word	0x00033450
        /*09b8*/ 	.short	0x010a
        /*09ba*/ 	.byte	0x06
	.zero		1


	//   ....[29]....
        /*09bc*/ 	.word	0x00005e90
        /*09c0*/ 	.word	0x000000ff
        /*09c4*/ 	.word	0x00033450
        /*09c8*/ 	.short	0x010a
        /*09ca*/ 	.byte	0x06
	.zero		1


	//   ....[30]....
        /*09cc*/ 	.word	0x000061f0
        /*09d0*/ 	.word	0x000000ff
        /*09d4*/ 	.word	0x00000000
        /*09d8*/ 	.short	0x0101
        /*09da*/ 	.byte	0x06
	.zero		1


	//   ....[31]....
        /*09dc*/ 	.word	0x000077a0
        /*09e0*/ 	.word	0x000000ff
        /*09e4*/ 	.word	0x00000000
        /*09e8*/ 	.short	0x0101
        /*09ea*/ 	.byte	0x06
	.zero		1


	//   ....[32]....
        /*09ec*/ 	.word	0x00008050
        /*09f0*/ 	.word	0x000000ff
        /*09f4*/ 	.word	0x00033450
        /*09f8*/ 	.short	0x010a
        /*09fa*/ 	.byte	0x09
	.zero		1


	//   ....[33]....
        /*09fc*/ 	.word	0x00008090
        /*0a00*/ 	.word	0x000000ff
        /*0a04*/ 	.word	0x00033450
        /*0a08*/ 	.short	0x010a
        /*0a0a*/ 	.byte	0x09
	.zero		1


	//   ....[34]....
        /*0a0c*/ 	.word	0x000088f0
        /*0a10*/ 	.word	0x000000ff
        /*0a14*/ 	.word	0x00000000
        /*0a18*/ 	.short	0x0101
        /*0a1a*/ 	.byte	0x04
	.zero		1


	//   ....[35]....
        /*0a1c*/ 	.word	0x0000ace0
        /*0a20*/ 	.word	0x00000000
        /*0a24*/ 	.word	0x00000000
        /*0a28*/ 	.short	0x0101
        /*0a2a*/ 	.byte	0x3f
	.zero		1


	//   ....[36]....
        /*0a2c*/ 	.word	0x0000dcd0
        /*0a30*/ 	.word	0x00000004
        /*0a34*/ 	.word	0x00033480
        /*0a38*/ 	.short	0x010a
        /*0a3a*/ 	.byte	0x3f
	.zero		1


	//   ....[37]....
        /*0a3c*/ 	.word	0x0000e3f0
        /*0a40*/ 	.word	0x00000004
        /*0a44*/ 	.word	0x00033470
        /*0a48*/ 	.short	0x0107
        /*0a4a*/ 	.byte	0x3f
	.zero		1


	//   ....[38]....
        /*0a4c*/ 	.word	0x0000e4b0
        /*0a50*/ 	.word	0x00000004
        /*0a54*/ 	.word	0x00033470
        /*0a58*/ 	.short	0x0101
        /*0a5a*/ 	.byte	0x3f
	.zero		1


	//   ....[39]....
        /*0a5c*/ 	.word	0x0000e4e0
        /*0a60*/ 	.word	0x00000004
        /*0a64*/ 	.word	0x00033440
        /*0a68*/ 	.short	0x010a
        /*0a6a*/ 	.byte	0x3f
	.zero		1


	//   ....[40]....
        /*0a6c*/ 	.word	0x0000eb20
        /*0a70*/ 	.word	0x00000004
        /*0a74*/ 	.word	0x00033430
        /*0a78*/ 	.short	0x0107
        /*0a7a*/ 	.byte	0x3f
	.zero		1


	//   ....[41]....
        /*0a7c*/ 	.word	0x0000ebf0
        /*0a80*/ 	.word	0x00000004
        /*0a84*/ 	.word	0x00033430
        /*0a88*/ 	.short	0x0101
        /*0a8a*/ 	.byte	0x3f
	.zero		1


	//   ....[42]....
        /*0a8c*/ 	.word	0x0000f4c0
        /*0a90*/ 	.word	0x00000016
        /*0a94*/ 	.word	0x00033400
        /*0a98*/ 	.short	0x0107
        /*0a9a*/ 	.byte	0x3f
	.zero		1


	//   ....[43]....
        /*0a9c*/ 	.word	0x0000f5c0
        /*0aa0*/ 	.word	0x00000016
        /*0aa4*/ 	.word	0x00033400
        /*0aa8*/ 	.short	0x0101
        /*0aaa*/ 	.byte	0x3f
	.zero		1


	//   ....[44]....
        /*0aac*/ 	.word	0x0000f5e0
        /*0ab0*/ 	.word	0x00000016
        /*0ab4*/ 	.word	0x00033420
        /*0ab8*/ 	.short	0x010a
        /*0aba*/ 	.byte	0x3f
	.zero		1


	//   ....[45]....
        /*0abc*/ 	.word	0x0000faf0
        /*0ac0*/ 	.word	0x00000004
        /*0ac4*/ 	.word	0x00033480
        /*0ac8*/ 	.short	0x010a
        /*0aca*/ 	.byte	0x3f
	.zero		1


	//   ....[46]....
        /*0acc*/ 	.word	0x00010020
        /*0ad0*/ 	.word	0x00000004
        /*0ad4*/ 	.word	0x00033470
        /*0ad8*/ 	.short	0x0107
        /*0ada*/ 	.byte	0x3f
	.zero		1


	//   ....[47]....
        /*0adc*/ 	.word	0x000100e0
        /*0ae0*/ 	.word	0x00000004
        /*0ae4*/ 	.word	0x00033470
        /*0ae8*/ 	.short	0x0101
        /*0aea*/ 	.byte	0x3f
	.zero		1


	//   ....[48]....
        /*0aec*/ 	.word	0x00010110
        /*0af0*/ 	.word	0x00000004
        /*0af4*/ 	.word	0x00033440
        /*0af8*/ 	.short	0x010a
        /*0afa*/ 	.byte	0x3f
	.zero		1


	//   ....[49]....
        /*0afc*/ 	.word	0x00010610
        /*0b00*/ 	.word	0x00000004
        /*0b04*/ 	.word	0x00033430
        /*0b08*/ 	.short	0x0107
        /*0b0a*/ 	.byte	0x3f
	.zero		1


	//   ....[50]....
        /*0b0c*/ 	.word	0x000106e0
        /*0b10*/ 	.word	0x00000004
        /*0b14*/ 	.word	0x00033430
        /*0b18*/ 	.short	0x0101
        /*0b1a*/ 	.byte	0x3f
	.zero		1


	//   ....[51]....
        /*0b1c*/ 	.word	0x00010760
        /*0b20*/ 	.word	0x00000000
        /*0b24*/ 	.word	0x00033470
        /*0b28*/ 	.short	0x010a
        /*0b2a*/ 	.byte	0x3f
	.zero		1


	//   ....[52]....
        /*0b2c*/ 	.word	0x000107f0
        /*0b30*/ 	.word	0x00000000
        /*0b34*/ 	.word	0x00033460
        /*0b38*/ 	.short	0x010a
        /*0b3a*/ 	.byte	0x3f
	.zero		1


	//   ....[53]....
        /*0b3c*/ 	.word	0x00010ec0
        /*0b40*/ 	.word	0x00000000
        /*0b44*/ 	.word	0x00033450
        /*0b48*/ 	.short	0x0101
        /*0b4a*/ 	.byte	0x3f
	.zero		1


	//   ....[54]....
        /*0b4c*/ 	.word	0x00010f40
        /*0b50*/ 	.word	0x00000000
        /*0b54*/ 	.word	0x00000000
        /*0b58*/ 	.short	0x0101
        /*0b5a*/ 	.byte	0x3f
	.zero		1


	//   ....[55]....
        /*0b5c*/ 	.word	0x00011100
        /*0b60*/ 	.word	0x00000003
        /*0b64*/ 	.word	0x00033470
        /*0b68*/ 	.short	0x010a
        /*0b6a*/ 	.byte	0x3f
	.zero		1


	//   ....[56]....
        /*0b6c*/ 	.word	0x00011180
        /*0b70*/ 	.word	0x00000003
        /*0b74*/ 	.word	0x00033460
        /*0b78*/ 	.short	0x010a
        /*0b7a*/ 	.byte	0x3f
	.zero		1


	//   ....[57]....
        /*0b7c*/ 	.word	0x00011860
        /*0b80*/ 	.word	0x00000003
        /*0b84*/ 	.word	0x00033450
        /*0b88*/ 	.short	0x0101
        /*0b8a*/ 	.byte	0x3f
	.zero		1


	//   ....[58]....
        /*0b8c*/ 	.word	0x000118e0
        /*0b90*/ 	.word	0x00000000
        /*0b94*/ 	.word	0x00000000
        /*0b98*/ 	.short	0x0101
        /*0b9a*/ 	.byte	0x3f
	.zero		1


	//   ....[59]....
        /*0b9c*/ 	.word	0x00012320
        /*0ba0*/ 	.word	0x00000005
        /*0ba4*/ 	.word	0x00033420
        /*0ba8*/ 	.short	0x010a
        /*0baa*/ 	.byte	0x3f
	.zero		1


	//   ....[60]....
        /*0bac*/ 	.word	0x000124a0
        /*0bb0*/ 	.word	0x00000003
        /*0bb4*/ 	.word	0x00033440
        /*0bb8*/ 	.short	0x010a
        /*0bba*/ 	.byte	0x3f
	.zero		1


	//   ....[61]....
        /*0bbc*/ 	.word	0x00012540
        /*0bc0*/ 	.word	0x00000005
        /*0bc4*/ 	.word	0x00033440
        /*0bc8*/ 	.short	0x010a
        /*0bca*/ 	.byte	0x3f
	.zero		1


	//   ....[62]....
        /*0bcc*/ 	.word	0x00012580
        /*0bd0*/ 	.word	0x00000003
        /*0bd4*/ 	.word	0x00033460
        /*0bd8*/ 	.short	0x010a
        /*0bda*/ 	.byte	0x3f
	.zero		1


	//   ....[63]....
        /*0bdc*/ 	.word	0x000125c0
        /*0be0*/ 	.word	0x00000005
        /*0be4*/ 	.word	0x00033460
        /*0be8*/ 	.short	0x010a
        /*0bea*/ 	.byte	0x3f
	.zero		1


	//   ....[64]....
        /*0bec*/ 	.word	0x00012600
        /*0bf0*/ 	.word	0x00000003
        /*0bf4*/ 	.word	0x00033480
        /*0bf8*/ 	.short	0x010a
        /*0bfa*/ 	.byte	0x3f
	.zero		1


	//   ....[65]....
        /*0bfc*/ 	.word	0x00012640
        /*0c00*/ 	.word	0x00000005
        /*0c04*/ 	.word	0x00033480
        /*0c08*/ 	.short	0x010a
        /*0c0a*/ 	.byte	0x3f
	.zero		1


	//   ....[66]....
        /*0c0c*/ 	.word	0x000126b0
        /*0c10*/ 	.word	0x00000003
        /*0c14*/ 	.word	0x00033400
        /*0c18*/ 	.short	0x010a
        /*0c1a*/ 	.byte	0x3f
	.zero		1


	//   ....[67]....
        /*0c1c*/ 	.word	0x00012700
        /*0c20*/ 	.word	0x00000003
        /*0c24*/ 	.word	0x00033430
        /*0c28*/ 	.short	0x010a
        /*0c2a*/ 	.byte	0x3f
	.zero		1


	//   ....[68]....
        /*0c2c*/ 	.word	0x00012760
        /*0c30*/ 	.word	0x00000005
        /*0c34*/ 	.word	0x00033430
        /*0c38*/ 	.short	0x010a
        /*0c3a*/ 	.byte	0x3f
	.zero		1


	//   ....[69]....
        /*0c3c*/ 	.word	0x000127c0
        /*0c40*/ 	.word	0x00000005
        /*0c44*/ 	.word	0x00033450
        /*0c48*/ 	.short	0x010a
        /*0c4a*/ 	.byte	0x3f
	.zero		1


	//   ....[70]....
        /*0c4c*/ 	.word	0x00012820
        /*0c50*/ 	.word	0x00000007
        /*0c54*/ 	.word	0x00033450
        /*0c58*/ 	.short	0x010a
        /*0c5a*/ 	.byte	0x3f
	.zero		1


	//   ....[71]....
        /*0c5c*/ 	.word	0x00012920
        /*0c60*/ 	.word	0x00000004
        /*0c64*/ 	.word	0x00033480
        /*0c68*/ 	.short	0x010a
        /*0c6a*/ 	.byte	0x3f
	.zero		1


	//   ....[72]....
        /*0c6c*/ 	.word	0x000131a0
        /*0c70*/ 	.word	0x00000004
        /*0c74*/ 	.word	0x00033440
        /*0c78*/ 	.short	0x010a
        /*0c7a*/ 	.byte	0x3f
	.zero		1


	//   ....[73]....
        /*0c7c*/ 	.word	0x00013db0
        /*0c80*/ 	.word	0x00000016
        /*0c84*/ 	.word	0x00033420
        /*0c88*/ 	.short	0x010a
        /*0c8a*/ 	.byte	0x3f
	.zero		1


	//   ....[74]....
        /*0c8c*/ 	.word	0x00013e00
        /*0c90*/ 	.word	0x00000004
        /*0c94*/ 	.word	0x00033480
        /*0c98*/ 	.short	0x010a
        /*0c9a*/ 	.byte	0x3f
	.zero		1


	//   ....[75]....
        /*0c9c*/ 	.word	0x00014450
        /*0ca0*/ 	.word	0x00000004
        /*0ca4*/ 	.word	0x00033440
        /*0ca8*/ 	.short	0x010a
        /*0caa*/ 	.byte	0x3f
	.zero		1


	//   ....[76]....
        /*0cac*/ 	.word	0x00014a80
        /*0cb0*/ 	.word	0x00000000
        /*0cb4*/ 	.word	0x00033470
        /*0cb8*/ 	.short	0x010a
        /*0cba*/ 	.byte	0x3f
	.zero		1


	//   ....[77]....
        /*0cbc*/ 	.word	0x00014ad0
        /*0cc0*/ 	.word	0x00000000
        /*0cc4*/ 	.word	0x00033460
        /*0cc8*/ 	.short	0x010a
        /*0cca*/ 	.byte	0x3f
	.zero		1


	//   ....[78]....
        /*0ccc*/ 	.word	0x00014b20
        /*0cd0*/ 	.word	0x00000003
        /*0cd4*/ 	.word	0x00033470
        /*0cd8*/ 	.short	0x010a
        /*0cda*/ 	.byte	0x3f
	.zero		1


	//   ....[79]....
        /*0cdc*/ 	.word	0x00014b70
        /*0ce0*/ 	.word	0x00000003
        /*0ce4*/ 	.word	0x00033460
        /*0ce8*/ 	.short	0x010a
        /*0cea*/ 	.byte	0x3f
	.zero		1


	//   ....[80]....
        /*0cec*/ 	.word	0x00014bc0
        /*0cf0*/ 	.word	0x00000005
        /*0cf4*/ 	.word	0x00033420
        /*0cf8*/ 	.short	0x010a
        /*0cfa*/ 	.byte	0x3f
	.zero		1


	//   ....[81]....
        /*0cfc*/ 	.word	0x00014d60
        /*0d00*/ 	.word	0x00000003
        /*0d04*/ 	.word	0x00033440
        /*0d08*/ 	.short	0x010a
        /*0d0a*/ 	.byte	0x3f
	.zero		1


	//   ....[82]....
        /*0d0c*/ 	.word	0x00014db0
        /*0d10*/ 	.word	0x00000005
        /*0d14*/ 	.word	0x00033440
        /*0d18*/ 	.short	0x010a
        /*0d1a*/ 	.byte	0x3f
	.zero		1


	//   ....[83]....
        /*0d1c*/ 	.word	0x00014e00
        /*0d20*/ 	.word	0x00000003
        /*0d24*/ 	.word	0x00033460
        /*0d28*/ 	.short	0x010a
        /*0d2a*/ 	.byte	0x3f
	.zero		1


	//   ....[84]....
        /*0d2c*/ 	.word	0x00014e50
        /*0d30*/ 	.word	0x00000005
        /*0d34*/ 	.word	0x00033460
        /*0d38*/ 	.short	0x010a
        /*0d3a*/ 	.byte	0x3f
	.zero		1


	//   ....[85]....
        /*0d3c*/ 	.word	0x00014ea0
        /*0d40*/ 	.word	0x00000003
        /*0d44*/ 	.word	0x00033480
        /*0d48*/ 	.short	0x010a
        /*0d4a*/ 	.byte	0x3f
	.zero		1


	//----- nvinfo : EIATTR_NUM_MBARRIERS
	.align		4
.L_126:
        /*0d4c*/ 	.byte	0x03, 0x38
        /*0d4e*/ 	.short	0x0016


	//----- nvinfo : EIATTR_EXIT_INSTR_OFFSETS
	.align		4
        /*0d50*/ 	.byte	0x04, 0x1c
        /*0d52*/ 	.short	(.L_128 - .L_127)


	//   ....[0]....
.L_127:
        /*0d54*/ 	.word	0x000009c0


	//   ....[1]....
        /*0d58*/ 	.word	0x0000be60


	//   ....[2]....
        /*0d5c*/ 	.word	0x00012690


	//----- nvinfo : EIATTR_MAX_THREADS
	.align		4
.L_128:
        /*0d60*/ 	.byte	0x04, 0x05
        /*0d62*/ 	.short	(.L_130 - .L_129)
.L_129:
        /*0d64*/ 	.word	0x00000180
        /*0d68*/ 	.word	0x00000001
        /*0d6c*/ 	.word	0x00000001


	//----- nvinfo : EIATTR_CRS_STACK_SIZE
	.align		4
.L_130:
        /*0d70*/ 	.byte	0x04, 0x1e
        /*0d72*/ 	.short	(.L_132 - .L_131)
.L_131:
        /*0d74*/ 	.word	0x00000000


	//----- nvinfo : EIATTR_CBANK_PARAM_SIZE
	.align		4
.L_132:
        /*0d78*/ 	.byte	0x03, 0x19
        /*0d7a*/ 	.short	0x0af0


	//----- nvinfo : EIATTR_PARAM_CBANK
	.align		4
        /*0d7c*/ 	.byte	0x04, 0x0a
        /*0d7e*/ 	.short	(.L_134 - .L_133)
	.align		4
.L_133:
        /*0d80*/ 	.word	index@(.nv.constant0._ZN7cutlass13device_kernelIN5flash11enable_sm90INS1_16FlashAttnFwdSm90INS1_25CollectiveMainloopFwdSm90ILi2EN4cute5tupleIJNS5_1CILi1EEES8_S8_EEENS6_IJNS7_ILi128EEENS7_ILi160EEENS7_ILi192EEEEEELi192ENS_12float_e4m3_tEfNS_4arch4Sm90ELb0ELb0ELb0ELb1ELb1ELb0ELb0ELb1ELb1ELb1ELb0ELb0EEENS1_21CollectiveEpilogueFwdINS6_IJSA_SC_SB_EEES9_NS_10bfloat16_tESG_Li256ELb1ELb1ELb0ELb1EEENS1_36VarlenDynamicPersistentTileSchedulerILi128ELi160ELi256ELi128ELb0ELb1ELb1ELb0ELb1ELb1EEEEEEEEEvNT_6ParamsE)
        /*0d84*/ 	.short	0x0210
        /*0d86*/ 	.short	0x0af0


	//----- nvinfo : EIATTR_SW_WAR
	.align		4
.L_134:
        /*0d88*/ 	.byte	0x04, 0x36
        /*0d8a*/ 	.short	(.L_136 - .L_135)
.L_135:
        /*0d8c*/ 	.word	0x00000008
.L_136:


//--------------------- .nv.info._ZN7cutlass13device_kernelIN5flash11enable_sm90INS1_16FlashAttnFwdSm90INS1_25CollectiveMainloopFwdSm90ILi2EN4cute5tupleIJNS5_1CILi1EEES8_S8_EEENS6_IJNS7_ILi128EEENS7_ILi160EEENS7_ILi192EEEEEELi192ENS_12float_e4m3_tEfNS_4arch4Sm90ELb0ELb0ELb0ELb1ELb1ELb1ELb0ELb1ELb1ELb1ELb0ELb0EEENS1_21CollectiveEpilogueFwdINS6_IJSA_SC_SB_EEES9_NS_10bfloat16_tESG_Li256ELb1ELb1ELb0ELb1EEENS1_36VarlenDynamicPersistentTileSchedulerILi128ELi160ELi256ELi128ELb0ELb1ELb1ELb0ELb1ELb1EEEEEEEEEvNT_6ParamsE --------------------------
	.section	.nv.info._ZN7cutlass13device_kernelIN5flash11enable_sm90INS1_16FlashAttnFwdSm90INS1_25CollectiveMainloopFwdSm90ILi2EN4cute5tupleIJNS5_1CILi1EEES8_S8_EEENS6_IJNS7_ILi128EEENS7_ILi160EEENS7_ILi192EEEEEELi192ENS_12float_e4m3_tEfNS_4arch4Sm90ELb0ELb0ELb0ELb1ELb1ELb1ELb0ELb1ELb1ELb1ELb0ELb0EEENS1_21CollectiveEpilogueFwdINS6_IJSA_SC_SB_EEES9_NS_10bfloat16_tESG_Li256ELb1ELb1ELb0ELb1EEENS1_36VarlenDynamicPersistentTileSchedulerILi128ELi160ELi256ELi128ELb0ELb1ELb1ELb0ELb1ELb1EEEEEEEEEvNT_6ParamsE,"",@"SHT_CUDA_INFO"
	.sectionflags	@""
	.align	4


	//----- nvinfo : EIATTR_CUDA_API_VERSION
	.align		4
        /*0000*/ 	.byte	0x04, 0x37
        /*0002*/ 	.short	(.L_138 - .L_137)
.L_137:
        /*0004*/ 	.word	0x00000082


	//----- nvinfo : EIATTR_KPARAM_INFO
	.align		4
.L_138:
        /*0008*/ 	.byte	0x04, 0x17
        /*000a*/ 	.short	(.L_140 - .L_139)
.L_139:
        /*000c*/ 	.word	0x00000000
        /*0010*/ 	.short	0x0000
        /*0012*/ 	.short	0x0070
        /*0014*/ 	.byte	0x00, 0xf0, 0x01, 0x2a


	//----- nvinfo : EIATTR_SPARSE_MMA_MASK
	.align		4
.L_140:
        /*0018*/ 	.byte	0x03, 0x50
        /*001a*/ 	.short	0x0000


	//----- nvinfo : EIATTR_MAXREG_COUNT
	.align		4
        /*001c*/ 	.byte	0x03, 0x1b
        /*001e*/ 	.short	0x00a8


	//----- nvinfo : EIATTR_NUM_BARRIERS
	.align		4
        /*0020*/ 	.byte	0x02, 0x4c
        /*0022*/ 	.byte	0x10
	.zero		1


	//----- nvinfo : EIATTR_EXTERNS
	.align		4
        /*0024*/ 	.byte	0x04, 0x0f
        /*0026*/ 	.short	(.L_142 - .L_141)


	//   ....[0]....
	.align		4
.L_141:
        /*0028*/ 	.word	index@(__assertfail)


	//----- nvinfo : EIATTR_ANNOTATIONS
	.align		4
.L_142:
        /*002c*/ 	.byte	0x04, 0x55
        /*002e*/ 	.short	(.L_144 - .L_143)


	//   ....[0]....
.L_143:
        /* <DEDUP_REMOVED lines=94> */


	//----- nvinfo : EIATTR_MERCURY_ISA_VERSION
	.align		4
.L_144:
        /*0600*/ 	.byte	0x03, 0x5f
        /*0602*/ 	.short	0x0101


	//----- nvinfo : EIATTR_UNUSED_LOAD_BYTE_OFFSET
	.align		4
        /*0604*/ 	.byte	0x04, 0x44
        /*0606*/ 	.short	(.L_146 - .L_145)


	//   ....[0]....
.L_145:
        /*0608*/ 	.word	0x00000a80
        /*060c*/ 	.word	0x0000fff0


	//   ....[1]....
        /*0610*/ 	.word	0x0001f980
        /*0614*/ 	.word	0x0000fff0


	//----- nvinfo : EIATTR_INT_WARP_WIDE_INSTR_OFFSETS
	.align		4
.L_146:
        /*0618*/ 	.byte	0x04, 0x31
        /*061a*/ 	.short	(.L_148 - .L_147)


	//   ....[0]....
.L_147:
        /*061c*/ 	.word	0x00000130


	//   ....[1]....
        /*0620*/ 	.word	0x00000170


	//   ....[2]....
        /*0624*/ 	.word	0x000001e0


	//   ....[3]....
        /*0628*/ 	.word	0x00025490


	//   ....[4]....
        /*062c*/ 	.word	0x00025520


	//   ....[5]....
        /*0630*/ 	.word	0x000294b0


	//   ....[6]....
        /*0634*/ 	.word	0x00029540


	//----- nvinfo : EIATTR_COOP_GROUP_MASK_REGIDS
	.align		4
.L_148:
        /*0638*/ 	.byte	0x04, 0x29
        /*063a*/ 	.short	(.L_150 - .L_149)


	//   ....[0]....
.L_149:
        /*063c*/ 	.word	0xffffffff


	//   ....[1]....
        /*0640*/ 	.word	0xffffffff


	//   ....[2]....
        /*0644*/ 	.word	0xffffffff


	//   ....[3]....
        /*0648*/ 	.word	0xffffffff


	//   ....[4]....
        /*064c*/ 	.word	0xffffffff


	//   ....[5]....
        /*0650*/ 	.word	0xffffffff


	//   ....[6]....
        /*0654*/ 	.word	0xffffffff


	//   ....[7]....
        /*0658*/ 	.word	0xffffffff


	//   ....[8]....
        /*065c*/ 	.word	0xffffffff


	//   ....[9]....
        /*0660*/ 	.word	0xffffffff


	//   ....[10]....
        /*0664*/ 	.word	0xffffffff


	//   ....[11]....
        /*0668*/ 	.word	0xffffffff


	//   ....[12]....
        /*066c*/ 	.word	0xffffffff


	//   ....[13]....
        /*0670*/ 	.word	0xffffffff


	//   ....[14]....
        /*0674*/ 	.word	0xffffffff


	//   ....[15]....
        /*0678*/ 	.word	0xffffffff


	//   ....[16]....
        /*067c*/ 	.word	0xffffffff


	//   ....[17]....
        /*0680*/ 	.word	0xffffffff


	//   ....[18]....
        /*0684*/ 	.word	0xffffffff


	//   ....[19]....
        /*0688*/ 	.word	0xffffffff


	//   ....[20]....
        /*068c*/ 	.word	0xffffffff


	//   ....[21]....
        /*0690*/ 	.word	0xffffffff


	//   ....[22]....
        /*0694*/ 	.word	0xffffffff


	//   ....[23]....
        /*0698*/ 	.word	0xffffffff


	//   ....[24]....
        /*069c*/ 	.word	0xffffffff


	//   ....[25]....
        /*06a0*/ 	.word	0xffffffff


	//   ....[26]....
        /*06a4*/ 	.word	0xffffffff


	//   ....[27]....
        /*06a8*/ 	.word	0xffffffff


	//   ....[28]....
        /*06ac*/ 	.word	0xffffffff


	//   ....[29]....
        /*06b0*/ 	.word	0xffffffff


	//   ....[30]....
        /*06b4*/ 	.word	0xffffffff


	//   ....[31]....
        /*06b8*/ 	.word	0xffffffff


	//   ....[32]....
        /*06bc*/ 	.word	0xffffffff


	//   ....[33]....
        /*06c0*/ 	.word	0xffffffff


	//   ....[34]....
        /*06c4*/ 	.word	0xffffffff


	//   ....[35]....
        /*06c8*/ 	.word	0xffffffff


	//   ....[36]....
        /*06cc*/ 	.word	0xffffffff


	//   ....[37]....
        /*06d0*/ 	.word	0xffffffff


	//   ....[38]....
        /*06d4*/ 	.word	0xffffffff


	//   ....[39]....
        /*06d8*/ 	.word	0xffffffff


	//   ....[40]....
        /*06dc*/ 	.word	0xffffffff


	//   ....[41]....
        /*06e0*/ 	.word	0xffffffff


	//   ....[42]....
        /*06e4*/ 	.word	0xffffffff


	//   ....[43]....
        /*06e8*/ 	.word	0xffffffff


	//   ....[44]....
        /*06ec*/ 	.word	0xffffffff


	//   ....[45]....
        /*06f0*/ 	.word	0xffffffff


	//   ....[46]....
        /*06f4*/ 	.word	0xffffffff


	//   ....[47]....
        /*06f8*/ 	.word	0xffffffff


	//   ....[48]....
        /*06fc*/ 	.word	0xffffffff


	//   ....[49]....
        /*0700*/ 	.word	0xffffffff


	//   ....[50]....
        /*0704*/ 	.word	0xffffffff


	//   ....[51]....
        /*0708*/ 	.word	0xffffffff


	//   ....[52]....
        /*070c*/ 	.word	0xffffffff


	//   ....[53]....
        /*0710*/ 	.word	0xffffffff


	//   ....[54]....
        /*0714*/ 	.word	0xffffffff


	//   ....[55]....
        /*0718*/ 	.word	0xffffffff


	//   ....[56]....
        /*071c*/ 	.word	0xffffffff


	//   ....[57]....
        /*0720*/ 	.word	0xffffffff


	//   ....[58]....
        /*0724*/ 	.word	0xffffffff


	//   ....[59]....
        /*0728*/ 	.word	0xffffffff


	//   ....[60]....
        /*072c*/ 	.word	0xffffffff


	//   ....[61]....
        /*0730*/ 	.word	0xffffffff


	//   ....[62]....
        /*0734*/ 	.word	0xffffffff


	//   ....[63]....
        /*0738*/ 	.word	0xffffffff


	//   ....[64]....
        /*073c*/ 	.word	0xffffffff


	//   ....[65]....
        /*0740*/ 	.word	0xffffffff


	//   ....[66]....
        /*0744*/ 	.word	0xffffffff


	//   ....[67]....
        /*0748*/ 	.word	0xffffffff


	//   ....[68]....
        /*074c*/ 	.word	0xffffffff


	//   ....[69]....
        /*0750*/ 	.word	0xffffffff


	//   ....[70]....
        /*0754*/ 	.word	0xffffffff


	//   ....[71]....
        /*0758*/ 	.word	0xffffffff


	//   ....[72]....
        /*075c*/ 	.word	0xffffffff


	//   ....[73]....
        /*0760*/ 	.word	0xffffffff


	//   ....[74]....
        /*0764*/ 	.word	0xffffffff


	//   ....[75]....
        /*0768*/ 	.word	0xffffffff


	//   ....[76]....
        /*076c*/ 	.word	0xffffffff


	//   ....[77]....
        /*0770*/ 	.word	0xffffffff


	//   ....[78]....
        /*0774*/ 	.word	0xffffffff


	//   ....[79]....
        /*0778*/ 	.word	0xffffffff


	//   ....[80]....
        /*077c*/ 	.word	0xffffffff


	//   ....[81]....
        /*0780*/ 	.word	0xffffffff


	//   ....[82]....
        /*0784*/ 	.word	0xffffffff


	//   ....[83]....
        /*0788*/ 	.word	0xffffffff


	//   ....[84]....
        /*078c*/ 	.word	0xffffffff


	//   ....[85]....
        /*0790*/ 	.word	0xffffffff


	//   ....[86]....
        /*0794*/ 	.word	0xffffffff


	//   ....[87]....
        /*0798*/ 	.word	0xffffffff


	//   ....[88]....
        /*079c*/ 	.word	0xffffffff


	//   ....[89]....
        /*07a0*/ 	.word	0xffffffff


	//   ....[90]....
        /*07a4*/ 	.word	0xffffffff


	//   ....[91]....
        /*07a8*/ 	.word	0xffffffff


	//   ....[92]....
        /*07ac*/ 	.word	0xffffffff


	//   ....[93]....
        /*07b0*/ 	.word	0xffffffff


	//   ....[94]....
        /*07b4*/ 	.word	0xffffffff


	//   ....[95]....
        /*07b8*/ 	.word	0xffffffff


	//   ....[96]....
        /*07bc*/ 	.word	0xffffffff


	//   ....[97]....
        /*07c0*/ 	.word	0xffffffff


	//   ....[98]....
        /*07c4*/ 	.word	0xffffffff


	//   ....[99]....
        /*07c8*/ 	.word	0xffffffff


	//   ....[100]....
        /*07cc*/ 	.word	0xffffffff


	//   ....[101]....
        /*07d0*/ 	.word	0xffffffff


	//   ....[102]....
        /*07d4*/ 	.word	0xffffffff


	//   ....[103]....
        /*07d8*/ 	.word	0xffffffff


	//   ....[104]....
        /*07dc*/ 	.word	0xffffffff


	//   ....[105]....
        /*07e0*/ 	.word	0xffffffff


	//   ....[106]....
        /*07e4*/ 	.word	0xffffffff


	//   ....[107]....
        /*07e8*/ 	.word	0xffffffff


	//   ....[108]....
        /*07ec*/ 	.word	0xffffffff


	//   ....[109]....
        /*07f0*/ 	.word	0xffffffff


	//   ....[110]....
        /*07f4*/ 	.word	0xffffffff


	//   ....[111]....
        /*07f8*/ 	.word	0xffffffff


	//   ....[112]....
        /*07fc*/ 	.word	0xffffffff


	//   ....[113]....
        /*0800*/ 	.word	0xffffffff


	//   ....[114]....
        /*0804*/ 	.word	0xffffffff


	//   ....[115]....
        /*0808*/ 	.word	0xffffffff


	//   ....[116]....
        /*080c*/ 	.word	0xffffffff


	//   ....[117]....
        /*0810*/ 	.word	0xffffffff


	//   ....[118]....
        /*0814*/ 	.word	0xffffffff


	//   ....[119]....
        /*0818*/ 	.word	0xffffffff


	//   ....[120]....
        /*081c*/ 	.word	0xffffffff


	//   ....[121]....
        /*0820*/ 	.word	0xffffffff


	//   ....[122]....
        /*0824*/ 	.word	0xffffffff


	//   ....[123]....
        /*0828*/ 	.word	0xffffffff


	//   ....[124]....
        /*082c*/ 	.word	0xffffffff


	//   ....[125]....
        /*0830*/ 	.word	0xffffffff


	//   ....[126]....
        /*0834*/ 	.word	0xffffffff


	//   ....[127]....
        /*0838*/ 	.word	0xffffffff


	//   ....[128]....
        /*083c*/ 	.word	0xffffffff


	//   ....[129]....
        /*0840*/ 	.word	0xffffffff


	//   ....[130]....
        /*0844*/ 	.word	0xffffffff


	//   ....[131]....
        /*0848*/ 	.word	0xffffffff


	//   ....[132]....
        /*084c*/ 	.word	0xffffffff


	//   ....[133]....
        /*0850*/ 	.word	0xffffffff


	//   ....[134]....
        /*0854*/ 	.word	0xffffffff


	//   ....[135]....
        /*0858*/ 	.word	0xffffffff


	//   ....[136]....
        /*085c*/ 	.word	0xffffffff


	//   ....[137]....
        /*0860*/ 	.word	0xffffffff


	//   ....[138]....
        /*0864*/ 	.word	0xffffffff


	//   ....[139]....
        /*0868*/ 	.word	0xffffffff


	//   ....[140]....
        /*086c*/ 	.word	0xffffffff


	//   ....[141]....
        /*0870*/ 	.word	0xffffffff


	//   ....[142]....
        /*0874*/ 	.word	0xffffffff


	//   ....[143]....
        /*0878*/ 	.word	0xffffffff


	//   ....[144]....
        /*087c*/ 	.word	0xffffffff


	//   ....[145]....
        /*0880*/ 	.word	0xffffffff


	//   ....[146]....
        /*0884*/ 	.word	0xffffffff


	//   ....[147]....
        /*0888*/ 	.word	0xffffffff


	//   ....[148]....
        /*088c*/ 	.word	0xffffffff


	//   ....[149]....
        /*0890*/ 	.word	0xffffffff


	//   ....[150]....
        /*0894*/ 	.word	0xffffffff


	//   ....[151]....
        /*0898*/ 	.word	0xffffffff


	//   ....[152]....
        /*089c*/ 	.word	0xffffffff


	//   ....[153]....
        /*08a0*/ 	.word	0xffffffff


	//   ....[154]....
        /*08a4*/ 	.word	0xffffffff


	//   ....[155]....
        /*08a8*/ 	.word	0xffffffff


	//   ....[156]....
        /*08ac*/ 	.word	0xffffffff


	//   ....[157]....
        /*08b0*/ 	.word	0xffffffff


	//   ....[158]....
        /*08b4*/ 	.word	0xffffffff


	//   ....[159]....
        /*08b8*/ 	.word	0xffffffff


	//   ....[160]....
        /*08bc*/ 	.word	0xffffffff


	//   ....[161]....
        /*08c0*/ 	.word	0xffffffff


	//   ....[162]....
        /*08c4*/ 	.word	0xffffffff


	//   ....[163]....
        /*08c8*/ 	.word	0xffffffff


	//   ....[164]....
        /*08cc*/ 	.word	0xffffffff


	//   ....[165]....
        /*08d0*/ 	.word	0xffffffff


	//   ....[166]....
        /*08d4*/ 	.word	0xffffffff


	//   ....[167]....
        /*08d8*/ 	.word	0xffffffff


	//   ....[168]....
        /*08dc*/ 	.word	0xffffffff


	//   ....[169]....
        /*08e0*/ 	.word	0xffffffff


	//   ....[170]....
        /*08e4*/ 	.word	0xffffffff


	//   ....[171]....
        /*08e8*/ 	.word	0xffffffff


	//   ....[172]....
        /*08ec*/ 	.word	0xffffffff


	//   ....[173]....
        /*08f0*/ 	.word	0xffffffff


	//   ....[174]....
        /*08f4*/ 	.word	0xffffffff


	//   ....[175]....
        /*08f8*/ 	.word	0xffffffff


	//   ....[176]....
        /*08fc*/ 	.word	0xffffffff


	//   ....[177]....
        /*0900*/ 	.word	0xffffffff


	//   ....[178]....
        /*0904*/ 	.word	0xffffffff


	//   ....[179]....
        /*0908*/ 	.word	0xffffffff


	//   ....[180]....
        /*090c*/ 	.word	0xffffffff


	//   ....[181]....
        /*0910*/ 	.word	0xffffffff


	//   ....[182]....
        /*0914*/ 	.word	0xffffffff


	//   ....[183]....
        /*0918*/ 	.word	0xffffffff


	//   ....[184]....
        /*091c*/ 	.word	0xffffffff


	//   ....[185]....
        /*0920*/ 	.word	0xffffffff


	//   ....[186]....
        /*0924*/ 	.word	0xffffffff


	//   ....[187]....
        /*0928*/ 	.word	0xffffffff


	//   ....[188]....
        /*092c*/ 	.word	0xffffffff


	//   ....[189]....
        /*0930*/ 	.word	0xffffffff


	//   ....[190]....
        /*0934*/ 	.word	0xffffffff


	//   ....[191]....
        /*0938*/ 	.word	0xffffffff


	//   ....[192]....
        /*093c*/ 	.word	0xffffffff


	//   ....[193]....
        /*0940*/ 	.word	0xffffffff


	//   ....[194]....
        /*0944*/ 	.word	0xffffffff


	//   ....[195]....
        /*0948*/ 	.word	0x0500000f


	//   ....[196]....
        /*094c*/ 	.word	0x0500000f


	//   ....[197]....
        /*0950*/ 	.word	0x0500000f


	//   ....[198]....
        /*0954*/ 	.word	0x0500000f


	//   ....[199]....
        /*0958*/ 	.word	0x0500000f


	//   ....[200]....
        /*095c*/ 	.word	0x0500000f


	//   ....[201]....
        /*0960*/ 	.word	0x0500000f


	//   ....[202]....
        /*0964*/ 	.word	0x0500000f


	//   ....[203]....
        /*0968*/ 	.word	0x0500000f


	//   ....[204]....
        /*096c*/ 	.word	0x0500000f


	//   ....[205]....
        /*0970*/ 	.word	0x0500000f


	//   ....[206]....
        /*0974*/ 	.word	0x0500000f


	//   ....[207]....
        /*0978*/ 	.word	0x0500000f


	//   ....[208]....
        /*097c*/ 	.word	0x0500000f


	//   ....[209]....
        /*0980*/ 	.word	0x0500000f


	//   ....[210]....
        /*0984*/ 	.word	0x0500000f


	//   ....[211]....
        /*0988*/ 	.word	0x0500000f


	//   ....[212]....
        /*098c*/ 	.word	0x0500000f


	//   ....[213]....
        /*0990*/ 	.word	0x0500000f


	//   ....[214]....
        /*0994*/ 	.word	0x0500000f


	//   ....[215]....
        /*0998*/ 	.word	0x0500000f


	//   ....[216]....
        /*099c*/ 	.word	0x0500000f


	//   ....[217]....
        /*09a0*/ 	.word	0x0500000f


	//   ....[218]....
        /*09a4*/ 	.word	0x0500000f


	//   ....[219]....
        /*09a8*/ 	.word	0x0500000f


	//   ....[220]....
        /*09ac*/ 	.word	0x0500000f


	//   ....[221]....
        /*09b0*/ 	.word	0x0500000f


	//   ....[222]....
        /*09b4*/ 	.word	0x0500000f


	//   ....[223]....
        /*09b8*/ 	.word	0x0500000f


	//   ....[224]....
        /*09bc*/ 	.word	0x0500000f


	//   ....[225]....
        /*09c0*/ 	.word	0x0500000f


	//   ....[226]....
        /*09c4*/ 	.word	0x0500000f


	//   ....[227]....
        /*09c8*/ 	.word	0x0500000f


	//   ....[228]....
        /*09cc*/ 	.word	0x0500000f


	//   ....[229]....
        /*09d0*/ 	.word	0x0500000f


	//   ....[230]....
        /*09d4*/ 	.word	0x0500000f


	//   ....[231]....
        /*09d8*/ 	.word	0x0500000f


	//   ....[232]....
        /*09dc*/ 	.word	0x0500000f


	//   ....[233]....
        /*09e0*/ 	.word	0x0500000f


	//   ....[234]....
        /*09e4*/ 	.word	0x0500000f


	//   ....[235]....
        /*09e8*/ 	.word	0x0500000f


	//   ....[236]....
        /*09ec*/ 	.word	0x0500000f


	//   ....[237]....
        /*09f0*/ 	.word	0x0500000f


	//   ....[238]....
        /*09f4*/ 	.word	0x0500000f


	//   ....[239]....
        /*09f8*/ 	.word	0x0500000f


	//   ....[240]....
        /*09fc*/ 	.word	0x0500000f


	//   ....[241]....
        /*0a00*/ 	.word	0x0500000f


	//   ....[242]....
        /*0a04*/ 	.word	0x0500000f


	//   ....[243]....
        /*0a08*/ 	.word	0x0500000f


	//   ....[244]....
        /*0a0c*/ 	.word	0x0500000f


	//   ....[245]....
        /*0a10*/ 	.word	0x0500000f


	//   ....[246]....
        /*0a14*/ 	.word	0x0500000f


	//   ....[247]....
        /*0a18*/ 	.word	0x0500000f


	//   ....[248]....
        /*0a1c*/ 	.word	0x0500000f


	//   ....[249]....
        /*0a20*/ 	.word	0x0500000f


	//   ....[250]....
        /*0a24*/ 	.word	0x0500000f


	//   ....[251]....
        /*0a28*/ 	.word	0x0500000f


	//   ....[252]....
        /*0a2c*/ 	.word	0x0500000f


	//   ....[253]....
        /*0a30*/ 	.word	0x0500000f


	//   ....[254]....
        /*0a34*/ 	.word	0x0500000f


	//   ....[255]....
        /*0a38*/ 	.word	0x0500000f


	//   ....[0]....
        /*0a3c*/ 	.word	0x0500000f


	//   ....[1]....
        /*0a40*/ 	.word	0x0500000f


	//   ....[2]....
        /*0a44*/ 	.word	0x0500000f


	//   ....[3]....
        /*0a48*/ 	.word	0x0500000f


	//   ....[4]....
        /*0a4c*/ 	.word	0x0500000f


	//   ....[5]....
        /*0a50*/ 	.word	0x0500000f


	//   ....[6]....
        /*0a54*/ 	.word	0x0500000f


	//   ....[7]....
        /*0a58*/ 	.word	0x0500000f


	//   ....[8]....
        /*0a5c*/ 	.word	0x0500000f


	//   ....[9]....
        /*0a60*/ 	.word	0x0500000f


	//   ....[10]....
        /*0a64*/ 	.word	0x0500000f


	//   ....[11]....
        /*0a68*/ 	.word	0x0500000f


	//   ....[12]....
        /*0a6c*/ 	.word	0x0500000f


	//   ....[13]....
        /*0a70*/ 	.word	0x0500000f


	//   ....[14]....
        /*0a74*/ 	.word	0x0500000f


	//   ....[15]....
        /*0a78*/ 	.word	0x0500000f


	//   ....[16]....
        /*0a7c*/ 	.word	0x0500000f


	//   ....[17]....
        /*0a80*/ 	.word	0x0500000f


	//   ....[18]....
        /*0a84*/ 	.word	0x0500000f


	//   ....[19]....
        /*0a88*/ 	.word	0x0500000f


	//   ....[20]....
        /*0a8c*/ 	.word	0x0500000f


	//   ....[21]....
        /*0a90*/ 	.word	0x0500000f


	//   ....[22]....
        /*0a94*/ 	.word	0x0500000f


	//   ....[23]....
        /*0a98*/ 	.word	0x0500000f


	//   ....[24]....
        /*0a9c*/ 	.word	0x0500000f


	//   ....[25]....
        /*0aa0*/ 	.word	0x0500000f


	//   ....[26]....
        /*0aa4*/ 	.word	0x0500000f


	//   ....[27]....
        /*0aa8*/ 	.word	0x0500000f


	//   ....[28]....
        /*0aac*/ 	.word	0x0500000f


	//   ....[29]....
        /*0ab0*/ 	.word	0x0500000f


	//   ....[30]....
        /*0ab4*/ 	.word	0x0500000f


	//   ....[31]....
        /*0ab8*/ 	.word	0x0500000f


	//   ....[32]....
        /*0abc*/ 	.word	0x0500000f


	//   ....[33]....
        /*0ac0*/ 	.word	0x0500000f


	//   ....[34]....
        /*0ac4*/ 	.word	0x0500000f


	//   ....[35]....
        /*0ac8*/ 	.word	0x0500000f


	//   ....[36]....
        /*0acc*/ 	.word	0x0500000f


	//   ....[37]....
        /*0ad0*/ 	.word	0x0500000f


	//   ....[38]....
        /*0ad4*/ 	.word	0x0500000f


	//   ....[39]....
        /*0ad8*/ 	.word	0x0500000f


	//   ....[40]....
        /*0adc*/ 	.word	0x0500000f


	//   ....[41]....
        /*0ae0*/ 	.word	0x0500000f


	//   ....[42]....
        /*0ae4*/ 	.word	0x0500000f


	//   ....[43]....
        /*0ae8*/ 	.word	0x0500000f


	//   ....[44]....
        /*0aec*/ 	.word	0x0500000f


	//   ....[45]....
        /*0af0*/ 	.word	0x0500000f


	//   ....[46]....
        /*0af4*/ 	.word	0x0500000f


	//   ....[47]....
        /*0af8*/ 	.word	0x0500000f


	//   ....[48]....
        /*0afc*/ 	.word	0x0500000f


	//   ....[49]....
        /*0b00*/ 	.word	0x0500000f


	//   ....[50]....
        /*0b04*/ 	.word	0x0500000f


	//   ....[51]....
        /*0b08*/ 	.word	0x0500000f


	//   ....[52]....
        /*0b0c*/ 	.word	0x0500000f


	//   ....[53]....
        /*0b10*/ 	.word	0x0500000f


	//   ....[54]....
        /*0b14*/ 	.word	0x0500000f


	//   ....[55]....
        /*0b18*/ 	.word	0x0500000f


	//   ....[56]....
        /*0b1c*/ 	.word	0x0500000f


	//   ....[57]....
        /*0b20*/ 	.word	0x0500000f


	//   ....[58]....
        /*0b24*/ 	.word	0x0500000f


	//   ....[59]....
        /*0b28*/ 	.word	0x0500000f


	//   ....[60]....
        /*0b2c*/ 	.word	0x0500000f


	//   ....[61]....
        /*0b30*/ 	.word	0x0500000f


	//   ....[62]....
        /*0b34*/ 	.word	0x0500000f


	//   ....[63]....
        /*0b38*/ 	.word	0x0500000f


	//   ....[64]....
        /*0b3c*/ 	.word	0x0500000f


	//   ....[65]....
        /*0b40*/ 	.word	0x0500000f


	//   ....[66]....
        /*0b44*/ 	.word	0x0500000f


	//   ....[67]....
        /*0b48*/ 	.word	0x0500000f


	//   ....[68]....
        /*0b4c*/ 	.word	0x0500000f


	//   ....[69]....
        /*0b50*/ 	.word	0x0500000f


	//   ....[70]....
        /*0b54*/ 	.word	0x0500000f


	//   ....[71]....
        /*0b58*/ 	.word	0x0500000f


	//   ....[72]....
        /*0b5c*/ 	.word	0x0500000f


	//   ....[73]....
        /*0b60*/ 	.word	0x0500000f


	//   ....[74]....
        /*0b64*/ 	.word	0x0500000f


	//   ....[75]....
        /*0b68*/ 	.word	0x0500000f


	//   ....[76]....
        /*0b6c*/ 	.word	0x0500000f


	//   ....[77]....
        /*0b70*/ 	.word	0x0500000f


	//   ....[78]....
        /*0b74*/ 	.word	0x0500000f


	//   ....[79]....
        /*0b78*/ 	.word	0x0500000f


	//   ....[80]....
        /*0b7c*/ 	.word	0x0500000f


	//   ....[81]....
        /*0b80*/ 	.word	0x0500000f


	//   ....[82]....
        /*0b84*/ 	.word	0x0500000f


	//   ....[83]....
        /*0b88*/ 	.word	0x0500000f


	//----- nvinfo : EIATTR_COOP_GROUP_INSTR_OFFSETS
	.align		4
.L_150:
        /*0b8c*/ 	.byte	0x04, 0x28
        /*0b8e*/ 	.short	(.L_152 - .L_151)


	//   ....[0]....
.L_151:
        /*0b90*/ 	.word	0x00000070


	//   ....[1]....
        /*0b94*/ 	.word	0x00000140


	//   ....[2]....
        /*0b98*/ 	.word	0x00000190


	//   ....[3]....
        /*0b9c*/ 	.word	0x000003c0


	//   ....[4]....
        /*0ba0*/ 	.word	0x00000520


	//   ....[5]....
        /*0ba4*/ 	.word	0x00000640


	//   ....[6]....
        /*0ba8*/ 	.word	0x000007a0


	//   ....[7]....
        /*0bac*/ 	.word	0x00003410


	//   ....[8]....
        /*0bb0*/ 	.word	0x00003420


	//   ....[9]....
        /*0bb4*/ 	.word	0x00006070


	//   ....[10]....
        /*0bb8*/ 	.word	0x00006080


	//   ....[11]....
        /*0bbc*/ 	.word	0x000095b0


	//   ....[12]....
        /*0bc0*/ 	.word	0x000095c0


	//   ....[13]....
        /*0bc4*/ 	.word	0x0000c440


	//   ....[14]....
        /*0bc8*/ 	.word	0x0000c450


	//   ....[15]....
        /*0bcc*/ 	.word	0x0000f550


	//   ....[16]....
        /*0bd0*/ 	.word	0x0000f560


	//   ....[17]....
        /*0bd4*/ 	.word	0x0000f810


	//   ....[18]....
        /*0bd8*/ 	.word	0x0000f820


	//   ....[19]....
        /*0bdc*/ 	.word	0x0000fdd0


	//   ....[20]....
        /*0be0*/ 	.word	0x0000fdf0


	//   ....[21]....
        /*0be4*/ 	.word	0x00010030


	//   ....[22]....
        /*0be8*/ 	.word	0x00010050


	//   ....[23]....
        /*0bec*/ 	.word	0x00010ab0


	//   ....[24]....
        /*0bf0*/ 	.word	0x00011040


	//   ....[25]....
        /*0bf4*/ 	.word	0x00011050


	//   ....[26]....
        /*0bf8*/ 	.word	0x00011060


	//   ....[27]....
        /*0bfc*/ 	.word	0x00011070


	//   ....[28]....
        /*0c00*/ 	.word	0x00014680


	//   ....[29]....
        /*0c04*/ 	.word	0x00014690


	//   ....[30]....
        /*0c08*/ 	.word	0x000146a0


	//   ....[31]....
        /*0c0c*/ 	.word	0x000146b0


	//   ....[32]....
        /*0c10*/ 	.word	0x00019900


	//   ....[33]....
        /*0c14*/ 	.word	0x000199a0


	//   ....[34]....
        /*0c18*/ 	.word	0x0001a0a0


	//   ....[35]....
        /*0c1c*/ 	.word	0x0001a140


	//   ....[36]....
        /*0c20*/ 	.word	0x0001cfa0


	//   ....[37]....
        /*0c24*/ 	.word	0x0001cfc0


	//   ....[38]....
        /*0c28*/ 	.word	0x0001d290


	//   ....[39]....
        /*0c2c*/ 	.word	0x0001d2b0


	//   ....[40]....
        /*0c30*/ 	.word	0x0001efa0


	//   ....[41]....
        /*0c34*/ 	.word	0x0001efb0


	//   ....[42]....
        /*0c38*/ 	.word	0x0001f030


	//   ....[43]....
        /*0c3c*/ 	.word	0x0001f040


	//   ....[44]....
        /*0c40*/ 	.word	0x000202b0


	//   ....[45]....
        /*0c44*/ 	.word	0x000202f0


	//   ....[46]....
        /*0c48*/ 	.word	0x00020320


	//   ....[47]....
        /*0c4c*/ 	.word	0x00020350


	//   ....[48]....
        /*0c50*/ 	.word	0x00020380


	//   ....[49]....
        /*0c54*/ 	.word	0x000203b0


	//   ....[50]....
        /*0c58*/ 	.word	0x000203e0


	//   ....[51]....
        /*0c5c*/ 	.word	0x00020410


	//   ....[52]....
        /*0c60*/ 	.word	0x00020440


	//   ....[53]....
        /*0c64*/ 	.word	0x00020470


	//   ....[54]....
        /*0c68*/ 	.word	0x000204a0


	//   ....[55]....
        /*0c6c*/ 	.word	0x000204d0


	//   ....[56]....
        /*0c70*/ 	.word	0x00020500


	//   ....[57]....
        /*0c74*/ 	.word	0x00020530


	//   ....[58]....
        /*0c78*/ 	.word	0x00020560


	//   ....[59]....
        /*0c7c*/ 	.word	0x00020590


	//   ....[60]....
        /*0c80*/ 	.word	0x000205c0


	//   ....[61]....
        /*0c84*/ 	.word	0x000205f0


	//   ....[62]....
        /*0c88*/ 	.word	0x00020620


	//   ....[63]....
        /*0c8c*/ 	.word	0x00020650


	//   ....[64]....
        /*0c90*/ 	.word	0x00020680


	//   ....[65]....
        /*0c94*/ 	.word	0x000206b0


	//   ....[66]....
        /*0c98*/ 	.word	0x000206e0


	//   ....[67]....
        /*0c9c*/ 	.word	0x00020710


	//   ....[68]....
        /*0ca0*/ 	.word	0x00020740


	//   ....[69]....
        /*0ca4*/ 	.word	0x00020770


	//   ....[70]....
        /*0ca8*/ 	.word	0x000207a0


	//   ....[71]....
        /*0cac*/ 	.word	0x000207d0


	//   ....[72]....
        /*0cb0*/ 	.word	0x00020800


	//   ....[73]....
        /*0cb4*/ 	.word	0x00020830


	//   ....[74]....
        /*0cb8*/ 	.word	0x00020860


	//   ....[75]....
        /*0cbc*/ 	.word	0x00020880


	//   ....[76]....
        /*0cc0*/ 	.word	0x000208a0


	//   ....[77]....
        /*0cc4*/ 	.word	0x000208b0


	//   ....[78]....
        /*0cc8*/ 	.word	0x000208e0


	//   ....[79]....
        /*0ccc*/ 	.word	0x00020900


	//   ....[80]....
        /*0cd0*/ 	.word	0x00020930


	//   ....[81]....
        /*0cd4*/ 	.word	0x00020950


	//   ....[82]....
        /*0cd8*/ 	.word	0x00020970


	//   ....[83]....
        /*0cdc*/ 	.word	0x000209a0


	//   ....[84]....
        /*0ce0*/ 	.word	0x000209d0


	//   ....[85]....
        /*0ce4*/ 	.word	0x000209f0


	//   ....[86]....
        /*0ce8*/ 	.word	0x00020a20


	//   ....[87]....
        /*0cec*/ 	.word	0x00020a50


	//   ....[88]....
        /*0cf0*/ 	.word	0x00020a80


	//   ....[89]....
        /*0cf4*/ 	.word	0x00020ab0


	//   ....[90]....
        /*0cf8*/ 	.word	0x00020ae0


	//   ....[91]....
        /*0cfc*/ 	.word	0x00020af0


	//   ....[92]....
        /*0d00*/ 	.word	0x000212f0


	//   ....[93]....
        /*0d04*/ 	.word	0x00021350


	//   ....[94]....
        /*0d08*/ 	.word	0x00021450


	//   ....[95]....
        /*0d0c*/ 	.word	0x00021480


	//   ....[96]....
        /*0d10*/ 	.word	0x00021ac0


	//   ....[97]....
        /*0d14*/ 	.word	0x00021af0


	//   ....[98]....
        /*0d18*/ 	.word	0x00021c30


	//   ....[99]....
        /*0d1c*/ 	.word	0x00021c50


	//   ....[100]....
        /*0d20*/ 	.word	0x00021d50


	//   ....[101]....
        /*0d24*/ 	.word	0x00021d70


	//   ....[102]....
        /*0d28*/ 	.word	0x00021e80


	//   ....[103]....
        /*0d2c*/ 	.word	0x00021ea0


	//   ....[104]....
        /*0d30*/ 	.word	0x000227c0


	//   ....[105]....
        /*0d34*/ 	.word	0x000227d0


	//   ....[106]....
        /*0d38*/ 	.word	0x00022930


	//   ....[107]....
        /*0d3c*/ 	.word	0x00022940


	//   ....[108]....
        /*0d40*/ 	.word	0x00022a90


	//   ....[109]....
        /*0d44*/ 	.word	0x00022aa0


	//   ....[110]....
        /*0d48*/ 	.word	0x00022bf0


	//   ....[111]....
        /*0d4c*/ 	.word	0x00022c00


	//   ....[112]....
        /*0d50*/ 	.word	0x00022da0


	//   ....[113]....
        /*0d54*/ 	.word	0x00022f50


	//   ....[114]....
        /*0d58*/ 	.word	0x00022f80


	//   ....[115]....
        /*0d5c*/ 	.word	0x00022fb0


	//   ....[116]....
        /*0d60*/ 	.word	0x00022fe0


	//   ....[117]....
        /*0d64*/ 	.word	0x00023010


	//   ....[118]....
        /*0d68*/ 	.word	0x00023040


	//   ....[119]....
        /*0d6c*/ 	.word	0x000231b0


	//   ....[120]....
        /*0d70*/ 	.word	0x000231e0


	//   ....[121]....
        /*0d74*/ 	.word	0x00023210


	//   ....[122]....
        /*0d78*/ 	.word	0x00023240


	//   ....[123]....
        /*0d7c*/ 	.word	0x00023270


	//   ....[124]....
        /*0d80*/ 	.word	0x000232a0


	//   ....[125]....
        /*0d84*/ 	.word	0x00023330


	//   ....[126]....
        /*0d88*/ 	.word	0x00023360


	//   ....[127]....
        /*0d8c*/ 	.word	0x000233e0


	//   ....[128]....
        /*0d90*/ 	.word	0x00024050


	//   ....[129]....
        /*0d94*/ 	.word	0x00026400


	//   ....[130]....
        /*0d98*/ 	.word	0x00026430


	//   ....[131]....
        /*0d9c*/ 	.word	0x00026570


	//   ....[132]....
        /*0da0*/ 	.word	0x00026580


	//   ....[133]....
        /*0da4*/ 	.word	0x00026610


	//   ....[134]....
        /*0da8*/ 	.word	0x00026620


	//   ....[135]....
        /*0dac*/ 	.word	0x00026630


	//   ....[136]....
        /*0db0*/ 	.word	0x000266c0


	//   ....[137]....
        /*0db4*/ 	.word	0x00026760


	//   ....[138]....
        /*0db8*/ 	.word	0x00026770


	//   ....[139]....
        /*0dbc*/ 	.word	0x00026ba0


	//   ....[140]....
        /*0dc0*/ 	.word	0x00026be0


	//   ....[141]....
        /*0dc4*/ 	.word	0x00026c10


	//   ....[142]....
        /*0dc8*/ 	.word	0x00026cf0


	//   ....[143]....
        /*0dcc*/ 	.word	0x00026d00


	//   ....[144]....
        /*0dd0*/ 	.word	0x00026d90


	//   ....[145]....
        /*0dd4*/ 	.word	0x00026da0


	//   ....[146]....
        /*0dd8*/ 	.word	0x00026db0


	//   ....[147]....
        /*0ddc*/ 	.word	0x00026dc0


	//   ....[148]....
        /*0de0*/ 	.word	0x00026ea0


	//   ....[149]....
        /*0de4*/ 	.word	0x00027660


	//   ....[150]....
        /*0de8*/ 	.word	0x00027690


	//   ....[151]....
        /*0dec*/ 	.word	0x000276c0


	//   ....[152]....
        /*0df0*/ 	.word	0x00027770


	//   ....[153]....
        /*0df4*/ 	.word	0x00027780


	//   ....[154]....
        /*0df8*/ 	.word	0x00027820


	//   ....[155]....
        /*0dfc*/ 	.word	0x00027830


	//   ....[156]....
        /*0e00*/ 	.word	0x00027840


	//   ....[157]....
        /*0e04*/ 	.word	0x00028250


	//   ....[158]....
        /*0e08*/ 	.word	0x00028260


	//   ....[159]....
        /*0e0c*/ 	.word	0x00028270


	//   ....[160]....
        /*0e10*/ 	.word	0x000282b0


	//   ....[161]....
        /*0e14*/ 	.word	0x000282f0


	//   ....[162]....
        /*0e18*/ 	.word	0x00028300


	//   ....[163]....
        /*0e1c*/ 	.word	0x00028360


	//   ....[164]....
        /*0e20*/ 	.word	0x00028390


	//   ....[165]....
        /*0e24*/ 	.word	0x000283d0


	//   ....[166]....
        /*0e28*/ 	.word	0x00028430


	//   ....[167]....
        /*0e2c*/ 	.word	0x00028860


	//   ....[168]....
        /*0e30*/ 	.word	0x00028870


	//   ....[169]....
        /*0e34*/ 	.word	0x00028880


	//   ....[170]....
        /*0e38*/ 	.word	0x00028890


	//   ....[171]....
        /*0e3c*/ 	.word	0x000288a0


	//   ....[172]....
        /*0e40*/ 	.word	0x00028900


	//   ....[173]....
        /*0e44*/ 	.word	0x00028910


	//   ....[174]....
        /*0e48*/ 	.word	0x00028970


	//   ....[175]....
        /*0e4c*/ 	.word	0x000289a0


	//   ....[176]....
        /*0e50*/ 	.word	0x000289e0


	//   ....[177]....
        /*0e54*/ 	.word	0x00029fa0


	//   ....[178]....
        /*0e58*/ 	.word	0x00029fd0


	//   ....[179]....
        /*0e5c*/ 	.word	0x0002a000


	//   ....[180]....
        /*0e60*/ 	.word	0x0002a030


	//   ....[181]....
        /*0e64*/ 	.word	0x0002a060


	//   ....[182]....
        /*0e68*/ 	.word	0x0002a090


	//   ....[183]....
        /*0e6c*/ 	.word	0x0002a0c0


	//   ....[184]....
        /*0e70*/ 	.word	0x0002a0f0


	//   ....[185]....
        /*0e74*/ 	.word	0x0002a270


	//   ....[186]....
        /*0e78*/ 	.word	0x0002a2a0


	//   ....[187]....
        /*0e7c*/ 	.word	0x0002a2d0


	//   ....[188]....
        /*0e80*/ 	.word	0x0002a300


	//   ....[189]....
        /*0e84*/ 	.word	0x0002a330


	//   ....[190]....
        /*0e88*/ 	.word	0x0002a360


	//   ....[191]....
        /*0e8c*/ 	.word	0x0002a420


	//   ....[192]....
        /*0e90*/ 	.word	0x0002a440


	//   ....[193]....
        /*0e94*/ 	.word	0x0002a4b0


	//   ....[194]....
        /*0e98*/ 	.word	0x0002a940


	//   ....[195]....
        /*0e9c*/ 	.word	0x0002ace0


	//   ....[196]....
        /*0ea0*/ 	.word	0x0002ad70


	//   ....[197]....
        /*0ea4*/ 	.word	0x0002ae10


	//   ....[198]....
        /*0ea8*/ 	.word	0x0002aea0


	//   ....[199]....
        /*0eac*/ 	.word	0x0002af90


	//   ....[200]....
        /*0eb0*/ 	.word	0x0002b020


	//   ....[201]....
        /*0eb4*/ 	.word	0x0002b0c0


	//   ....[202]....
        /*0eb8*/ 	.word	0x0002b150


	//   ....[203]....
        /*0ebc*/ 	.word	0x0002b240


	//   ....[204]....
        /*0ec0*/ 	.word	0x0002b2d0


	//   ....[205]....
        /*0ec4*/ 	.word	0x0002b370


	//   ....[206]....
        /*0ec8*/ 	.word	0x0002b400


	//   ....[207]....
        /*0ecc*/ 	.word	0x0002b4e0


	//   ....[208]....
        /*0ed0*/ 	.word	0x0002b590


	//   ....[209]....
        /*0ed4*/ 	.word	0x0002b620


	//   ....[210]....
        /*0ed8*/ 	.word	0x0002b670


	//   ....[211]....
        /*0edc*/ 	.word	0x0002b6c0


	//   ....[212]....
        /*0ee0*/ 	.word	0x0002b7a0


	//   ....[213]....
        /*0ee4*/ 	.word	0x0002b830


	//   ....[214]....
        /*0ee8*/ 	.word	0x0002b880


	//   ....[215]....
        /*0eec*/ 	.word	0x0002b8d0


	//   ....[216]....
        /*0ef0*/ 	.word	0x0002bb10


	//   ....[217]....
        /*0ef4*/ 	.word	0x0002bc40


	//   ....[218]....
        /*0ef8*/ 	.word	0x0002bd60


	//   ....[219]....
        /*0efc*/ 	.word	0x0002be90


	//   ....[220]....
        /*0f00*/ 	.word	0x0002bf50


	//   ....[221]....
        /*0f04*/ 	.word	0x0002bfd0


	//   ....[222]....
        /*0f08*/ 	.word	0x0002c030


	//   ....[223]....
        /*0f0c*/ 	.word	0x0002c0b0


	//   ....[224]....
        /*0f10*/ 	.word	0x0002c110


	//   ....[225]....
        /*0f14*/ 	.word	0x0002c190


	//   ....[226]....
        /*0f18*/ 	.word	0x0002c1f0


	//   ....[227]....
        /*0f1c*/ 	.word	0x0002c270


	//   ....[228]....
        /*0f20*/ 	.word	0x0002c2d0


	//   ....[229]....
        /*0f24*/ 	.word	0x0002c350


	//   ....[230]....
        /*0f28*/ 	.word	0x0002c3b0


	//   ....[231]....
        /*0f2c*/ 	.word	0x0002c410


	//   ....[232]....
        /*0f30*/ 	.word	0x0002c470


	//   ....[233]....
        /*0f34*/ 	.word	0x0002c4d0


	//   ....[234]....
        /*0f38*/ 	.word	0x0002c530


	//   ....[235]....
        /*0f3c*/ 	.word	0x0002c590


	//   ....[236]....
        /*0f40*/ 	.word	0x0002c5f0


	//   ....[237]....
        /*0f44*/ 	.word	0x0002c660


	//   ....[238]....
        /*0f48*/ 	.word	0x0002c6c0


	//   ....[239]....
        /*0f4c*/ 	.word	0x0002c750


	//   ....[240]....
        /*0f50*/ 	.word	0x0002c7b0


	//   ....[241]....
        /*0f54*/ 	.word	0x0002c810


	//   ....[242]....
        /*0f58*/ 	.word	0x0002c870


	//   ....[243]....
        /*0f5c*/ 	.word	0x0002c910


	//   ....[244]....
        /*0f60*/ 	.word	0x0002c970


	//   ....[245]....
        /*0f64*/ 	.word	0x0002ca00


	//   ....[246]....
        /*0f68*/ 	.word	0x0002ca60


	//   ....[247]....
        /*0f6c*/ 	.word	0x0002cae0


	//   ....[248]....
        /*0f70*/ 	.word	0x0002cb40


	//   ....[249]....
        /*0f74*/ 	.word	0x0002cba0


	//   ....[250]....
        /*0f78*/ 	.word	0x0002cc00


	//   ....[251]....
        /*0f7c*/ 	.word	0x0002cc80


	//   ....[252]....
        /*0f80*/ 	.word	0x0002cce0


	//   ....[253]....
        /*0f84*/ 	.word	0x0002cd60


	//   ....[254]....
        /*0f88*/ 	.word	0x0002cdc0


	//   ....[255]....
        /*0f8c*/ 	.word	0x0002ce20


	//   ....[0]....
        /*0f90*/ 	.word	0x0002ce80


	//   ....[1]....
        /*0f94*/ 	.word	0x0002cef0


	//   ....[2]....
        /*0f98*/ 	.word	0x0002cf50


	//   ....[3]....
        /*0f9c*/ 	.word	0x0002cfd0


	//   ....[4]....
        /*0fa0*/ 	.word	0x0002d030


	//   ....[5]....
        /*0fa4*/ 	.word	0x0002d0a0


	//   ....[6]....
        /*0fa8*/ 	.word	0x0002d110


	//   ....[7]....
        /*0fac*/ 	.word	0x0002d180


	//   ....[8]....
        /*0fb0*/ 	.word	0x0002d2d0


	//   ....[9]....
        /*0fb4*/ 	.word	0x0002d320


	//   ....[10]....
        /*0fb8*/ 	.word	0x0002d3b0


	//   ....[11]....
        /*0fbc*/ 	.word	0x0002d440


	//   ....[12]....
        /*0fc0*/ 	.word	0x0002d4d0


	//   ....[13]....
        /*0fc4*/ 	.word	0x0002d560


	//   ....[14]....
        /*0fc8*/ 	.word	0x0002d5f0


	//   ....[15]....
        /*0fcc*/ 	.word	0x0002d680


	//   ....[16]....
        /*0fd0*/ 	.word	0x0002d740


	//   ....[17]....
        /*0fd4*/ 	.word	0x0002da20


	//   ....[18]....
        /*0fd8*/ 	.word	0x0002db20


	//   ....[19]....
        /*0fdc*/ 	.word	0x0002dbe0


	//   ....[20]....
        /*0fe0*/ 	.word	0x0002dd70


	//   ....[21]....
        /*0fe4*/ 	.word	0x0002de00


	//   ....[22]....
        /*0fe8*/ 	.word	0x0002de60


	//   ....[23]....
        /*0fec*/ 	.word	0x0002df60


	//   ....[24]....
        /*0ff0*/ 	.word	0x0002dfc0


	//   ....[25]....
        /*0ff4*/ 	.word	0x0002e090


	//   ....[26]....
        /*0ff8*/ 	.word	0x0002e150


	//   ....[27]....
        /*0ffc*/ 	.word	0x0002e260


	//   ....[28]....
        /*1000*/ 	.word	0x0002e380


	//   ....[29]....
        /*1004*/ 	.word	0x0002e440


	//   ....[30]....
        /*1008*/ 	.word	0x0002e590


	//   ....[31]....
        /*100c*/ 	.word	0x0002e5e0


	//   ....[32]....
        /*1010*/ 	.word	0x0002e6e0


	//   ....[33]....
        /*1014*/ 	.word	0x0002e790


	//   ....[34]....
        /*1018*/ 	.word	0x0002e7f0


	//   ....[35]....
        /*101c*/ 	.word	0x0002e8d0


	//   ....[36]....
        /*1020*/ 	.word	0x0002e980


	//   ....[37]....
        /*1024*/ 	.word	0x0002ea50


	//   ....[38]....
        /*1028*/ 	.word	0x0002eb00


	//   ....[39]....
        /*102c*/ 	.word	0x0002eb70


	//   ....[40]....
        /*1030*/ 	.word	0x0002ebd0


	//   ....[41]....
        /*1034*/ 	.word	0x0002ecf0


	//   ....[42]....
        /*1038*/ 	.word	0x0002ed50


	//   ....[43]....
        /*103c*/ 	.word	0x0002ee60


	//   ....[44]....
        /*1040*/ 	.word	0x0002eec0


	//   ....[45]....
        /*1044*/ 	.word	0x0002efc0


	//   ....[46]....
        /*1048*/ 	.word	0x0002f0f0


	//   ....[47]....
        /*104c*/ 	.word	0x0002f180


	//   ....[48]....
        /*1050*/ 	.word	0x0002f1e0


	//   ....[49]....
        /*1054*/ 	.word	0x0002f2c0


	//   ....[50]....
        /*1058*/ 	.word	0x0002f320


	//   ....[51]....
        /*105c*/ 	.word	0x0002f3f0


	//   ....[52]....
        /*1060*/ 	.word	0x0002f450


	//   ....[53]....
        /*1064*/ 	.word	0x0002f520


	//   ....[54]....
        /*1068*/ 	.word	0x0002f580


	//   ....[55]....
        /*106c*/ 	.word	0x0002f650


	//   ....[56]....
        /*1070*/ 	.word	0x0002f740


	//   ....[57]....
        /*1074*/ 	.word	0x0002f7d0


	//   ....[58]....
        /*1078*/ 	.word	0x0002f830


	//   ....[59]....
        /*107c*/ 	.word	0x0002f900


	//   ....[60]....
        /*1080*/ 	.word	0x0002f960


	//   ....[61]....
        /*1084*/ 	.word	0x0002fa30


	//   ....[62]....
        /*1088*/ 	.word	0x0002fa90


	//   ....[63]....
        /*108c*/ 	.word	0x0002fb60


	//   ....[64]....
        /*1090*/ 	.word	0x0002fbc0


	//   ....[65]....
        /*1094*/ 	.word	0x0002fc90


	//   ....[66]....
        /*1098*/ 	.word	0x0002fe60


	//   ....[67]....
        /*109c*/ 	.word	0x0002ff00


	//   ....[68]....
        /*10a0*/ 	.word	0x00030020


	//   ....[69]....
        /*10a4*/ 	.word	0x00030090


	//   ....[70]....
        /*10a8*/ 	.word	0x00030100


	//   ....[71]....
        /*10ac*/ 	.word	0x00030170


	//   ....[72]....
        /*10b0*/ 	.word	0x000301e0


	//   ....[73]....
        /*10b4*/ 	.word	0x00030260


	//   ....[74]....
        /*10b8*/ 	.word	0x000302f0


	//   ....[75]....
        /*10bc*/ 	.word	0x00030380


	//   ....[76]....
        /*10c0*/ 	.word	0x000303f0


	//   ....[77]....
        /*10c4*/ 	.word	0x00030460


	//   ....[78]....
        /*10c8*/ 	.word	0x000304d0


	//   ....[79]....
        /*10cc*/ 	.word	0x00030550


	//   ....[80]....
        /*10d0*/ 	.word	0x000305c0


	//   ....[81]....
        /*10d4*/ 	.word	0x00030660


	//   ....[82]....
        /*10d8*/ 	.word	0x000306f0


	//   ....[83]....
        /*10dc*/ 	.word	0x00030810


	//----- nvinfo : EIATTR_REG_RECONFIG
	.align		4
.L_152:
        /*10e0*/ 	.byte	0x01, 0x54
	.zero		2


	//----- nvinfo : EIATTR_SYSCALL_OFFSETS
	.align		4
        /*10e4*/ 	.byte	0x04, 0x46
        /*10e6*/ 	.short	(.L_154 - .L_153)


	//   ....[0]....
.L_153:
        /*10e8*/ 	.word	0x000019d0


	//   ....[1]....
        /*10ec*/ 	.word	0x00001b20


	//   ....[2]....
        /*10f0*/ 	.word	0x00010c40


	//   ....[3]....
        /*10f4*/ 	.word	0x00010f70


	//   ....[4]....
        /*10f8*/ 	.word	0x00025680


	//   ....[5]....
        /*10fc*/ 	.word	0x000257f0


	//   ....[6]....
        /*1100*/ 	.word	0x00025940


	//   ....[7]....
        /*1104*/ 	.word	0x00025a80


	//   ....[8]....
        /*1108*/ 	.word	0x000272c0


	//----- nvinfo : EIATTR_MBARRIER_INSTR_OFFSETS
	.align		4
.L_154:
        /*110c*/ 	.byte	0x04, 0x39
        /*110e*/ 	.short	(.L_156 - .L_155)


	//   ....[0]....
.L_155:
        /*1110*/ 	.word	0x00000270
        /*1114*/ 	.word	0x000000ff
        /*1118*/ 	.word	0x00033400
        /*111c*/ 	.short	0x0100
        /*111e*/ 	.byte	0x08
	.zero		1


	//   ....[1]....
        /*1120*/ 	.word	0x00000280
        /*1124*/ 	.word	0x000000ff
        /*1128*/ 	.word	0x00033420
        /*112c*/ 	.short	0x0100
        /*112e*/ 	.byte	0x08
	.zero		1


	//   ....[2]....
        /*1130*/ 	.word	0x00000370
        /*1134*/ 	.word	0x000000ff
        /*1138*/ 	.word	0x00033430
        /*113c*/ 	.short	0x0100
        /*113e*/ 	.byte	0x08
	.zero		1


	//   ....[3]....
        /*1140*/ 	.word	0x00000380
        /*1144*/ 	.word	0x000000ff
        /*1148*/ 	.word	0x00033440
        /*114c*/ 	.short	0x0100
        /*114e*/ 	.byte	0x08
	.zero		1


	//   ....[4]....
        /*1150*/ 	.word	0x00000390
        /*1154*/ 	.word	0x000000ff
        /*1158*/ 	.word	0x00033438
        /*115c*/ 	.short	0x0100
        /*115e*/ 	.byte	0x08
	.zero		1


	//   ....[5]....
        /*1160*/ 	.word	0x000003a0
        /*1164*/ 	.word	0x000000ff
        /*1168*/ 	.word	0x00033448
        /*116c*/ 	.short	0x0100
        /*116e*/ 	.byte	0x08
	.zero		1


	//   ....[6]....
        /*1170*/ 	.word	0x000004d0
        /*1174*/ 	.word	0x000000ff
        /*1178*/ 	.word	0x00033450
        /*117c*/ 	.short	0x0100
        /*117e*/ 	.byte	0x08
	.zero		1


	//   ....[7]....
        /*1180*/ 	.word	0x000004e0
        /*1184*/ 	.word	0x000000ff
        /*1188*/ 	.word	0x00033460
        /*118c*/ 	.short	0x0100
        /*118e*/ 	.byte	0x08
	.zero		1


	//   ....[8]....
        /*1190*/ 	.word	0x000004f0
        /*1194*/ 	.word	0x000000ff
        /*1198*/ 	.word	0x00033458
        /*119c*/ 	.short	0x0100
        /*119e*/ 	.byte	0x08
	.zero		1


	//   ....[9]....
        /*11a0*/ 	.word	0x00000500
        /*11a4*/ 	.word	0x000000ff
        /*11a8*/ 	.word	0x00033468
        /*11ac*/ 	.short	0x0100
        /*11ae*/ 	.byte	0x08
	.zero		1


	//   ....[10]....
        /*11b0*/ 	.word	0x000005f0
        /*11b4*/ 	.word	0x000000ff
        /*11b8*/ 	.word	0x00033470
        /*11bc*/ 	.short	0x0100
        /*11be*/ 	.byte	0x06
	.zero		1


	//   ....[11]....
        /*11c0*/ 	.word	0x00000600
        /*11c4*/ 	.word	0x000000ff
        /*11c8*/ 	.word	0x00033480
        /*11cc*/ 	.short	0x0100
        /*11ce*/ 	.byte	0x06
	.zero		1


	//   ....[12]....
        /*11d0*/ 	.word	0x00000610
        /*11d4*/ 	.word	0x000000ff
        /*11d8*/ 	.word	0x00033478
        /*11dc*/ 	.short	0x0100
        /*11de*/ 	.byte	0x06
	.zero		1


	//   ....[13]....
        /*11e0*/ 	.word	0x00000620
        /*11e4*/ 	.word	0x000000ff
        /*11e8*/ 	.word	0x00033488
        /*11ec*/ 	.short	0x0100
        /*11ee*/ 	.byte	0x06
	.zero		1


	//   ....[14]....
        /*11f0*/ 	.word	0x00000750
        /*11f4*/ 	.word	0x000000ff
        /*11f8*/ 	.word	0x00033490
        /*11fc*/ 	.short	0x0100
        /*11fe*/ 	.byte	0x08
	.zero		1


	//   ....[15]....
        /*1200*/ 	.word	0x00000760
        /*1204*/ 	.word	0x000000ff
        /*1208*/ 	.word	0x000334a0
        /*120c*/ 	.short	0x0100
        /*120e*/ 	.byte	0x08
	.zero		1


	//   ....[16]....
        /*1210*/ 	.word	0x00000770
        /*1214*/ 	.word	0x000000ff
        /*1218*/ 	.word	0x00033498
        /*121c*/ 	.short	0x0100
        /*121e*/ 	.byte	0x08
	.zero		1


	//   ....[17]....
        /*1220*/ 	.word	0x00000780
        /*1224*/ 	.word	0x000000ff
        /*1228*/ 	.word	0x000334a8
        /*122c*/ 	.short	0x0100
        /*122e*/ 	.byte	0x08
	.zero		1


	//   ....[18]....
        /*1230*/ 	.word	0x000008c0
        /*1234*/ 	.word	0x000000ff
        /*1238*/ 	.word	0x000334b0
        /*123c*/ 	.short	0x0100
        /*123e*/ 	.byte	0x08
	.zero		1


	//   ....[19]....
        /*1240*/ 	.word	0x000008d0
        /*1244*/ 	.word	0x000000ff
        /*1248*/ 	.word	0x000334c0
        /*124c*/ 	.short	0x0100
        /*124e*/ 	.byte	0x08
	.zero		1


	//   ....[20]....
        /*1250*/ 	.word	0x000008e0
        /*1254*/ 	.word	0x000000ff
        /*1258*/ 	.word	0x000334b8
        /*125c*/ 	.short	0x0100
        /*125e*/ 	.byte	0x08
	.zero		1


	//   ....[21]....
        /*1260*/ 	.word	0x000008f0
        /*1264*/ 	.word	0x000000ff
        /*1268*/ 	.word	0x000334c8
        /*126c*/ 	.short	0x0100
        /*126e*/ 	.byte	0x08
	.zero		1


	//   ....[22]....
        /*1270*/ 	.word	0x000033c0
        /*1274*/ 	.word	0x0000005d
        /*1278*/ 	.word	0x00033490
        /*127c*/ 	.short	0x010a
        /*127e*/ 	.byte	0x3f
	.zero		1


	//   ....[23]....
        /*1280*/ 	.word	0x00009550
        /*1284*/ 	.word	0x0000005d
        /*1288*/ 	.word	0x00033490
        /*128c*/ 	.short	0x010a
        /*128e*/ 	.byte	0x3f
	.zero		1


	//   ....[24]....
        /*1290*/ 	.word	0x0000f350
        /*1294*/ 	.word	0x0000005d
        /*1298*/ 	.word	0x00033490
        /*129c*/ 	.short	0x010a
        /*129e*/ 	.byte	0x3f
	.zero		1


	//   ....[25]....
        /*12a0*/ 	.word	0x0000fb80
        /*12a4*/ 	.word	0x0000000b
        /*12a8*/ 	.word	0x00000000
        /*12ac*/ 	.short	0x0101
        /*12ae*/ 	.byte	0x3f
	.zero		1


	//   ....[26]....
        /*12b0*/ 	.word	0x0000fbc0
        /*12b4*/ 	.word	0x0000005d
        /*12b8*/ 	.word	0x000334b0
        /*12bc*/ 	.short	0x010a
        /*12be*/ 	.byte	0x3f
	.zero		1


	//   ....[27]....
        /*12c0*/ 	.word	0x00010370
        /*12c4*/ 	.word	0x0000005d
        /*12c8*/ 	.word	0x00000000
        /*12cc*/ 	.short	0x0101
        /*12ce*/ 	.byte	0x3f
	.zero		1


	//   ....[28]....
        /*12d0*/ 	.word	0x00010cd0
        /*12d4*/ 	.word	0x00000012
        /*12d8*/ 	.word	0x00033400
        /*12dc*/ 	.short	0x010a
        /*12de*/ 	.byte	0x3f
	.zero		1


	//   ....[29]....
        /*12e0*/ 	.word	0x00010d20
        /*12e4*/ 	.word	0x00000012
        /*12e8*/ 	.word	0x00033400
        /*12ec*/ 	.short	0x010a
        /*12ee*/ 	.byte	0x3f
	.zero		1


	//   ....[30]....
        /*12f0*/ 	.word	0x00011650
        /*12f4*/ 	.word	0x00000012
        /*12f8*/ 	.word	0x00033400
        /*12fc*/ 	.short	0x010a
        /*12fe*/ 	.byte	0x3f
	.zero		1


	//   ....[31]....
        /*1300*/ 	.word	0x00014ae0
        /*1304*/ 	.word	0x00000012
        /*1308*/ 	.word	0x00033400
        /*130c*/ 	.short	0x010a
        /*130e*/ 	.byte	0x3f
	.zero		1


	//   ....[32]....
        /*1310*/ 	.word	0x00017c70
        /*1314*/ 	.word	0x00000000
        /*1318*/ 	.word	0x00033430
        /*131c*/ 	.short	0x010a
        /*131e*/ 	.byte	0x3f
	.zero		1


	//   ....[33]....
        /*1320*/ 	.word	0x00017cc0
        /*1324*/ 	.word	0x00000000
        /*1328*/ 	.word	0x00033430
        /*132c*/ 	.short	0x010a
        /*132e*/ 	.byte	0x3f
	.zero		1


	//   ....[34]....
        /*1330*/ 	.word	0x0001a3f0
        /*1334*/ 	.word	0x00000029
        /*1338*/ 	.word	0x00000000
        /*133c*/ 	.short	0x0101
        /*133e*/ 	.byte	0x3f
	.zero		1


	//   ....[35]....
        /*1340*/ 	.word	0x0001b820
        /*1344*/ 	.word	0x00000005
        /*1348*/ 	.word	0x00033430
        /*134c*/ 	.short	0x010a
        /*134e*/ 	.byte	0x3f
	.zero		1


	//   ....[36]....
        /*1350*/ 	.word	0x0001b870
        /*1354*/ 	.word	0x00000005
        /*1358*/ 	.word	0x00033430
        /*135c*/ 	.short	0x010a
        /*135e*/ 	.byte	0x3f
	.zero		1


	//   ....[37]....
        /*1360*/ 	.word	0x0001c980
        /*1364*/ 	.word	0x00000004
        /*1368*/ 	.word	0x00033450
        /*136c*/ 	.short	0x010a
        /*136e*/ 	.byte	0x3f
	.zero		1


	//   ....[38]....
        /*1370*/ 	.word	0x0001c9c0
        /*1374*/ 	.word	0x00000004
        /*1378*/ 	.word	0x00033450
        /*137c*/ 	.short	0x010a
        /*137e*/ 	.byte	0x3f
	.zero		1


	//   ....[39]....
        /*1380*/ 	.word	0x0001cd20
        /*1384*/ 	.word	0x00000003
        /*1388*/ 	.word	0x00000000
        /*138c*/ 	.short	0x0101
        /*138e*/ 	.byte	0x3f
	.zero		1


	//   ....[40]....
        /*1390*/ 	.word	0x0001e340
        /*1394*/ 	.word	0x00000000
        /*1398*/ 	.word	0x00000000
        /*139c*/ 	.short	0x0101
        /*139e*/ 	.byte	0x3f
	.zero		1


	//   ....[41]....
        /*13a0*/ 	.word	0x0001ec00
        /*13a4*/ 	.word	0x0000000d
        /*13a8*/ 	.word	0x00033450
        /*13ac*/ 	.short	0x010a
        /*13ae*/ 	.byte	0x3f
	.zero		1


	//   ....[42]....
        /*13b0*/ 	.word	0x0001ec80
        /*13b4*/ 	.word	0x0000000d
        /*13b8*/ 	.word	0x00033450
        /*13bc*/ 	.short	0x010a
        /*13be*/ 	.byte	0x3f
	.zero		1


	//   ....[43]....
        /*13c0*/ 	.word	0x0001f2d0
        /*13c4*/ 	.word	0x00000002
        /*13c8*/ 	.word	0x00000000
        /*13cc*/ 	.short	0x0101
        /*13ce*/ 	.byte	0x3f
	.zero		1


	//   ....[44]....
        /*13d0*/ 	.word	0x00021b30
        /*13d4*/ 	.word	0x00000000
        /*13d8*/ 	.word	0x00000000
        /*13dc*/ 	.short	0x0101
        /*13de*/ 	.byte	0x3f
	.zero		1


	//   ....[45]....
        /*13e0*/ 	.word	0x00024130
        /*13e4*/ 	.word	0x00000016
        /*13e8*/ 	.word	0x00033420
        /*13ec*/ 	.short	0x010a
        /*13ee*/ 	.byte	0x3f
	.zero		1


	//   ....[46]....
        /*13f0*/ 	.word	0x000241c0
        /*13f4*/ 	.word	0x00000009
        /*13f8*/ 	.word	0x000334a0
        /*13fc*/ 	.short	0x010a
        /*13fe*/ 	.byte	0x3f
	.zero		1


	//   ....[47]....
        /*1400*/ 	.word	0x00024610
        /*1404*/ 	.word	0x00000009
        /*1408*/ 	.word	0x000334c0
        /*140c*/ 	.short	0x010a
        /*140e*/ 	.byte	0x3f
	.zero		1


	//   ....[48]....
        /*1410*/ 	.word	0x00024b20
        /*1414*/ 	.word	0x00000006
        /*1418*/ 	.word	0x000334a0
        /*141c*/ 	.short	0x010a
        /*141e*/ 	.byte	0x3f
	.zero		1


	//   ....[49]....
        /*1420*/ 	.word	0x00024f60
        /*1424*/ 	.word	0x00000006
        /*1428*/ 	.word	0x000334c0
        /*142c*/ 	.short	0x010a
        /*142e*/ 	.byte	0x3f
	.zero		1


	//   ....[50]....
        /*1430*/ 	.word	0x000260c0
        /*1434*/ 	.word	0x00000004
        /*1438*/ 	.word	0x00033480
        /*143c*/ 	.short	0x010a
        /*143e*/ 	.byte	0x3f
	.zero		1


	//   ....[51]....
        /*1440*/ 	.word	0x00026840
        /*1444*/ 	.word	0x00000004
        /*1448*/ 	.word	0x00033470
        /*144c*/ 	.short	0x0107
        /*144e*/ 	.byte	0x3f
	.zero		1


	//   ....[52]....
        /*1450*/ 	.word	0x00026900
        /*1454*/ 	.word	0x00000004
        /*1458*/ 	.word	0x00033470
        /*145c*/ 	.short	0x0101
        /*145e*/ 	.byte	0x3f
	.zero		1


	//   ....[53]....
        /*1460*/ 	.word	0x00026950
        /*1464*/ 	.word	0x00000004
        /*1468*/ 	.word	0x00033440
        /*146c*/ 	.short	0x010a
        /*146e*/ 	.byte	0x3f
	.zero		1


	//   ....[54]....
        /*1470*/ 	.word	0x00026fd0
        /*1474*/ 	.word	0x00000004
        /*1478*/ 	.word	0x00033430
        /*147c*/ 	.short	0x0107
        /*147e*/ 	.byte	0x3f
	.zero		1


	//   ....[55]....
        /*1480*/ 	.word	0x000270b0
        /*1484*/ 	.word	0x00000004
        /*1488*/ 	.word	0x00033430
        /*148c*/ 	.short	0x0101
        /*148e*/ 	.byte	0x3f
	.zero		1


	//   ....[56]....
        /*1490*/ 	.word	0x000279a0
        /*1494*/ 	.word	0x00000016
        /*1498*/ 	.word	0x00033400
        /*149c*/ 	.short	0x0107
        /*149e*/ 	.byte	0x3f
	.zero		1


	//   ....[57]....
        /*14a0*/ 	.word	0x00027aa0
        /*14a4*/ 	.word	0x00000016
        /*14a8*/ 	.word	0x00033400
        /*14ac*/ 	.short	0x0101
        /*14ae*/ 	.byte	0x3f
	.zero		1


	//   ....[58]....
        /*14b0*/ 	.word	0x00027ac0
        /*14b4*/ 	.word	0x00000016
        /*14b8*/ 	.word	0x00033420
        /*14bc*/ 	.short	0x010a
        /*14be*/ 	.byte	0x3f
	.zero		1


	//   ....[59]....
        /*14c0*/ 	.word	0x00027f90
        /*14c4*/ 	.word	0x00000004
        /*14c8*/ 	.word	0x00033480
        /*14cc*/ 	.short	0x010a
        /*14ce*/ 	.byte	0x3f
	.zero		1


	//   ....[60]....
        /*14d0*/ 	.word	0x000284d0
        /*14d4*/ 	.word	0x00000004
        /*14d8*/ 	.word	0x00033470
        /*14dc*/ 	.short	0x0107
        /*14de*/ 	.byte	0x3f
	.zero		1


	//   ....[61]....
        /*14e0*/ 	.word	0x00028590
        /*14e4*/ 	.word	0x00000004
        /*14e8*/ 	.word	0x00033470
        /*14ec*/ 	.short	0x0101
        /*14ee*/ 	.byte	0x3f
	.zero		1


	//   ....[62]....
        /*14f0*/ 	.word	0x000285c0
        /*14f4*/ 	.word	0x00000004
        /*14f8*/ 	.word	0x00033440
        /*14fc*/ 	.short	0x010a
        /*14fe*/ 	.byte	0x3f
	.zero		1


	//   ....[63]....
        /*1500*/ 	.word	0x00028ad0
        /*1504*/ 	.word	0x00000004
        /*1508*/ 	.word	0x00033430
        /*150c*/ 	.short	0x0107
        /*150e*/ 	.byte	0x3f
	.zero		1


	//   ....[64]....
        /*1510*/ 	.word	0x00028ba0
        /*1514*/ 	.word	0x00000004
        /*1518*/ 	.word	0x00033430
        /*151c*/ 	.short	0x0101
        /*151e*/ 	.byte	0x3f
	.zero		1


	//   ....[65]....
        /*1520*/ 	.word	0x00028c20
        /*1524*/ 	.word	0x00000000
        /*1528*/ 	.word	0x00033470
        /*152c*/ 	.short	0x010a
        /*152e*/ 	.byte	0x3f
	.zero		1


	//   ....[66]....
        /*1530*/ 	.word	0x00028cb0
        /*1534*/ 	.word	0x00000000
        /*1538*/ 	.word	0x00033460
        /*153c*/ 	.short	0x010a
        /*153e*/ 	.byte	0x3f
	.zero		1


	//   ....[67]....
        /*1540*/ 	.word	0x00029380
        /*1544*/ 	.word	0x00000000
        /*1548*/ 	.word	0x00033450
        /*154c*/ 	.short	0x0101
        /*154e*/ 	.byte	0x3f
	.zero		1


	//   ....[68]....
        /*1550*/ 	.word	0x00029410
        /*1554*/ 	.word	0x00000000
        /*1558*/ 	.word	0x00000000
        /*155c*/ 	.short	0x0101
        /*155e*/ 	.byte	0x3f
	.zero		1


	//   ....[69]....
        /*1560*/ 	.word	0x000295d0
        /*1564*/ 	.word	0x00000003
        /*1568*/ 	.word	0x00033470
        /*156c*/ 	.short	0x010a
        /*156e*/ 	.byte	0x3f
	.zero		1


	//   ....[70]....
        /*1570*/ 	.word	0x00029650
        /*1574*/ 	.word	0x00000003
        /*1578*/ 	.word	0x00033460
        /*157c*/ 	.short	0x010a
        /*157e*/ 	.byte	0x3f
	.zero		1


	//   ....[71]....
        /*1580*/ 	.word	0x00029d30
        /*1584*/ 	.word	0x00000003
        /*1588*/ 	.word	0x00033450
        /*158c*/ 	.short	0x0101
        /*158e*/ 	.byte	0x3f
	.zero		1


	//   ....[72]....
        /*1590*/ 	.word	0x00029de0
        /*1594*/ 	.word	0x00000003
        /*1598*/ 	.word	0x00000000
        /*159c*/ 	.short	0x0101
        /*159e*/ 	.byte	0x3f
	.zero		1


	//   ....[73]....
        /*15a0*/ 	.word	0x0002a8c0
        /*15a4*/ 	.word	0x00000005
        /*15a8*/ 	.word	0x00033420
        /*15ac*/ 	.short	0x010a
        /*15ae*/ 	.byte	0x3f
	.zero		1


	//   ....[74]....
        /*15b0*/ 	.word	0x0002aa30
        /*15b4*/ 	.word	0x00000003
        /*15b8*/ 	.word	0x00033440
        /*15bc*/ 	.short	0x010a
        /*15be*/ 	.byte	0x3f
	.zero		1


	//   ....[75]....
        /*15c0*/ 	.word	0x0002aad0
        /*15c4*/ 	.word	0x0000001d
        /*15c8*/ 	.word	0x00033440
        /*15cc*/ 	.short	0x010a
        /*15ce*/ 	.byte	0x3f
	.zero		1


	//   ....[76]....
        /*15d0*/ 	.word	0x0002ab10
        /*15d4*/ 	.word	0x00000003
        /*15d8*/ 	.word	0x00033460
        /*15dc*/ 	.short	0x010a
        /*15de*/ 	.byte	0x3f
	.zero		1


	//   ....[77]....
        /*15e0*/ 	.word	0x0002ab50
        /*15e4*/ 	.word	0x0000001d
        /*15e8*/ 	.word	0x00033460
        /*15ec*/ 	.short	0x010a
        /*15ee*/ 	.byte	0x3f
	.zero		1


	//   ....[78]....
        /*15f0*/ 	.word	0x0002ab90
        /*15f4*/ 	.word	0x00000003
        /*15f8*/ 	.word	0x00033480
        /*15fc*/ 	.short	0x010a
        /*15fe*/ 	.byte	0x3f
	.zero		1


	//   ....[79]....
        /*1600*/ 	.word	0x0002abd0
        /*1604*/ 	.word	0x0000001d
        /*1608*/ 	.word	0x00033480
        /*160c*/ 	.short	0x010a
        /*160e*/ 	.byte	0x3f
	.zero		1


	//   ....[80]....
        /*1610*/ 	.word	0x0002ac30
        /*1614*/ 	.word	0x0000005d
        /*1618*/ 	.word	0x00033490
        /*161c*/ 	.short	0x010a
        /*161e*/ 	.byte	0x3f
	.zero		1


	//   ....[81]....
        /*1620*/ 	.word	0x0002aee0
        /*1624*/ 	.word	0x0000005d
        /*1628*/ 	.word	0x00033490
        /*162c*/ 	.short	0x010a
        /*162e*/ 	.byte	0x3f
	.zero		1


	//   ....[82]....
        /*1630*/ 	.word	0x0002b190
        /*1634*/ 	.word	0x0000005d
        /*1638*/ 	.word	0x00033490
        /*163c*/ 	.short	0x010a
        /*163e*/ 	.byte	0x3f
	.zero		1


	//   ....[83]....
        /*1640*/ 	.word	0x0002b440
        /*1644*/ 	.word	0x0000005d
        /*1648*/ 	.word	0x000334b0
        /*164c*/ 	.short	0x010a
        /*164e*/ 	.byte	0x3f
	.zero		1


	//   ....[84]....
        /*1650*/ 	.word	0x0002b6f0
        /*1654*/ 	.word	0x00000012
        /*1658*/ 	.word	0x00033400
        /*165c*/ 	.short	0x010a
        /*165e*/ 	.byte	0x3f
	.zero		1


	//   ....[85]....
        /*1660*/ 	.word	0x0002b900
        /*1664*/ 	.word	0x00000012
        /*1668*/ 	.word	0x00033400
        /*166c*/ 	.short	0x010a
        /*166e*/ 	.byte	0x3f
	.zero		1


	//   ....[86]....
        /*1670*/ 	.word	0x0002b950
        /*1674*/ 	.word	0x00000000
        /*1678*/ 	.word	0x00033430
        /*167c*/ 	.short	0x010a
        /*167e*/ 	.byte	0x3f
	.zero		1


	//   ....[87]....
        /*1680*/ 	.word	0x0002b9a0
        /*1684*/ 	.word	0x00000005
        /*1688*/ 	.word	0x00033430
        /*168c*/ 	.short	0x010a
        /*168e*/ 	.byte	0x3f
	.zero		1


	//   ....[88]....
        /*1690*/ 	.word	0x0002b9f0
        /*1694*/ 	.word	0x00000004
        /*1698*/ 	.word	0x00033450
        /*169c*/ 	.short	0x010a
        /*169e*/ 	.byte	0x3f
	.zero		1


	//   ....[89]....
        /*16a0*/ 	.word	0x0002ba40
        /*16a4*/ 	.word	0x0000000d
        /*16a8*/ 	.word	0x00033450
        /*16ac*/ 	.short	0x010a
        /*16ae*/ 	.byte	0x3f
	.zero		1


	//   ....[90]....
        /*16b0*/ 	.word	0x0002d800
        /*16b4*/ 	.word	0x00000016
        /*16b8*/ 	.word	0x00033420
        /*16bc*/ 	.short	0x010a
        /*16be*/ 	.byte	0x3f
	.zero		1


	//   ....[91]....
        /*16c0*/ 	.word	0x0002d850
        /*16c4*/ 	.word	0x00000009
        /*16c8*/ 	.word	0x000334a0
        /*16cc*/ 	.short	0x010a
        /*16ce*/ 	.byte	0x3f
	.zero		1


	//   ....[92]....
        /*16d0*/ 	.word	0x0002d8a0
        /*16d4*/ 	.word	0x00000009
        /*16d8*/ 	.word	0x000334c0
        /*16dc*/ 	.short	0x010a
        /*16de*/ 	.byte	0x3f
	.zero		1


	//   ....[93]....
        /*16e0*/ 	.word	0x0002d8f0
        /*16e4*/ 	.word	0x00000006
        /*16e8*/ 	.word	0x000334a0
        /*16ec*/ 	.short	0x010a
        /*16ee*/ 	.byte	0x3f
	.zero		1


	//   ....[94]....
        /*16f0*/ 	.word	0x0002d940
        /*16f4*/ 	.word	0x00000006
        /*16f8*/ 	.word	0x000334c0
        /*16fc*/ 	.short	0x010a
        /*16fe*/ 	.byte	0x3f
	.zero		1


	//   ....[95]....
        /*1700*/ 	.word	0x0002da70
        /*1704*/ 	.word	0x00000004
        /*1708*/ 	.word	0x00033480
        /*170c*/ 	.short	0x010a
        /*170e*/ 	.byte	0x3f
	.zero		1


	//   ....[96]....
        /*1710*/ 	.word	0x0002e2d0
        /*1714*/ 	.word	0x00000004
        /*1718*/ 	.word	0x00033440
        /*171c*/ 	.short	0x010a
        /*171e*/ 	.byte	0x3f
	.zero		1


	//   ....[97]....
        /*1720*/ 	.word	0x0002eff0
        /*1724*/ 	.word	0x00000016
        /*1728*/ 	.word	0x00033420
        /*172c*/ 	.short	0x010a
        /*172e*/ 	.byte	0x3f
	.zero		1


	//   ....[98]....
        /*1730*/ 	.word	0x0002f040
        /*1734*/ 	.word	0x00000004
        /*1738*/ 	.word	0x00033480
        /*173c*/ 	.short	0x010a
        /*173e*/ 	.byte	0x3f
	.zero		1


	//   ....[99]....
        /*1740*/ 	.word	0x0002f690
        /*1744*/ 	.word	0x00000004
        /*1748*/ 	.word	0x00033440
        /*174c*/ 	.short	0x010a
        /*174e*/ 	.byte	0x3f
	.zero		1


	//   ....[100]....
        /*1750*/ 	.word	0x0002fcc0
        /*1754*/ 	.word	0x00000000
        /*1758*/ 	.word	0x00033470
        /*175c*/ 	.short	0x010a
        /*175e*/ 	.byte	0x3f
	.zero		1


	//   ....[101]....
        /*1760*/ 	.word	0x0002fd10
        /*1764*/ 	.word	0x00000000
        /*1768*/ 	.word	0x00033460
        /*176c*/ 	.short	0x010a
        /*176e*/ 	.byte	0x3f
	.zero		1


	//   ....[102]....
        /*1770*/ 	.word	0x0002fd60
        /*1774*/ 	.word	0x00000003
        /*1778*/ 	.word	0x00033470
        /*177c*/ 	.short	0x010a
        /*177e*/ 	.byte	0x3f
	.zero		1


	//   ....[103]....
        /*1780*/ 	.word	0x0002fdb0
        /*1784*/ 	.word	0x00000003
        /*1788*/ 	.word	0x00033460
        /*178c*/ 	.short	0x010a
        /*178e*/ 	.byte	0x3f
	.zero		1


	//   ....[104]....
        /*1790*/ 	.word	0x00030730
        /*1794*/ 	.word	0x00000005
        /*1798*/ 	.word	0x00033420
        /*179c*/ 	.short	0x010a
        /*179e*/ 	.byte	0x3f
	.zero		1


	//   ....[105]....
        /*17a0*/ 	.word	0x000308d0
        /*17a4*/ 	.word	0x00000003
        /*17a8*/ 	.word	0x00033440
        /*17ac*/ 	.short	0x010a
        /*17ae*/ 	.byte	0x3f
	.zero		1


	//   ....[106]....
        /*17b0*/ 	.word	0x00030920
        /*17b4*/ 	.word	0x0000001d
        /*17b8*/ 	.word	0x00033440
        /*17bc*/ 	.short	0x010a
        /*17be*/ 	.byte	0x3f
	.zero		1


	//   ....[107]....
        /*17c0*/ 	.word	0x00030970
        /*17c4*/ 	.word	0x00000003
        /*17c8*/ 	.word	0x00033460
        /*17cc*/ 	.short	0x010a
        /*17ce*/ 	.byte	0x3f
	.zero		1


	//   ....[108]....
        /*17d0*/ 	.word	0x000309c0
        /*17d4*/ 	.word	0x0000001d
        /*17d8*/ 	.word	0x00033460
        /*17dc*/ 	.short	0x010a
        /*17de*/ 	.byte	0x3f
	.zero		1


	//   ....[109]....
        /*17e0*/ 	.word	0x00030a10
        /*17e4*/ 	.word	0x00000003
        /*17e8*/ 	.word	0x00033480
        /*17ec*/ 	.short	0x010a
        /*17ee*/ 	.byte	0x3f
	.zero		1


	//----- nvinfo : EIATTR_NUM_MBARRIERS
	.align		4
.L_156:
        /*17f0*/ 	.byte	0x03, 0x38
        /*17f2*/ 	.short	0x0016


	//----- nvinfo : EIATTR_EXIT_INSTR_OFFSETS
	.align		4
        /*17f4*/ 	.byte	0x04, 0x1c
        /*17f6*/ 	.short	(.L_158 - .L_157)


	//   ....[0]....
.L_157:
        /*17f8*/ 	.word	0x0002ac20


	//----- nvinfo : EIATTR_MAX_THREADS
	.align		4
.L_158:
        /*17fc*/ 	.byte	0x04, 0x05
        /*17fe*/ 	.short	(.L_160 - .L_159)
.L_159:
        /*1800*/ 	.word	0x00000180
        /*1804*/ 	.word	0x00000001
        /*1808*/ 	.word	0x00000001


	//----- nvinfo : EIATTR_CRS_STACK_SIZE
	.align		4
.L_160:
        /*180c*/ 	.byte	0x04, 0x1e
        /*180e*/ 	.short	(.L_162 - .L_161)
.L_161:
        /*1810*/ 	.word	0x00000000


	//----- nvinfo : EIATTR_CBANK_PARAM_SIZE
	.align		4
.L_162:
        /*1814*/ 	.byte	0x03, 0x19
        /*1816*/ 	.short	0x0af0


	//----- nvinfo : EIATTR_PARAM_CBANK
	.align		4
        /*1818*/ 	.byte	0x04, 0x0a
        /*181a*/ 	.short	(.L_164 - .L_163)
	.align		4
.L_163:
        /*181c*/ 	.word	index@(.nv.constant0._ZN7cutlass13device_kernelIN5flash11enable_sm90INS1_16FlashAttnFwdSm90INS1_25CollectiveMainloopFwdSm90ILi2EN4cute5tupleIJNS5_1CILi1EEES8_S8_EEENS6_IJNS7_ILi128EEENS7_ILi160EEENS7_ILi192EEEEEELi192ENS_12float_e4m3_tEfNS_4arch4Sm90ELb0ELb0ELb0ELb1ELb1ELb1ELb0ELb1ELb1ELb1ELb0ELb0EEENS1_21CollectiveEpilogueFwdINS6_IJSA_SC_SB_EEES9_NS_10bfloat16_tESG_Li256ELb1ELb1ELb0ELb1EEENS1_36VarlenDynamicPersistentTileSchedulerILi128ELi160ELi256ELi128ELb0ELb1ELb1ELb0ELb1ELb1EEEEEEEEEvNT_6ParamsE)
        /*1820*/ 	.short	0x0210
        /*1822*/ 	.short	0x0af0


	//----- nvinfo : EIATTR_SW_WAR
	.align		4
.L_164:
        /*1824*/ 	.byte	0x04, 0x36
        /*1826*/ 	.short	(.L_166 - .L_165)
.L_165:
        /*1828*/ 	.word	0x00000008
.L_166:


//--------------------- .nv.info._ZN7cutlass13device_kernelIN5flash11enable_sm90INS1_16FlashAttnFwdSm90INS1_25CollectiveMainloopFwdSm90ILi2EN4cute5tupleIJNS5_1CILi1EEES8_S8_EEENS6_IJNS7_ILi128EEESA_NS7_ILi192EEEEEELi192ENS_12float_e4m3_tEfNS_4arch4Sm90ELb0ELb1ELb0ELb0ELb1ELb0ELb0ELb1ELb1ELb1ELb0ELb0EEENS1_21CollectiveEpilogueFwdINS6_IJSA_SB_SA_EEES9_NS_10bfloat16_tESF_Li256ELb0ELb1ELb0ELb1EEENS1_30DynamicPersistentTileSchedulerILi256ELi128ELb0ELb1ELb1EEEEEEEEEvNT_6ParamsE --------------------------
	.section	.nv.info._ZN7cutlass13device_kernelIN5flash11enable_sm90INS1_16FlashAttnFwdSm90INS1_25CollectiveMainloopFwdSm90ILi2EN4cute5tupleIJNS5_1CILi1EEES8_S8_EEENS6_IJNS7_ILi128EEESA_NS7_ILi192EEEEEELi192ENS_12float_e4m3_tEfNS_4arch4Sm90ELb0ELb1ELb0ELb0ELb1ELb0ELb0ELb1ELb1ELb1ELb0ELb0EEENS1_21CollectiveEpilogueFwdINS6_IJSA_SB_SA_EEES9_NS_10bfloat16_tESF_Li256ELb0ELb1ELb0ELb1EEENS1_30DynamicPersistentTileSchedulerILi256ELi128ELb0ELb1ELb1EEEEEEEEEvNT_6ParamsE,"",@"SHT_CUDA_INFO"
	.sectionflags	@""
	.align	4


	//----- nvinfo : EIATTR_CUDA_API_VERSION
	.align		4
        /*0000*/ 	.byte	0x04, 0x37
        /*0002*/ 	.short	(.L_168 - .L_167)
.L_167:
        /*0004*/ 	.word	0x00000082


	//----- nvinfo : EIATTR_KPARAM_INFO
	.align		4
.L_168:
        /*0008*/ 	.byte	0x04, 0x17
        /*000a*/ 	.short	(.L_170 - .L_169)
.L_169:
        /*000c*/ 	.word	0x00000000
        /*0010*/ 	.short	0x0000
        /*0012*/ 	.short	0x0070
        /*0014*/ 	.byte	0x00, 0xf0, 0x01, 0x2a


	//----- nvinfo : EIATTR_SPARSE_MMA_MASK
	.align		4
.L_170:
        /*0018*/ 	.byte	0x03, 0x50
        /*001a*/ 	.short	0x0000


	//----- nvinfo : EIATTR_MAXREG_COUNT
	.align		4
        /*001c*/ 	.byte	0x03, 0x1b
        /*001e*/ 	.short	0x00a8


	//----- nvinfo : EIATTR_NUM_BARRIERS
	.align		4
        /*0020*/ 	.byte	0x02, 0x4c
        /*0022*/ 	.byte	0x10
	.zero		1


	//----- nvinfo : EIATTR_EXTERNS
	.align		4
        /*0024*/ 	.byte	0x04, 0x0f
        /*0026*/ 	.short	(.L_172 - .L_171)


	//   ....[0]....
	.align		4
.L_171:
        /*0028*/ 	.word	index@(__assertfail)


	//----- nvinfo : EIATTR_ANNOTATIONS
	.align		4
.L_172:
        /*002c*/ 	.byte	0x04, 0x55
        /*002e*/ 	.short	(.L_174 - .L_173)


	//   ....[0]....
.L_173:
        /*0030*/ 	.word	0x00000001
        /*0034*/ 	.byte	0x70, 0x11, 0x01, 0x00, 0x01, 0x00, 0x00, 0x00, 0x80, 0x15, 0x01, 0x00, 0x01, 0x00, 0x00, 0x00
        /*0044*/ 	.byte	0xc0, 0x15, 0x01, 0x00, 0x01, 0x00, 0x00, 0x00, 0xc0, 0x17, 0x01, 0x00, 0x01, 0x00, 0x00, 0x00
        /*0054*/ 	.byte	0xc0, 0x20, 0x01, 0x00, 0x01, 0x00, 0x00, 0x00, 0x20, 0x3d, 0x01, 0x00, 0x01, 0x00, 0x00, 0x00
        /*0064*/ 	.byte	0x40, 0x3d, 0x01, 0x00, 0x01, 0x00, 0x00, 0x00, 0xd0, 0x52, 0x01, 0x00, 0x01, 0x00, 0x00, 0x00
        /*0074*/ 	.byte	0x70, 0x5a, 0x01, 0x00, 0x01, 0x00, 0x00, 0x00, 0x00, 0x5b, 0x01, 0x00, 0x01, 0x00, 0x00, 0x00
        /*0084*/ 	.byte	0x90, 0x5b, 0x01, 0x00, 0x01, 0x00, 0x00, 0x00, 0xb0, 0x5b, 0x01, 0x00, 0x01, 0x00, 0x00, 0x00
        /*0094*/ 	.byte	0xf0, 0x5b, 0x01, 0x00


	//----- nvinfo : EIATTR_MERCURY_ISA_VERSION
	.align		4
.L_174:
        /*0098*/ 	.byte	0x03, 0x5f
        /*009a*/ 	.short	0x0101


	//----- nvinfo : EIATTR_INT_WARP_WIDE_INSTR_OFFSETS
	.align		4
        /*009c*/ 	.byte	0x04, 0x31
        /*009e*/ 	.short	(.L_176 - .L_175)


	//   ....[0]....
.L_175:
        /*00a0*/ 	.word	0x000000c0


	//   ....[1]....
        /*00a4*/ 	.word	0x000000d0


	//   ....[2]....
        /*00a8*/ 	.word	0x00000170


	//   ....[3]....
        /*00ac*/ 	.word	0x00012010


	//   ....[4]....
        /*00b0*/ 	.word	0x000120a0


	//   ....[5]....
        /*00b4*/ 	.word	0x00015220


	//   ....[6]....
        /*00b8*/ 	.word	0x000152b0


	//----- nvinfo : EIATTR_COOP_GROUP_MASK_REGIDS
	.align		4
.L_176:
        /*00bc*/ 	.byte	0x04, 0x29
        /*00be*/ 	.short	(.L_178 - .L_177)


	//   ....[0]....
.L_177:
        /*00c0*/ 	.word	0xffffffff


	//   ....[1]....
        /*00c4*/ 	.word	0xffffffff


	//   ....[2]....
        /*00c8*/ 	.word	0xffffffff


	//   ....[3]....
        /*00cc*/ 	.word	0xffffffff


	//   ....[4]....
        /*00d0*/ 	.word	0xffffffff


	//   ....[5]....
        /*00d4*/ 	.word	0xffffffff


	//   ....[6]....
        /*00d8*/ 	.word	0xffffffff


	//   ....[7]....
        /*00dc*/ 	.word	0xffffffff


	//   ....[8]....
        /*00e0*/ 	.word	0xffffffff


	//   ....[9]....
        /*00e4*/ 	.word	0xffffffff


	//   ....[10]....
        /*00e8*/ 	.word	0xffffffff


	//   ....[11]....
        /*00ec*/ 	.word	0xffffffff


	//   ....[12]....
        /*00f0*/ 	.word	0xffffffff


	//   ....[13]....
        /*00f4*/ 	.word	0xffffffff


	//   ....[14]....
        /*00f8*/ 	.word	0xffffffff


	//   ....[15]....
        /*00fc*/ 	.word	0xffffffff


	//   ....[16]....
        /*0100*/ 	.word	0xffffffff


	//   ....[17]....
        /*0104*/ 	.word	0xffffffff


	//   ....[18]....
        /*0108*/ 	.word	0xffffffff


	//   ....[19]....
        /*010c*/ 	.word	0xffffffff


	//   ....[20]....
        /*0110*/ 	.word	0xffffffff


	//   ....[21]....
        /*0114*/ 	.word	0xffffffff


	//   ....[22]....
        /*0118*/ 	.word	0xffffffff


	//   ....[23]....
        /*011c*/ 	.word	0xffffffff


	//   ....[24]....
        /*0120*/ 	.word	0xffffffff


	//   ....[25]....
        /*0124*/ 	.word	0xffffffff


	//   ....[26]....
        /*0128*/ 	.word	0xffffffff


	//   ....[27]....
        /*012c*/ 	.word	0xffffffff


	//   ....[28]....
        /*0130*/ 	.word	0xffffffff


	//   ....[29]....
        /*0134*/ 	.word	0xffffffff


	//   ....[30]....
        /*0138*/ 	.word	0xffffffff


	//   ....[31]....
        /*013c*/ 	.word	0xffffffff


	//   ....[32]....
        /*0140*/ 	.word	0xffffffff


	//   ....[33]....
        /*0144*/ 	.word	0xffffffff


	//   ....[34]....
        /*0148*/ 	.word	0xffffffff


	//   ....[35]....
        /*014c*/ 	.word	0xffffffff


	//   ....[36]....
        /*0150*/ 	.word	0xffffffff


	//   ....[37]....
        /*0154*/ 	.word	0xffffffff


	//   ....[38]....
        /*0158*/ 	.word	0xffffffff


	//   ....[39]....
        /*015c*/ 	.word	0xffffffff


	//   ....[40]....
        /*0160*/ 	.word	0xffffffff


	//   ....[41]....
        /*0164*/ 	.word	0xffffffff


	//   ....[42]....
        /*0168*/ 	.word	0xffffffff


	//   ....[43]....
        /*016c*/ 	.word	0xffffffff


	//   ....[44]....
        /*0170*/ 	.word	0xffffffff


	//   ....[45]....
        /*0174*/ 	.word	0xffffffff


	//   ....[46]....
        /*0178*/ 	.word	0xffffffff


	//   ....[47]....
        /*017c*/ 	.word	0xffffffff


	//   ....[48]....
        /*0180*/ 	.word	0xffffffff


	//   ....[49]....
        /*0184*/ 	.word	0xffffffff


	//   ....[50]....
        /*0188*/ 	.word	0xffffffff


	//   ....[51]....
        /*018c*/ 	.word	0xffffffff


	//   ....[52]....
        /*0190*/ 	.word	0xffffffff


	//   ....[53]....
        /*0194*/ 	.word	0xffffffff


	//   ....[54]....
        /*0198*/ 	.word	0xffffffff


	//   ....[55]....
        /*019c*/ 	.word	0xffffffff


	//   ....[56]....
        /*01a0*/ 	.word	0xffffffff


	//   ....[57]....
        /*01a4*/ 	.word	0xffffffff


	//   ....[58]....
        /*01a8*/ 	.word	0xffffffff


	//   ....[59]....
        /*01ac*/ 	.word	0xffffffff


	//   ....[60]....
        /*01b0*/ 	.word	0xffffffff


	//   ....[61]....
        /*01b4*/ 	.word	0xffffffff


	//   ....[62]....
        /*01b8*/ 	.word	0xffffffff


	//   ....[63]....
        /*01bc*/ 	.word	0xffffffff


	//   ....[64]....
        /*01c0*/ 	.word	0xffffffff


	//   ....[65]....
        /*01c4*/ 	.word	0xffffffff


	//   ....[66]....
        /*01c8*/ 	.word	0xffffffff


	//   ....[67]....
        /*01cc*/ 	.word	0xffffffff


	//   ....[68]....
        /*01d0*/ 	.word	0xffffffff


	//   ....[69]....
        /*01d4*/ 	.word	0xffffffff


	//   ....[70]....
        /*01d8*/ 	.word	0xffffffff


	//   ....[71]....
        /*01dc*/ 	.word	0xffffffff


	//   ....[72]....
        /*01e0*/ 	.word	0xffffffff


	//   ....[73]....
        /*01e4*/ 	.word	0xffffffff


	//   ....[74]....
        /*01e8*/ 	.word	0xffffffff


	//   ....[75]....
        /*01ec*/ 	.word	0xffffffff


	//   ....[76]....
        /*01f0*/ 	.word	0xffffffff


	//   ....[77]....
        /*01f4*/ 	.word	0xffffffff


	//   ....[78]....
        /*01f8*/ 	.word	0xffffffff


	//   ....[79]....
        /*01fc*/ 	.word	0xffffffff


	//   ....[80]....
        /*0200*/ 	.word	0xffffffff


	//   ....[81]....
        /*0204*/ 	.word	0xffffffff


	//   ....[82]....
        /*0208*/ 	.word	0xffffffff


	//   ....[83]....
        /*020c*/ 	.word	0xffffffff


	//   ....[84]....
        /*0210*/ 	.word	0xffffffff


	//   ....[85]....
        /*0214*/ 	.word	0xffffffff


	//   ....[86]....
        /*0218*/ 	.word	0xffffffff


	//   ....[87]....
        /*021c*/ 	.word	0xffffffff


	//   ....[88]....
        /*0220*/ 	.word	0xffffffff


	//   ....[89]....
        /*0224*/ 	.word	0xffffffff


	//   ....[90]....
        /*0228*/ 	.word	0xffffffff


	//   ....[91]....
        /*022c*/ 	.word	0xffffffff


	//   ....[92]....
        /*0230*/ 	.word	0xffffffff


	//   ....[93]....
        /*0234*/ 	.word	0xffffffff


	//   ....[94]....
        /*0238*/ 	.word	0xffffffff


	//   ....[95]....
        /*023c*/ 	.word	0xffffffff


	//   ....[96]....
        /*0240*/ 	.word	0xffffffff


	//   ....[97]....
        /*0244*/ 	.word	0xffffffff


	//   ....[98]....
        /*0248*/ 	.word	0xffffffff


	//   ....[99]....
        /*024c*/ 	.word	0xffffffff


	//   ....[100]....
        /*0250*/ 	.word	0xffffffff


	//   ....[101]....
        /*0254*/ 	.word	0xffffffff


	//   ....[102]....
        /*0258*/ 	.word	0xffffffff


	//   ....[103]....
        /*025c*/ 	.word	0xffffffff


	//   ....[104]....
        /*0260*/ 	.word	0xffffffff


	//   ....[105]....
        /*0264*/ 	.word	0xffffffff


	//   ....[106]....
        /*0268*/ 	.word	0xffffffff


	//   ....[107]....
        /*026c*/ 	.word	0xffffffff


	//   ....[108]....
        /*0270*/ 	.word	0xffffffff


	//   ....[109]....
        /*0274*/ 	.word	0xffffffff


	//   ....[110]....
        /*0278*/ 	.word	0xffffffff


	//   ....[111]....
        /*027c*/ 	.word	0xffffffff


	//   ....[112]....
        /*0280*/ 	.word	0xffffffff


	//   ....[113]....
        /*0284*/ 	.word	0xffffffff


	//   ....[114]....
        /*0288*/ 	.word	0xffffffff


	//   ....[115]....
        /*028c*/ 	.word	0xffffffff


	//   ....[116]....
        /*0290*/ 	.word	0xffffffff


	//   ....[117]....
        /*0294*/ 	.word	0xffffffff


	//   ....[118]....
        /*0298*/ 	.word	0xffffffff


	//   ....[119]....
        /*029c*/ 	.word	0xffffffff


	//   ....[120]....
        /*02a0*/ 	.word	0xffffffff


	//   ....[121]....
        /*02a4*/ 	.word	0xffffffff


	//   ....[122]....
        /*02a8*/ 	.word	0xffffffff


	//   ....[123]....
        /*02ac*/ 	.word	0xffffffff


	//   ....[124]....
        /*02b0*/ 	.word	0xffffffff


	//   ....[125]....
        /*02b4*/ 	.word	0xffffffff


	//   ....[126]....
        /*02b8*/ 	.word	0xffffffff


	//   ....[127]....
        /*02bc*/ 	.word	0xffffffff


	//   ....[128]....
        /*02c0*/ 	.word	0xffffffff


	//   ....[129]....
        /*02c4*/ 	.word	0xffffffff


	//   ....[130]....
        /*02c8*/ 	.word	0xffffffff


	//   ....[131]....
        /*02cc*/ 	.word	0xffffffff


	//   ....[132]....
        /*02d0*/ 	.word	0xffffffff


	//   ....[133]....
        /*02d4*/ 	.word	0xffffffff


	//   ....[134]....
        /*02d8*/ 	.word	0xffffffff


	//   ....[135]....
        /*02dc*/ 	.word	0xffffffff


	//   ....[136]....
        /*02e0*/ 	.word	0xffffffff


	//   ....[137]....
        /*02e4*/ 	.word	0xffffffff


	//   ....[138]....
        /*02e8*/ 	.word	0xffffffff


	//   ....[139]....
        /*02ec*/ 	.word	0xffffffff


	//   ....[140]....
        /*02f0*/ 	.word	0xffffffff


	//   ....[141]....
        /*02f4*/ 	.word	0xffffffff


	//   ....[142]....
        /*02f8*/ 	.word	0xffffffff


	//   ....[143]....
        /*02fc*/ 	.word	0xffffffff


	//   ....[144]....
        /*0300*/ 	.word	0x0500000f


	//   ....[145]....
        /*0304*/ 	.word	0x0500000f


	//   ....[146]....
        /*0308*/ 	.word	0x0500000f


	//   ....[147]....
        /*030c*/ 	.word	0x0500000f


	//   ....[148]....
        /*0310*/ 	.word	0x0500000f


	//   ....[149]....
        /*0314*/ 	.word	0x0500000f


	//   ....[150]....
        /*0318*/ 	.word	0x0500000f


	//   ....[151]....
        /*031c*/ 	.word	0x0500000f


	//   ....[152]....
        /*0320*/ 	.word	0x0500000f


	//   ....[153]....
        /*0324*/ 	.word	0x0500000f


	//   ....[154]....
        /*0328*/ 	.word	0x0500000f


	//   ....[155]....
        /*032c*/ 	.word	0x0500000f


	//   ....[156]....
        /*0330*/ 	.word	0x0500000f


	//   ....[157]....
        /*0334*/ 	.word	0x0500000f


	//   ....[158]....
        /*0338*/ 	.word	0x0500000f


	//   ....[159]....
        /*033c*/ 	.word	0x0500000f


	//   ....[160]....
        /*0340*/ 	.word	0x0500000f


	//   ....[161]....
        /*0344*/ 	.word	0x0500000f


	//   ....[162]....
        /*0348*/ 	.word	0x0500000f


	//   ....[163]....
        /*034c*/ 	.word	0x0500000f


	//   ....[164]....
        /*0350*/ 	.word	0x0500000f


	//   ....[165]....
        /*0354*/ 	.word	0x0500000f


	//   ....[166]....
        /*0358*/ 	.word	0x0500000f


	//   ....[167]....
        /*035c*/ 	.word	0x0500000f


	//   ....[168]....
        /*0360*/ 	.word	0x0500000f


	//   ....[169]....
        /*0364*/ 	.word	0x0500000f


	//   ....[170]....
        /*0368*/ 	.word	0x0500000f


	//   ....[171]....
        /*036c*/ 	.word	0x0500000f


	//   ....[172]....
        /*0370*/ 	.word	0x0500000f


	//   ....[173]....
        /*0374*/ 	.word	0x0500000f


	//   ....[174]....
        /*0378*/ 	.word	0x0500000f


	//   ....[175]....
        /*037c*/ 	.word	0x0500000f


	//   ....[176]....
        /*0380*/ 	.word	0x0500000f


	//   ....[177]....
        /*0384*/ 	.word	0x0500000f


	//   ....[178]....
        /*0388*/ 	.word	0x0500000f


	//   ....[179]....
        /*038c*/ 	.word	0x0500000f


	//   ....[180]....
        /*0390*/ 	.word	0x0500000f


	//   ....[181]....
        /*0394*/ 	.word	0x0500000f


	//   ....[182]....
        /*0398*/ 	.word	0x0500000f


	//   ....[183]....
        /*039c*/ 	.word	0x0500000f


	//   ....[184]....
        /*03a0*/ 	.word	0x0500000f


	//   ....[185]....
        /*03a4*/ 	.word	0x0500000f


	//----- nvinfo : EIATTR_COOP_GROUP_INSTR_OFFSETS
	.align		4
.L_178:
        /*03a8*/ 	.byte	0x04, 0x28
        /*03aa*/ 	.short	(.L_180 - .L_179)


	//   ....[0]....
.L_179:
        /*03ac*/ 	.word	0x00000080


	//   ....[1]....
        /*03b0*/ 	.word	0x00000090


	//   ....[2]....
        /*03b4*/ 	.word	0x000002d0


	//   ....[3]....
        /*03b8*/ 	.word	0x00000430


	//   ....[4]....
        /*03bc*/ 	.word	0x00000550


	//   ....[5]....
        /*03c0*/ 	.word	0x000006b0


	//   ....[6]....
        /*03c4*/ 	.word	0x00001b80


	//   ....[7]....
        /*03c8*/ 	.word	0x00002340


	//   ....[8]....
        /*03cc*/ 	.word	0x00002590


	//   ....[9]....
        /*03d0*/ 	.word	0x00003750


	//   ....[10]....
        /*03d4*/ 	.word	0x00003860


	//   ....[11]....
        /*03d8*/ 	.word	0x00004130


	//   ....[12]....
        /*03dc*/ 	.word	0x000041a0


	//   ....[13]....
        /*03e0*/ 	.word	0x000058c0


	//   ....[14]....
        /*03e4*/ 	.word	0x00005ae0


	//   ....[15]....
        /*03e8*/ 	.word	0x000066d0


	//   ....[16]....
        /*03ec*/ 	.word	0x000067d0


	//   ....[17]....
        /*03f0*/ 	.word	0x00007040


	//   ....[18]....
        /*03f4*/ 	.word	0x000070c0


	//   ....[19]....
        /*03f8*/ 	.word	0x00009010


	//   ....[20]....
        /*03fc*/ 	.word	0x00009020


	//   ....[21]....
        /*0400*/ 	.word	0x00009050


	//   ....[22]....
        /*0404*/ 	.word	0x00009060


	//   ....[23]....
        /*0408*/ 	.word	0x0000ad90


	//   ....[24]....
        /*040c*/ 	.word	0x0000afb0


	//   ....[25]....
        /*0410*/ 	.word	0x0000bba0


	//   ....[26]....
        /*0414*/ 	.word	0x0000bca0


	//   ....[27]....
        /*0418*/ 	.word	0x0000c510


	//   ....[28]....
        /*041c*/ 	.word	0x0000c590


	//   ....[29]....
        /*0420*/ 	.word	0x0000db70


	//   ....[30]....
        /*0424*/ 	.word	0x0000db80


	//   ....[31]....
        /*0428*/ 	.word	0x0000dbb0


	//   ....[32]....
        /*042c*/ 	.word	0x0000dbc0


	//   ....[33]....
        /*0430*/ 	.word	0x0000f3e0


	//   ....[34]....
        /*0434*/ 	.word	0x0000f410


	//   ....[35]....
        /*0438*/ 	.word	0x0000f450


	//   ....[36]....
        /*043c*/ 	.word	0x0000f480


	//   ....[37]....
        /*0440*/ 	.word	0x0000f4c0


	//   ....[38]....
        /*0444*/ 	.word	0x0000f4f0


	//   ....[39]....
        /*0448*/ 	.word	0x0000f520


	//   ....[40]....
        /*044c*/ 	.word	0x0000f550


	//   ....[41]....
        /*0450*/ 	.word	0x0000f580


	//   ....[42]....
        /*0454*/ 	.word	0x0000f5b0


	//   ....[43]....
        /*0458*/ 	.word	0x0000f5e0


	//   ....[44]....
        /*045c*/ 	.word	0x0000f610


	//   ....[45]....
        /*0460*/ 	.word	0x0000f650


	//   ....[46]....
        /*0464*/ 	.word	0x0000f680


	//   ....[47]....
        /*0468*/ 	.word	0x0000f690


	//   ....[48]....
        /*046c*/ 	.word	0x0000f6a0


	//   ....[49]....
        /*0470*/ 	.word	0x0000f6c0


	//   ....[50]....
        /*0474*/ 	.word	0x0000f6d0


	//   ....[51]....
        /*0478*/ 	.word	0x0000f6e0


	//   ....[52]....
        /*047c*/ 	.word	0x0000f710


	//   ....[53]....
        /*0480*/ 	.word	0x0000f740


	//   ....[54]....
        /*0484*/ 	.word	0x0000f750


	//   ....[55]....
        /*0488*/ 	.word	0x0000f760


	//   ....[56]....
        /*048c*/ 	.word	0x0000f770


	//   ....[57]....
        /*0490*/ 	.word	0x0000f780


	//   ....[58]....
        /*0494*/ 	.word	0x0000f7a0


	//   ....[59]....
        /*0498*/ 	.word	0x0000f7b0


	//   ....[60]....
        /*049c*/ 	.word	0x0000f7c0


	//   ....[61]....
        /*04a0*/ 	.word	0x0000f7d0


	//   ....[62]....
        /*04a4*/ 	.word	0x0000f7e0


	//   ....[63]....
        /*04a8*/ 	.word	0x0000f7f0


	//   ....[64]....
        /*04ac*/ 	.word	0x0000f800


	//   ....[65]....
        /*04b0*/ 	.word	0x0000f810


	//   ....[66]....
        /*04b4*/ 	.word	0x0000f820


	//   ....[67]....
        /*04b8*/ 	.word	0x0000f830


	//   ....[68]....
        /*04bc*/ 	.word	0x0000f840


	//   ....[69]....
        /*04c0*/ 	.word	0x0000f850


	//   ....[70]....
        /*04c4*/ 	.word	0x0000f860


	//   ....[71]....
        /*04c8*/ 	.word	0x0000f870


	//   ....[72]....
        /*04cc*/ 	.word	0x0000f880


	//   ....[73]....
        /*04d0*/ 	.word	0x0000f890


	//   ....[74]....
        /*04d4*/ 	.word	0x0000f8a0


	//   ....[75]....
        /*04d8*/ 	.word	0x0000f8b0


	//   ....[76]....
        /*04dc*/ 	.word	0x0000f8c0


	//   ....[77]....
        /*04e0*/ 	.word	0x0000f8d0


	//   ....[78]....
        /*04e4*/ 	.word	0x0000f8e0


	//   ....[79]....
        /*04e8*/ 	.word	0x0000f8f0


	//   ....[80]....
        /*04ec*/ 	.word	0x0000f900


	//   ....[81]....
        /*04f0*/ 	.word	0x0000fc10


	//   ....[82]....
        /*04f4*/ 	.word	0x0000fc40


	//   ....[83]....
        /*04f8*/ 	.word	0x0000fc70


	//   ....[84]....
        /*04fc*/ 	.word	0x0000fca0


	//   ....[85]....
        /*0500*/ 	.word	0x000101c0


	//   ....[86]....
        /*0504*/ 	.word	0x000101f0


	//   ....[87]....
        /*0508*/ 	.word	0x000102f0


	//   ....[88]....
        /*050c*/ 	.word	0x00010310


	//   ....[89]....
        /*0510*/ 	.word	0x00010410


	//   ....[90]....
        /*0514*/ 	.word	0x00010430


	//   ....[91]....
        /*0518*/ 	.word	0x00010540


	//   ....[92]....
        /*051c*/ 	.word	0x00010560


	//   ....[93]....
        /*0520*/ 	.word	0x00010c40


	//   ....[94]....
        /*0524*/ 	.word	0x00010c60


	//   ....[95]....
        /*0528*/ 	.word	0x00010d60


	//   ....[96]....
        /*052c*/ 	.word	0x00010d80


	//   ....[97]....
        /*0530*/ 	.word	0x00010e80


	//   ....[98]....
        /*0534*/ 	.word	0x00010ea0


	//   ....[99]....
        /*0538*/ 	.word	0x00010fb0


	//   ....[100]....
        /*053c*/ 	.word	0x00010fd0


	//   ....[101]....
        /*0540*/ 	.word	0x000111a0


	//   ....[102]....
        /*0544*/ 	.word	0x00012be0


	//   ....[103]....
        /*0548*/ 	.word	0x00012c10


	//   ....[104]....
        /*054c*/ 	.word	0x00012c40


	//   ....[105]....
        /*0550*/ 	.word	0x00012ce0


	//   ....[106]....
        /*0554*/ 	.word	0x00012cf0


	//   ....[107]....
        /*0558*/ 	.word	0x00012d80


	//   ....[108]....
        /*055c*/ 	.word	0x00012d90


	//   ....[109]....
        /*0560*/ 	.word	0x00012da0


	//   ....[110]....
        /*0564*/ 	.word	0x00013190


	//   ....[111]....
        /*0568*/ 	.word	0x000131b0


	//   ....[112]....
        /*056c*/ 	.word	0x000131c0


	//   ....[113]....
        /*0570*/ 	.word	0x000131d0


	//   ....[114]....
        /*0574*/ 	.word	0x00013220


	//   ....[115]....
        /*0578*/ 	.word	0x000132a0


	//   ....[116]....
        /*057c*/ 	.word	0x000132c0


	//   ....[117]....
        /*0580*/ 	.word	0x00013340


	//   ....[118]....
        /*0584*/ 	.word	0x000139e0


	//   ....[119]....
        /*0588*/ 	.word	0x00013a00


	//   ....[120]....
        /*058c*/ 	.word	0x00013a30


	//   ....[121]....
        /*0590*/ 	.word	0x00013a70


	//   ....[122]....
        /*0594*/ 	.word	0x00013af0


	//   ....[123]....
        /*0598*/ 	.word	0x00013b20


	//   ....[124]....
        /*059c*/ 	.word	0x00013ba0


	//   ....[125]....
        /*05a0*/ 	.word	0x00013bc0


	//   ....[126]....
        /*05a4*/ 	.word	0x000142e0


	//   ....[127]....
        /*05a8*/ 	.word	0x00014300


	//   ....[128]....
        /*05ac*/ 	.word	0x00014310


	//   ....[129]....
        /*05b0*/ 	.word	0x00014370


	//   ....[130]....
        /*05b4*/ 	.word	0x00014380


	//   ....[131]....
        /*05b8*/ 	.word	0x000143e0


	//   ....[132]....
        /*05bc*/ 	.word	0x00014410


	//   ....[133]....
        /*05c0*/ 	.word	0x00014450


	//   ....[134]....
        /*05c4*/ 	.word	0x00014780


	//   ....[135]....
        /*05c8*/ 	.word	0x00014790


	//   ....[136]....
        /*05cc*/ 	.word	0x000147a0


	//   ....[137]....
        /*05d0*/ 	.word	0x000147c0


	//   ....[138]....
        /*05d4*/ 	.word	0x00014820


	//   ....[139]....
        /*05d8*/ 	.word	0x00014840


	//   ....[140]....
        /*05dc*/ 	.word	0x00014880


	//   ....[141]....
        /*05e0*/ 	.word	0x000148a0


	//   ....[142]....
        /*05e4*/ 	.word	0x00015b70


	//   ....[143]....
        /*05e8*/ 	.word	0x00015d10


	//   ....[144]....
        /*05ec*/ 	.word	0x000163e0


	//   ....[145]....
        /*05f0*/ 	.word	0x000164c0


	//   ....[146]....
        /*05f4*/ 	.word	0x00016580


	//   ....[147]....
        /*05f8*/ 	.word	0x000165e0


	//   ....[148]....
        /*05fc*/ 	.word	0x000166f0


	//   ....[149]....
        /*0600*/ 	.word	0x00016750


	//   ....[150]....
        /*0604*/ 	.word	0x00016850


	//   ....[151]....
        /*0608*/ 	.word	0x000168b0


	//   ....[152]....
        /*060c*/ 	.word	0x000169a0


	//   ....[153]....
        /*0610*/ 	.word	0x00016ae0


	//   ....[154]....
        /*0614*/ 	.word	0x00016b90


	//   ....[155]....
        /*0618*/ 	.word	0x00016c60


	//   ....[156]....
        /*061c*/ 	.word	0x00016d10


	//   ....[157]....
        /*0620*/ 	.word	0x00016d80


	//   ....[158]....
        /*0624*/ 	.word	0x00016e50


	//   ....[159]....
        /*0628*/ 	.word	0x00016ec0


	//   ....[160]....
        /*062c*/ 	.word	0x00016fa0


	//   ....[161]....
        /*0630*/ 	.word	0x00017030


	//   ....[162]....
        /*0634*/ 	.word	0x000170a0


	//   ....[163]....
        /*0638*/ 	.word	0x00017120


	//   ....[164]....
        /*063c*/ 	.word	0x000171e0


	//   ....[165]....
        /*0640*/ 	.word	0x00017250


	//   ....[166]....
        /*0644*/ 	.word	0x00017340


	//   ....[167]....
        /*0648*/ 	.word	0x000173b0


	//   ....[168]....
        /*064c*/ 	.word	0x00017480


	//   ....[169]....
        /*0650*/ 	.word	0x000175b0


	//   ....[170]....
        /*0654*/ 	.word	0x00017650


	//   ....[171]....
        /*0658*/ 	.word	0x000176b0


	//   ....[172]....
        /*065c*/ 	.word	0x00017780


	//   ....[173]....
        /*0660*/ 	.word	0x000177e0


	//   ....[174]....
        /*0664*/ 	.word	0x000178b0


	//   ....[175]....
        /*0668*/ 	.word	0x00017910


	//   ....[176]....
        /*066c*/ 	.word	0x000179e0


	//   ....[177]....
        /*0670*/ 	.word	0x00017ad0


	//   ....[178]....
        /*0674*/ 	.word	0x00017b60


	//   ....[179]....
        /*0678*/ 	.word	0x00017bc0


	//   ....[180]....
        /*067c*/ 	.word	0x00017c80


	//   ....[181]....
        /*0680*/ 	.word	0x00017ce0


	//   ....[182]....
        /*0684*/ 	.word	0x00017da0


	//   ....[183]....
        /*0688*/ 	.word	0x00017e00


	//   ....[184]....
        /*068c*/ 	.word	0x00017ec0


	//   ....[185]....
        /*0690*/ 	.word	0x00018110


	//----- nvinfo : EIATTR_REG_RECONFIG
	.align		4
.L_180:
        /*0694*/ 	.byte	0x01, 0x54
	.zero		2


	//----- nvinfo : EIATTR_SYSCALL_OFFSETS
	.align		4
        /*0698*/ 	.byte	0x04, 0x46
        /*069a*/ 	.short	(.L_182 - .L_181)


	//   ....[0]....
.L_181:
        /*069c*/ 	.word	0x00001d60


	//   ....[1]....
        /*06a0*/ 	.word	0x00012210


	//   ....[2]....
        /*06a4*/ 	.word	0x00012380


	//   ....[3]....
        /*06a8*/ 	.word	0x000124d0


	//   ....[4]....
        /*06ac*/ 	.word	0x00012610


	//   ....[5]....
        /*06b0*/ 	.word	0x00013650


	//----- nvinfo : EIATTR_MBARRIER_INSTR_OFFSETS
	.align		4
.L_182:
        /*06b4*/ 	.byte	0x04, 0x39
        /*06b6*/ 	.short	(.L_184 - .L_183)


	//   ....[0]....
.L_183:
        /*06b8*/ 	.word	0x00000180
        /*06bc*/ 	.word	0x000000ff
        /*06c0*/ 	.word	0x0002a800
        /*06c4*/ 	.short	0x0100
        /*06c6*/ 	.byte	0x08
	.zero		1


	//   ....[1]....
        /*06c8*/ 	.word	0x00000190
        /*06cc*/ 	.word	0x000000ff
        /*06d0*/ 	.word	0x0002a820
        /*06d4*/ 	.short	0x0100
        /*06d6*/ 	.byte	0x08
	.zero		1


	//   ....[2]....
        /*06d8*/ 	.word	0x00000280
        /*06dc*/ 	.word	0x000000ff
        /*06e0*/ 	.word	0x0002a830
        /*06e4*/ 	.short	0x0100
        /*06e6*/ 	.byte	0x08
	.zero		1


	//   ....[3]....
        /*06e8*/ 	.word	0x00000290
        /*06ec*/ 	.word	0x000000ff
        /*06f0*/ 	.word	0x0002a840
        /*06f4*/ 	.short	0x0100
        /*06f6*/ 	.byte	0x08
	.zero		1


	//   ....[4]....
        /*06f8*/ 	.word	0x000002a0
        /*06fc*/ 	.word	0x000000ff
        /*0700*/ 	.word	0x0002a838
        /*0704*/ 	.short	0x0100
        /*0706*/ 	.byte	0x08
	.zero		1


	//   ....[5]....
        /*0708*/ 	.word	0x000002b0
        /*070c*/ 	.word	0x000000ff
        /*0710*/ 	.word	0x0002a848
        /*0714*/ 	.short	0x0100
        /*0716*/ 	.byte	0x08
	.zero		1


	//   ....[6]....
        /*0718*/ 	.word	0x000003e0
        /*071c*/ 	.word	0x000000ff
        /*0720*/ 	.word	0x0002a850
        /*0724*/ 	.short	0x0100
        /*0726*/ 	.byte	0x08
	.zero		1


	//   ....[7]....
        /*0728*/ 	.word	0x000003f0
        /*072c*/ 	.word	0x000000ff
        /*0730*/ 	.word	0x0002a860
        /*0734*/ 	.short	0x0100
        /*0736*/ 	.byte	0x08
	.zero		1


	//   ....[8]....
        /*0738*/ 	.word	0x00000400
        /*073c*/ 	.word	0x000000ff
        /*0740*/ 	.word	0x0002a858
        /*0744*/ 	.short	0x0100
        /*0746*/ 	.byte	0x08
	.zero		1


	//   ....[9]....
        /*0748*/ 	.word	0x00000410
        /*074c*/ 	.word	0x000000ff
        /*0750*/ 	.word	0x0002a868
        /*0754*/ 	.short	0x0100
        /*0756*/ 	.byte	0x08
	.zero		1


	//   ....[10]....
        /*0758*/ 	.word	0x00000500
        /*075c*/ 	.word	0x000000ff
        /*0760*/ 	.word	0x0002a870
        /*0764*/ 	.short	0x0100
        /*0766*/ 	.byte	0x06
	.zero		1


	//   ....[11]....
        /*0768*/ 	.word	0x00000510
        /*076c*/ 	.word	0x000000ff
        /*0770*/ 	.word	0x0002a880
        /*0774*/ 	.short	0x0100
        /*0776*/ 	.byte	0x06
	.zero		1


	//   ....[12]....
        /*0778*/ 	.word	0x00000520
        /*077c*/ 	.word	0x000000ff
        /*0780*/ 	.word	0x0002a878
        /*0784*/ 	.short	0x0100
        /*0786*/ 	.byte	0x06
	.zero		1


	//   ....[13]....
        /*0788*/ 	.word	0x00000530
        /*078c*/ 	.word	0x000000ff
        /*0790*/ 	.word	0x0002a888
        /*0794*/ 	.short	0x0100
        /*0796*/ 	.byte	0x06
	.zero		1


	//   ....[14]....
        /*0798*/ 	.word	0x00000660
        /*079c*/ 	.word	0x000000ff
        /*07a0*/ 	.word	0x0002a890
        /*07a4*/ 	.short	0x0100
        /*07a6*/ 	.byte	0x08
	.zero		1


	//   ....[15]....
        /*07a8*/ 	.word	0x00000670
        /*07ac*/ 	.word	0x000000ff
        /*07b0*/ 	.word	0x0002a8a0
        /*07b4*/ 	.short	0x0100
        /*07b6*/ 	.byte	0x08
	.zero		1


	//   ....[16]....
        /*07b8*/ 	.word	0x00000680
        /*07bc*/ 	.word	0x000000ff
        /*07c0*/ 	.word	0x0002a898
        /*07c4*/ 	.short	0x0100
        /*07c6*/ 	.byte	0x08
	.zero		1


	//   ....[17]....
        /*07c8*/ 	.word	0x00000690
        /*07cc*/ 	.word	0x000000ff
        /*07d0*/ 	.word	0x0002a8a8
        /*07d4*/ 	.short	0x0100
        /*07d6*/ 	.byte	0x08
	.zero		1


	//   ....[18]....
        /*07d8*/ 	.word	0x000007e0
        /*07dc*/ 	.word	0x000000ff
        /*07e0*/ 	.word	0x0002a8b0
        /*07e4*/ 	.short	0x0100
        /*07e6*/ 	.byte	0x08
	.zero		1


	//   ....[19]....
        /*07e8*/ 	.word	0x000007f0
        /*07ec*/ 	.word	0x000000ff
        /*07f0*/ 	.word	0x0002a8c0
        /*07f4*/ 	.short	0x0100
        /*07f6*/ 	.byte	0x08
	.zero		1


	//   ....[20]....
        /*07f8*/ 	.word	0x00000800
        /*07fc*/ 	.word	0x000000ff
        /*0800*/ 	.word	0x0002a8b8
        /*0804*/ 	.short	0x0100
        /*0806*/ 	.byte	0x08
	.zero		1


	//   ....[21]....
        /*0808*/ 	.word	0x00000810
        /*080c*/ 	.word	0x000000ff
        /*0810*/ 	.word	0x0002a8c8
        /*0814*/ 	.short	0x0100
        /*0816*/ 	.byte	0x08
	.zero		1


	//   ....[22]....
        /*0818*/ 	.word	0x00001de0
        /*081c*/ 	.word	0x000000ff
        /*0820*/ 	.word	0x0002a800
        /*0824*/ 	.short	0x010a
        /*0826*/ 	.byte	0x24
	.zero		1


	//   ....[23]....
        /*0828*/ 	.word	0x00001e60
        /*082c*/ 	.word	0x00000003
        /*0830*/ 	.word	0x0002a830
        /*0834*/ 	.short	0x010a
        /*0836*/ 	.byte	0x3f
	.zero		1


	//   ....[24]....
        /*0838*/ 	.word	0x00001ea0
        /*083c*/ 	.word	0x00000003
        /*0840*/ 	.word	0x0002a830
        /*0844*/ 	.short	0x010a
        /*0846*/ 	.byte	0x3f
	.zero		1


	//   ....[25]....
        /*0848*/ 	.word	0x00002350
        /*084c*/ 	.word	0x000000ff
        /*0850*/ 	.word	0x00000000
        /*0854*/ 	.short	0x0101
        /*0856*/ 	.byte	0x06
	.zero		1


	//   ....[26]....
        /*0858*/ 	.word	0x00005240
        /*085c*/ 	.word	0x000000ff
        /*0860*/ 	.word	0x0002a830
        /*0864*/ 	.short	0x010a
        /*0866*/ 	.byte	0x06
	.zero		1


	//   ....[27]....
        /*0868*/ 	.word	0x00005280
        /*086c*/ 	.word	0x000000ff
        /*0870*/ 	.word	0x0002a830
        /*0874*/ 	.short	0x010a
        /*0876*/ 	.byte	0x06
	.zero		1


	//   ....[28]....
        /*0878*/ 	.word	0x00005550
        /*087c*/ 	.word	0x000000ff
        /*0880*/ 	.word	0x0002a850
        /*0884*/ 	.short	0x010a
        /*0886*/ 	.byte	0x06
	.zero		1


	//   ....[29]....
        /*0888*/ 	.word	0x00005590
        /*088c*/ 	.word	0x000000ff
        /*0890*/ 	.word	0x0002a850
        /*0894*/ 	.short	0x010a
        /*0896*/ 	.byte	0x06
	.zero		1


	//   ....[30]....
        /*0898*/ 	.word	0x00005880
        /*089c*/ 	.word	0x000000ff
        /*08a0*/ 	.word	0x00000000
        /*08a4*/ 	.short	0x0101
        /*08a6*/ 	.byte	0x06
	.zero		1


	//   ....[31]....
        /*08a8*/ 	.word	0x00007b70
        /*08ac*/ 	.word	0x000000ff
        /*08b0*/ 	.word	0x00000000
        /*08b4*/ 	.short	0x0101
        /*08b6*/ 	.byte	0x06
	.zero		1


	//   ....[32]....
        /*08b8*/ 	.word	0x00008660
        /*08bc*/ 	.word	0x000000ff
        /*08c0*/ 	.word	0x0002a830
        /*08c4*/ 	.short	0x010a
        /*08c6*/ 	.byte	0x06
	.zero		1


	//   ....[33]....
        /*08c8*/ 	.word	0x000086a0
        /*08cc*/ 	.word	0x000000ff
        /*08d0*/ 	.word	0x0002a830
        /*08d4*/ 	.short	0x010a
        /*08d6*/ 	.byte	0x06
	.zero		1


	//   ....[34]....
        /*08d8*/ 	.word	0x00008970
        /*08dc*/ 	.word	0x000000ff
        /*08e0*/ 	.word	0x0002a850
        /*08e4*/ 	.short	0x010a
        /*08e6*/ 	.byte	0x06
	.zero		1


	//   ....[35]....
        /*08e8*/ 	.word	0x000089b0
        /*08ec*/ 	.word	0x000000ff
        /*08f0*/ 	.word	0x0002a850
        /*08f4*/ 	.short	0x010a
        /*08f6*/ 	.byte	0x06
	.zero		1


	//   ....[36]....
        /*08f8*/ 	.word	0x00008cb0
        /*08fc*/ 	.word	0x000000ff
        /*0900*/ 	.word	0x00000000
        /*0904*/ 	.short	0x0101
        /*0906*/ 	.byte	0x06
	.zero		1


	//   ....[37]....
        /*0908*/ 	.word	0x00009e60
        /*090c*/ 	.word	0x000000ff
        /*0910*/ 	.word	0x00000000
        /*0914*/ 	.short	0x0101
        /*0916*/ 	.byte	0x06
	.zero		1


	//   ....[38]....
        /*0918*/ 	.word	0x0000a750
        /*091c*/ 	.word	0x000000ff
        /*0920*/ 	.word	0x0002a830
        /*0924*/ 	.short	0x010a
        /*0926*/ 	.byte	0x06
	.zero		1


	//   ....[39]....
        /*0928*/ 	.word	0x0000a790
        /*092c*/ 	.word	0x000000ff
        /*0930*/ 	.word	0x0002a830
        /*0934*/ 	.short	0x010a
        /*0936*/ 	.byte	0x06
	.zero		1


	//   ....[40]....
        /*0938*/ 	.word	0x0000aa30
        /*093c*/ 	.word	0x000000ff
        /*0940*/ 	.word	0x0002a850
        /*0944*/ 	.short	0x010a
        /*0946*/ 	.byte	0x06
	.zero		1


	//   ....[41]....
        /*0948*/ 	.word	0x0000aa70
        /*094c*/ 	.word	0x000000ff
        /*0950*/ 	.word	0x0002a850
        /*0954*/ 	.short	0x010a
        /*0956*/ 	.byte	0x06
	.zero		1


	//   ....[42]....
        /*0958*/ 	.word	0x0000ad50
        /*095c*/ 	.word	0x000000ff
        /*0960*/ 	.word	0x00000000
        /*0964*/ 	.short	0x0101
        /*0966*/ 	.byte	0x06
	.zero		1


	//   ....[43]....
        /*0968*/ 	.word	0x0000d040
        /*096c*/ 	.word	0x000000ff
        /*0970*/ 	.word	0x00000000
        /*0974*/ 	.short	0x0101
        /*0976*/ 	.byte	0x06
	.zero		1


	//   ....[44]....
        /*0978*/ 	.word	0x0000d830
        /*097c*/ 	.word	0x000000ff
        /*0980*/ 	.word	0x0002a850
        /*0984*/ 	.short	0x010a
        /*0986*/ 	.byte	0x09
	.zero		1


	//   ....[45]....
        /*0988*/ 	.word	0x0000d870
        /*098c*/ 	.word	0x000000ff
        /*0990*/ 	.word	0x0002a850
        /*0994*/ 	.short	0x010a
        /*0996*/ 	.byte	0x09
	.zero		1


	//   ....[46]....
        /*0998*/ 	.word	0x0000df40
        /*099c*/ 	.word	0x000000ff
        /*09a0*/ 	.word	0x00000000
        /*09a4*/ 	.short	0x0101
        /*09a6*/ 	.byte	0x04
	.zero		1


	//   ....[47]....
        /*09a8*/ 	.word	0x000101b0
        /*09ac*/ 	.word	0x00000000
        /*09b0*/ 	.word	0x00000000
        /*09b4*/ 	.short	0x0101
        /*09b6*/ 	.byte	0x3f
	.zero		1


	//   ....[48]....
        /*09b8*/ 	.word	0x00012a00
        /*09bc*/ 	.word	0x00000004
        /*09c0*/ 	.word	0x0002a880
        /*09c4*/ 	.short	0x010a
        /*09c6*/ 	.byte	0x3f
	.zero		1


	//   ....[49]....
        /*09c8*/ 	.word	0x00012f20
        /*09cc*/ 	.word	0x00000004
        /*09d0*/ 	.word	0x0002a870
        /*09d4*/ 	.short	0x0107
        /*09d6*/ 	.byte	0x3f
	.zero		1


	//   ....[50]....
        /*09d8*/ 	.word	0x00012fe0
        /*09dc*/ 	.word	0x00000004
        /*09e0*/ 	.word	0x0002a870
        /*09e4*/ 	.short	0x0101
        /*09e6*/ 	.byte	0x3f
	.zero		1


	//   ....[51]....
        /*09e8*/ 	.word	0x00013010
        /*09ec*/ 	.word	0x00000004
        /*09f0*/ 	.word	0x0002a840
        /*09f4*/ 	.short	0x010a
        /*09f6*/ 	.byte	0x3f
	.zero		1


	//   ....[52]....
        /*09f8*/ 	.word	0x00013430
        /*09fc*/ 	.word	0x00000004
        /*0a00*/ 	.word	0x0002a830
        /*0a04*/ 	.short	0x0107
        /*0a06*/ 	.byte	0x3f
	.zero		1


	//   ....[53]....
        /*0a08*/ 	.word	0x00013500
        /*0a0c*/ 	.word	0x00000004
        /*0a10*/ 	.word	0x0002a830
        /*0a14*/ 	.short	0x0101
        /*0a16*/ 	.byte	0x3f
	.zero		1


	//   ....[54]....
        /*0a18*/ 	.word	0x00013cb0
        /*0a1c*/ 	.word	0x00000011
        /*0a20*/ 	.word	0x0002a800
        /*0a24*/ 	.short	0x0107
        /*0a26*/ 	.byte	0x3f
	.zero		1


	//   ....[55]....
        /*0a28*/ 	.word	0x00013da0
        /*0a2c*/ 	.word	0x00000011
        /*0a30*/ 	.word	0x0002a800
        /*0a34*/ 	.short	0x0101
        /*0a36*/ 	.byte	0x3f
	.zero		1


	//   ....[56]....
        /*0a38*/ 	.word	0x00013dc0
        /*0a3c*/ 	.word	0x00000011
        /*0a40*/ 	.word	0x0002a820
        /*0a44*/ 	.short	0x010a
        /*0a46*/ 	.byte	0x3f
	.zero		1


	//   ....[57]....
        /*0a48*/ 	.word	0x00014140
        /*0a4c*/ 	.word	0x00000000
        /*0a50*/ 	.word	0x0002a880
        /*0a54*/ 	.short	0x010a
        /*0a56*/ 	.byte	0x3f
	.zero		1


	//   ....[58]....
        /*0a58*/ 	.word	0x000144f0
        /*0a5c*/ 	.word	0x00000000
        /*0a60*/ 	.word	0x0002a870
        /*0a64*/ 	.short	0x0107
        /*0a66*/ 	.byte	0x3f
	.zero		1


	//   ....[59]....
        /*0a68*/ 	.word	0x000145b0
        /*0a6c*/ 	.word	0x00000000
        /*0a70*/ 	.word	0x0002a870
        /*0a74*/ 	.short	0x0101
        /*0a76*/ 	.byte	0x3f
	.zero		1


	//   ....[60]....
        /*0a78*/ 	.word	0x000145e0
        /*0a7c*/ 	.word	0x00000000
        /*0a80*/ 	.word	0x0002a840
        /*0a84*/ 	.short	0x010a
        /*0a86*/ 	.byte	0x3f
	.zero		1


	//   ....[61]....
        /*0a88*/ 	.word	0x00014980
        /*0a8c*/ 	.word	0x00000000
        /*0a90*/ 	.word	0x0002a830
        /*0a94*/ 	.short	0x0107
        /*0a96*/ 	.byte	0x3f
	.zero		1


	//   ....[62]....
        /*0a98*/ 	.word	0x00014a40
        /*0a9c*/ 	.word	0x00000000
        /*0aa0*/ 	.word	0x0002a830
        /*0aa4*/ 	.short	0x0101
        /*0aa6*/ 	.byte	0x3f
	.zero		1


	//   ....[63]....
        /*0aa8*/ 	.word	0x00014ad0
        /*0aac*/ 	.word	0x00000000
        /*0ab0*/ 	.word	0x0002a870
        /*0ab4*/ 	.short	0x010a
        /*0ab6*/ 	.byte	0x3f
	.zero		1


	//   ....[64]....
        /*0ab8*/ 	.word	0x00014b60
        /*0abc*/ 	.word	0x00000000
        /*0ac0*/ 	.word	0x0002a860
        /*0ac4*/ 	.short	0x010a
        /*0ac6*/ 	.byte	0x3f
	.zero		1


	//   ....[65]....
        /*0ac8*/ 	.word	0x00015110
        /*0acc*/ 	.word	0x00000000
        /*0ad0*/ 	.word	0x0002a850
        /*0ad4*/ 	.short	0x0101
        /*0ad6*/ 	.byte	0x3f
	.zero		1


	//   ....[66]....
        /*0ad8*/ 	.word	0x00015190
        /*0adc*/ 	.word	0x00000000
        /*0ae0*/ 	.word	0x00000000
        /*0ae4*/ 	.short	0x0101
        /*0ae6*/ 	.byte	0x3f
	.zero		1


	//   ....[67]....
        /*0ae8*/ 	.word	0x00015360
        /*0aec*/ 	.word	0x00000003
        /*0af0*/ 	.word	0x0002a870
        /*0af4*/ 	.short	0x010a
        /*0af6*/ 	.byte	0x3f
	.zero		1


	//   ....[68]....
        /*0af8*/ 	.word	0x000153f0
        /*0afc*/ 	.word	0x00000003
        /*0b00*/ 	.word	0x0002a860
        /*0b04*/ 	.short	0x010a
        /*0b06*/ 	.byte	0x3f
	.zero		1


	//   ....[69]....
        /*0b08*/ 	.word	0x000159a0
        /*0b0c*/ 	.word	0x00000003
        /*0b10*/ 	.word	0x0002a850
        /*0b14*/ 	.short	0x0101
        /*0b16*/ 	.byte	0x3f
	.zero		1


	//   ....[70]....
        /*0b18*/ 	.word	0x00015a20
        /*0b1c*/ 	.word	0x00000000
        /*0b20*/ 	.word	0x00000000
        /*0b24*/ 	.short	0x0101
        /*0b26*/ 	.byte	0x3f
	.zero		1


	//   ....[71]....
        /*0b28*/ 	.word	0x00015c90
        /*0b2c*/ 	.word	0x00000005
        /*0b30*/ 	.word	0x0002a820
        /*0b34*/ 	.short	0x010a
        /*0b36*/ 	.byte	0x3f
	.zero		1


	//   ....[72]....
        /*0b38*/ 	.word	0x00015e10
        /*0b3c*/ 	.word	0x00000003
        /*0b40*/ 	.word	0x0002a840
        /*0b44*/ 	.short	0x010a
        /*0b46*/ 	.byte	0x3f
	.zero		1


	//   ....[73]....
        /*0b48*/ 	.word	0x00015eb0
        /*0b4c*/ 	.word	0x00000005
        /*0b50*/ 	.word	0x0002a840
        /*0b54*/ 	.short	0x010a
        /*0b56*/ 	.byte	0x3f
	.zero		1


	//   ....[74]....
        /*0b58*/ 	.word	0x00015ef0
        /*0b5c*/ 	.word	0x00000003
        /*0b60*/ 	.word	0x0002a860
        /*0b64*/ 	.short	0x010a
        /*0b66*/ 	.byte	0x3f
	.zero		1


	//   ....[75]....
        /*0b68*/ 	.word	0x00015f30
        /*0b6c*/ 	.word	0x00000005
        /*0b70*/ 	.word	0x0002a860
        /*0b74*/ 	.short	0x010a
        /*0b76*/ 	.byte	0x3f
	.zero		1


	//   ....[76]....
        /*0b78*/ 	.word	0x00015f70
        /*0b7c*/ 	.word	0x00000003
        /*0b80*/ 	.word	0x0002a880
        /*0b84*/ 	.short	0x010a
        /*0b86*/ 	.byte	0x3f
	.zero		1


	//   ....[77]....
        /*0b88*/ 	.word	0x00015fb0
        /*0b8c*/ 	.word	0x00000005
        /*0b90*/ 	.word	0x0002a880
        /*0b94*/ 	.short	0x010a
        /*0b96*/ 	.byte	0x3f
	.zero		1


	//   ....[78]....
        /*0b98*/ 	.word	0x00016020
        /*0b9c*/ 	.word	0x00000003
        /*0ba0*/ 	.word	0x0002a800
        /*0ba4*/ 	.short	0x010a
        /*0ba6*/ 	.byte	0x3f
	.zero		1


	//   ....[79]....
        /*0ba8*/ 	.word	0x00016070
        /*0bac*/ 	.word	0x00000003
        /*0bb0*/ 	.word	0x0002a830
        /*0bb4*/ 	.short	0x010a
        /*0bb6*/ 	.byte	0x3f
	.zero		1


	//   ....[80]....
        /*0bb8*/ 	.word	0x000160d0
        /*0bbc*/ 	.word	0x00000005
        /*0bc0*/ 	.word	0x0002a830
        /*0bc4*/ 	.short	0x010a
        /*0bc6*/ 	.byte	0x3f
	.zero		1


	//   ....[81]....
        /*0bc8*/ 	.word	0x00016130
        /*0bcc*/ 	.word	0x00000005
        /*0bd0*/ 	.word	0x0002a850
        /*0bd4*/ 	.short	0x010a
        /*0bd6*/ 	.byte	0x3f
	.zero		1


	//   ....[82]....
        /*0bd8*/ 	.word	0x00016190
        /*0bdc*/ 	.word	0x00000009
        /*0be0*/ 	.word	0x0002a830
        /*0be4*/ 	.short	0x010a
        /*0be6*/ 	.byte	0x3f
	.zero		1


	//   ....[83]....
        /*0be8*/ 	.word	0x000161f0
        /*0bec*/ 	.word	0x00000009
        /*0bf0*/ 	.word	0x0002a850
        /*0bf4*/ 	.short	0x010a
        /*0bf6*/ 	.byte	0x3f
	.zero		1


	//   ....[84]....
        /*0bf8*/ 	.word	0x00016250
        /*0bfc*/ 	.word	0x00000007
        /*0c00*/ 	.word	0x0002a830
        /*0c04*/ 	.short	0x010a
        /*0c06*/ 	.byte	0x3f
	.zero		1


	//   ....[85]....
        /*0c08*/ 	.word	0x000162b0
        /*0c0c*/ 	.word	0x00000007
        /*0c10*/ 	.word	0x0002a850
        /*0c14*/ 	.short	0x010a
        /*0c16*/ 	.byte	0x3f
	.zero		1


	//   ....[86]....
        /*0c18*/ 	.word	0x00016310
        /*0c1c*/ 	.word	0x00000005
        /*0c20*/ 	.word	0x0002a850
        /*0c24*/ 	.short	0x010a
        /*0c26*/ 	.byte	0x3f
	.zero		1


	//   ....[87]....
        /*0c28*/ 	.word	0x00016410
        /*0c2c*/ 	.word	0x00000004
        /*0c30*/ 	.word	0x0002a880
        /*0c34*/ 	.short	0x010a
        /*0c36*/ 	.byte	0x3f
	.zero		1


	//   ....[88]....
        /*0c38*/ 	.word	0x00016a30
        /*0c3c*/ 	.word	0x00000004
        /*0c40*/ 	.word	0x0002a840
        /*0c44*/ 	.short	0x010a
        /*0c46*/ 	.byte	0x3f
	.zero		1


	//   ....[89]....
        /*0c48*/ 	.word	0x000174b0
        /*0c4c*/ 	.word	0x00000011
        /*0c50*/ 	.word	0x0002a820
        /*0c54*/ 	.short	0x010a
        /*0c56*/ 	.byte	0x3f
	.zero		1


	//   ....[90]....
        /*0c58*/ 	.word	0x00017500
        /*0c5c*/ 	.word	0x00000000
        /*0c60*/ 	.word	0x0002a880
        /*0c64*/ 	.short	0x010a
        /*0c66*/ 	.byte	0x3f
	.zero		1


	//   ....[91]....
        /*0c68*/ 	.word	0x00017a20
        /*0c6c*/ 	.word	0x00000000
        /*0c70*/ 	.word	0x0002a840
        /*0c74*/ 	.short	0x010a
        /*0c76*/ 	.byte	0x3f
	.zero		1


	//   ....[92]....
        /*0c78*/ 	.word	0x00017ef0
        /*0c7c*/ 	.word	0x00000000
        /*0c80*/ 	.word	0x0002a870
        /*0c84*/ 	.short	0x010a
        /*0c86*/ 	.byte	0x3f
	.zero		1


	//   ....[93]....
        /*0c88*/ 	.word	0x00017f40
        /*0c8c*/ 	.word	0x00000000
        /*0c90*/ 	.word	0x0002a860
        /*0c94*/ 	.short	0x010a
        /*0c96*/ 	.byte	0x3f
	.zero		1


	//   ....[94]....
        /*0c98*/ 	.word	0x00017f90
        /*0c9c*/ 	.word	0x00000003
        /*0ca0*/ 	.word	0x0002a870
        /*0ca4*/ 	.short	0x010a
        /*0ca6*/ 	.byte	0x3f
	.zero		1


	//   ....[95]....
        /*0ca8*/ 	.word	0x00017fe0
        /*0cac*/ 	.word	0x00000003
        /*0cb0*/ 	.word	0x0002a860
        /*0cb4*/ 	.short	0x010a
        /*0cb6*/ 	.byte	0x3f
	.zero		1


	//   ....[96]....
        /*0cb8*/ 	.word	0x00018030
        /*0cbc*/ 	.word	0x00000005
        /*0cc0*/ 	.word	0x0002a820
        /*0cc4*/ 	.short	0x010a
        /*0cc6*/ 	.byte	0x3f
	.zero		1


	//   ....[97]....
        /*0cc8*/ 	.word	0x000181d0
        /*0ccc*/ 	.word	0x00000003
        /*0cd0*/ 	.word	0x0002a840
        /*0cd4*/ 	.short	0x010a
        /*0cd6*/ 	.byte	0x3f
	.zero		1


	//   ....[98]....
        /*0cd8*/ 	.word	0x00018220
        /*0cdc*/ 	.word	0x00000005
        /*0ce0*/ 	.word	0x0002a840
        /*0ce4*/ 	.short	0x010a
        /*0ce6*/ 	.byte	0x3f
	.zero		1


	//   ....[99]....
        /*0ce8*/ 	.word	0x00018270
        /*0cec*/ 	.word	0x00000003
        /*0cf0*/ 	.word	0x0002a860
        /*0cf4*/ 	.short	0x010a
        /*0cf6*/ 	.byte	0x3f
	.zero		1


	//   ....[100]....
        /*0cf8*/ 	.word	0x000182c0
        /*0cfc*/ 	.word	0x00000005
        /*0d00*/ 	.word	0x0002a860
        /*0d04*/ 	.short	0x010a
        /*0d06*/ 	.byte	0x3f
	.zero		1


	//   ....[101]....
        /*0d08*/ 	.word	0x00018310
        /*0d0c*/ 	.word	0x00000003
        /*0d10*/ 	.word	0x0002a880
        /*0d14*/ 	.short	0x010a
        /*0d16*/ 	.byte	0x3f
	.zero		1


	//----- nvinfo : EIATTR_NUM_MBARRIERS
	.align		4
.L_184:
        /*0d18*/ 	.byte	0x03, 0x38
        /*0d1a*/ 	.short	0x0016


	//----- nvinfo : EIATTR_EXIT_INSTR_OFFSETS
	.align		4
        /*0d1c*/ 	.byte	0x04, 0x1c
        /*0d1e*/ 	.short	(.L_186 - .L_185)


	//   ....[0]....
.L_185:
        /*0d20*/ 	.word	0x00000990


	//   ....[1]....
        /*0d24*/ 	.word	0x00011110


	//   ....[2]....
        /*0d28*/ 	.word	0x00016000


	//----- nvinfo : EIATTR_MAX_THREADS
	.align		4
.L_186:
        /*0d2c*/ 	.byte	0x04, 0x05
        /*0d2e*/ 	.short	(.L_188 - .L_187)
.L_187:
        /*0d30*/ 	.word	0x00000180
        /*0d34*/ 	.word	0x00000001
        /*0d38*/ 	.word	0x00000001


	//----- nvinfo : EIATTR_CRS_STACK_SIZE
	.align		4
.L_188:
        /*0d3c*/ 	.byte	0x04, 0x1e
        /*0d3e*/ 	.short	(.L_190 - .L_189)
.L_189:
        /*0d40*/ 	.word	0x00000000


	//----- nvinfo : EIATTR_CBANK_PARAM_SIZE
	.align		4
.L_190:
        /*0d44*/ 	.byte	0x03, 0x19
        /*0d46*/ 	.short	0x0af0


	//----- nvinfo : EIATTR_PARAM_CBANK
	.align		4
        /*0d48*/ 	.byte	0x04, 0x0a
        /*0d4a*/ 	.short	(.L_192 - .L_191)
	.align		4
.L_191:
        /*0d4c*/ 	.word	index@(.nv.constant0._ZN7cutlass13device_kernelIN5flash11enable_sm90INS1_16FlashAttnFwdSm90INS1_25CollectiveMainloopFwdSm90ILi2EN4cute5tupleIJNS5_1CILi1EEES8_S8_EEENS6_IJNS7_ILi128EEESA_NS7_ILi192EEEEEELi192ENS_12float_e4m3_tEfNS_4arch4Sm90ELb0ELb1ELb0ELb0ELb1ELb0ELb0ELb1ELb1ELb1ELb0ELb0EEENS1_21CollectiveEpilogueFwdINS6_IJSA_SB_SA_EEES9_NS_10bfloat16_tESF_Li256ELb0ELb1ELb0ELb1EEENS1_30DynamicPersistentTileSchedulerILi256ELi128ELb0ELb1ELb1EEEEEEEEEvNT_6ParamsE)
        /*0d50*/ 	.short	0x0210
        /*0d52*/ 	.short	0x0af0


	//----- nvinfo : EIATTR_SW_WAR
	.align		4
.L_192:
        /*0d54*/ 	.byte	0x04, 0x36
        /*0d56*/ 	.short	(.L_194 - .L_193)
.L_193:
        /*0d58*/ 	.word	0x00000008
.L_194:


//--------------------- .nv.info._ZN7cutlass13device_kernelIN5flash11enable_sm90INS1_16FlashAttnFwdSm90INS1_25CollectiveMainloopFwdSm90ILi2EN4cute5tupleIJNS5_1CILi1EEES8_S8_EEENS6_IJNS7_ILi128EEESA_NS7_ILi192EEEEEELi192ENS_12float_e4m3_tEfNS_4arch4Sm90ELb0ELb1ELb0ELb1ELb1ELb0ELb0ELb1ELb1ELb1ELb0ELb0EEENS1_21CollectiveEpilogueFwdINS6_IJSA_SB_SA_EEES9_NS_10bfloat16_tESF_Li256ELb1ELb1ELb0ELb1EEENS1_36VarlenDynamicPersistentTileSchedulerILi128ELi128ELi256ELi128ELb0ELb1ELb1ELb1ELb0ELb1EEEEEEEEEvNT_6ParamsE --------------------------
	.section	.nv.info._ZN7cutlass13device_kernelIN5flash11enable_sm90INS1_16FlashAttnFwdSm90INS1_25CollectiveMainloopFwdSm90ILi2EN4cute5tupleIJNS5_1CILi1EEES8_S8_EEENS6_IJNS7_ILi128EEESA_NS7_ILi192EEEEEELi192ENS_12float_e4m3_tEfNS_4arch4Sm90ELb0ELb1ELb0ELb1ELb1ELb0ELb0ELb1ELb1ELb1ELb0ELb0EEENS1_21CollectiveEpilogueFwdINS6_IJSA_SB_SA_EEES9_NS_10bfloat16_tESF_Li256ELb1ELb1ELb0ELb1EEENS1_36VarlenDynamicPersistentTileSchedulerILi128ELi128ELi256ELi128ELb0ELb1ELb1ELb1ELb0ELb1EEEEEEEEEvNT_6ParamsE,"",@"SHT_CUDA_INFO"
	.sectionflags	@""
	.align	4


	//----- nvinfo : EIATTR_CUDA_API_VERSION
	.align		4
        /*0000*/ 	.byte	0x04, 0x37
        /*0002*/ 	.short	(.L_196 - .L_195)
.L_195:
        /*0004*/ 	.word	0x00000082


	//----- nvinfo : EIATTR_KPARAM_INFO
	.align		4
.L_196:
        /*0008*/ 	.byte	0x04, 0x17
        /*000a*/ 	.short	(.L_198 - .L_197)
.L_197:
        /*000c*/ 	.word	0x00000000
        /*0010*/ 	.short	0x0000
        /*0012*/ 	.short	0x0070
        /*0014*/ 	.byte	0x00, 0xf0, 0x01, 0x2a


	//----- nvinfo : EIATTR_SPARSE_MMA_MASK
	.align		4
.L_198:
        /*0018*/ 	.byte	0x03, 0x50
        /*001a*/ 	.short	0x0000


	//----- nvinfo : EIATTR_MAXREG_COUNT
	.align		4
        /*001c*/ 	.byte	0x03, 0x1b
        /*001e*/ 	.short	0x00a8


	//----- nvinfo : EIATTR_NUM_BARRIERS
	.align		4
        /*0020*/ 	.byte	0x02, 0x4c
        /*0022*/ 	.byte	0x10
	.zero		1


	//----- nvinfo : EIATTR_EXTERNS
	.align		4
        /*0024*/ 	.byte	0x04, 0x0f
        /*0026*/ 	.short	(.L_200 - .L_199)


	//   ....[0]....
	.align		4
.L_199:
        /*0028*/ 	.word	index@(__assertfail)


	//----- nvinfo : EIATTR_ANNOTATIONS
	.align		4
.L_200:
        /*002c*/ 	.byte	0x04, 0x55
        /*002e*/ 	.short	(.L_202 - .L_201)


	//   ....[0]....
.L_201:
        /*0030*/ 	.word	0x00000001
        /*0034*/ 	.byte	0xf0, 0x21, 0x01, 0x00, 0x01, 0x00, 0x00, 0x00, 0x90, 0x22, 0x01, 0x00, 0x01, 0x00, 0x00, 0x00
        /*0044*/ 	.byte	0x10, 0x25, 0x01, 0x00, 0x01, 0x00, 0x00, 0x00, 0xa0, 0x44, 0x01, 0x00, 0x01, 0x00, 0x00, 0x00
        /*0054*/ 	.byte	0xe0, 0x45, 0x01, 0x00, 0x01, 0x00, 0x00, 0x00, 0x20, 0x46, 0x01, 0x00, 0x01, 0x00, 0x00, 0x00
        /*0064*/ 	.byte	0x30, 0x4d, 0x01, 0x00, 0x01, 0x00, 0x00, 0x00, 0x50, 0x4d, 0x01, 0x00, 0x01, 0x00, 0x00, 0x00
        /*0074*/ 	.byte	0xe0, 0x75, 0x01, 0x00


	//----- nvinfo : EIATTR_MERCURY_ISA_VERSION
	.align		4
.L_202:
        /*0078*/ 	.byte	0x03, 0x5f
        /*007a*/ 	.short	0x0101


	//----- nvinfo : EIATTR_UNUSED_LOAD_BYTE_OFFSET
	.align		4
        /*007c*/ 	.byte	0x04, 0x44
        /*007e*/ 	.short	(.L_204 - .L_203)


	//   ....[0]....
.L_203:
        /*0080*/ 	.word	0x00000980
        /*0084*/ 	.word	0x0000fff0


	//   ....[1]....
        /*0088*/ 	.word	0x0000e600
        /*008c*/ 	.word	0x0000fff0


	//----- nvinfo : EIATTR_INT_WARP_WIDE_INSTR_OFFSETS
	.align		4
.L_204:
        /*0090*/ 	.byte	0x04, 0x31
        /*0092*/ 	.short	(.L_206 - .L_205)


	//   ....[0]....
.L_205:
        /*0094*/ 	.word	0x000000c0


	//   ....[1]....
        /*0098*/ 	.word	0x000000d0


	//   ....[2]....
        /*009c*/ 	.word	0x00000170


	//   ....[3]....
        /*00a0*/ 	.word	0x00012e70


	//   ....[4]....
        /*00a4*/ 	.word	0x00012f00


	//   ....[5]....
        /*00a8*/ 	.word	0x00016290


	//   ....[6]....
        /*00ac*/ 	.word	0x00016320


	//----- nvinfo : EIATTR_COOP_GROUP_MASK_REGIDS
	.align		4
.L_206:
        /*00b0*/ 	.byte	0x04, 0x29
        /*00b2*/ 	.short	(.L_208 - .L_207)


	//   ....[0]....
.L_207:
        /*00b4*/ 	.word	0xffffffff


	//   ....[1]....
        /*00b8*/ 	.word	0xffffffff


	//   ....[2]....
        /*00bc*/ 	.word	0xffffffff


	//   ....[3]....
        /*00c0*/ 	.word	0xffffffff


	//   ....[4]....
        /*00c4*/ 	.word	0xffffffff


	//   ....[5]....
        /*00c8*/ 	.word	0xffffffff


	//   ....[6]....
        /*00cc*/ 	.word	0xffffffff


	//   ....[7]....
        /*00d0*/ 	.word	0xffffffff


	//   ....[8]....
        /*00d4*/ 	.word	0xffffffff


	//   ....[9]....
        /*00d8*/ 	.word	0xffffffff


	//   ....[10]....
        /*00dc*/ 	.word	0xffffffff


	//   ....[11]....
        /*00e0*/ 	.word	0xffffffff


	//   ....[12]....
        /*00e4*/ 	.word	0xffffffff


	//   ....[13]....
        /*00e8*/ 	.word	0xffffffff


	//   ....[14]....
        /*00ec*/ 	.word	0xffffffff


	//   ....[15]....
        /*00f0*/ 	.word	0xffffffff


	//   ....[16]....
        /*00f4*/ 	.word	0xffffffff


	//   ....[17]....
        /*00f8*/ 	.word	0xffffffff


	//   ....[18]....
        /*00fc*/ 	.word	0xffffffff


	//   ....[19]....
        /*0100*/ 	.word	0xffffffff


	//   ....[20]....
        /*0104*/ 	.word	0xffffffff


	//   ....[21]....
        /*0108*/ 	.word	0xffffffff


	//   ....[22]....
        /*010c*/ 	.word	0xffffffff


	//   ....[23]....
        /*0110*/ 	.word	0xffffffff


	//   ....[24]....
        /*0114*/ 	.word	0xffffffff


	//   ....[25]....
        /*0118*/ 	.word	0xffffffff


	//   ....[26]....
        /*011c*/ 	.word	0xffffffff


	//   ....[27]....
        /*0120*/ 	.word	0xffffffff


	//   ....[28]....
        /*0124*/ 	.word	0xffffffff


	//   ....[29]....
        /*0128*/ 	.word	0xffffffff


	//   ....[30]....
        /*012c*/ 	.word	0xffffffff


	//   ....[31]....
        /*0130*/ 	.word	0xffffffff


	//   ....[32]....
        /*0134*/ 	.word	0xffffffff


	//   ....[33]....
        /*0138*/ 	.word	0xffffffff


	//   ....[34]....
        /*013c*/ 	.word	0xffffffff


	//   ....[35]....
        /*0140*/ 	.word	0xffffffff


	//   ....[36]....
        /*0144*/ 	.word	0xffffffff


	//   ....[37]....
        /*0148*/ 	.word	0xffffffff


	//   ....[38]....
        /*014c*/ 	.word	0xffffffff


	//   ....[39]....
        /*0150*/ 	.word	0xffffffff


	//   ....[40]....
        /*0154*/ 	.word	0xffffffff


	//   ....[41]....
        /*0158*/ 	.word	0xffffffff


	//   ....[42]....
        /*015c*/ 	.word	0xffffffff


	//   ....[43]....
        /*0160*/ 	.word	0xffffffff


	//   ....[44]....
        /*0164*/ 	.word	0xffffffff


	//   ....[45]....
        /*0168*/ 	.word	0xffffffff


	//   ....[46]....
        /*016c*/ 	.word	0xffffffff


	//   ....[47]....
        /*0170*/ 	.word	0xffffffff


	//   ....[48]....
        /*0174*/ 	.word	0xffffffff


	//   ....[49]....
        /*0178*/ 	.word	0xffffffff


	//   ....[50]....
        /*017c*/ 	.word	0xffffffff


	//   ....[51]....
        /*0180*/ 	.word	0xffffffff


	//   ....[52]....
        /*0184*/ 	.word	0xffffffff


	//   ....[53]....
        /*0188*/ 	.word	0xffffffff


	//   ....[54]....
        /*018c*/ 	.word	0xffffffff


	//   ....[55]....
        /*0190*/ 	.word	0xffffffff


	//   ....[56]....
        /*0194*/ 	.word	0xffffffff


	//   ....[57]....
        /*0198*/ 	.word	0xffffffff


	//   ....[58]....
        /*019c*/ 	.word	0xffffffff


	//   ....[59]....
        /*01a0*/ 	.word	0xffffffff


	//   ....[60]....
        /*01a4*/ 	.word	0xffffffff


	//   ....[61]....
        /*01a8*/ 	.word	0xffffffff


	//   ....[62]....
        /*01ac*/ 	.word	0xffffffff


	//   ....[63]....
        /*01b0*/ 	.word	0xffffffff


	//   ....[64]....
        /*01b4*/ 	.word	0xffffffff


	//   ....[65]....
        /*01b8*/ 	.word	0xffffffff


	//   ....[66]....
        /*01bc*/ 	.word	0xffffffff


	//   ....[67]....
        /*01c0*/ 	.word	0xffffffff


	//   ....[68]....
        /*01c4*/ 	.word	0xffffffff


	//   ....[69]....
        /*01c8*/ 	.word	0xffffffff


	//   ....[70]....
        /*01cc*/ 	.word	0xffffffff


	//   ....[71]....
        /*01d0*/ 	.word	0xffffffff


	//   ....[72]....
        /*01d4*/ 	.word	0xffffffff


	//   ....[73]....
        /*01d8*/ 	.word	0xffffffff


	//   ....[74]....
        /*01dc*/ 	.word	0xffffffff


	//   ....[75]....
        /*01e0*/ 	.word	0xffffffff


	//   ....[76]....
        /*01e4*/ 	.word	0xffffffff


	//   ....[77]....
        /*01e8*/ 	.word	0xffffffff


	//   ....[78]....
        /*01ec*/ 	.word	0xffffffff


	//   ....[79]....
        /*01f0*/ 	.word	0xffffffff


	//   ....[80]....
        /*01f4*/ 	.word	0xffffffff


	//   ....[81]....
        /*01f8*/ 	.word	0xffffffff


	//   ....[82]....
        /*01fc*/ 	.word	0xffffffff


	//   ....[83]....
        /*0200*/ 	.word	0xffffffff


	//   ....[84]....
        /*0204*/ 	.word	0xffffffff


	//   ....[85]....
        /*0208*/ 	.word	0xffffffff


	//   ....[86]....
        /*020c*/ 	.word	0xffffffff


	//   ....[87]....
        /*0210*/ 	.word	0xffffffff


	//   ....[88]....
        /*0214*/ 	.word	0xffffffff


	//   ....[89]....
        /*0218*/ 	.word	0xffffffff


	//   ....[90]....
        /*021c*/ 	.word	0xffffffff


	//   ....[91]....
        /*0220*/ 	.word	0xffffffff


	//   ....[92]....
        /*0224*/ 	.word	0xffffffff


	//   ....[93]....
        /*0228*/ 	.word	0xffffffff


	//   ....[94]....
        /*022c*/ 	.word	0xffffffff


	//   ....[95]....
        /*0230*/ 	.word	0xffffffff


	//   ....[96]....
        /*0234*/ 	.word	0xffffffff


	//   ....[97]....
        /*0238*/ 	.word	0xffffffff


	//   ....[98]....
        /*023c*/ 	.word	0xffffffff


	//   ....[99]....
        /*0240*/ 	.word	0xffffffff


	//   ....[100]....
        /*0244*/ 	.word	0xffffffff


	//   ....[101]....
        /*0248*/ 	.word	0xffffffff


	//   ....[102]....
        /*024c*/ 	.word	0xffffffff


	//   ....[103]....
        /*0250*/ 	.word	0xffffffff


	//   ....[104]....
        /*0254*/ 	.word	0xffffffff


	//   ....[105]....
        /*0258*/ 	.word	0xffffffff


	//   ....[106]....
        /*025c*/ 	.word	0xffffffff


	//   ....[107]....
        /*0260*/ 	.word	0xffffffff


	//   ....[108]....
        /*0264*/ 	.word	0xffffffff


	//   ....[109]....
        /*0268*/ 	.word	0xffffffff


	//   ....[110]....
        /*026c*/ 	.word	0xffffffff


	//   ....[111]....
        /*0270*/ 	.word	0xffffffff


	//   ....[112]....
        /*0274*/ 	.word	0xffffffff


	//   ....[113]....
        /*0278*/ 	.word	0xffffffff


	//   ....[114]....
        /*027c*/ 	.word	0xffffffff


	//   ....[115]....
        /*0280*/ 	.word	0xffffffff


	//   ....[116]....
        /*0284*/ 	.word	0xffffffff


	//   ....[117]....
        /*0288*/ 	.word	0xffffffff


	//   ....[118]....
        /*028c*/ 	.word	0xffffffff


	//   ....[119]....
        /*0290*/ 	.word	0xffffffff


	//   ....[120]....
        /*0294*/ 	.word	0xffffffff


	//   ....[121]....
        /*0298*/ 	.word	0xffffffff


	//   ....[122]....
        /*029c*/ 	.word	0xffffffff


	//   ....[123]....
        /*02a0*/ 	.word	0xffffffff


	//   ....[124]....
        /*02a4*/ 	.word	0xffffffff


	//   ....[125]....
        /*02a8*/ 	.word	0xffffffff


	//   ....[126]....
        /*02ac*/ 	.word	0xffffffff


	//   ....[127]....
        /*02b0*/ 	.word	0xffffffff


	//   ....[128]....
        /*02b4*/ 	.word	0xffffffff


	//   ....[129]....
        /*02b8*/ 	.word	0xffffffff


	//   ....[130]....
        /*02bc*/ 	.word	0xffffffff


	//   ....[131]....
        /*02c0*/ 	.word	0xffffffff


	//   ....[132]....
        /*02c4*/ 	.word	0xffffffff


	//   ....[133]....
        /*02c8*/ 	.word	0xffffffff


	//   ....[134]....
        /*02cc*/ 	.word	0xffffffff


	//   ....[135]....
        /*02d0*/ 	.word	0xffffffff


	//   ....[136]....
        /*02d4*/ 	.word	0xffffffff


	//   ....[137]....
        /*02d8*/ 	.word	0xffffffff


	//   ....[138]....
        /*02dc*/ 	.word	0xffffffff


	//   ....[139]....
        /*02e0*/ 	.word	0xffffffff


	//   ....[140]....
        /*02e4*/ 	.word	0xffffffff


	//   ....[141]....
        /*02e8*/ 	.word	0xffffffff


	//   ....[142]....
        /*02ec*/ 	.word	0xffffffff


	//   ....[143]....
        /*02f0*/ 	.word	0xffffffff


	//   ....[144]....
        /*02f4*/ 	.word	0xffffffff


	//   ....[145]....
        /*02f8*/ 	.word	0xffffffff


	//   ....[146]....
        /*02fc*/ 	.word	0xffffffff


	//   ....[147]....
        /*0300*/ 	.word	0xffffffff


	//   ....[148]....
        /*0304*/ 	.word	0xffffffff


	//   ....[149]....
        /*0308*/ 	.word	0xffffffff


	//   ....[150]....
        /*030c*/ 	.word	0xffffffff


	//   ....[151]....
        /*0310*/ 	.word	0xffffffff


	//   ....[152]....
        /*0314*/ 	.word	0xffffffff


	//   ....[153]....
        /*0318*/ 	.word	0xffffffff


	//   ....[154]....
        /*031c*/ 	.word	0xffffffff


	//   ....[155]....
        /*0320*/ 	.word	0xffffffff


	//   ....[156]....
        /*0324*/ 	.word	0xffffffff


	//   ....[157]....
        /*0328*/ 	.word	0xffffffff


	//   ....[158]....
        /*032c*/ 	.word	0xffffffff


	//   ....[159]....
        /*0330*/ 	.word	0xffffffff


	//   ....[160]....
        /*0334*/ 	.word	0xffffffff


	//   ....[161]....
        /*0338*/ 	.word	0xffffffff


	//   ....[162]....
        /*033c*/ 	.word	0xffffffff


	//   ....[163]....
        /*0340*/ 	.word	0xffffffff


	//   ....[164]....
        /*0344*/ 	.word	0xffffffff


	//   ....[165]....
        /*0348*/ 	.word	0xffffffff


	//   ....[166]....
        /*034c*/ 	.word	0xffffffff


	//   ....[167]....
        /*0350*/ 	.word	0xffffffff


	//   ....[168]....
        /*0354*/ 	.word	0xffffffff


	//   ....[169]....
        /*0358*/ 	.word	0xffffffff


	//   ....[170]....
        /*035c*/ 	.word	0xffffffff


	//   ....[171]....
        /*0360*/ 	.word	0xffffffff


	//   ....[172]....
        /*0364*/ 	.word	0xffffffff


	//   ....[173]....
        /*0368*/ 	.word	0xffffffff


	//   ....[174]....
        /*036c*/ 	.word	0xffffffff


	//   ....[175]....
        /*0370*/ 	.word	0x0500000f


	//   ....[176]....
        /*0374*/ 	.word	0x0500000f


	//   ....[177]....
        /*0378*/ 	.word	0x0500000f


	//   ....[178]....
        /*037c*/ 	.word	0x0500000f


	//   ....[179]....
        /*0380*/ 	.word	0x0500000f


	//   ....[180]....
        /*0384*/ 	.word	0x0500000f


	//   ....[181]....
        /*0388*/ 	.word	0x0500000f


	//   ....[182]....
        /*038c*/ 	.word	0x0500000f


	//   ....[183]....
        /*0390*/ 	.word	0x0500000f


	//   ....[184]....
        /*0394*/ 	.word	0x0500000f


	//   ....[185]....
        /*0398*/ 	.word	0x0500000f


	//   ....[186]....
        /*039c*/ 	.word	0x0500000f


	//   ....[187]....
        /*03a0*/ 	.word	0x0500000f


	//   ....[188]....
        /*03a4*/ 	.word	0x0500000f


	//   ....[189]....
        /*03a8*/ 	.word	0x0500000f


	//   ....[190]....
        /*03ac*/ 	.word	0x0500000f


	//   ....[191]....
        /*03b0*/ 	.word	0x0500000f


	//   ....[192]....
        /*03b4*/ 	.word	0x0500000f


	//   ....[193]....
        /*03b8*/ 	.word	0x0500000f


	//   ....[194]....
        /*03bc*/ 	.word	0x0500000f


	//   ....[195]....
        /*03c0*/ 	.word	0x0500000f


	//   ....[196]....
        /*03c4*/ 	.word	0x0500000f


	//   ....[197]....
        /*03c8*/ 	.word	0x0500000f


	//   ....[198]....
        /*03cc*/ 	.word	0x0500000f


	//   ....[199]....
        /*03d0*/ 	.word	0x0500000f


	//   ....[200]....
        /*03d4*/ 	.word	0x0500000f


	//   ....[201]....
        /*03d8*/ 	.word	0x0500000f


	//   ....[202]....
        /*03dc*/ 	.word	0x0500000f


	//   ....[203]....
        /*03e0*/ 	.word	0x0500000f


	//   ....[204]....
        /*03e4*/ 	.word	0x0500000f


	//   ....[205]....
        /*03e8*/ 	.word	0x0500000f


	//   ....[206]....
        /*03ec*/ 	.word	0x0500000f


	//   ....[207]....
        /*03f0*/ 	.word	0x0500000f


	//   ....[208]....
        /*03f4*/ 	.word	0x0500000f


	//   ....[209]....
        /*03f8*/ 	.word	0x0500000f


	//   ....[210]....
        /*03fc*/ 	.word	0x0500000f


	//   ....[211]....
        /*0400*/ 	.word	0x0500000f


	//   ....[212]....
        /*0404*/ 	.word	0x0500000f


	//   ....[213]....
        /*0408*/ 	.word	0x0500000f


	//   ....[214]....
        /*040c*/ 	.word	0x0500000f


	//   ....[215]....
        /*0410*/ 	.word	0x0500000f


	//   ....[216]....
        /*0414*/ 	.word	0x0500000f


	//----- nvinfo : EIATTR_COOP_GROUP_INSTR_OFFSETS
	.align		4
.L_208:
        /*0418*/ 	.byte	0x04, 0x28
        /*041a*/ 	.short	(.L_210 - .L_209)


	//   ....[0]....
.L_209:
        /*041c*/ 	.word	0x00000080


	//   ....[1]....
        /*0420*/ 	.word	0x00000090


	//   ....[2]....
        /*0424*/ 	.word	0x000002d0


	//   ....[3]....
        /*0428*/ 	.word	0x00000430


	//   ....[4]....
        /*042c*/ 	.word	0x00000550


	//   ....[5]....
        /*0430*/ 	.word	0x000006b0


	//   ....[6]....
        /*0434*/ 	.word	0x00001d00


	//   ....[7]....
        /*0438*/ 	.word	0x000024b0


	//   ....[8]....
        /*043c*/ 	.word	0x00003080


	//   ....[9]....
        /*0440*/ 	.word	0x000038b0


	//   ....[10]....
        /*0444*/ 	.word	0x000039c0


	//   ....[11]....
        /*0448*/ 	.word	0x00004290


	//   ....[12]....
        /*044c*/ 	.word	0x00004300


	//   ....[13]....
        /*0450*/ 	.word	0x00005a10


	//   ....[14]....
        /*0454*/ 	.word	0x00005c20


	//   ....[15]....
        /*0458*/ 	.word	0x00006810


	//   ....[16]....
        /*045c*/ 	.word	0x00006910


	//   ....[17]....
        /*0460*/ 	.word	0x00007180


	//   ....[18]....
        /*0464*/ 	.word	0x00007200


	//   ....[19]....
        /*0468*/ 	.word	0x00009180


	//   ....[20]....
        /*046c*/ 	.word	0x00009190


	//   ....[21]....
        /*0470*/ 	.word	0x000091c0


	//   ....[22]....
        /*0474*/ 	.word	0x000091d0


	//   ....[23]....
        /*0478*/ 	.word	0x0000aef0


	//   ....[24]....
        /*047c*/ 	.word	0x0000b100


	//   ....[25]....
        /*0480*/ 	.word	0x0000bcf0


	//   ....[26]....
        /*0484*/ 	.word	0x0000bdf0


	//   ....[27]....
        /*0488*/ 	.word	0x0000c660


	//   ....[28]....
        /*048c*/ 	.word	0x0000c6e0


	//   ....[29]....
        /*0490*/ 	.word	0x0000dcb0


	//   ....[30]....
        /*0494*/ 	.word	0x0000dcc0


	//   ....[31]....
        /*0498*/ 	.word	0x0000dcf0


	//   ....[32]....
        /*049c*/ 	.word	0x0000dd00


	//   ....[33]....
        /*04a0*/ 	.word	0x0000f170


	//   ....[34]....
        /*04a4*/ 	.word	0x0000f1a0


	//   ....[35]....
        /*04a8*/ 	.word	0x0000f1d0


	//   ....[36]....
        /*04ac*/ 	.word	0x0000f200


	//   ....[37]....
        /*04b0*/ 	.word	0x0000f230


	//   ....[38]....
        /*04b4*/ 	.word	0x0000f250


	//   ....[39]....
        /*04b8*/ 	.word	0x0000f260


	//   ....[40]....
        /*04bc*/ 	.word	0x0000f270


	//   ....[41]....
        /*04c0*/ 	.word	0x0000f280


	//   ....[42]....
        /*04c4*/ 	.word	0x0000f290


	//   ....[43]....
        /*04c8*/ 	.word	0x0000f2a0


	//   ....[44]....
        /*04cc*/ 	.word	0x0000f2d0


	//   ....[45]....
        /*04d0*/ 	.word	0x0000f300


	//   ....[46]....
        /*04d4*/ 	.word	0x0000f330


	//   ....[47]....
        /*04d8*/ 	.word	0x0000f360


	//   ....[48]....
        /*04dc*/ 	.word	0x0000f370


	//   ....[49]....
        /*04e0*/ 	.word	0x0000f380


	//   ....[50]....
        /*04e4*/ 	.word	0x0000f3b0


	//   ....[51]....
        /*04e8*/ 	.word	0x0000f3e0


	//   ....[52]....
        /*04ec*/ 	.word	0x0000f3f0


	//   ....[53]....
        /*04f0*/ 	.word	0x0000f400


	//   ....[54]....
        /*04f4*/ 	.word	0x0000f430


	//   ....[55]....
        /*04f8*/ 	.word	0x0000f460


	//   ....[56]....
        /*04fc*/ 	.word	0x0000f470


	//   ....[57]....
        /*0500*/ 	.word	0x0000f480


	//   ....[58]....
        /*0504*/ 	.word	0x0000f490


	//   ....[59]....
        /*0508*/ 	.word	0x0000f4a0


	//   ....[60]....
        /*050c*/ 	.word	0x0000f4b0


	//   ....[61]....
        /*0510*/ 	.word	0x0000f4c0


	//   ....[62]....
        /*0514*/ 	.word	0x0000f4d0


	//   ....[63]....
        /*0518*/ 	.word	0x0000f4e0


	//   ....[64]....
        /*051c*/ 	.word	0x0000f4f0


	//   ....[65]....
        /*0520*/ 	.word	0x0000f500


	//   ....[66]....
        /*0524*/ 	.word	0x0000f510


	//   ....[67]....
        /*0528*/ 	.word	0x0000f520


	//   ....[68]....
        /*052c*/ 	.word	0x0000f530


	//   ....[69]....
        /*0530*/ 	.word	0x0000f550


	//   ....[70]....
        /*0534*/ 	.word	0x0000f580


	//   ....[71]....
        /*0538*/ 	.word	0x0000f5b0


	//   ....[72]....
        /*053c*/ 	.word	0x0000f5e0


	//   ....[73]....
        /*0540*/ 	.word	0x0000f610


	//   ....[74]....
        /*0544*/ 	.word	0x0000f630


	//   ....[75]....
        /*0548*/ 	.word	0x0000f640


	//   ....[76]....
        /*054c*/ 	.word	0x0000f650


	//   ....[77]....
        /*0550*/ 	.word	0x0000f680


	//   ....[78]....
        /*0554*/ 	.word	0x0000f690


	//   ....[79]....
        /*0558*/ 	.word	0x0000f6c0


	//   ....[80]....
        /*055c*/ 	.word	0x0000f700


	//   ....[81]....
        /*0560*/ 	.word	0x0000fd90


	//   ....[82]....
        /*0564*/ 	.word	0x0000fdd0


	//   ....[83]....
        /*0568*/ 	.word	0x0000fe00


	//   ....[84]....
        /*056c*/ 	.word	0x0000fe30


	//   ....[85]....
        /*0570*/ 	.word	0x00010560


	//   ....[86]....
        /*0574*/ 	.word	0x00010590


	//   ....[87]....
        /*0578*/ 	.word	0x00010690


	//   ....[88]....
        /*057c*/ 	.word	0x000106b0


	//   ....[89]....
        /*0580*/ 	.word	0x000107b0


	//   ....[90]....
        /*0584*/ 	.word	0x000107d0


	//   ....[91]....
        /*0588*/ 	.word	0x000108e0


	//   ....[92]....
        /*058c*/ 	.word	0x00010900


	//   ....[93]....
        /*0590*/ 	.word	0x00011210


	//   ....[94]....
        /*0594*/ 	.word	0x00011230


	//   ....[95]....
        /*0598*/ 	.word	0x00011330


	//   ....[96]....
        /*059c*/ 	.word	0x00011350


	//   ....[97]....
        /*05a0*/ 	.word	0x00011450


	//   ....[98]....
        /*05a4*/ 	.word	0x00011470


	//   ....[99]....
        /*05a8*/ 	.word	0x00011580


	//   ....[100]....
        /*05ac*/ 	.word	0x000115a0


	//   ....[101]....
        /*05b0*/ 	.word	0x00011730


	//   ....[102]....
        /*05b4*/ 	.word	0x000118c0


	//   ....[103]....
        /*05b8*/ 	.word	0x000118f0


	//   ....[104]....
        /*05bc*/ 	.word	0x00011920


	//   ....[105]....
        /*05c0*/ 	.word	0x00011950


	//   ....[106]....
        /*05c4*/ 	.word	0x00011980


	//   ....[107]....
        /*05c8*/ 	.word	0x000119c0


	//   ....[108]....
        /*05cc*/ 	.word	0x00011b10


	//   ....[109]....
        /*05d0*/ 	.word	0x00011b40


	//   ....[110]....
        /*05d4*/ 	.word	0x00011b70


	//   ....[111]....
        /*05d8*/ 	.word	0x00011ba0


	//   ....[112]....
        /*05dc*/ 	.word	0x00011bd0


	//   ....[113]....
        /*05e0*/ 	.word	0x00011c10


	//   ....[114]....
        /*05e4*/ 	.word	0x00011ca0


	//   ....[115]....
        /*05e8*/ 	.word	0x00011d00


	//   ....[116]....
        /*05ec*/ 	.word	0x00011d90


	//   ....[117]....
        /*05f0*/ 	.word	0x00013a70


	//   ....[118]....
        /*05f4*/ 	.word	0x00013aa0


	//   ....[119]....
        /*05f8*/ 	.word	0x00013bd0


	//   ....[120]....
        /*05fc*/ 	.word	0x00013be0


	//   ....[121]....
        /*0600*/ 	.word	0x00013c70


	//   ....[122]....
        /*0604*/ 	.word	0x00013c80


	//   ....[123]....
        /*0608*/ 	.word	0x00013c90


	//   ....[124]....
        /*060c*/ 	.word	0x00013d30


	//   ....[125]....
        /*0610*/ 	.word	0x000140b0


	//   ....[126]....
        /*0614*/ 	.word	0x000140d0


	//   ....[127]....
        /*0618*/ 	.word	0x000140f0


	//   ....[128]....
        /*061c*/ 	.word	0x00014160


	//   ....[129]....
        /*0620*/ 	.word	0x00014170


	//   ....[130]....
        /*0624*/ 	.word	0x000141c0


	//   ....[131]....
        /*0628*/ 	.word	0x00014200


	//   ....[132]....
        /*062c*/ 	.word	0x00014210


	//   ....[133]....
        /*0630*/ 	.word	0x000149b0


	//   ....[134]....
        /*0634*/ 	.word	0x000149e0


	//   ....[135]....
        /*0638*/ 	.word	0x00014a40


	//   ....[136]....
        /*063c*/ 	.word	0x00014aa0


	//   ....[137]....
        /*0640*/ 	.word	0x00014af0


	//   ....[138]....
        /*0644*/ 	.word	0x00014b40


	//   ....[139]....
        /*0648*/ 	.word	0x00014b60


	//   ....[140]....
        /*064c*/ 	.word	0x00014ba0


	//   ....[141]....
        /*0650*/ 	.word	0x00015310


	//   ....[142]....
        /*0654*/ 	.word	0x00015320


	//   ....[143]....
        /*0658*/ 	.word	0x00015360


	//   ....[144]....
        /*065c*/ 	.word	0x000153a0


	//   ....[145]....
        /*0660*/ 	.word	0x000153b0


	//   ....[146]....
        /*0664*/ 	.word	0x00015410


	//   ....[147]....
        /*0668*/ 	.word	0x00015440


	//   ....[148]....
        /*066c*/ 	.word	0x00015480


	//   ....[149]....
        /*0670*/ 	.word	0x000157e0


	//   ....[150]....
        /*0674*/ 	.word	0x000157f0


	//   ....[151]....
        /*0678*/ 	.word	0x00015800


	//   ....[152]....
        /*067c*/ 	.word	0x00015860


	//   ....[153]....
        /*0680*/ 	.word	0x00015870


	//   ....[154]....
        /*0684*/ 	.word	0x000158d0


	//   ....[155]....
        /*0688*/ 	.word	0x00015900


	//   ....[156]....
        /*068c*/ 	.word	0x00015940


	//   ....[157]....
        /*0690*/ 	.word	0x00016c60


	//   ....[158]....
        /*0694*/ 	.word	0x00016c90


	//   ....[159]....
        /*0698*/ 	.word	0x00016cc0


	//   ....[160]....
        /*069c*/ 	.word	0x00016cf0


	//   ....[161]....
        /*06a0*/ 	.word	0x00016d00


	//   ....[162]....
        /*06a4*/ 	.word	0x00016d20


	//   ....[163]....
        /*06a8*/ 	.word	0x00016d40


	//   ....[164]....
        /*06ac*/ 	.word	0x00016d80


	//   ....[165]....
        /*06b0*/ 	.word	0x00016eb0


	//   ....[166]....
        /*06b4*/ 	.word	0x00016ee0


	//   ....[167]....
        /*06b8*/ 	.word	0x00016f20


	//   ....[168]....
        /*06bc*/ 	.word	0x00016f50


	//   ....[169]....
        /*06c0*/ 	.word	0x00016f80


	//   ....[170]....
        /*06c4*/ 	.word	0x00016fb0


	//   ....[171]....
        /*06c8*/ 	.word	0x00017050


	//   ....[172]....
        /*06cc*/ 	.word	0x000170c0


	//   ....[173]....
        /*06d0*/ 	.word	0x00017150


	//   ....[174]....
        /*06d4*/ 	.word	0x00017700


	//   ....[175]....
        /*06d8*/ 	.word	0x00017dd0


	//   ....[176]....
        /*06dc*/ 	.word	0x00017eb0


	//   ....[177]....
        /*06e0*/ 	.word	0x00017f70


	//   ....[178]....
        /*06e4*/ 	.word	0x000180f0


	//   ....[179]....
        /*06e8*/ 	.word	0x00018180


	//   ....[180]....
        /*06ec*/ 	.word	0x000181e0


	//   ....[181]....
        /*06f0*/ 	.word	0x000182e0


	//   ....[182]....
        /*06f4*/ 	.word	0x00018340


	//   ....[183]....
        /*06f8*/ 	.word	0x00018410


	//   ....[184]....
        /*06fc*/ 	.word	0x00018590


	//   ....[185]....
        /*0700*/ 	.word	0x00018620


	//   ....[186]....
        /*0704*/ 	.word	0x000186f0


	//   ....[187]....
        /*0708*/ 	.word	0x000187a0


	//   ....[188]....
        /*070c*/ 	.word	0x00018800


	//   ....[189]....
        /*0710*/ 	.word	0x000188e0


	//   ....[190]....
        /*0714*/ 	.word	0x00018940


	//   ....[191]....
        /*0718*/ 	.word	0x00018a20


	//   ....[192]....
        /*071c*/ 	.word	0x00018ac0


	//   ....[193]....
        /*0720*/ 	.word	0x00018b30


	//   ....[194]....
        /*0724*/ 	.word	0x00018bb0


	//   ....[195]....
        /*0728*/ 	.word	0x00018c80


	//   ....[196]....
        /*072c*/ 	.word	0x00018d00


	//   ....[197]....
        /*0730*/ 	.word	0x00018dd0


	//   ....[198]....
        /*0734*/ 	.word	0x00018e50


	//   ....[199]....
        /*0738*/ 	.word	0x00018f10


	//   ....[200]....
        /*073c*/ 	.word	0x00019040


	//   ....[201]....
        /*0740*/ 	.word	0x000190d0


	//   ....[202]....
        /*0744*/ 	.word	0x00019130


	//   ....[203]....
        /*0748*/ 	.word	0x00019210


	//   ....[204]....
        /*074c*/ 	.word	0x00019270


	//   ....[205]....
        /*0750*/ 	.word	0x00019340


	//   ....[206]....
        /*0754*/ 	.word	0x000193a0


	//   ....[207]....
        /*0758*/ 	.word	0x00019470


	//   ....[208]....
        /*075c*/ 	.word	0x00019560


	//   ....[209]....
        /*0760*/ 	.word	0x000195f0


	//   ....[210]....
        /*0764*/ 	.word	0x00019650


	//   ....[211]....
        /*0768*/ 	.word	0x00019720


	//   ....[212]....
        /*076c*/ 	.word	0x00019780


	//   ....[213]....
        /*0770*/ 	.word	0x00019850


	//   ....[214]....
        /*0774*/ 	.word	0x000198b0


	//   ....[215]....
        /*0778*/ 	.word	0x00019980


	//   ....[216]....
        /*077c*/ 	.word	0x00019be0


	//----- nvinfo : EIATTR_REG_RECONFIG
	.align		4
.L_210:
        /*0780*/ 	.byte	0x01, 0x54
	.zero		2


	//----- nvinfo : EIATTR_SYSCALL_OFFSETS
	.align		4
        /*0784*/ 	.byte	0x04, 0x46
        /*0786*/ 	.short	(.L_212 - .L_211)


	//   ....[0]....
.L_211:
        /*0788*/ 	.word	0x00001ee0


	//   ....[1]....
        /*078c*/ 	.word	0x00013060


	//   ....[2]....
        /*0790*/ 	.word	0x000131d0


	//   ....[3]....
        /*0794*/ 	.word	0x00013320


	//   ....[4]....
        /*0798*/ 	.word	0x00013460


	//   ....[5]....
        /*079c*/ 	.word	0x000145c0


	//----- nvinfo : EIATTR_MBARRIER_INSTR_OFFSETS
	.align		4
.L_212:
        /*07a0*/ 	.byte	0x04, 0x39
        /*07a2*/ 	.short	(.L_214 - .L_213)


	//   ....[0]....
.L_213:
        /*07a4*/ 	.word	0x00000180
        /*07a8*/ 	.word	0x000000ff
        /*07ac*/ 	.word	0x0002a800
        /*07b0*/ 	.short	0x0100
        /*07b2*/ 	.byte	0x08
	.zero		1


	//   ....[1]....
        /*07b4*/ 	.word	0x00000190
        /*07b8*/ 	.word	0x000000ff
        /*07bc*/ 	.word	0x0002a820
        /*07c0*/ 	.short	0x0100
        /*07c2*/ 	.byte	0x08
	.zero		1


	//   ....[2]....
        /*07c4*/ 	.word	0x00000280
        /*07c8*/ 	.word	0x000000ff
        /*07cc*/ 	.word	0x0002a830
        /*07d0*/ 	.short	0x0100
        /*07d2*/ 	.byte	0x08
	.zero		1


	//   ....[3]....
        /*07d4*/ 	.word	0x00000290
        /*07d8*/ 	.word	0x000000ff
        /*07dc*/ 	.word	0x0002a840
        /*07e0*/ 	.short	0x0100
        /*07e2*/ 	.byte	0x08
	.zero		1


	//   ....[4]....
        /*07e4*/ 	.word	0x000002a0
        /*07e8*/ 	.word	0x000000ff
        /*07ec*/ 	.word	0x0002a838
        /*07f0*/ 	.short	0x0100
        /*07f2*/ 	.byte	0x08
	.zero		1


	//   ....[5]....
        /*07f4*/ 	.word	0x000002b0
        /*07f8*/ 	.word	0x000000ff
        /*07fc*/ 	.word	0x0002a848
        /*0800*/ 	.short	0x0100
        /*0802*/ 	.byte	0x08
	.zero		1


	//   ....[6]....
        /*0804*/ 	.word	0x000003e0
        /*0808*/ 	.word	0x000000ff
        /*080c*/ 	.word	0x0002a850
        /*0810*/ 	.short	0x0100
        /*0812*/ 	.byte	0x08
	.zero		1


	//   ....[7]....
        /*0814*/ 	.word	0x000003f0
        /*0818*/ 	.word	0x000000ff
        /*081c*/ 	.word	0x0002a860
        /*0820*/ 	.short	0x0100
        /*0822*/ 	.byte	0x08
	.zero		1


	//   ....[8]....
        /*0824*/ 	.word	0x00000400
        /*0828*/ 	.word	0x000000ff
        /*082c*/ 	.word	0x0002a858
        /*0830*/ 	.short	0x0100
        /*0832*/ 	.byte	0x08
	.zero		1


	//   ....[9]....
        /*0834*/ 	.word	0x00000410
        /*0838*/ 	.word	0x000000ff
        /*083c*/ 	.word	0x0002a868
        /*0840*/ 	.short	0x0100
        /*0842*/ 	.byte	0x08
	.zero		1


	//   ....[10]....
        /*0844*/ 	.word	0x00000500
        /*0848*/ 	.word	0x000000ff
        /*084c*/ 	.word	0x0002a870
        /*0850*/ 	.short	0x0100
        /*0852*/ 	.byte	0x06
	.zero		1


	//   ....[11]....
        /*0854*/ 	.word	0x00000510
        /*0858*/ 	.word	0x000000ff
        /*085c*/ 	.word	0x0002a880
        /*0860*/ 	.short	0x0100
        /*0862*/ 	.byte	0x06
	.zero		1


	//   ....[12]....
        /*0864*/ 	.word	0x00000520
        /*0868*/ 	.word	0x000000ff
        /*086c*/ 	.word	0x0002a878
        /*0870*/ 	.short	0x0100
        /*0872*/ 	.byte	0x06
	.zero		1


	//   ....[13]....
        /*0874*/ 	.word	0x00000530
        /*0878*/ 	.word	0x000000ff
        /*087c*/ 	.word	0x0002a888
        /*0880*/ 	.short	0x0100
        /*0882*/ 	.byte	0x06
	.zero		1


	//   ....[14]....
        /*0884*/ 	.word	0x00000660
        /*0888*/ 	.word	0x000000ff
        /*088c*/ 	.word	0x0002a890
        /*0890*/ 	.short	0x0100
        /*0892*/ 	.byte	0x08
	.zero		1


	//   ....[15]....
        /*0894*/ 	.word	0x00000670
        /*0898*/ 	.word	0x000000ff
        /*089c*/ 	.word	0x0002a8a0
        /*08a0*/ 	.short	0x0100
        /*08a2*/ 	.byte	0x08
	.zero		1


	//   ....[16]....
        /*08a4*/ 	.word	0x00000680
        /*08a8*/ 	.word	0x000000ff
        /*08ac*/ 	.word	0x0002a898
        /*08b0*/ 	.short	0x0100
        /*08b2*/ 	.byte	0x08
	.zero		1


	//   ....[17]....
        /*08b4*/ 	.word	0x00000690
        /*08b8*/ 	.word	0x000000ff
        /*08bc*/ 	.word	0x0002a8a8
        /*08c0*/ 	.short	0x0100
        /*08c2*/ 	.byte	0x08
	.zero		1


	//   ....[18]....
        /*08c4*/ 	.word	0x000007e0
        /*08c8*/ 	.word	0x000000ff
        /*08cc*/ 	.word	0x0002a8b0
        /*08d0*/ 	.short	0x0100
        /*08d2*/ 	.byte	0x08
	.zero		1


	//   ....[19]....
        /*08d4*/ 	.word	0x000007f0
        /*08d8*/ 	.word	0x000000ff
        /*08dc*/ 	.word	0x0002a8c0
        /*08e0*/ 	.short	0x0100
        /*08e2*/ 	.byte	0x08
	.zero		1


	//   ....[20]....
        /*08e4*/ 	.word	0x00000800
        /*08e8*/ 	.word	0x000000ff
        /*08ec*/ 	.word	0x0002a8b8
        /*08f0*/ 	.short	0x0100
        /*08f2*/ 	.byte	0x08
	.zero		1


	//   ....[21]....
        /*08f4*/ 	.word	0x00000810
        /*08f8*/ 	.word	0x000000ff
        /*08fc*/ 	.word	0x0002a8c8
        /*0900*/ 	.short	0x0100
        /*0902*/ 	.byte	0x08
	.zero		1


	//   ....[22]....
        /*0904*/ 	.word	0x00001f60
        /*0908*/ 	.word	0x000000ff
        /*090c*/ 	.word	0x0002a800
        /*0910*/ 	.short	0x010a
        /*0912*/ 	.byte	0x24
	.zero		1


	//   ....[23]....
        /*0914*/ 	.word	0x00001fe0
        /*0918*/ 	.word	0x00000003
        /*091c*/ 	.word	0x0002a830
        /*0920*/ 	.short	0x010a
        /*0922*/ 	.byte	0x3f
	.zero		1


	//   ....[24]....
        /*0924*/ 	.word	0x00002020
        /*0928*/ 	.word	0x00000003
        /*092c*/ 	.word	0x0002a830
        /*0930*/ 	.short	0x010a
        /*0932*/ 	.byte	0x3f
	.zero		1


	//   ....[25]....
        /*0934*/ 	.word	0x000024c0
        /*0938*/ 	.word	0x000000ff
        /*093c*/ 	.word	0x00000000
        /*0940*/ 	.short	0x0101
        /*0942*/ 	.byte	0x06
	.zero		1


	//   ....[26]....
        /*0944*/ 	.word	0x000053a0
        /*0948*/ 	.word	0x000000ff
        /*094c*/ 	.word	0x0002a830
        /*0950*/ 	.short	0x010a
        /*0952*/ 	.byte	0x06
	.zero		1


	//   ....[27]....
        /*0954*/ 	.word	0x000053e0
        /*0958*/ 	.word	0x000000ff
        /*095c*/ 	.word	0x0002a830
        /*0960*/ 	.short	0x010a
        /*0962*/ 	.byte	0x06
	.zero		1


	//   ....[28]....
        /*0964*/ 	.word	0x000056b0
        /*0968*/ 	.word	0x000000ff
        /*096c*/ 	.word	0x0002a850
        /*0970*/ 	.short	0x010a
        /*0972*/ 	.byte	0x06
	.zero		1


	//   ....[29]....
        /*0974*/ 	.word	0x000056f0
        /*0978*/ 	.word	0x000000ff
        /*097c*/ 	.word	0x0002a850
        /*0980*/ 	.short	0x010a
        /*0982*/ 	.byte	0x06
	.zero		1


	//   ....[30]....
        /*0984*/ 	.word	0x000059d0
        /*0988*/ 	.word	0x000000ff
        /*098c*/ 	.word	0x00000000
        /*0990*/ 	.short	0x0101
        /*0992*/ 	.byte	0x06
	.zero		1


	//   ....[31]....
        /*0994*/ 	.word	0x00007cb0
        /*0998*/ 	.word	0x000000ff
        /*099c*/ 	.word	0x00000000
        /*09a0*/ 	.short	0x0101
        /*09a2*/ 	.byte	0x06
	.zero		1


	//   ....[32]....
        /*09a4*/ 	.word	0x000087d0
        /*09a8*/ 	.word	0x000000ff
        /*09ac*/ 	.word	0x0002a830
        /*09b0*/ 	.short	0x010a
        /*09b2*/ 	.byte	0x06
	.zero		1


	//   ....[33]....
        /*09b4*/ 	.word	0x00008810
        /*09b8*/ 	.word	0x000000ff
        /*09bc*/ 	.word	0x0002a830
        /*09c0*/ 	.short	0x010a
        /*09c2*/ 	.byte	0x06
	.zero		1


	//   ....[34]....
        /*09c4*/ 	.word	0x00008ae0
        /*09c8*/ 	.word	0x000000ff
        /*09cc*/ 	.word	0x0002a850
        /*09d0*/ 	.short	0x010a
        /*09d2*/ 	.byte	0x06
	.zero		1


	//   ....[35]....
        /*09d4*/ 	.word	0x00008b20
        /*09d8*/ 	.word	0x000000ff
        /*09dc*/ 	.word	0x0002a850
        /*09e0*/ 	.short	0x010a
        /*09e2*/ 	.byte	0x06
	.zero		1


	//   ....[36]....
        /*09e4*/ 	.word	0x00008e20
        /*09e8*/ 	.word	0x000000ff
        /*09ec*/ 	.word	0x00000000
        /*09f0*/ 	.short	0x0101
        /*09f2*/ 	.byte	0x06
	.zero		1


	//   ....[37]....
        /*09f4*/ 	.word	0x00009fd0
        /*09f8*/ 	.word	0x000000ff
        /*09fc*/ 	.word	0x00000000
        /*0a00*/ 	.short	0x0101
        /*0a02*/ 	.byte	0x06
	.zero		1


	//   ....[38]....
        /*0a04*/ 	.word	0x0000a8b0
        /*0a08*/ 	.word	0x000000ff
        /*0a0c*/ 	.word	0x0002a830
        /*0a10*/ 	.short	0x010a
        /*0a12*/ 	.byte	0x06
	.zero		1


	//   ....[39]....
        /*0a14*/ 	.word	0x0000a8f0
        /*0a18*/ 	.word	0x000000ff
        /*0a1c*/ 	.word	0x0002a830
        /*0a20*/ 	.short	0x010a
        /*0a22*/ 	.byte	0x06
	.zero		1


	//   ....[40]....
        /*0a24*/ 	.word	0x0000ab90
        /*0a28*/ 	.word	0x000000ff
        /*0a2c*/ 	.word	0x0002a850
        /*0a30*/ 	.short	0x010a
        /*0a32*/ 	.byte	0x06
	.zero		1


	//   ....[41]....
        /*0a34*/ 	.word	0x0000abd0
        /*0a38*/ 	.word	0x000000ff
        /*0a3c*/ 	.word	0x0002a850
        /*0a40*/ 	.short	0x010a
        /*0a42*/ 	.byte	0x06
	.zero		1


	//   ....[42]....
        /*0a44*/ 	.word	0x0000aeb0
        /*0a48*/ 	.word	0x000000ff
        /*0a4c*/ 	.word	0x00000000
        /*0a50*/ 	.short	0x0101
        /*0a52*/ 	.byte	0x06
	.zero		1


	//   ....[43]....
        /*0a54*/ 	.word	0x0000d190
        /*0a58*/ 	.word	0x000000ff
        /*0a5c*/ 	.word	0x00000000
        /*0a60*/ 	.short	0x0101
        /*0a62*/ 	.byte	0x06
	.zero		1


	//   ....[44]....
        /*0a64*/ 	.word	0x0000d980
        /*0a68*/ 	.word	0x000000ff
        /*0a6c*/ 	.word	0x0002a850
        /*0a70*/ 	.short	0x010a
        /*0a72*/ 	.byte	0x09
	.zero		1


	//   ....[45]....
        /*0a74*/ 	.word	0x0000d9c0
        /*0a78*/ 	.word	0x000000ff
        /*0a7c*/ 	.word	0x0002a850
        /*0a80*/ 	.short	0x010a
        /*0a82*/ 	.byte	0x09
	.zero		1


	//   ....[46]....
        /*0a84*/ 	.word	0x0000e080
        /*0a88*/ 	.word	0x000000ff
        /*0a8c*/ 	.word	0x00000000
        /*0a90*/ 	.short	0x0101
        /*0a92*/ 	.byte	0x04
	.zero		1


	//   ....[47]....
        /*0a94*/ 	.word	0x00010550
        /*0a98*/ 	.word	0x00000000
        /*0a9c*/ 	.word	0x00000000
        /*0aa0*/ 	.short	0x0101
        /*0aa2*/ 	.byte	0x3f
	.zero		1


	//   ....[48]....
        /*0aa4*/ 	.word	0x000138a0
        /*0aa8*/ 	.word	0x00000004
        /*0aac*/ 	.word	0x0002a880
        /*0ab0*/ 	.short	0x010a
        /*0ab2*/ 	.byte	0x3f
	.zero		1


	//   ....[49]....
        /*0ab4*/ 	.word	0x00013e00
        /*0ab8*/ 	.word	0x00000004
        /*0abc*/ 	.word	0x0002a870
        /*0ac0*/ 	.short	0x0107
        /*0ac2*/ 	.byte	0x3f
	.zero		1


	//   ....[50]....
        /*0ac4*/ 	.word	0x00013ec0
        /*0ac8*/ 	.word	0x00000004
        /*0acc*/ 	.word	0x0002a870
        /*0ad0*/ 	.short	0x0101
        /*0ad2*/ 	.byte	0x3f
	.zero		1


	//   ....[51]....
        /*0ad4*/ 	.word	0x00013ef0
        /*0ad8*/ 	.word	0x00000004
        /*0adc*/ 	.word	0x0002a840
        /*0ae0*/ 	.short	0x010a
        /*0ae2*/ 	.byte	0x3f
	.zero		1


	//   ....[52]....
        /*0ae4*/ 	.word	0x00014330
        /*0ae8*/ 	.word	0x00000004
        /*0aec*/ 	.word	0x0002a830
        /*0af0*/ 	.short	0x0107
        /*0af2*/ 	.byte	0x3f
	.zero		1


	//   ....[53]....
        /*0af4*/ 	.word	0x000143f0
        /*0af8*/ 	.word	0x00000004
        /*0afc*/ 	.word	0x0002a830
        /*0b00*/ 	.short	0x0101
        /*0b02*/ 	.byte	0x3f
	.zero		1


	//   ....[54]....
        /*0b04*/ 	.word	0x00014cb0
        /*0b08*/ 	.word	0x00000016
        /*0b0c*/ 	.word	0x0002a800
        /*0b10*/ 	.short	0x0107
        /*0b12*/ 	.byte	0x3f
	.zero		1


	//   ....[55]....
        /*0b14*/ 	.word	0x00014db0
        /*0b18*/ 	.word	0x00000016
        /*0b1c*/ 	.word	0x0002a800
        /*0b20*/ 	.short	0x0101
        /*0b22*/ 	.byte	0x3f
	.zero		1


	//   ....[56]....
        /*0b24*/ 	.word	0x00014dd0
        /*0b28*/ 	.word	0x00000016
        /*0b2c*/ 	.word	0x0002a820
        /*0b30*/ 	.short	0x010a
        /*0b32*/ 	.byte	0x3f
	.zero		1


	//   ....[57]....
        /*0b34*/ 	.word	0x00015140
        /*0b38*/ 	.word	0x00000004
        /*0b3c*/ 	.word	0x0002a880
        /*0b40*/ 	.short	0x010a
        /*0b42*/ 	.byte	0x3f
	.zero		1


	//   ....[58]....
        /*0b44*/ 	.word	0x00015520
        /*0b48*/ 	.word	0x00000004
        /*0b4c*/ 	.word	0x0002a870
        /*0b50*/ 	.short	0x0107
        /*0b52*/ 	.byte	0x3f
	.zero		1


	//   ....[59]....
        /*0b54*/ 	.word	0x000155e0
        /*0b58*/ 	.word	0x00000004
        /*0b5c*/ 	.word	0x0002a870
        /*0b60*/ 	.short	0x0101
        /*0b62*/ 	.byte	0x3f
	.zero		1


	//   ....[60]....
        /*0b64*/ 	.word	0x00015610
        /*0b68*/ 	.word	0x00000004
        /*0b6c*/ 	.word	0x0002a840
        /*0b70*/ 	.short	0x010a
        /*0b72*/ 	.byte	0x3f
	.zero		1


	//   ....[61]....
        /*0b74*/ 	.word	0x000159e0
        /*0b78*/ 	.word	0x00000004
        /*0b7c*/ 	.word	0x0002a830
        /*0b80*/ 	.short	0x0107
        /*0b82*/ 	.byte	0x3f
	.zero		1


	//   ....[62]....
        /*0b84*/ 	.word	0x00015ab0
        /*0b88*/ 	.word	0x00000004
        /*0b8c*/ 	.word	0x0002a830
        /*0b90*/ 	.short	0x0101
        /*0b92*/ 	.byte	0x3f
	.zero		1


	//   ....[63]....
        /*0b94*/ 	.word	0x00015b30
        /*0b98*/ 	.word	0x00000000
        /*0b9c*/ 	.word	0x0002a870
        /*0ba0*/ 	.short	0x010a
        /*0ba2*/ 	.byte	0x3f
	.zero		1


	//   ....[64]....
        /*0ba4*/ 	.word	0x00015bc0
        /*0ba8*/ 	.word	0x00000000
        /*0bac*/ 	.word	0x0002a860
        /*0bb0*/ 	.short	0x010a
        /*0bb2*/ 	.byte	0x3f
	.zero		1


	//   ....[65]....
        /*0bb4*/ 	.word	0x00016170
        /*0bb8*/ 	.word	0x00000000
        /*0bbc*/ 	.word	0x0002a850
        /*0bc0*/ 	.short	0x0101
        /*0bc2*/ 	.byte	0x3f
	.zero		1


	//   ....[66]....
        /*0bc4*/ 	.word	0x000161f0
        /*0bc8*/ 	.word	0x00000003
        /*0bcc*/ 	.word	0x00000000
        /*0bd0*/ 	.short	0x0101
        /*0bd2*/ 	.byte	0x3f
	.zero		1


	//   ....[67]....
        /*0bd4*/ 	.word	0x000163b0
        /*0bd8*/ 	.word	0x0000000c
        /*0bdc*/ 	.word	0x0002a870
        /*0be0*/ 	.short	0x010a
        /*0be2*/ 	.byte	0x3f
	.zero		1


	//   ....[68]....
        /*0be4*/ 	.word	0x00016430
        /*0be8*/ 	.word	0x0000000c
        /*0bec*/ 	.word	0x0002a860
        /*0bf0*/ 	.short	0x010a
        /*0bf2*/ 	.byte	0x3f
	.zero		1


	//   ....[69]....
        /*0bf4*/ 	.word	0x000169f0
        /*0bf8*/ 	.word	0x0000000c
        /*0bfc*/ 	.word	0x0002a850
        /*0c00*/ 	.short	0x0101
        /*0c02*/ 	.byte	0x3f
	.zero		1


	//   ....[70]....
        /*0c04*/ 	.word	0x00016a70
        /*0c08*/ 	.word	0x00000003
        /*0c0c*/ 	.word	0x00000000
        /*0c10*/ 	.short	0x0101
        /*0c12*/ 	.byte	0x3f
	.zero		1


	//   ....[71]....
        /*0c14*/ 	.word	0x00017680
        /*0c18*/ 	.word	0x00000004
        /*0c1c*/ 	.word	0x0002a820
        /*0c20*/ 	.short	0x010a
        /*0c22*/ 	.byte	0x3f
	.zero		1


	//   ....[72]....
        /*0c24*/ 	.word	0x00017800
        /*0c28*/ 	.word	0x00000005
        /*0c2c*/ 	.word	0x0002a840
        /*0c30*/ 	.short	0x010a
        /*0c32*/ 	.byte	0x3f
	.zero		1


	//   ....[73]....
        /*0c34*/ 	.word	0x000178a0
        /*0c38*/ 	.word	0x00000017
        /*0c3c*/ 	.word	0x0002a840
        /*0c40*/ 	.short	0x010a
        /*0c42*/ 	.byte	0x3f
	.zero		1


	//   ....[74]....
        /*0c44*/ 	.word	0x000178e0
        /*0c48*/ 	.word	0x00000005
        /*0c4c*/ 	.word	0x0002a860
        /*0c50*/ 	.short	0x010a
        /*0c52*/ 	.byte	0x3f
	.zero		1


	//   ....[75]....
        /*0c54*/ 	.word	0x00017920
        /*0c58*/ 	.word	0x00000017
        /*0c5c*/ 	.word	0x0002a860
        /*0c60*/ 	.short	0x010a
        /*0c62*/ 	.byte	0x3f
	.zero		1


	//   ....[76]....
        /*0c64*/ 	.word	0x00017960
        /*0c68*/ 	.word	0x00000005
        /*0c6c*/ 	.word	0x0002a880
        /*0c70*/ 	.short	0x010a
        /*0c72*/ 	.byte	0x3f
	.zero		1


	//   ....[77]....
        /*0c74*/ 	.word	0x000179a0
        /*0c78*/ 	.word	0x00000017
        /*0c7c*/ 	.word	0x0002a880
        /*0c80*/ 	.short	0x010a
        /*0c82*/ 	.byte	0x3f
	.zero		1


	//   ....[78]....
        /*0c84*/ 	.word	0x00017a10
        /*0c88*/ 	.word	0x00000003
        /*0c8c*/ 	.word	0x0002a800
        /*0c90*/ 	.short	0x010a
        /*0c92*/ 	.byte	0x3f
	.zero		1


	//   ....[79]....
        /*0c94*/ 	.word	0x00017a60
        /*0c98*/ 	.word	0x00000003
        /*0c9c*/ 	.word	0x0002a830
        /*0ca0*/ 	.short	0x010a
        /*0ca2*/ 	.byte	0x3f
	.zero		1


	//   ....[80]....
        /*0ca4*/ 	.word	0x00017ac0
        /*0ca8*/ 	.word	0x00000007
        /*0cac*/ 	.word	0x0002a830
        /*0cb0*/ 	.short	0x010a
        /*0cb2*/ 	.byte	0x3f
	.zero		1


	//   ....[81]....
        /*0cb4*/ 	.word	0x00017b20
        /*0cb8*/ 	.word	0x00000007
        /*0cbc*/ 	.word	0x0002a850
        /*0cc0*/ 	.short	0x010a
        /*0cc2*/ 	.byte	0x3f
	.zero		1


	//   ....[82]....
        /*0cc4*/ 	.word	0x00017b80
        /*0cc8*/ 	.word	0x00000007
        /*0ccc*/ 	.word	0x0002a830
        /*0cd0*/ 	.short	0x010a
        /*0cd2*/ 	.byte	0x3f
	.zero		1


	//   ....[83]....
        /*0cd4*/ 	.word	0x00017be0
        /*0cd8*/ 	.word	0x00000007
        /*0cdc*/ 	.word	0x0002a850
        /*0ce0*/ 	.short	0x010a
        /*0ce2*/ 	.byte	0x3f
	.zero		1


	//   ....[84]....
        /*0ce4*/ 	.word	0x00017c40
        /*0ce8*/ 	.word	0x00000007
        /*0cec*/ 	.word	0x0002a830
        /*0cf0*/ 	.short	0x010a
        /*0cf2*/ 	.byte	0x3f
	.zero		1


	//   ....[85]....
        /*0cf4*/ 	.word	0x00017ca0
        /*0cf8*/ 	.word	0x00000007
        /*0cfc*/ 	.word	0x0002a850
        /*0d00*/ 	.short	0x010a
        /*0d02*/ 	.byte	0x3f
	.zero		1


	//   ....[86]....
        /*0d04*/ 	.word	0x00017d00
        /*0d08*/ 	.word	0x00000005
        /*0d0c*/ 	.word	0x0002a850
        /*0d10*/ 	.short	0x010a
        /*0d12*/ 	.byte	0x3f
	.zero		1


	//   ....[87]....
        /*0d14*/ 	.word	0x00017e00
        /*0d18*/ 	.word	0x00000004
        /*0d1c*/ 	.word	0x0002a880
        /*0d20*/ 	.short	0x010a
        /*0d22*/ 	.byte	0x3f
	.zero		1


	//   ....[88]....
        /*0d24*/ 	.word	0x000184e0
        /*0d28*/ 	.word	0x00000004
        /*0d2c*/ 	.word	0x0002a840
        /*0d30*/ 	.short	0x010a
        /*0d32*/ 	.byte	0x3f
	.zero		1


	//   ....[89]....
        /*0d34*/ 	.word	0x00018f40
        /*0d38*/ 	.word	0x00000016
        /*0d3c*/ 	.word	0x0002a820
        /*0d40*/ 	.short	0x010a
        /*0d42*/ 	.byte	0x3f
	.zero		1


	//   ....[90]....
        /*0d44*/ 	.word	0x00018f90
        /*0d48*/ 	.word	0x00000004
        /*0d4c*/ 	.word	0x0002a880
        /*0d50*/ 	.short	0x010a
        /*0d52*/ 	.byte	0x3f
	.zero		1


	//   ....[91]....
        /*0d54*/ 	.word	0x000194b0
        /*0d58*/ 	.word	0x00000004
        /*0d5c*/ 	.word	0x0002a840
        /*0d60*/ 	.short	0x010a
        /*0d62*/ 	.byte	0x3f
	.zero		1


	//   ....[92]....
        /*0d64*/ 	.word	0x000199c0
        /*0d68*/ 	.word	0x00000000
        /*0d6c*/ 	.word	0x0002a870
        /*0d70*/ 	.short	0x010a
        /*0d72*/ 	.byte	0x3f
	.zero		1


	//   ....[93]....
        /*0d74*/ 	.word	0x00019a10
        /*0d78*/ 	.word	0x00000000
        /*0d7c*/ 	.word	0x0002a860
        /*0d80*/ 	.short	0x010a
        /*0d82*/ 	.byte	0x3f
	.zero		1


	//   ....[94]....
        /*0d84*/ 	.word	0x00019a60
        /*0d88*/ 	.word	0x0000000c
        /*0d8c*/ 	.word	0x0002a870
        /*0d90*/ 	.short	0x010a
        /*0d92*/ 	.byte	0x3f
	.zero		1


	//   ....[95]....
        /*0d94*/ 	.word	0x00019ab0
        /*0d98*/ 	.word	0x0000000c
        /*0d9c*/ 	.word	0x0002a860
        /*0da0*/ 	.short	0x010a
        /*0da2*/ 	.byte	0x3f
	.zero		1


	//   ....[96]....
        /*0da4*/ 	.word	0x00019b00
        /*0da8*/ 	.word	0x00000004
        /*0dac*/ 	.word	0x0002a820
        /*0db0*/ 	.short	0x010a
        /*0db2*/ 	.byte	0x3f
	.zero		1


	//   ....[97]....
        /*0db4*/ 	.word	0x00019ca0
        /*0db8*/ 	.word	0x00000005
        /*0dbc*/ 	.word	0x0002a840
        /*0dc0*/ 	.short	0x010a
        /*0dc2*/ 	.byte	0x3f
	.zero		1


	//   ....[98]....
        /*0dc4*/ 	.word	0x00019cf0
        /*0dc8*/ 	.word	0x00000017
        /*0dcc*/ 	.word	0x0002a840
        /*0dd0*/ 	.short	0x010a
        /*0dd2*/ 	.byte	0x3f
	.zero		1


	//   ....[99]....
        /*0dd4*/ 	.word	0x00019d40
        /*0dd8*/ 	.word	0x00000005
        /*0ddc*/ 	.word	0x0002a860
        /*0de0*/ 	.short	0x010a
        /*0de2*/ 	.byte	0x3f
	.zero		1


	//   ....[100]....
        /*0de4*/ 	.word	0x00019d90
        /*0de8*/ 	.word	0x00000017
        /*0dec*/ 	.word	0x0002a860
        /*0df0*/ 	.short	0x010a
        /*0df2*/ 	.byte	0x3f
	.zero		1


	//   ....[101]....
        /*0df4*/ 	.word	0x00019de0
        /*0df8*/ 	.word	0x00000005
        /*0dfc*/ 	.word	0x0002a880
        /*0e00*/ 	.short	0x010a
        /*0e02*/ 	.byte	0x3f
	.zero		1


	//----- nvinfo : EIATTR_NUM_MBARRIERS
	.align		4
.L_214:
        /*0e04*/ 	.byte	0x03, 0x38
        /*0e06*/ 	.short	0x0016


	//----- nvinfo : EIATTR_EXIT_INSTR_OFFSETS
	.align		4
        /*0e08*/ 	.byte	0x04, 0x1c
        /*0e0a*/ 	.short	(.L_216 - .L_215)


	//   ....[0]....
.L_215:
        /*0e0c*/ 	.word	0x000009c0


	//   ....[1]....
        /*0e10*/ 	.word	0x000116e0


	//   ....[2]....
        /*0e14*/ 	.word	0x000179f0


	//----- nvinfo : EIATTR_MAX_THREADS
	.align		4
.L_216:
        /*0e18*/ 	.byte	0x04, 0x05
        /*0e1a*/ 	.short	(.L_218 - .L_217)
.L_217:
        /*0e1c*/ 	.word	0x00000180
        /*0e20*/ 	.word	0x00000001
        /*0e24*/ 	.word	0x00000001


	//----- nvinfo : EIATTR_CRS_STACK_SIZE
	.align		4
.L_218:
        /*0e28*/ 	.byte	0x04, 0x1e
        /*0e2a*/ 	.short	(.L_220 - .L_219)
.L_219:
        /*0e2c*/ 	.word	0x00000000


	//----- nvinfo : EIATTR_CBANK_PARAM_SIZE
	.align		4
.L_220:
        /*0e30*/ 	.byte	0x03, 0x19
        /*0e32*/ 	.short	0x0af0


	//----- nvinfo : EIATTR_PARAM_CBANK
	.align		4
        /*0e34*/ 	.byte	0x04, 0x0a
        /*0e36*/ 	.short	(.L_222 - .L_221)
	.align		4
.L_221:
        /*0e38*/ 	.word	index@(.nv.constant0._ZN7cutlass13device_kernelIN5flash11enable_sm90INS1_16FlashAttnFwdSm90INS1_25CollectiveMainloopFwdSm90ILi2EN4cute5tupleIJNS5_1CILi1EEES8_S8_EEENS6_IJNS7_ILi128EEESA_NS7_ILi192EEEEEELi192ENS_12float_e4m3_tEfNS_4arch4Sm90ELb0ELb1ELb0ELb1ELb1ELb0ELb0ELb1ELb1ELb1ELb0ELb0EEENS1_21CollectiveEpilogueFwdINS6_IJSA_SB_SA_EEES9_NS_10bfloat16_tESF_Li256ELb1ELb1ELb0ELb1EEENS1_36VarlenDynamicPersistentTileSchedulerILi128ELi128ELi256ELi128ELb0ELb1ELb1ELb1ELb0ELb1EEEEEEEEEvNT_6ParamsE)
        /*0e3c*/ 	.short	0x0210
        /*0e3e*/ 	.short	0x0af0


	//----- nvinfo : EIATTR_SW_WAR
	.align		4
.L_222:
        /*0e40*/ 	.byte	0x04, 0x36
        /*0e42*/ 	.short	(.L_224 - .L_223)
.L_223:
        /*0e44*/ 	.word	0x00000008
.L_224:


//--------------------- .nv.info._ZN7cutlass13device_kernelIN5flash11enable_sm90INS1_16FlashAttnFwdSm90INS1_25CollectiveMainloopFwdSm90ILi2EN4cute5tupleIJNS5_1CILi1EEES8_S8_EEENS6_IJNS7_ILi128EEESA_NS7_ILi192EEEEEELi192ENS_12float_e4m3_tEfNS_4arch4Sm90ELb0ELb1ELb0ELb1ELb1ELb1ELb0ELb1ELb1ELb1ELb0ELb0EEENS1_21CollectiveEpilogueFwdINS6_IJSA_SB_SA_EEES9_NS_10bfloat16_tESF_Li256ELb1ELb1ELb0ELb1EEENS1_36VarlenDynamicPersistentTileSchedulerILi128ELi128ELi256ELi128ELb0ELb1ELb1ELb1ELb0ELb1EEEEEEEEEvNT_6ParamsE --------------------------
	.section	.nv.info._ZN7cutlass13device_kernelIN5flash11enable_sm90INS1_16FlashAttnFwdSm90INS1_25CollectiveMainloopFwdSm90ILi2EN4cute5tupleIJNS5_1CILi1EEES8_S8_EEENS6_IJNS7_ILi128EEESA_NS7_ILi192EEEEEELi192ENS_12float_e4m3_tEfNS_4arch4Sm90ELb0ELb1ELb0ELb1ELb1ELb1ELb0ELb1ELb1ELb1ELb0ELb0EEENS1_21CollectiveEpilogueFwdINS6_IJSA_SB_SA_EEES9_NS_10bfloat16_tESF_Li256ELb1ELb1ELb0ELb1EEENS1_36VarlenDynamicPersistentTileSchedulerILi128ELi128ELi256ELi128ELb0ELb1ELb1ELb1ELb0ELb1EEEEEEEEEvNT_6ParamsE,"",@"SHT_CUDA_INFO"
	.sectionflags	@""
	.align	4


	//----- nvinfo : EIATTR_CUDA_API_VERSION
	.align		4
        /*0000*/ 	.byte	0x04, 0x37
        /*0002*/ 	.short	(.L_226 - .L_225)
.L_225:
        /*0004*/ 	.word	0x00000082


	//----- nvinfo : EIATTR_KPARAM_INFO
	.align		4
.L_226:
        /*0008*/ 	.byte	0x04, 0x17
        /*000a*/ 	.short	(.L_228 - .L_227)
.L_227:
        /*000c*/ 	.word	0x00000000
        /*0010*/ 	.short	0x0000
        /*0012*/ 	.short	0x0070
        /*0014*/ 	.byte	0x00, 0xf0, 0x01, 0x2a


	//----- nvinfo : EIATTR_SPARSE_MMA_MASK
	.align		4
.L_228:
        /*0018*/ 	.byte	0x03, 0x50
        /*001a*/ 	.short	0x0000


	//----- nvinfo : EIATTR_MAXREG_COUNT
	.align		4
        /*001c*/ 	.byte	0x03, 0x1b
        /*001e*/ 	.short	0x00a8


	//----- nvinfo : EIATTR_NUM_BARRIERS
	.align		4
        /*0020*/ 	.byte	0x02, 0x4c
        /*0022*/ 	.byte	0x10
	.zero		1


	//----- nvinfo : EIATTR_EXTERNS
	.align		4
        /*0024*/ 	.byte	0x04, 0x0f
        /*0026*/ 	.short	(.L_230 - .L_229)


	//   ....[0]....
	.align		4
.L_229:
        /*0028*/ 	.word	index@(__assertfail)


	//----- nvinfo : EIATTR_ANNOTATIONS
	.align		4
.L_230:
        /*002c*/ 	.byte	0x04, 0x55
        /*002e*/ 	.short	(.L_232 - .L_231)


	//   ....[0]....
.L_231:
        /* <DEDUP_REMOVED lines=38> */
        /*0284*/ 	.byte	0x90, 0xc7, 0x02, 0x00


	//----- nvinfo : EIATTR_MERCURY_ISA_VERSION
	.align		4
.L_232:
        /*0288*/ 	.byte	0x03, 0x5f
        /*028a*/ 	.short	0x0101


	//----- nvinfo : EIATTR_UNUSED_LOAD_BYTE_OFFSET
	.align		4
        /*028c*/ 	.byte	0x04, 0x44
        /*028e*/ 	.short	(.L_234 - .L_233)


	//   ....[0]....
.L_233:
        /*0290*/ 	.word	0x00000a90
        /*0294*/ 	.word	0x0000fff0


	//   ....[1]....
        /*0298*/ 	.word	0x0001e1f0
        /*029c*/ 	.word	0x0000fff0


	//----- nvinfo : EIATTR_INT_WARP_WIDE_INSTR_OFFSETS
	.align		4
.L_234:
        /*02a0*/ 	.byte	0x04, 0x31
        /*02a2*/ 	.short	(.L_236 - .L_235)


	//   ....[0]....
.L_235:
        /*02a4*/ 	.word	0x00000130


	//   ....[1]....
        /*02a8*/ 	.word	0x00000170


	//   ....[2]....
        /*02ac*/ 	.word	0x000001e0


	//   ....[3]....
        /*02b0*/ 	.word	0x00024730


	//   ....[4]....
        /*02b4*/ 	.word	0x000247c0


	//   ....[5]....
        /*02b8*/ 	.word	0x00027c50


	//   ....[6]....
        /*02bc*/ 	.word	0x00027ce0


	//----- nvinfo : EIATTR_COOP_GROUP_MASK_REGIDS
	.align		4
.L_236:
        /*02c0*/ 	.byte	0x04, 0x29
        /*02c2*/ 	.short	(.L_238 - .L_237)


	//   ....[0]....
.L_237:
        /*02c4*/ 	.word	0xffffffff


	//   ....[1]....
        /*02c8*/ 	.word	0xffffffff


	//   ....[2]....
        /*02cc*/ 	.word	0xffffffff


	//   ....[3]....
        /*02d0*/ 	.word	0xffffffff


	//   ....[4]....
        /*02d4*/ 	.word	0xffffffff


	//   ....[5]....
        /*02d8*/ 	.word	0xffffffff


	//   ....[6]....
        /*02dc*/ 	.word	0xffffffff


	//   ....[7]....
        /*02e0*/ 	.word	0xffffffff


	//   ....[8]....
        /*02e4*/ 	.word	0xffffffff


	//   ....[9]....
        /*02e8*/ 	.word	0xffffffff


	//   ....[10]....
        /*02ec*/ 	.word	0xffffffff


	//   ....[11]....
        /*02f0*/ 	.word	0xffffffff


	//   ....[12]....
        /*02f4*/ 	.word	0xffffffff


	//   ....[13]....
        /*02f8*/ 	.word	0xffffffff


	//   ....[14]....
        /*02fc*/ 	.word	0xffffffff


	//   ....[15]....
        /*0300*/ 	.word	0xffffffff


	//   ....[16]....
        /*0304*/ 	.word	0xffffffff


	//   ....[17]....
        /*0308*/ 	.word	0xffffffff


	//   ....[18]....
        /*030c*/ 	.word	0xffffffff


	//   ....[19]....
        /*0310*/ 	.word	0xffffffff


	//   ....[20]....
        /*0314*/ 	.word	0xffffffff


	//   ....[21]....
        /*0318*/ 	.word	0xffffffff


	//   ....[22]....
        /*031c*/ 	.word	0xffffffff


	//   ....[23]....
        /*0320*/ 	.word	0xffffffff


	//   ....[24]....
        /*0324*/ 	.word	0xffffffff


	//   ....[25]....
        /*0328*/ 	.word	0xffffffff


	//   ....[26]....
        /*032c*/ 	.word	0xffffffff


	//   ....[27]....
        /*0330*/ 	.word	0xffffffff


	//   ....[28]....
        /*0334*/ 	.word	0xffffffff


	//   ....[29]....
        /*0338*/ 	.word	0xffffffff


	//   ....[30]....
        /*033c*/ 	.word	0xffffffff


	//   ....[31]....
        /*0340*/ 	.word	0xffffffff


	//   ....[32]....
        /*0344*/ 	.word	0xffffffff


	//   ....[33]....
        /*0348*/ 	.word	0xffffffff


	//   ....[34]....
        /*034c*/ 	.word	0xffffffff


	//   ....[35]....
        /*0350*/ 	.word	0xffffffff


	//   ....[36]....
        /*0354*/ 	.word	0xffffffff


	//   ....[37]....
        /*0358*/ 	.word	0xffffffff


	//   ....[38]....
        /*035c*/ 	.word	0xffffffff


	//   ....[39]....
        /*0360*/ 	.word	0xffffffff


	//   ....[40]....
        /*0364*/ 	.word	0xffffffff


	//   ....[41]....
        /*0368*/ 	.word	0xffffffff


	//   ....[42]....
        /*036c*/ 	.word	0xffffffff


	//   ....[43]....
        /*0370*/ 	.word	0xffffffff


	//   ....[44]....
        /*0374*/ 	.word	0xffffffff


	//   ....[45]....
        /*0378*/ 	.word	0xffffffff


	//   ....[46]....
        /*037c*/ 	.word	0xffffffff


	//   ....[47]....
        /*0380*/ 	.word	0xffffffff


	//   ....[48]....
        /*0384*/ 	.word	0xffffffff


	//   ....[49]....
        /*0388*/ 	.word	0xffffffff


	//   ....[50]....
        /*038c*/ 	.word	0xffffffff


	//   ....[51]....
        /*0390*/ 	.word	0xffffffff


	//   ....[52]....
        /*0394*/ 	.word	0xffffffff


	//   ....[53]....
        /*0398*/ 	.word	0xffffffff


	//   ....[54]....
        /*039c*/ 	.word	0xffffffff


	//   ....[55]....
        /*03a0*/ 	.word	0xffffffff


	//   ....[56]....
        /*03a4*/ 	.word	0xffffffff


	//   ....[57]....
        /*03a8*/ 	.word	0xffffffff


	//   ....[58]....
        /*03ac*/ 	.word	0xffffffff


	//   ....[59]....
        /*03b0*/ 	.word	0xffffffff


	//   ....[60]....
        /*03b4*/ 	.word	0xffffffff


	//   ....[61]....
        /*03b8*/ 	.word	0xffffffff


	//   ....[62]....
        /*03bc*/ 	.word	0xffffffff


	//   ....[63]....
        /*03c0*/ 	.word	0xffffffff


	//   ....[64]....
        /*03c4*/ 	.word	0xffffffff


	//   ....[65]....
        /*03c8*/ 	.word	0xffffffff


	//   ....[66]....
        /*03cc*/ 	.word	0xffffffff


	//   ....[67]....
        /*03d0*/ 	.word	0xffffffff


	//   ....[68]....
        /*03d4*/ 	.word	0xffffffff


	//   ....[69]....
        /*03d8*/ 	.word	0xffffffff


	//   ....[70]....
        /*03dc*/ 	.word	0xffffffff


	//   ....[71]....
        /*03e0*/ 	.word	0xffffffff


	//   ....[72]....
        /*03e4*/ 	.word	0xffffffff


	//   ....[73]....
        /*03e8*/ 	.word	0xffffffff


	//   ....[74]....
        /*03ec*/ 	.word	0xffffffff


	//   ....[75]....
        /*03f0*/ 	.word	0xffffffff


	//   ....[76]....
        /*03f4*/ 	.word	0xffffffff


	//   ....[77]....
        /*03f8*/ 	.word	0xffffffff


	//   ....[78]....
        /*03fc*/ 	.word	0xffffffff


	//   ....[79]....
        /*0400*/ 	.word	0xffffffff


	//   ....[80]....
        /*0404*/ 	.word	0xffffffff


	//   ....[81]....
        /*0408*/ 	.word	0xffffffff


	//   ....[82]....
        /*040c*/ 	.word	0xffffffff


	//   ....[83]....
        /*0410*/ 	.word	0xffffffff


	//   ....[84]....
        /*0414*/ 	.word	0xffffffff


	//   ....[85]....
        /*0418*/ 	.word	0xffffffff


	//   ....[86]....
        /*041c*/ 	.word	0xffffffff


	//   ....[87]....
        /*0420*/ 	.word	0xffffffff


	//   ....[88]....
        /*0424*/ 	.word	0xffffffff


	//   ....[89]....
        /*0428*/ 	.word	0xffffffff


	//   ....[90]....
        /*042c*/ 	.word	0xffffffff


	//   ....[91]....
        /*0430*/ 	.word	0xffffffff


	//   ....[92]....
        /*0434*/ 	.word	0xffffffff


	//   ....[93]....
        /*0438*/ 	.word	0xffffffff


	//   ....[94]....
        /*043c*/ 	.word	0xffffffff


	//   ....[95]....
        /*0440*/ 	.word	0xffffffff


	//   ....[96]....
        /*0444*/ 	.word	0xffffffff


	//   ....[97]....
        /*0448*/ 	.word	0xffffffff


	//   ....[98]....
        /*044c*/ 	.word	0xffffffff


	//   ....[99]....
        /*0450*/ 	.word	0xffffffff


	//   ....[100]....
        /*0454*/ 	.word	0xffffffff


	//   ....[101]....
        /*0458*/ 	.word	0xffffffff


	//   ....[102]....
        /*045c*/ 	.word	0xffffffff


	//   ....[103]....
        /*0460*/ 	.word	0xffffffff


	//   ....[104]....
        /*0464*/ 	.word	0xffffffff


	//   ....[105]....
        /*0468*/ 	.word	0xffffffff


	//   ....[106]....
        /*046c*/ 	.word	0xffffffff


	//   ....[107]....
        /*0470*/ 	.word	0xffffffff


	//   ....[108]....
        /*0474*/ 	.word	0xffffffff


	//   ....[109]....
        /*0478*/ 	.word	0xffffffff


	//   ....[110]....
        /*047c*/ 	.word	0xffffffff


	//   ....[111]....
        /*0480*/ 	.word	0xffffffff


	//   ....[112]....
        /*0484*/ 	.word	0xffffffff


	//   ....[113]....
        /*0488*/ 	.word	0xffffffff


	//   ....[114]....
        /*048c*/ 	.word	0xffffffff


	//   ....[115]....
        /*0490*/ 	.word	0xffffffff


	//   ....[116]....
        /*0494*/ 	.word	0xffffffff


	//   ....[117]....
        /*0498*/ 	.word	0xffffffff


	//   ....[118]....
        /*049c*/ 	.word	0xffffffff


	//   ....[119]....
        /*04a0*/ 	.word	0xffffffff


	//   ....[120]....
        /*04a4*/ 	.word	0xffffffff


	//   ....[121]....
        /*04a8*/ 	.word	0xffffffff


	//   ....[122]....
        /*04ac*/ 	.word	0xffffffff


	//   ....[123]....
        /*04b0*/ 	.word	0xffffffff


	//   ....[124]....
        /*04b4*/ 	.word	0xffffffff


	//   ....[125]....
        /*04b8*/ 	.word	0xffffffff


	//   ....[126]....
        /*04bc*/ 	.word	0xffffffff


	//   ....[127]....
        /*04c0*/ 	.word	0xffffffff


	//   ....[128]....
        /*04c4*/ 	.word	0xffffffff


	//   ....[129]....
        /*04c8*/ 	.word	0xffffffff


	//   ....[130]....
        /*04cc*/ 	.word	0xffffffff


	//   ....[131]....
        /*04d0*/ 	.word	0xffffffff


	//   ....[132]....
        /*04d4*/ 	.word	0xffffffff


	//   ....[133]....
        /*04d8*/ 	.word	0xffffffff


	//   ....[134]....
        /*04dc*/ 	.word	0xffffffff


	//   ....[135]....
        /*04e0*/ 	.word	0xffffffff


	//   ....[136]....
        /*04e4*/ 	.word	0xffffffff


	//   ....[137]....
        /*04e8*/ 	.word	0xffffffff


	//   ....[138]....
        /*04ec*/ 	.word	0xffffffff


	//   ....[139]....
        /*04f0*/ 	.word	0xffffffff


	//   ....[140]....
        /*04f4*/ 	.word	0xffffffff


	//   ....[141]....
        /*04f8*/ 	.word	0xffffffff


	//   ....[142]....
        /*04fc*/ 	.word	0xffffffff


	//   ....[143]....
        /*0500*/ 	.word	0xffffffff


	//   ....[144]....
        /*0504*/ 	.word	0xffffffff


	//   ....[145]....
        /*0508*/ 	.word	0xffffffff


	//   ....[146]....
        /*050c*/ 	.word	0xffffffff


	//   ....[147]....
        /*0510*/ 	.word	0xffffffff


	//   ....[148]....
        /*0514*/ 	.word	0xffffffff


	//   ....[149]....
        /*0518*/ 	.word	0xffffffff


	//   ....[150]....
        /*051c*/ 	.word	0xffffffff


	//   ....[151]....
        /*0520*/ 	.word	0xffffffff


	//   ....[152]....
        /*0524*/ 	.word	0xffffffff


	//   ....[153]....
        /*0528*/ 	.word	0xffffffff


	//   ....[154]....
        /*052c*/ 	.word	0xffffffff


	//   ....[155]....
        /*0530*/ 	.word	0xffffffff


	//   ....[156]....
        /*0534*/ 	.word	0xffffffff


	//   ....[157]....
        /*0538*/ 	.word	0xffffffff


	//   ....[158]....
        /*053c*/ 	.word	0xffffffff


	//   ....[159]....
        /*0540*/ 	.word	0xffffffff


	//   ....[160]....
        /*0544*/ 	.word	0xffffffff


	//   ....[161]....
        /*0548*/ 	.word	0xffffffff


	//   ....[162]....
        /*054c*/ 	.word	0xffffffff


	//   ....[163]....
        /*0550*/ 	.word	0xffffffff


	//   ....[164]....
        /*0554*/ 	.word	0xffffffff


	//   ....[165]....
        /*0558*/ 	.word	0xffffffff


	//   ....[166]....
        /*055c*/ 	.word	0xffffffff


	//   ....[167]....
        /*0560*/ 	.word	0xffffffff


	//   ....[168]....
        /*0564*/ 	.word	0xffffffff


	//   ....[169]....
        /*0568*/ 	.word	0xffffffff


	//   ....[170]....
        /*056c*/ 	.word	0xffffffff


	//   ....[171]....
        /*0570*/ 	.word	0xffffffff


	//   ....[172]....
        /*0574*/ 	.word	0xffffffff


	//   ....[173]....
        /*0578*/ 	.word	0xffffffff


	//   ....[174]....
        /*057c*/ 	.word	0xffffffff


	//   ....[175]....
        /*0580*/ 	.word	0xffffffff


	//   ....[176]....
        /*0584*/ 	.word	0xffffffff


	//   ....[177]....
        /*0588*/ 	.word	0xffffffff


	//   ....[178]....
        /*058c*/ 	.word	0xffffffff


	//   ....[179]....
        /*0590*/ 	.word	0xffffffff


	//   ....[180]....
        /*0594*/ 	.word	0xffffffff


	//   ....[181]....
        /*0598*/ 	.word	0xffffffff


	//   ....[182]....
        /*059c*/ 	.word	0xffffffff


	//   ....[183]....
        /*05a0*/ 	.word	0xffffffff


	//   ....[184]....
        /*05a4*/ 	.word	0xffffffff


	//   ....[185]....
        /*05a8*/ 	.word	0xffffffff


	//   ....[186]....
        /*05ac*/ 	.word	0xffffffff


	//   ....[187]....
        /*05b0*/ 	.word	0xffffffff


	//   ....[188]....
        /*05b4*/ 	.word	0xffffffff


	//   ....[189]....
        /*05b8*/ 	.word	0xffffffff


	//   ....[190]....
        /*05bc*/ 	.word	0xffffffff


	//   ....[191]....
        /*05c0*/ 	.word	0xffffffff


	//   ....[192]....
        /*05c4*/ 	.word	0xffffffff


	//   ....[193]....
        /*05c8*/ 	.word	0x0500000f


	//   ....[194]....
        /*05cc*/ 	.word	0x0500000f


	//   ....[195]....
        /*05d0*/ 	.word	0x0500000f


	//   ....[196]....
        /*05d4*/ 	.word	0x0500000f


	//   ....[197]....
        /*05d8*/ 	.word	0x0500000f


	//   ....[198]....
        /*05dc*/ 	.word	0x0500000f


	//   ....[199]....
        /*05e0*/ 	.word	0x0500000f


	//   ....[200]....
        /*05e4*/ 	.word	0x0500000f


	//   ....[201]....
        /*05e8*/ 	.word	0x0500000f


	//   ....[202]....
        /*05ec*/ 	.word	0x0500000f


	//   ....[203]....
        /*05f0*/ 	.word	0x0500000f


	//   ....[204]....
        /*05f4*/ 	.word	0x0500000f


	//   ....[205]....
        /*05f8*/ 	.word	0x0500000f


	//   ....[206]....
        /*05fc*/ 	.word	0x0500000f


	//   ....[207]....
        /*0600*/ 	.word	0x0500000f


	//   ....[208]....
        /*0604*/ 	.word	0x0500000f


	//   ....[209]....
        /*0608*/ 	.word	0x0500000f


	//   ....[210]....
        /*060c*/ 	.word	0x0500000f


	//   ....[211]....
        /*0610*/ 	.word	0x0500000f


	//   ....[212]....
        /*0614*/ 	.word	0x0500000f


	//   ....[213]....
        /*0618*/ 	.word	0x0500000f


	//   ....[214]....
        /*061c*/ 	.word	0x0500000f


	//   ....[215]....
        /*0620*/ 	.word	0x0500000f


	//   ....[216]....
        /*0624*/ 	.word	0x0500000f


	//   ....[217]....
        /*0628*/ 	.word	0x0500000f


	//   ....[218]....
        /*062c*/ 	.word	0x0500000f


	//   ....[219]....
        /*0630*/ 	.word	0x0500000f


	//   ....[220]....
        /*0634*/ 	.word	0x0500000f


	//   ....[221]....
        /*0638*/ 	.word	0x0500000f


	//   ....[222]....
        /*063c*/ 	.word	0x0500000f


	//   ....[223]....
        /*0640*/ 	.word	0x0500000f


	//   ....[224]....
        /*0644*/ 	.word	0x0500000f


	//   ....[225]....
        /*0648*/ 	.word	0x0500000f


	//   ....[226]....
        /*064c*/ 	.word	0x0500000f


	//   ....[227]....
        /*0650*/ 	.word	0x0500000f


	//   ....[228]....
        /*0654*/ 	.word	0x0500000f


	//   ....[229]....
        /*0658*/ 	.word	0x0500000f


	//   ....[230]....
        /*065c*/ 	.word	0x0500000f


	//   ....[231]....
        /*0660*/ 	.word	0x0500000f


	//   ....[232]....
        /*0664*/ 	.word	0x0500000f


	//   ....[233]....
        /*0668*/ 	.word	0x0500000f


	//   ....[234]....
        /*066c*/ 	.word	0x0500000f


	//   ....[235]....
        /*0670*/ 	.word	0x0500000f


	//   ....[236]....
        /*0674*/ 	.word	0x0500000f


	//   ....[237]....
        /*0678*/ 	.word	0x0500000f


	//   ....[238]....
        /*067c*/ 	.word	0x0500000f


	//   ....[239]....
        /*0680*/ 	.word	0x0500000f


	//   ....[240]....
        /*0684*/ 	.word	0x0500000f


	//   ....[241]....
        /*0688*/ 	.word	0x0500000f


	//   ....[242]....
        /*068c*/ 	.word	0x0500000f


	//   ....[243]....
        /*0690*/ 	.word	0x0500000f


	//   ....[244]....
        /*0694*/ 	.word	0x0500000f


	//   ....[245]....
        /*0698*/ 	.word	0x0500000f


	//   ....[246]....
        /*069c*/ 	.word	0x0500000f


	//   ....[247]....
        /*06a0*/ 	.word	0x0500000f


	//   ....[248]....
        /*06a4*/ 	.word	0x0500000f


	//   ....[249]....
        /*06a8*/ 	.word	0x0500000f


	//   ....[250]....
        /*06ac*/ 	.word	0x0500000f


	//   ....[251]....
        /*06b0*/ 	.word	0x0500000f


	//   ....[252]....
        /*06b4*/ 	.word	0x0500000f


	//   ....[253]....
        /*06b8*/ 	.word	0x0500000f


	//   ....[254]....
        /*06bc*/ 	.word	0x0500000f


	//   ....[255]....
        /*06c0*/ 	.word	0x0500000f


	//   ....[0]....
        /*06c4*/ 	.word	0x0500000f


	//   ....[1]....
        /*06c8*/ 	.word	0x0500000f


	//   ....[2]....
        /*06cc*/ 	.word	0x0500000f


	//   ....[3]....
        /*06d0*/ 	.word	0x0500000f


	//   ....[4]....
        /*06d4*/ 	.word	0x0500000f


	//   ....[5]....
        /*06d8*/ 	.word	0x0500000f


	//   ....[6]....
        /*06dc*/ 	.word	0x0500000f


	//   ....[7]....
        /*06e0*/ 	.word	0x0500000f


	//   ....[8]....
        /*06e4*/ 	.word	0x0500000f


	//   ....[9]....
        /*06e8*/ 	.word	0x0500000f


	//   ....[10]....
        /*06ec*/ 	.word	0x0500000f


	//   ....[11]....
        /*06f0*/ 	.word	0x0500000f


	//   ....[12]....
        /*06f4*/ 	.word	0x0500000f


	//   ....[13]....
        /*06f8*/ 	.word	0x0500000f


	//   ....[14]....
        /*06fc*/ 	.word	0x0500000f


	//   ....[15]....
        /*0700*/ 	.word	0x0500000f


	//   ....[16]....
        /*0704*/ 	.word	0x0500000f


	//   ....[17]....
        /*0708*/ 	.word	0x0500000f


	//   ....[18]....
        /*070c*/ 	.word	0x0500000f


	//   ....[19]....
        /*0710*/ 	.word	0x0500000f


	//   ....[20]....
        /*0714*/ 	.word	0x0500000f


	//   ....[21]....
        /*0718*/ 	.word	0x0500000f


	//   ....[22]....
        /*071c*/ 	.word	0x0500000f


	//   ....[23]....
        /*0720*/ 	.word	0x0500000f


	//   ....[24]....
        /*0724*/ 	.word	0x0500000f


	//   ....[25]....
        /*0728*/ 	.word	0x0500000f


	//   ....[26]....
        /*072c*/ 	.word	0x0500000f


	//   ....[27]....
        /*0730*/ 	.word	0x0500000f


	//   ....[28]....
        /*0734*/ 	.word	0x0500000f


	//   ....[29]....
        /*0738*/ 	.word	0x0500000f


	//   ....[30]....
        /*073c*/ 	.word	0x0500000f


	//   ....[31]....
        /*0740*/ 	.word	0x0500000f


	//   ....[32]....
        /*0744*/ 	.word	0x0500000f


	//   ....[33]....
        /*0748*/ 	.word	0x0500000f


	//   ....[34]....
        /*074c*/ 	.word	0x0500000f


	//   ....[35]....
        /*0750*/ 	.word	0x0500000f


	//   ....[36]....
        /*0754*/ 	.word	0x0500000f


	//   ....[37]....
        /*0758*/ 	.word	0x0500000f


	//   ....[38]....
        /*075c*/ 	.word	0x0500000f


	//   ....[39]....
        /*0760*/ 	.word	0x0500000f


	//   ....[40]....
        /*0764*/ 	.word	0x0500000f


	//   ....[41]....
        /*0768*/ 	.word	0x0500000f


	//   ....[42]....
        /*076c*/ 	.word	0x0500000f


	//   ....[43]....
        /*0770*/ 	.word	0x0500000f


	//   ....[44]....
        /*0774*/ 	.word	0x0500000f


	//   ....[45]....
        /*0778*/ 	.word	0x0500000f


	//   ....[46]....
        /*077c*/ 	.word	0x0500000f


	//   ....[47]....
        /*0780*/ 	.word	0x0500000f


	//   ....[48]....
        /*0784*/ 	.word	0x0500000f


	//   ....[49]....
        /*0788*/ 	.word	0x0500000f


	//   ....[50]....
        /*078c*/ 	.word	0x0500000f


	//   ....[51]....
        /*0790*/ 	.word	0x0500000f


	//   ....[52]....
        /*0794*/ 	.word	0x0500000f


	//   ....[53]....
        /*0798*/ 	.word	0x0500000f


	//   ....[54]....
        /*079c*/ 	.word	0x0500000f


	//   ....[55]....
        /*07a0*/ 	.word	0x0500000f


	//   ....[56]....
        /*07a4*/ 	.word	0x0500000f


	//   ....[57]....
        /*07a8*/ 	.word	0x0500000f


	//   ....[58]....
        /*07ac*/ 	.word	0x0500000f


	//   ....[59]....
        /*07b0*/ 	.word	0x0500000f


	//   ....[60]....
        /*07b4*/ 	.word	0x0500000f


	//   ....[61]....
        /*07b8*/ 	.word	0x0500000f


	//   ....[62]....
        /*07bc*/ 	.word	0x0500000f


	//   ....[63]....
        /*07c0*/ 	.word	0x0500000f


	//   ....[64]....
        /*07c4*/ 	.word	0x0500000f


	//   ....[65]....
        /*07c8*/ 	.word	0x0500000f


	//   ....[66]....
        /*07cc*/ 	.word	0x0500000f


	//   ....[67]....
        /*07d0*/ 	.word	0x0500000f


	//----- nvinfo : EIATTR_COOP_GROUP_INSTR_OFFSETS
	.align		4
.L_238:
        /*07d4*/ 	.byte	0x04, 0x28
        /*07d6*/ 	.short	(.L_240 - .L_239)


	//   ....[0]....
.L_239:
        /*07d8*/ 	.word	0x00000070


	//   ....[1]....
        /*07dc*/ 	.word	0x00000140


	//   ....[2]....
        /*07e0*/ 	.word	0x00000190


	//   ....[3]....
        /*07e4*/ 	.word	0x000003c0


	//   ....[4]....
        /*07e8*/ 	.word	0x00000520


	//   ....[5]....
        /*07ec*/ 	.word	0x00000640


	//   ....[6]....
        /*07f0*/ 	.word	0x000007a0


	//   ....[7]....
        /*07f4*/ 	.word	0x00003080


	//   ....[8]....
        /*07f8*/ 	.word	0x00003090


	//   ....[9]....
        /*07fc*/ 	.word	0x00006070


	//   ....[10]....
        /*0800*/ 	.word	0x00006080


	//   ....[11]....
        /*0804*/ 	.word	0x00009100


	//   ....[12]....
        /*0808*/ 	.word	0x00009110


	//   ....[13]....
        /*080c*/ 	.word	0x000095c0


	//   ....[14]....
        /*0810*/ 	.word	0x000095e0


	//   ....[15]....
        /*0814*/ 	.word	0x0000a490


	//   ....[16]....
        /*0818*/ 	.word	0x0000ab50


	//   ....[17]....
        /*081c*/ 	.word	0x0000ab60


	//   ....[18]....
        /*0820*/ 	.word	0x0000ab70


	//   ....[19]....
        /*0824*/ 	.word	0x0000ab80


	//   ....[20]....
        /*0828*/ 	.word	0x0000e1d0


	//   ....[21]....
        /*082c*/ 	.word	0x0000e1e0


	//   ....[22]....
        /*0830*/ 	.word	0x0000e1f0


	//   ....[23]....
        /*0834*/ 	.word	0x0000e200


	//   ....[24]....
        /*0838*/ 	.word	0x00011c70


	//   ....[25]....
        /*083c*/ 	.word	0x00012890


	//   ....[26]....
        /*0840*/ 	.word	0x00012ff0


	//   ....[27]....
        /*0844*/ 	.word	0x000130f0


	//   ....[28]....
        /*0848*/ 	.word	0x00013910


	//   ....[29]....
        /*084c*/ 	.word	0x000139a0


	//   ....[30]....
        /*0850*/ 	.word	0x00015210


	//   ....[31]....
        /*0854*/ 	.word	0x00015470


	//   ....[32]....
        /*0858*/ 	.word	0x00016050


	//   ....[33]....
        /*085c*/ 	.word	0x00016220


	//   ....[34]....
        /*0860*/ 	.word	0x000168e0


	//   ....[35]....
        /*0864*/ 	.word	0x00016a10


	//   ....[36]....
        /*0868*/ 	.word	0x000189c0


	//   ....[37]....
        /*086c*/ 	.word	0x000189e0


	//   ....[38]....
        /*0870*/ 	.word	0x00018f00


	//   ....[39]....
        /*0874*/ 	.word	0x00018f60


	//   ....[40]....
        /*0878*/ 	.word	0x0001aa40


	//   ....[41]....
        /*087c*/ 	.word	0x0001ac70


	//   ....[42]....
        /*0880*/ 	.word	0x0001b830


	//   ....[43]....
        /*0884*/ 	.word	0x0001b930


	//   ....[44]....
        /*0888*/ 	.word	0x0001c230


	//   ....[45]....
        /*088c*/ 	.word	0x0001c290


	//   ....[46]....
        /*0890*/ 	.word	0x0001d840


	//   ....[47]....
        /*0894*/ 	.word	0x0001d8a0


	//   ....[48]....
        /*0898*/ 	.word	0x0001d8c0


	//   ....[49]....
        /*089c*/ 	.word	0x0001d8e0


	//   ....[50]....
        /*08a0*/ 	.word	0x0001eac0


	//   ....[51]....
        /*08a4*/ 	.word	0x0001eaf0


	//   ....[52]....
        /*08a8*/ 	.word	0x0001eb20


	//   ....[53]....
        /*08ac*/ 	.word	0x0001eb50


	//   ....[54]....
        /*08b0*/ 	.word	0x0001eb80


	//   ....[55]....
        /*08b4*/ 	.word	0x0001ebb0


	//   ....[56]....
        /*08b8*/ 	.word	0x0001ebe0


	//   ....[57]....
        /*08bc*/ 	.word	0x0001ec10


	//   ....[58]....
        /*08c0*/ 	.word	0x0001ec40


	//   ....[59]....
        /*08c4*/ 	.word	0x0001ec70


	//   ....[60]....
        /*08c8*/ 	.word	0x0001eca0


	//   ....[61]....
        /*08cc*/ 	.word	0x0001ecd0


	//   ....[62]....
        /*08d0*/ 	.word	0x0001ed00


	//   ....[63]....
        /*08d4*/ 	.word	0x0001ed30


	//   ....[64]....
        /*08d8*/ 	.word	0x0001ed60


	//   ....[65]....
        /*08dc*/ 	.word	0x0001ed90


	//   ....[66]....
        /*08e0*/ 	.word	0x0001edc0


	//   ....[67]....
        /*08e4*/ 	.word	0x0001edf0


	//   ....[68]....
        /*08e8*/ 	.word	0x0001ee20


	//   ....[69]....
        /*08ec*/ 	.word	0x0001ee50


	//   ....[70]....
        /*08f0*/ 	.word	0x0001ee80


	//   ....[71]....
        /*08f4*/ 	.word	0x0001eeb0


	//   ....[72]....
        /*08f8*/ 	.word	0x0001eee0


	//   ....[73]....
        /*08fc*/ 	.word	0x0001ef10


	//   ....[74]....
        /*0900*/ 	.word	0x0001ef40


	//   ....[75]....
        /*0904*/ 	.word	0x0001ef70


	//   ....[76]....
        /*0908*/ 	.word	0x0001efa0


	//   ....[77]....
        /*090c*/ 	.word	0x0001efd0


	//   ....[78]....
        /*0910*/ 	.word	0x0001f000


	//   ....[79]....
        /*0914*/ 	.word	0x0001f030


	//   ....[80]....
        /*0918*/ 	.word	0x0001f060


	//   ....[81]....
        /*091c*/ 	.word	0x0001f090


	//   ....[82]....
        /*0920*/ 	.word	0x0001f0c0


	//   ....[83]....
        /*0924*/ 	.word	0x0001f0f0


	//   ....[84]....
        /*0928*/ 	.word	0x0001f120


	//   ....[85]....
        /*092c*/ 	.word	0x0001f140


	//   ....[86]....
        /*0930*/ 	.word	0x0001f150


	//   ....[87]....
        /*0934*/ 	.word	0x0001f160


	//   ....[88]....
        /*0938*/ 	.word	0x0001f190


	//   ....[89]....
        /*093c*/ 	.word	0x0001f1c0


	//   ....[90]....
        /*0940*/ 	.word	0x0001f1f0


	//   ....[91]....
        /*0944*/ 	.word	0x0001f220


	//   ....[92]....
        /*0948*/ 	.word	0x0001f250


	//   ....[93]....
        /*094c*/ 	.word	0x0001f280


	//   ....[94]....
        /*0950*/ 	.word	0x0001f2b0


	//   ....[95]....
        /*0954*/ 	.word	0x0001f2c0


	//   ....[96]....
        /*0958*/ 	.word	0x0001f2d0


	//   ....[97]....
        /*095c*/ 	.word	0x0001f2e0


	//   ....[98]....
        /*0960*/ 	.word	0x0001faa0


	//   ....[99]....
        /*0964*/ 	.word	0x0001fae0


	//   ....[100]....
        /*0968*/ 	.word	0x0001fbe0


	//   ....[101]....
        /*096c*/ 	.word	0x0001fc40


	//   ....[102]....
        /*0970*/ 	.word	0x00020210


	//   ....[103]....
        /*0974*/ 	.word	0x00020230


	//   ....[104]....
        /*0978*/ 	.word	0x00020350


	//   ....[105]....
        /*097c*/ 	.word	0x00020370


	//   ....[106]....
        /*0980*/ 	.word	0x00020470


	//   ....[107]....
        /*0984*/ 	.word	0x00020490


	//   ....[108]....
        /*0988*/ 	.word	0x000205a0


	//   ....[109]....
        /*098c*/ 	.word	0x000205c0


	//   ....[110]....
        /*0990*/ 	.word	0x00020e60


	//   ....[111]....
        /*0994*/ 	.word	0x00020e70


	//   ....[112]....
        /*0998*/ 	.word	0x00021040


	//   ....[113]....
        /*099c*/ 	.word	0x00021050


	//   ....[114]....
        /*09a0*/ 	.word	0x00021210


	//   ....[115]....
        /*09a4*/ 	.word	0x00021220


	//   ....[116]....
        /*09a8*/ 	.word	0x000213e0


	//   ....[117]....
        /*09ac*/ 	.word	0x000213f0


	//   ....[118]....
        /*09b0*/ 	.word	0x00021600


	//   ....[119]....
        /*09b4*/ 	.word	0x000217d0


	//   ....[120]....
        /*09b8*/ 	.word	0x00021800


	//   ....[121]....
        /*09bc*/ 	.word	0x00021830


	//   ....[122]....
        /*09c0*/ 	.word	0x00021860


	//   ....[123]....
        /*09c4*/ 	.word	0x00021890


	//   ....[124]....
        /*09c8*/ 	.word	0x000218c0


	//   ....[125]....
        /*09cc*/ 	.word	0x00021a30


	//   ....[126]....
        /*09d0*/ 	.word	0x00021a60


	//   ....[127]....
        /*09d4*/ 	.word	0x00021a90


	//   ....[128]....
        /*09d8*/ 	.word	0x00021ac0


	//   ....[129]....
        /*09dc*/ 	.word	0x00021af0


	//   ....[130]....
        /*09e0*/ 	.word	0x00021b20


	//   ....[131]....
        /*09e4*/ 	.word	0x00021bb0


	//   ....[132]....
        /*09e8*/ 	.word	0x00021c10


	//   ....[133]....
        /*09ec*/ 	.word	0x00021ca0


	//   ....[134]....
        /*09f0*/ 	.word	0x00022ed0


	//   ....[135]....
        /*09f4*/ 	.word	0x00025330


	//   ....[136]....
        /*09f8*/ 	.word	0x00025350


	//   ....[137]....
        /*09fc*/ 	.word	0x00025440


	//   ....[138]....
        /*0a00*/ 	.word	0x00025450


	//   ....[139]....
        /*0a04*/ 	.word	0x000254e0


	//   ....[140]....
        /*0a08*/ 	.word	0x000254f0


	//   ....[141]....
        /*0a0c*/ 	.word	0x00025580


	//   ....[142]....
        /*0a10*/ 	.word	0x000255a0


	//   ....[143]....
        /*0a14*/ 	.word	0x00025970


	//   ....[144]....
        /*0a18*/ 	.word	0x00025990


	//   ....[145]....
        /*0a1c*/ 	.word	0x00025a30


	//   ....[146]....
        /*0a20*/ 	.word	0x00025a40


	//   ....[147]....
        /*0a24*/ 	.word	0x00025ad0


	//   ....[148]....
        /*0a28*/ 	.word	0x00025ae0


	//   ....[149]....
        /*0a2c*/ 	.word	0x00025af0


	//   ....[150]....
        /*0a30*/ 	.word	0x00025b00


	//   ....[151]....
        /*0a34*/ 	.word	0x00026320


	//   ....[152]....
        /*0a38*/ 	.word	0x00026350


	//   ....[153]....
        /*0a3c*/ 	.word	0x00026410


	//   ....[154]....
        /*0a40*/ 	.word	0x00026430


	//   ....[155]....
        /*0a44*/ 	.word	0x000264d0


	//   ....[156]....
        /*0a48*/ 	.word	0x000264f0


	//   ....[157]....
        /*0a4c*/ 	.word	0x00026500


	//   ....[158]....
        /*0a50*/ 	.word	0x00026510


	//   ....[159]....
        /*0a54*/ 	.word	0x00026ca0


	//   ....[160]....
        /*0a58*/ 	.word	0x00026cb0


	//   ....[161]....
        /*0a5c*/ 	.word	0x00026cf0


	//   ....[162]....
        /*0a60*/ 	.word	0x00026d30


	//   ....[163]....
        /*0a64*/ 	.word	0x00026d40


	//   ....[164]....
        /*0a68*/ 	.word	0x00026da0


	//   ....[165]....
        /*0a6c*/ 	.word	0x00026dd0


	//   ....[166]....
        /*0a70*/ 	.word	0x00026e10


	//   ....[167]....
        /*0a74*/ 	.word	0x00027170


	//   ....[168]....
        /*0a78*/ 	.word	0x00027180


	//   ....[169]....
        /*0a7c*/ 	.word	0x00027190


	//   ....[170]....
        /*0a80*/ 	.word	0x000271f0


	//   ....[171]....
        /*0a84*/ 	.word	0x00027200


	//   ....[172]....
        /*0a88*/ 	.word	0x00027260


	//   ....[173]....
        /*0a8c*/ 	.word	0x00027290


	//   ....[174]....
        /*0a90*/ 	.word	0x000272d0


	//   ....[175]....
        /*0a94*/ 	.word	0x00028640


	//   ....[176]....
        /*0a98*/ 	.word	0x00028690


	//   ....[177]....
        /*0a9c*/ 	.word	0x000286c0


	//   ....[178]....
        /*0aa0*/ 	.word	0x000286f0


	//   ....[179]....
        /*0aa4*/ 	.word	0x00028700


	//   ....[180]....
        /*0aa8*/ 	.word	0x00028730


	//   ....[181]....
        /*0aac*/ 	.word	0x00028760


	//   ....[182]....
        /*0ab0*/ 	.word	0x00028790


	//   ....[183]....
        /*0ab4*/ 	.word	0x00028910


	//   ....[184]....
        /*0ab8*/ 	.word	0x00028940


	//   ....[185]....
        /*0abc*/ 	.word	0x00028970


	//   ....[186]....
        /*0ac0*/ 	.word	0x000289a0


	//   ....[187]....
        /*0ac4*/ 	.word	0x000289d0


	//   ....[188]....
        /*0ac8*/ 	.word	0x00028a00


	//   ....[189]....
        /*0acc*/ 	.word	0x00028ac0


	//   ....[190]....
        /*0ad0*/ 	.word	0x00028ae0


	//   ....[191]....
        /*0ad4*/ 	.word	0x00028b50


	//   ....[192]....
        /*0ad8*/ 	.word	0x000291f0


	//   ....[193]....
        /*0adc*/ 	.word	0x00029590


	//   ....[194]....
        /*0ae0*/ 	.word	0x00029620


	//   ....[195]....
        /*0ae4*/ 	.word	0x00029700


	//   ....[196]....
        /*0ae8*/ 	.word	0x00029790


	//   ....[197]....
        /*0aec*/ 	.word	0x00029870


	//   ....[198]....
        /*0af0*/ 	.word	0x00029900


	//   ....[199]....
        /*0af4*/ 	.word	0x00029a30


	//   ....[200]....
        /*0af8*/ 	.word	0x00029ad0


	//   ....[201]....
        /*0afc*/ 	.word	0x00029b60


	//   ....[202]....
        /*0b00*/ 	.word	0x00029bb0


	//   ....[203]....
        /*0b04*/ 	.word	0x00029c00


	//   ....[204]....
        /*0b08*/ 	.word	0x00029cd0


	//   ....[205]....
        /*0b0c*/ 	.word	0x00029d60


	//   ....[206]....
        /*0b10*/ 	.word	0x00029db0


	//   ....[207]....
        /*0b14*/ 	.word	0x00029e00


	//   ....[208]....
        /*0b18*/ 	.word	0x0002a1b0


	//   ....[209]....
        /*0b1c*/ 	.word	0x0002a2e0


	//   ....[210]....
        /*0b20*/ 	.word	0x0002a410


	//   ....[211]....
        /*0b24*/ 	.word	0x0002a540


	//   ....[212]....
        /*0b28*/ 	.word	0x0002a5d0


	//   ....[213]....
        /*0b2c*/ 	.word	0x0002a650


	//   ....[214]....
        /*0b30*/ 	.word	0x0002a6b0


	//   ....[215]....
        /*0b34*/ 	.word	0x0002a710


	//   ....[216]....
        /*0b38*/ 	.word	0x0002a770


	//   ....[217]....
        /*0b3c*/ 	.word	0x0002a7f0


	//   ....[218]....
        /*0b40*/ 	.word	0x0002a850


	//   ....[219]....
        /*0b44*/ 	.word	0x0002a8d0


	//   ....[220]....
        /*0b48*/ 	.word	0x0002a930


	//   ....[221]....
        /*0b4c*/ 	.word	0x0002a9b0


	//   ....[222]....
        /*0b50*/ 	.word	0x0002aa10


	//   ....[223]....
        /*0b54*/ 	.word	0x0002aa90


	//   ....[224]....
        /*0b58*/ 	.word	0x0002aaf0


	//   ....[225]....
        /*0b5c*/ 	.word	0x0002ab70


	//   ....[226]....
        /*0b60*/ 	.word	0x0002abd0


	//   ....[227]....
        /*0b64*/ 	.word	0x0002ac50


	//   ....[228]....
        /*0b68*/ 	.word	0x0002acb0


	//   ....[229]....
        /*0b6c*/ 	.word	0x0002ad30


	//   ....[230]....
        /*0b70*/ 	.word	0x0002ad90


	//   ....[231]....
        /*0b74*/ 	.word	0x0002ae10


	//   ....[232]....
        /*0b78*/ 	.word	0x0002ae70


	//   ....[233]....
        /*0b7c*/ 	.word	0x0002aef0


	//   ....[234]....
        /*0b80*/ 	.word	0x0002af50


	//   ....[235]....
        /*0b84*/ 	.word	0x0002afd0


	//   ....[236]....
        /*0b88*/ 	.word	0x0002b030


	//   ....[237]....
        /*0b8c*/ 	.word	0x0002b090


	//   ....[238]....
        /*0b90*/ 	.word	0x0002b0f0


	//   ....[239]....
        /*0b94*/ 	.word	0x0002b150


	//   ....[240]....
        /*0b98*/ 	.word	0x0002b1b0


	//   ....[241]....
        /*0b9c*/ 	.word	0x0002b230


	//   ....[242]....
        /*0ba0*/ 	.word	0x0002b290


	//   ....[243]....
        /*0ba4*/ 	.word	0x0002b310


	//   ....[244]....
        /*0ba8*/ 	.word	0x0002b370


	//   ....[245]....
        /*0bac*/ 	.word	0x0002b3f0


	//   ....[246]....
        /*0bb0*/ 	.word	0x0002b450


	//   ....[247]....
        /*0bb4*/ 	.word	0x0002b4d0


	//   ....[248]....
        /*0bb8*/ 	.word	0x0002b530


	//   ....[249]....
        /*0bbc*/ 	.word	0x0002b5b0


	//   ....[250]....
        /*0bc0*/ 	.word	0x0002b610


	//   ....[251]....
        /*0bc4*/ 	.word	0x0002b670


	//   ....[252]....
        /*0bc8*/ 	.word	0x0002b6d0


	//   ....[253]....
        /*0bcc*/ 	.word	0x0002b750


	//   ....[254]....
        /*0bd0*/ 	.word	0x0002b7c0


	//   ....[255]....
        /*0bd4*/ 	.word	0x0002b840


	//   ....[0]....
        /*0bd8*/ 	.word	0x0002b950


	//   ....[1]....
        /*0bdc*/ 	.word	0x0002b9a0


	//   ....[2]....
        /*0be0*/ 	.word	0x0002ba30


	//   ....[3]....
        /*0be4*/ 	.word	0x0002bac0


	//   ....[4]....
        /*0be8*/ 	.word	0x0002bb50


	//   ....[5]....
        /*0bec*/ 	.word	0x0002bbe0


	//   ....[6]....
        /*0bf0*/ 	.word	0x0002bc70


	//   ....[7]....
        /*0bf4*/ 	.word	0x0002bd00


	//   ....[8]....
        /*0bf8*/ 	.word	0x0002bdc0


	//   ....[9]....
        /*0bfc*/ 	.word	0x0002c0a0


	//   ....[10]....
        /*0c00*/ 	.word	0x0002c190


	//   ....[11]....
        /*0c04*/ 	.word	0x0002c220


	//   ....[12]....
        /*0c08*/ 	.word	0x0002c3b0


	//   ....[13]....
        /*0c0c*/ 	.word	0x0002c450


	//   ....[14]....
        /*0c10*/ 	.word	0x0002c4e0


	//   ....[15]....
        /*0c14*/ 	.word	0x0002c5b0


	//   ....[16]....
        /*0c18*/ 	.word	0x0002c610


	//   ....[17]....
        /*0c1c*/ 	.word	0x0002c660


	//   ....[18]....
        /*0c20*/ 	.word	0x0002c860


	//   ....[19]....
        /*0c24*/ 	.word	0x0002c8f0


	//   ....[20]....
        /*0c28*/ 	.word	0x0002c9f0


	//   ....[21]....
        /*0c2c*/ 	.word	0x0002caa0


	//   ....[22]....
        /*0c30*/ 	.word	0x0002cb00


	//   ....[23]....
        /*0c34*/ 	.word	0x0002cc00


	//   ....[24]....
        /*0c38*/ 	.word	0x0002cc60


	//   ....[25]....
        /*0c3c*/ 	.word	0x0002cd00


	//   ....[26]....
        /*0c40*/ 	.word	0x0002ce10


	//   ....[27]....
        /*0c44*/ 	.word	0x0002ce80


	//   ....[28]....
        /*0c48*/ 	.word	0x0002cee0


	//   ....[29]....
        /*0c4c*/ 	.word	0x0002cff0


	//   ....[30]....
        /*0c50*/ 	.word	0x0002d050


	//   ....[31]....
        /*0c54*/ 	.word	0x0002d170


	//   ....[32]....
        /*0c58*/ 	.word	0x0002d1d0


	//   ....[33]....
        /*0c5c*/ 	.word	0x0002d270


	//   ....[34]....
        /*0c60*/ 	.word	0x0002d410


	//   ....[35]....
        /*0c64*/ 	.word	0x0002d4a0


	//   ....[36]....
        /*0c68*/ 	.word	0x0002d500


	//   ....[37]....
        /*0c6c*/ 	.word	0x0002d5e0


	//   ....[38]....
        /*0c70*/ 	.word	0x0002d640


	//   ....[39]....
        /*0c74*/ 	.word	0x0002d710


	//   ....[40]....
        /*0c78*/ 	.word	0x0002d770


	//   ....[41]....
        /*0c7c*/ 	.word	0x0002d840


	//   ....[42]....
        /*0c80*/ 	.word	0x0002d930


	//   ....[43]....
        /*0c84*/ 	.word	0x0002d9c0


	//   ....[44]....
        /*0c88*/ 	.word	0x0002da20


	//   ....[45]....
        /*0c8c*/ 	.word	0x0002daf0


	//   ....[46]....
        /*0c90*/ 	.word	0x0002db50


	//   ....[47]....
        /*0c94*/ 	.word	0x0002dc20


	//   ....[48]....
        /*0c98*/ 	.word	0x0002dc80


	//   ....[49]....
        /*0c9c*/ 	.word	0x0002dd50


	//   ....[50]....
        /*0ca0*/ 	.word	0x0002df30


	//   ....[51]....
        /*0ca4*/ 	.word	0x0002dfd0


	//   ....[52]....
        /*0ca8*/ 	.word	0x0002e0f0


	//   ....[53]....
        /*0cac*/ 	.word	0x0002e160


	//   ....[54]....
        /*0cb0*/ 	.word	0x0002e1d0


	//   ....[55]....
        /*0cb4*/ 	.word	0x0002e240


	//   ....[56]....
        /*0cb8*/ 	.word	0x0002e2b0


	//   ....[57]....
        /*0cbc*/ 	.word	0x0002e330


	//   ....[58]....
        /*0cc0*/ 	.word	0x0002e3c0


	//   ....[59]....
        /*0cc4*/ 	.word	0x0002e450


	//   ....[60]....
        /*0cc8*/ 	.word	0x0002e4c0


	//   ....[61]....
        /*0ccc*/ 	.word	0x0002e530


	//   ....[62]....
        /*0cd0*/ 	.word	0x0002e5a0


	//   ....[63]....
        /*0cd4*/ 	.word	0x0002e620


	//   ....[64]....
        /*0cd8*/ 	.word	0x0002e690


	//   ....[65]....
        /*0cdc*/ 	.word	0x0002e730


	//   ....[66]....
        /*0ce0*/ 	.word	0x0002e7c0


	//   ....[67]....
        /*0ce4*/ 	.word	0x0002e8e0


	//----- nvinfo : EIATTR_REG_RECONFIG
	.align		4
.L_240:
        /*0ce8*/ 	.byte	0x01, 0x54
	.zero		2


	//----- nvinfo : EIATTR_SYSCALL_OFFSETS
	.align		4
        /*0cec*/ 	.byte	0x04, 0x46
        /*0cee*/ 	.short	(.L_242 - .L_241)


	//   ....[0]....
.L_241:
        /*0cf0*/ 	.word	0x00001e50


	//   ....[1]....
        /*0cf4*/ 	.word	0x00001fa0


	//   ....[2]....
        /*0cf8*/ 	.word	0x0000a620


	//   ....[3]....
        /*0cfc*/ 	.word	0x0000a930


	//   ....[4]....
        /*0d00*/ 	.word	0x00024920


	//   ....[5]....
        /*0d04*/ 	.word	0x00024ab0


	//   ....[6]....
        /*0d08*/ 	.word	0x00024c00


	//   ....[7]....
        /*0d0c*/ 	.word	0x00024d50


	//   ....[8]....
        /*0d10*/ 	.word	0x00025f70


	//----- nvinfo : EIATTR_MBARRIER_INSTR_OFFSETS
	.align		4
.L_242:
        /*0d14*/ 	.byte	0x04, 0x39
        /*0d16*/ 	.short	(.L_244 - .L_243)


	//   ....[0]....
.L_243:
        /*0d18*/ 	.word	0x00000270
        /*0d1c*/ 	.word	0x000000ff
        /*0d20*/ 	.word	0x0002a800
        /*0d24*/ 	.short	0x0100
        /*0d26*/ 	.byte	0x08
	.zero		1


	//   ....[1]....
        /*0d28*/ 	.word	0x00000280
        /*0d2c*/ 	.word	0x000000ff
        /*0d30*/ 	.word	0x0002a820
        /*0d34*/ 	.short	0x0100
        /*0d36*/ 	.byte	0x08
	.zero		1


	//   ....[2]....
        /*0d38*/ 	.word	0x00000370
        /*0d3c*/ 	.word	0x000000ff
        /*0d40*/ 	.word	0x0002a830
        /*0d44*/ 	.short	0x0100
        /*0d46*/ 	.byte	0x08
	.zero		1


	//   ....[3]....
        /*0d48*/ 	.word	0x00000380
        /*0d4c*/ 	.word	0x000000ff
        /*0d50*/ 	.word	0x0002a840
        /*0d54*/ 	.short	0x0100
        /*0d56*/ 	.byte	0x08
	.zero		1


	//   ....[4]....
        /*0d58*/ 	.word	0x00000390
        /*0d5c*/ 	.word	0x000000ff
        /*0d60*/ 	.word	0x0002a838
        /*0d64*/ 	.short	0x0100
        /*0d66*/ 	.byte	0x08
	.zero		1


	//   ....[5]....
        /*0d68*/ 	.word	0x000003a0
        /*0d6c*/ 	.word	0x000000ff
        /*0d70*/ 	.word	0x0002a848
        /*0d74*/ 	.short	0x0100
        /*0d76*/ 	.byte	0x08
	.zero		1


	//   ....[6]....
        /*0d78*/ 	.word	0x000004d0
        /*0d7c*/ 	.word	0x000000ff
        /*0d80*/ 	.word	0x0002a850
        /*0d84*/ 	.short	0x0100
        /*0d86*/ 	.byte	0x08
	.zero		1


	//   ....[7]....
        /*0d88*/ 	.word	0x000004e0
        /*0d8c*/ 	.word	0x000000ff
        /*0d90*/ 	.word	0x0002a860
        /*0d94*/ 	.short	0x0100
        /*0d96*/ 	.byte	0x08
	.zero		1


	//   ....[8]....
        /*0d98*/ 	.word	0x000004f0
        /*0d9c*/ 	.word	0x000000ff
        /*0da0*/ 	.word	0x0002a858
        /*0da4*/ 	.short	0x0100
        /*0da6*/ 	.byte	0x08
	.zero		1


	//   ....[9]....
        /*0da8*/ 	.word	0x00000500
        /*0dac*/ 	.word	0x000000ff
        /*0db0*/ 	.word	0x0002a868
        /*0db4*/ 	.short	0x0100
        /*0db6*/ 	.byte	0x08
	.zero		1


	//   ....[10]....
        /*0db8*/ 	.word	0x000005f0
        /*0dbc*/ 	.word	0x000000ff
        /*0dc0*/ 	.word	0x0002a870
        /*0dc4*/ 	.short	0x0100
        /*0dc6*/ 	.byte	0x06
	.zero		1


	//   ....[11]....
        /*0dc8*/ 	.word	0x00000600
        /*0dcc*/ 	.word	0x000000ff
        /*0dd0*/ 	.word	0x0002a880
        /*0dd4*/ 	.short	0x0100
        /*0dd6*/ 	.byte	0x06
	.zero		1


	//   ....[12]....
        /*0dd8*/ 	.word	0x00000610
        /*0ddc*/ 	.word	0x000000ff
        /*0de0*/ 	.word	0x0002a878
        /*0de4*/ 	.short	0x0100
        /*0de6*/ 	.byte	0x06
	.zero		1


	//   ....[13]....
        /*0de8*/ 	.word	0x00000620
        /*0dec*/ 	.word	0x000000ff
        /*0df0*/ 	.word	0x0002a888
        /*0df4*/ 	.short	0x0100
        /*0df6*/ 	.byte	0x06
	.zero		1


	//   ....[14]....
        /*0df8*/ 	.word	0x00000750
        /*0dfc*/ 	.word	0x000000ff
        /*0e00*/ 	.word	0x0002a890
        /*0e04*/ 	.short	0x0100
        /*0e06*/ 	.byte	0x08
	.zero		1


	//   ....[15]....
        /*0e08*/ 	.word	0x00000760
        /*0e0c*/ 	.word	0x000000ff
        /*0e10*/ 	.word	0x0002a8a0
        /*0e14*/ 	.short	0x0100
        /*0e16*/ 	.byte	0x08
	.zero		1


	//   ....[16]....
        /*0e18*/ 	.word	0x00000770
        /*0e1c*/ 	.word	0x000000ff
        /*0e20*/ 	.word	0x0002a898
        /*0e24*/ 	.short	0x0100
        /*0e26*/ 	.byte	0x08
	.zero		1


	//   ....[17]....
        /*0e28*/ 	.word	0x00000780
        /*0e2c*/ 	.word	0x000000ff
        /*0e30*/ 	.word	0x0002a8a8
        /*0e34*/ 	.short	0x0100
        /*0e36*/ 	.byte	0x08
	.zero		1


	//   ....[18]....
        /*0e38*/ 	.word	0x000008c0
        /*0e3c*/ 	.word	0x000000ff
        /*0e40*/ 	.word	0x0002a8b0
        /*0e44*/ 	.short	0x0100
        /*0e46*/ 	.byte	0x08
	.zero		1


	//   ....[19]....
        /*0e48*/ 	.word	0x000008d0
        /*0e4c*/ 	.word	0x000000ff
        /*0e50*/ 	.word	0x0002a8c0
        /*0e54*/ 	.short	0x0100
        /*0e56*/ 	.byte	0x08
	.zero		1


	//   ....[20]....
        /*0e58*/ 	.word	0x000008e0
        /*0e5c*/ 	.word	0x000000ff
        /*0e60*/ 	.word	0x0002a8b8
        /*0e64*/ 	.short	0x0100
        /*0e66*/ 	.byte	0x08
	.zero		1


	//   ....[21]....
        /*0e68*/ 	.word	0x000008f0
        /*0e6c*/ 	.word	0x000000ff
        /*0e70*/ 	.word	0x0002a8c8
        /*0e74*/ 	.short	0x0100
        /*0e76*/ 	.byte	0x08
	.zero		1


	//   ....[22]....
        /*0e78*/ 	.word	0x00003030
        /*0e7c*/ 	.word	0x00000052
        /*0e80*/ 	.word	0x0002a890
        /*0e84*/ 	.short	0x010a
        /*0e86*/ 	.byte	0x3f
	.zero		1


	//   ....[23]....
        /*0e88*/ 	.word	0x00006020
        /*0e8c*/ 	.word	0x00000052
        /*0e90*/ 	.word	0x0002a890
        /*0e94*/ 	.short	0x010a
        /*0e96*/ 	.byte	0x3f
	.zero		1


	//   ....[24]....
        /*0e98*/ 	.word	0x00008f60
        /*0e9c*/ 	.word	0x00000052
        /*0ea0*/ 	.word	0x0002a890
        /*0ea4*/ 	.short	0x010a
        /*0ea6*/ 	.byte	0x3f
	.zero		1


	//   ....[25]....
        /*0ea8*/ 	.word	0x00009420
        /*0eac*/ 	.word	0x00000004
        /*0eb0*/ 	.word	0x00000000
        /*0eb4*/ 	.short	0x0101
        /*0eb6*/ 	.byte	0x3f
	.zero		1


	//   ....[26]....
        /*0eb8*/ 	.word	0x00009460
        /*0ebc*/ 	.word	0x00000052
        /*0ec0*/ 	.word	0x0002a8b0
        /*0ec4*/ 	.short	0x010a
        /*0ec6*/ 	.byte	0x3f
	.zero		1


	//   ....[27]....
        /*0ec8*/ 	.word	0x00009900
        /*0ecc*/ 	.word	0x00000052
        /*0ed0*/ 	.word	0x00000000
        /*0ed4*/ 	.short	0x0101
        /*0ed6*/ 	.byte	0x3f
	.zero		1


	//   ....[28]....
        /*0ed8*/ 	.word	0x0000a6b0
        /*0edc*/ 	.word	0x00000010
        /*0ee0*/ 	.word	0x0002a800
        /*0ee4*/ 	.short	0x010a
        /*0ee6*/ 	.byte	0x3f
	.zero		1


	//   ....[29]....
        /*0ee8*/ 	.word	0x0000a700
        /*0eec*/ 	.word	0x00000010
        /*0ef0*/ 	.word	0x0002a800
        /*0ef4*/ 	.short	0x010a
        /*0ef6*/ 	.byte	0x3f
	.zero		1


	//   ....[30]....
        /*0ef8*/ 	.word	0x0000b0f0
        /*0efc*/ 	.word	0x00000010
        /*0f00*/ 	.word	0x0002a800
        /*0f04*/ 	.short	0x010a
        /*0f06*/ 	.byte	0x3f
	.zero		1


	//   ....[31]....
        /*0f08*/ 	.word	0x0000e620
        /*0f0c*/ 	.word	0x00000010
        /*0f10*/ 	.word	0x0002a800
        /*0f14*/ 	.short	0x010a
        /*0f16*/ 	.byte	0x3f
	.zero		1


	//   ....[32]....
        /*0f18*/ 	.word	0x00011740
        /*0f1c*/ 	.word	0x0000000b
        /*0f20*/ 	.word	0x0002a830
        /*0f24*/ 	.short	0x010a
        /*0f26*/ 	.byte	0x3f
	.zero		1


	//   ....[33]....
        /*0f28*/ 	.word	0x00011780
        /*0f2c*/ 	.word	0x0000000b
        /*0f30*/ 	.word	0x0002a830
        /*0f34*/ 	.short	0x010a
        /*0f36*/ 	.byte	0x3f
	.zero		1


	//   ....[34]....
        /*0f38*/ 	.word	0x00011cb0
        /*0f3c*/ 	.word	0x00000000
        /*0f40*/ 	.word	0x00000000
        /*0f44*/ 	.short	0x0101
        /*0f46*/ 	.byte	0x3f
	.zero		1


	//   ....[35]....
        /*0f48*/ 	.word	0x00014af0
        /*0f4c*/ 	.word	0x00000009
        /*0f50*/ 	.word	0x0002a830
        /*0f54*/ 	.short	0x010a
        /*0f56*/ 	.byte	0x3f
	.zero		1


	//   ....[36]....
        /*0f58*/ 	.word	0x00014b40
        /*0f5c*/ 	.word	0x00000009
        /*0f60*/ 	.word	0x0002a830
        /*0f64*/ 	.short	0x010a
        /*0f66*/ 	.byte	0x3f
	.zero		1


	//   ....[37]....
        /*0f68*/ 	.word	0x00014e90
        /*0f6c*/ 	.word	0x00000009
        /*0f70*/ 	.word	0x0002a850
        /*0f74*/ 	.short	0x010a
        /*0f76*/ 	.byte	0x3f
	.zero		1


	//   ....[38]....
        /*0f78*/ 	.word	0x00014ed0
        /*0f7c*/ 	.word	0x00000009
        /*0f80*/ 	.word	0x0002a850
        /*0f84*/ 	.short	0x010a
        /*0f86*/ 	.byte	0x3f
	.zero		1


	//   ....[39]....
        /*0f88*/ 	.word	0x00015240
        /*0f8c*/ 	.word	0x00000008
        /*0f90*/ 	.word	0x00000000
        /*0f94*/ 	.short	0x0101
        /*0f96*/ 	.byte	0x3f
	.zero		1


	//   ....[40]....
        /*0f98*/ 	.word	0x000174e0
        /*0f9c*/ 	.word	0x0000000f
        /*0fa0*/ 	.word	0x00000000
        /*0fa4*/ 	.short	0x0101
        /*0fa6*/ 	.byte	0x3f
	.zero		1


	//   ....[41]....
        /*0fa8*/ 	.word	0x000180d0
        /*0fac*/ 	.word	0x00000003
        /*0fb0*/ 	.word	0x0002a830
        /*0fb4*/ 	.short	0x010a
        /*0fb6*/ 	.byte	0x3f
	.zero		1


	//   ....[42]....
        /*0fb8*/ 	.word	0x00018120
        /*0fbc*/ 	.word	0x00000003
        /*0fc0*/ 	.word	0x0002a830
        /*0fc4*/ 	.short	0x010a
        /*0fc6*/ 	.byte	0x3f
	.zero		1


	//   ....[43]....
        /*0fc8*/ 	.word	0x000184a0
        /*0fcc*/ 	.word	0x00000003
        /*0fd0*/ 	.word	0x0002a850
        /*0fd4*/ 	.short	0x010a
        /*0fd6*/ 	.byte	0x3f
	.zero		1


	//   ....[44]....
        /*0fd8*/ 	.word	0x000184e0
        /*0fdc*/ 	.word	0x00000003
        /*0fe0*/ 	.word	0x0002a850
        /*0fe4*/ 	.short	0x010a
        /*0fe6*/ 	.byte	0x3f
	.zero		1


	//   ....[45]....
        /*0fe8*/ 	.word	0x000187b0
        /*0fec*/ 	.word	0x00000000
        /*0ff0*/ 	.word	0x00000000
        /*0ff4*/ 	.short	0x0101
        /*0ff6*/ 	.byte	0x3f
	.zero		1


	//   ....[46]....
        /*0ff8*/ 	.word	0x000199c0
        /*0ffc*/ 	.word	0x0000000c
        /*1000*/ 	.word	0x00000000
        /*1004*/ 	.short	0x0101
        /*1006*/ 	.byte	0x3f
	.zero		1


	//   ....[47]....
        /*1008*/ 	.word	0x0001a2d0
        /*100c*/ 	.word	0x00000003
        /*1010*/ 	.word	0x0002a830
        /*1014*/ 	.short	0x010a
        /*1016*/ 	.byte	0x3f
	.zero		1


	//   ....[48]....
        /*1018*/ 	.word	0x0001a320
        /*101c*/ 	.word	0x00000003
        /*1020*/ 	.word	0x0002a830
        /*1024*/ 	.short	0x010a
        /*1026*/ 	.byte	0x3f
	.zero		1


	//   ....[49]....
        /*1028*/ 	.word	0x0001a6a0
        /*102c*/ 	.word	0x00000003
        /*1030*/ 	.word	0x0002a850
        /*1034*/ 	.short	0x010a
        /*1036*/ 	.byte	0x3f
	.zero		1


	//   ....[50]....
        /*1038*/ 	.word	0x0001a6e0
        /*103c*/ 	.word	0x00000003
        /*1040*/ 	.word	0x0002a850
        /*1044*/ 	.short	0x010a
        /*1046*/ 	.byte	0x3f
	.zero		1


	//   ....[51]....
        /*1048*/ 	.word	0x0001aa60
        /*104c*/ 	.word	0x00000000
        /*1050*/ 	.word	0x00000000
        /*1054*/ 	.short	0x0101
        /*1056*/ 	.byte	0x3f
	.zero		1


	//   ....[52]....
        /*1058*/ 	.word	0x0001ccf0
        /*105c*/ 	.word	0x0000000c
        /*1060*/ 	.word	0x00000000
        /*1064*/ 	.short	0x0101
        /*1066*/ 	.byte	0x3f
	.zero		1


	//   ....[53]....
        /*1068*/ 	.word	0x0001d530
        /*106c*/ 	.word	0x00000004
        /*1070*/ 	.word	0x0002a850
        /*1074*/ 	.short	0x010a
        /*1076*/ 	.byte	0x3f
	.zero		1


	//   ....[54]....
        /*1078*/ 	.word	0x0001d5b0
        /*107c*/ 	.word	0x00000004
        /*1080*/ 	.word	0x0002a850
        /*1084*/ 	.short	0x010a
        /*1086*/ 	.byte	0x3f
	.zero		1


	//   ....[55]....
        /*1088*/ 	.word	0x0001db80
        /*108c*/ 	.word	0x00000002
        /*1090*/ 	.word	0x00000000
        /*1094*/ 	.short	0x0101
        /*1096*/ 	.byte	0x3f
	.zero		1


	//   ....[56]....
        /*1098*/ 	.word	0x00020220
        /*109c*/ 	.word	0x00000000
        /*10a0*/ 	.word	0x00000000
        /*10a4*/ 	.short	0x0101
        /*10a6*/ 	.byte	0x3f
	.zero		1


	//   ....[57]....
        /*10a8*/ 	.word	0x00022fb0
        /*10ac*/ 	.word	0x00000016
        /*10b0*/ 	.word	0x0002a820
        /*10b4*/ 	.short	0x010a
        /*10b6*/ 	.byte	0x3f
	.zero		1


	//   ....[58]....
        /*10b8*/ 	.word	0x00023040
        /*10bc*/ 	.word	0x0000000c
        /*10c0*/ 	.word	0x0002a8a0
        /*10c4*/ 	.short	0x010a
        /*10c6*/ 	.byte	0x3f
	.zero		1


	//   ....[59]....
        /*10c8*/ 	.word	0x00023490
        /*10cc*/ 	.word	0x0000000c
        /*10d0*/ 	.word	0x0002a8c0
        /*10d4*/ 	.short	0x010a
        /*10d6*/ 	.byte	0x3f
	.zero		1


	//   ....[60]....
        /*10d8*/ 	.word	0x000239a0
        /*10dc*/ 	.word	0x00000006
        /*10e0*/ 	.word	0x0002a8a0
        /*10e4*/ 	.short	0x010a
        /*10e6*/ 	.byte	0x3f
	.zero		1


	//   ....[61]....
        /*10e8*/ 	.word	0x00023de0
        /*10ec*/ 	.word	0x00000006
        /*10f0*/ 	.word	0x0002a8c0
        /*10f4*/ 	.short	0x010a
        /*10f6*/ 	.byte	0x3f
	.zero		1


	//   ....[62]....
        /*10f8*/ 	.word	0x00025170
        /*10fc*/ 	.word	0x00000004
        /*1100*/ 	.word	0x0002a880
        /*1104*/ 	.short	0x010a
        /*1106*/ 	.byte	0x3f
	.zero		1


	//   ....[63]....
        /*1108*/ 	.word	0x000256c0
        /*110c*/ 	.word	0x00000004
        /*1110*/ 	.word	0x0002a870
        /*1114*/ 	.short	0x0107
        /*1116*/ 	.byte	0x3f
	.zero		1


	//   ....[64]....
        /*1118*/ 	.word	0x00025780
        /*111c*/ 	.word	0x00000004
        /*1120*/ 	.word	0x0002a870
        /*1124*/ 	.short	0x0101
        /*1126*/ 	.byte	0x3f
	.zero		1


	//   ....[65]....
        /*1128*/ 	.word	0x000257b0
        /*112c*/ 	.word	0x00000004
        /*1130*/ 	.word	0x0002a840
        /*1134*/ 	.short	0x010a
        /*1136*/ 	.byte	0x3f
	.zero		1


	//   ....[66]....
        /*1138*/ 	.word	0x00025c50
        /*113c*/ 	.word	0x00000004
        /*1140*/ 	.word	0x0002a830
        /*1144*/ 	.short	0x0107
        /*1146*/ 	.byte	0x3f
	.zero		1


	//   ....[67]....
        /*1148*/ 	.word	0x00025d20
        /*114c*/ 	.word	0x00000004
        /*1150*/ 	.word	0x0002a830
        /*1154*/ 	.short	0x0101
        /*1156*/ 	.byte	0x3f
	.zero		1


	//   ....[68]....
        /*1158*/ 	.word	0x00026670
        /*115c*/ 	.word	0x00000016
        /*1160*/ 	.word	0x0002a800
        /*1164*/ 	.short	0x0107
        /*1166*/ 	.byte	0x3f
	.zero		1


	//   ....[69]....
        /*1168*/ 	.word	0x00026780
        /*116c*/ 	.word	0x00000016
        /*1170*/ 	.word	0x0002a800
        /*1174*/ 	.short	0x0101
        /*1176*/ 	.byte	0x3f
	.zero		1


	//   ....[70]....
        /*1178*/ 	.word	0x000267a0
        /*117c*/ 	.word	0x00000016
        /*1180*/ 	.word	0x0002a820
        /*1184*/ 	.short	0x010a
        /*1186*/ 	.byte	0x3f
	.zero		1


	//   ....[71]....
        /*1188*/ 	.word	0x00026ad0
        /*118c*/ 	.word	0x00000004
        /*1190*/ 	.word	0x0002a880
        /*1194*/ 	.short	0x010a
        /*1196*/ 	.byte	0x3f
	.zero		1


	//   ....[72]....
        /*1198*/ 	.word	0x00026eb0
        /*119c*/ 	.word	0x00000004
        /*11a0*/ 	.word	0x0002a870
        /*11a4*/ 	.short	0x0107
        /*11a6*/ 	.byte	0x3f
	.zero		1


	//   ....[73]....
        /*11a8*/ 	.word	0x00026f70
        /*11ac*/ 	.word	0x00000004
        /*11b0*/ 	.word	0x0002a870
        /*11b4*/ 	.short	0x0101
        /*11b6*/ 	.byte	0x3f
	.zero		1


	//   ....[74]....
        /*11b8*/ 	.word	0x00026fa0
        /*11bc*/ 	.word	0x00000004
        /*11c0*/ 	.word	0x0002a840
        /*11c4*/ 	.short	0x010a
        /*11c6*/ 	.byte	0x3f
	.zero		1


	//   ....[75]....
        /*11c8*/ 	.word	0x00027370
        /*11cc*/ 	.word	0x00000004
        /*11d0*/ 	.word	0x0002a830
        /*11d4*/ 	.short	0x0107
        /*11d6*/ 	.byte	0x3f
	.zero		1


	//   ....[76]....
        /*11d8*/ 	.word	0x00027440
        /*11dc*/ 	.word	0x00000004
        /*11e0*/ 	.word	0x0002a830
        /*11e4*/ 	.short	0x0101
        /*11e6*/ 	.byte	0x3f
	.zero		1


	//   ....[77]....
        /*11e8*/ 	.word	0x000274c0
        /*11ec*/ 	.word	0x00000003
        /*11f0*/ 	.word	0x0002a870
        /*11f4*/ 	.short	0x010a
        /*11f6*/ 	.byte	0x3f
	.zero		1


	//   ....[78]....
        /*11f8*/ 	.word	0x00027550
        /*11fc*/ 	.word	0x00000003
        /*1200*/ 	.word	0x0002a860
        /*1204*/ 	.short	0x010a
        /*1206*/ 	.byte	0x3f
	.zero		1


	//   ....[79]....
        /*1208*/ 	.word	0x00027b30
        /*120c*/ 	.word	0x00000003
        /*1210*/ 	.word	0x0002a850
        /*1214*/ 	.short	0x0101
        /*1216*/ 	.byte	0x3f
	.zero		1


	//   ....[80]....
        /*1218*/ 	.word	0x00027bb0
        /*121c*/ 	.word	0x00000003
        /*1220*/ 	.word	0x00000000
        /*1224*/ 	.short	0x0101
        /*1226*/ 	.byte	0x3f
	.zero		1


	//   ....[81]....
        /*1228*/ 	.word	0x00027d70
        /*122c*/ 	.word	0x0000000c
        /*1230*/ 	.word	0x0002a870
        /*1234*/ 	.short	0x010a
        /*1236*/ 	.byte	0x3f
	.zero		1


	//   ....[82]....
        /*1238*/ 	.word	0x00027df0
        /*123c*/ 	.word	0x0000000c
        /*1240*/ 	.word	0x0002a860
        /*1244*/ 	.short	0x010a
        /*1246*/ 	.byte	0x3f
	.zero		1


	//   ....[83]....
        /*1248*/ 	.word	0x000283e0
        /*124c*/ 	.word	0x0000000c
        /*1250*/ 	.word	0x0002a850
        /*1254*/ 	.short	0x0101
        /*1256*/ 	.byte	0x3f
	.zero		1


	//   ....[84]....
        /*1258*/ 	.word	0x00028460
        /*125c*/ 	.word	0x00000003
        /*1260*/ 	.word	0x00000000
        /*1264*/ 	.short	0x0101
        /*1266*/ 	.byte	0x3f
	.zero		1


	//   ....[85]....
        /*1268*/ 	.word	0x00029170
        /*126c*/ 	.word	0x00000005
        /*1270*/ 	.word	0x0002a820
        /*1274*/ 	.short	0x010a
        /*1276*/ 	.byte	0x3f
	.zero		1


	//   ....[86]....
        /*1278*/ 	.word	0x000292e0
        /*127c*/ 	.word	0x00000003
        /*1280*/ 	.word	0x0002a840
        /*1284*/ 	.short	0x010a
        /*1286*/ 	.byte	0x3f
	.zero		1


	//   ....[87]....
        /*1288*/ 	.word	0x00029380
        /*128c*/ 	.word	0x00000017
        /*1290*/ 	.word	0x0002a840
        /*1294*/ 	.short	0x010a
        /*1296*/ 	.byte	0x3f
	.zero		1


	//   ....[88]....
        /*1298*/ 	.word	0x000293c0
        /*129c*/ 	.word	0x00000003
        /*12a0*/ 	.word	0x0002a860
        /*12a4*/ 	.short	0x010a
        /*12a6*/ 	.byte	0x3f
	.zero		1


	//   ....[89]....
        /*12a8*/ 	.word	0x00029400
        /*12ac*/ 	.word	0x00000017
        /*12b0*/ 	.word	0x0002a860
        /*12b4*/ 	.short	0x010a
        /*12b6*/ 	.byte	0x3f
	.zero		1


	//   ....[90]....
        /*12b8*/ 	.word	0x00029440
        /*12bc*/ 	.word	0x00000003
        /*12c0*/ 	.word	0x0002a880
        /*12c4*/ 	.short	0x010a
        /*12c6*/ 	.byte	0x3f
	.zero		1


	//   ....[91]....
        /*12c8*/ 	.word	0x00029480
        /*12cc*/ 	.word	0x00000017
        /*12d0*/ 	.word	0x0002a880
        /*12d4*/ 	.short	0x010a
        /*12d6*/ 	.byte	0x3f
	.zero		1


	//   ....[92]....
        /*12d8*/ 	.word	0x000294e0
        /*12dc*/ 	.word	0x00000052
        /*12e0*/ 	.word	0x0002a890
        /*12e4*/ 	.short	0x010a
        /*12e6*/ 	.byte	0x3f
	.zero		1


	//   ....[93]....
        /*12e8*/ 	.word	0x00029650
        /*12ec*/ 	.word	0x00000052
        /*12f0*/ 	.word	0x0002a890
        /*12f4*/ 	.short	0x010a
        /*12f6*/ 	.byte	0x3f
	.zero		1


	//   ....[94]....
        /*12f8*/ 	.word	0x000297d0
        /*12fc*/ 	.word	0x00000052
        /*1300*/ 	.word	0x0002a890
        /*1304*/ 	.short	0x010a
        /*1306*/ 	.byte	0x3f
	.zero		1


	//   ....[95]....
        /*1308*/ 	.word	0x00029930
        /*130c*/ 	.word	0x00000052
        /*1310*/ 	.word	0x0002a8b0
        /*1314*/ 	.short	0x010a
        /*1316*/ 	.byte	0x3f
	.zero		1


	//   ....[96]....
        /*1318*/ 	.word	0x00029c30
        /*131c*/ 	.word	0x00000010
        /*1320*/ 	.word	0x0002a800
        /*1324*/ 	.short	0x010a
        /*1326*/ 	.byte	0x3f
	.zero		1


	//   ....[97]....
        /*1328*/ 	.word	0x00029e40
        /*132c*/ 	.word	0x00000010
        /*1330*/ 	.word	0x0002a800
        /*1334*/ 	.short	0x010a
        /*1336*/ 	.byte	0x3f
	.zero		1


	//   ....[98]....
        /*1338*/ 	.word	0x00029e90
        /*133c*/ 	.word	0x0000000b
        /*1340*/ 	.word	0x0002a830
        /*1344*/ 	.short	0x010a
        /*1346*/ 	.byte	0x3f
	.zero		1


	//   ....[99]....
        /*1348*/ 	.word	0x00029ee0
        /*134c*/ 	.word	0x00000009
        /*1350*/ 	.word	0x0002a830
        /*1354*/ 	.short	0x010a
        /*1356*/ 	.byte	0x3f
	.zero		1


	//   ....[100]....
        /*1358*/ 	.word	0x00029f30
        /*135c*/ 	.word	0x00000009
        /*1360*/ 	.word	0x0002a850
        /*1364*/ 	.short	0x010a
        /*1366*/ 	.byte	0x3f
	.zero		1


	//   ....[101]....
        /*1368*/ 	.word	0x00029f80
        /*136c*/ 	.word	0x00000003
        /*1370*/ 	.word	0x0002a830
        /*1374*/ 	.short	0x010a
        /*1376*/ 	.byte	0x3f
	.zero		1


	//   ....[102]....
        /*1378*/ 	.word	0x00029fd0
        /*137c*/ 	.word	0x00000003
        /*1380*/ 	.word	0x0002a850
        /*1384*/ 	.short	0x010a
        /*1386*/ 	.byte	0x3f
	.zero		1


	//   ....[103]....
        /*1388*/ 	.word	0x0002a020
        /*138c*/ 	.word	0x00000003
        /*1390*/ 	.word	0x0002a830
        /*1394*/ 	.short	0x010a
        /*1396*/ 	.byte	0x3f
	.zero		1


	//   ....[104]....
        /*1398*/ 	.word	0x0002a070
        /*139c*/ 	.word	0x00000003
        /*13a0*/ 	.word	0x0002a850
        /*13a4*/ 	.short	0x010a
        /*13a6*/ 	.byte	0x3f
	.zero		1


	//   ....[105]....
        /*13a8*/ 	.word	0x0002a0c0
        /*13ac*/ 	.word	0x00000004
        /*13b0*/ 	.word	0x0002a850
        /*13b4*/ 	.short	0x010a
        /*13b6*/ 	.byte	0x3f
	.zero		1


	//   ....[106]....
        /*13b8*/ 	.word	0x0002be80
        /*13bc*/ 	.word	0x00000016
        /*13c0*/ 	.word	0x0002a820
        /*13c4*/ 	.short	0x010a
        /*13c6*/ 	.byte	0x3f
	.zero		1


	//   ....[107]....
        /*13c8*/ 	.word	0x0002bed0
        /*13cc*/ 	.word	0x0000000c
        /*13d0*/ 	.word	0x0002a8a0
        /*13d4*/ 	.short	0x010a
        /*13d6*/ 	.byte	0x3f
	.zero		1


	//   ....[108]....
        /*13d8*/ 	.word	0x0002bf20
        /*13dc*/ 	.word	0x0000000c
        /*13e0*/ 	.word	0x0002a8c0
        /*13e4*/ 	.short	0x010a
        /*13e6*/ 	.byte	0x3f
	.zero		1


	//   ....[109]....
        /*13e8*/ 	.word	0x0002bf70
        /*13ec*/ 	.word	0x00000006
        /*13f0*/ 	.word	0x0002a8a0
        /*13f4*/ 	.short	0x010a
        /*13f6*/ 	.byte	0x3f
	.zero		1


	//   ....[110]....
        /*13f8*/ 	.word	0x0002bfc0
        /*13fc*/ 	.word	0x00000006
        /*1400*/ 	.word	0x0002a8c0
        /*1404*/ 	.short	0x010a
        /*1406*/ 	.byte	0x3f
	.zero		1


	//   ....[111]....
        /*1408*/ 	.word	0x0002c0e0
        /*140c*/ 	.word	0x00000004
        /*1410*/ 	.word	0x0002a880
        /*1414*/ 	.short	0x010a
        /*1416*/ 	.byte	0x3f
	.zero		1


	//   ....[112]....
        /*1418*/ 	.word	0x0002c7b0
        /*141c*/ 	.word	0x00000004
        /*1420*/ 	.word	0x0002a840
        /*1424*/ 	.short	0x010a
        /*1426*/ 	.byte	0x3f
	.zero		1


	//   ....[113]....
        /*1428*/ 	.word	0x0002d310
        /*142c*/ 	.word	0x00000016
        /*1430*/ 	.word	0x0002a820
        /*1434*/ 	.short	0x010a
        /*1436*/ 	.byte	0x3f
	.zero		1


	//   ....[114]....
        /*1438*/ 	.word	0x0002d360
        /*143c*/ 	.word	0x00000004
        /*1440*/ 	.word	0x0002a880
        /*1444*/ 	.short	0x010a
        /*1446*/ 	.byte	0x3f
	.zero		1


	//   ....[115]....
        /*1448*/ 	.word	0x0002d880
        /*144c*/ 	.word	0x00000004
        /*1450*/ 	.word	0x0002a840
        /*1454*/ 	.short	0x010a
        /*1456*/ 	.byte	0x3f
	.zero		1


	//   ....[116]....
        /*1458*/ 	.word	0x0002dd90
        /*145c*/ 	.word	0x00000003
        /*1460*/ 	.word	0x0002a870
        /*1464*/ 	.short	0x010a
        /*1466*/ 	.byte	0x3f
	.zero		1


	//   ....[117]....
        /*1468*/ 	.word	0x0002dde0
        /*146c*/ 	.word	0x00000003
        /*1470*/ 	.word	0x0002a860
        /*1474*/ 	.short	0x010a
        /*1476*/ 	.byte	0x3f
	.zero		1


	//   ....[118]....
        /*1478*/ 	.word	0x0002de30
        /*147c*/ 	.word	0x0000000c
        /*1480*/ 	.word	0x0002a870
        /*1484*/ 	.short	0x010a
        /*1486*/ 	.byte	0x3f
	.zero		1


	//   ....[119]....
        /*1488*/ 	.word	0x0002de80
        /*148c*/ 	.word	0x0000000c
        /*1490*/ 	.word	0x0002a860
        /*1494*/ 	.short	0x010a
        /*1496*/ 	.byte	0x3f
	.zero		1


	//   ....[120]....
        /*1498*/ 	.word	0x0002e800
        /*149c*/ 	.word	0x00000005
        /*14a0*/ 	.word	0x0002a820
        /*14a4*/ 	.short	0x010a
        /*14a6*/ 	.byte	0x3f
	.zero		1


	//   ....[121]....
        /*14a8*/ 	.word	0x0002e9a0
        /*14ac*/ 	.word	0x00000003
        /*14b0*/ 	.word	0x0002a840
        /*14b4*/ 	.short	0x010a
        /*14b6*/ 	.byte	0x3f
	.zero		1


	//   ....[122]....
        /*14b8*/ 	.word	0x0002e9f0
        /*14bc*/ 	.word	0x00000017
        /*14c0*/ 	.word	0x0002a840
        /*14c4*/ 	.short	0x010a
        /*14c6*/ 	.byte	0x3f
	.zero		1


	//   ....[123]....
        /*14c8*/ 	.word	0x0002ea40
        /*14cc*/ 	.word	0x00000003
        /*14d0*/ 	.word	0x0002a860
        /*14d4*/ 	.short	0x010a
        /*14d6*/ 	.byte	0x3f
	.zero		1


	//   ....[124]....
        /*14d8*/ 	.word	0x0002ea90
        /*14dc*/ 	.word	0x00000017
        /*14e0*/ 	.word	0x0002a860
        /*14e4*/ 	.short	0x010a
        /*14e6*/ 	.byte	0x3f
	.zero		1


	//   ....[125]....
        /*14e8*/ 	.word	0x0002eae0
        /*14ec*/ 	.word	0x00000003
        /*14f0*/ 	.word	0x0002a880
        /*14f4*/ 	.short	0x010a
        /*14f6*/ 	.byte	0x3f
	.zero		1


	//----- nvinfo : EIATTR_NUM_MBARRIERS
	.align		4
.L_244:
        /*14f8*/ 	.byte	0x03, 0x38
        /*14fa*/ 	.short	0x0016


	//----- nvinfo : EIATTR_EXIT_INSTR_OFFSETS
	.align		4
        /*14fc*/ 	.byte	0x04, 0x1c
        /*14fe*/ 	.short	(.L_246 - .L_245)


	//   ....[0]....
.L_245:
        /*1500*/ 	.word	0x000294d0


	//----- nvinfo : EIATTR_MAX_THREADS
	.align		4
.L_246:
        /*1504*/ 	.byte	0x04, 0x05
        /*1506*/ 	.short	(.L_248 - .L_247)
.L_247:
        /*1508*/ 	.word	0x00000180
        /*150c*/ 	.word	0x00000001
        /*1510*/ 	.word	0x00000001


	//----- nvinfo : EIATTR_CRS_STACK_SIZE
	.align		4
.L_248:
        /*1514*/ 	.byte	0x04, 0x1e
        /*1516*/ 	.short	(.L_250 - .L_249)
.L_249:
        /*1518*/ 	.word	0x00000000


	//----- nvinfo : EIATTR_CBANK_PARAM_SIZE
	.align		4
.L_250:
        /*151c*/ 	.byte	0x03, 0x19
        /*151e*/ 	.short	0x0af0


	//----- nvinfo : EIATTR_PARAM_CBANK
	.align		4
        /*1520*/ 	.byte	0x04, 0x0a
        /*1522*/ 	.short	(.L_252 - .L_251)
	.align		4
.L_251:
        /*1524*/ 	.word	index@(.nv.constant0._ZN7cutlass13device_kernelIN5flash11enable_sm90INS1_16FlashAttnFwdSm90INS1_25CollectiveMainloopFwdSm90ILi2EN4cute5tupleIJNS5_1CILi1EEES8_S8_EEENS6_IJNS7_ILi128EEESA_NS7_ILi192EEEEEELi192ENS_12float_e4m3_tEfNS_4arch4Sm90ELb0ELb1ELb0ELb1ELb1ELb1ELb0ELb1ELb1ELb1ELb0ELb0EEENS1_21CollectiveEpilogueFwdINS6_IJSA_SB_SA_EEES9_NS_10bfloat16_tESF_Li256ELb1ELb1ELb0ELb1EEENS1_36VarlenDynamicPersistentTileSchedulerILi128ELi128ELi256ELi128ELb0ELb1ELb1ELb1ELb0ELb1EEEEEEEEEvNT_6ParamsE)
        /*1528*/ 	.short	0x0210
        /*152a*/ 	.short	0x0af0


	//----- nvinfo : EIATTR_SW_WAR
	.align		4
.L_252:
        /*152c*/ 	.byte	0x04, 0x36
        /*152e*/ 	.short	(.L_254 - .L_253)
.L_253:
        /*1530*/ 	.word	0x00000008
.L_254:


//--------------------- .nv.info._ZN7cutlass13device_kernelIN5flash11enable_sm90INS1_16FlashAttnFwdSm90INS1_25CollectiveMainloopFwdSm90ILi2EN4cute5tupleIJNS5_1CILi1EEES8_S8_EEENS6_IJNS7_ILi128EEENS7_ILi160EEENS7_ILi192EEEEEELi192ENS_12float_e4m3_tEfNS_4arch4Sm90ELb1ELb0ELb0ELb0ELb1ELb0ELb0ELb1ELb1ELb1ELb0ELb0EEENS1_21CollectiveEpilogueFwdINS6_IJSA_SC_SB_EEES9_NS_10bfloat16_tESG_Li256ELb0ELb1ELb0ELb1EEENS1_30DynamicPersistentTileSchedulerILi256ELi128ELb0ELb1ELb1EEEEEEEEEvNT_6ParamsE --------------------------
	.section	.nv.info._ZN7cutlass13device_kernelIN5flash11enable_sm90INS1_16FlashAttnFwdSm90INS1_25CollectiveMainloopFwdSm90ILi2EN4cute5tupleIJNS5_1CILi1EEES8_S8_EEENS6_IJNS7_ILi128EEENS7_ILi160EEENS7_ILi192EEEEEELi192ENS_12float_e4m3_tEfNS_4arch4Sm90ELb1ELb0ELb0ELb0ELb1ELb0ELb0ELb1ELb1ELb1ELb0ELb0EEENS1_21CollectiveEpilogueFwdINS6_IJSA_SC_SB_EEES9_NS_10bfloat16_tESG_Li256ELb0ELb1ELb0ELb1EEENS1_30DynamicPersistentTileSchedulerILi256ELi128ELb0ELb1ELb1EEEEEEEEEvNT_6ParamsE,"",@"SHT_CUDA_INFO"
	.sectionflags	@""
	.align	4


	//----- nvinfo : EIATTR_CUDA_API_VERSION
	.align		4
        /*0000*/ 	.byte	0x04, 0x37
        /*0002*/ 	.short	(.L_256 - .L_255)
.L_255:
        /*0004*/ 	.word	0x00000082


	//----- nvinfo : EIATTR_KPARAM_INFO
	.align		4
.L_256:
        /*0008*/ 	.byte	0x04, 0x17
        /*000a*/ 	.short	(.L_258 - .L_257)
.L_257:
        /*000c*/ 	.word	0x00000000
        /*0010*/ 	.short	0x0000
        /*0012*/ 	.short	0x0070
        /*0014*/ 	.byte	0x00, 0xf0, 0x01, 0x2a


	//----- nvinfo : EIATTR_SPARSE_MMA_MASK
	.align		4
.L_258:
        /*0018*/ 	.byte	0x03, 0x50
        /*001a*/ 	.short	0x0000


	//----- nvinfo : EIATTR_MAXREG_COUNT
	.align		4
        /*001c*/ 	.byte	0x03, 0x1b
        /*001e*/ 	.short	0x00a8


	//----- nvinfo : EIATTR_NUM_BARRIERS
	.align		4
        /*0020*/ 	.byte	0x02, 0x4c
        /*0022*/ 	.byte	0x10
	.zero		1


	//----- nvinfo : EIATTR_EXTERNS
	.align		4
        /*0024*/ 	.byte	0x04, 0x0f
        /*0026*/ 	.short	(.L_260 - .L_259)


	//   ....[0]....
	.align		4
.L_259:
        /*0028*/ 	.word	index@(__assertfail)


	//----- nvinfo : EIATTR_ANNOTATIONS
	.align		4
.L_260:
        /*002c*/ 	.byte	0x04, 0x55
        /*002e*/ 	.short	(.L_262 - .L_261)


	//   ....[0]....
.L_261:
        /* <DEDUP_REMOVED lines=13> */


	//----- nvinfo : EIATTR_MERCURY_ISA_VERSION
	.align		4
.L_262:
        /*00f0*/ 	.byte	0x03, 0x5f
        /*00f2*/ 	.short	0x0101


	//----- nvinfo : EIATTR_INT_WARP_WIDE_INSTR_OFFSETS
	.align		4
        /*00f4*/ 	.byte	0x04, 0x31
        /*00f6*/ 	.short	(.L_264 - .L_263)


	//   ....[0]....
.L_263:
        /*00f8*/ 	.word	0x000000c0


	//   ....[1]....
        /*00fc*/ 	.word	0x000000d0


	//   ....[2]....
        /*0100*/ 	.word	0x00000170


	//   ....[3]....
        /*0104*/ 	.word	0x0000fd80


	//   ....[4]....
        /*0108*/ 	.word	0x0000fe10


	//   ....[5]....
        /*010c*/ 	.word	0x00013a20


	//   ....[6]....
        /*0110*/ 	.word	0x00013ab0


	//----- nvinfo : EIATTR_COOP_GROUP_MASK_REGIDS
	.align		4
.L_264:
        /*0114*/ 	.byte	0x04, 0x29
        /*0116*/ 	.short	(.L_266 - .L_265)


	//   ....[0]....
.L_265:
        /*0118*/ 	.word	0xffffffff


	//   ....[1]....
        /*011c*/ 	.word	0xffffffff


	//   ....[2]....
        /*0120*/ 	.word	0xffffffff


	//   ....[3]....
        /*0124*/ 	.word	0xffffffff


	//   ....[4]....
        /*0128*/ 	.word	0xffffffff


	//   ....[5]....
        /*012c*/ 	.word	0xffffffff


	//   ....[6]....
        /*0130*/ 	.word	0xffffffff


	//   ....[7]....
        /*0134*/ 	.word	0xffffffff


	//   ....[8]....
        /*0138*/ 	.word	0xffffffff


	//   ....[9]....
        /*013c*/ 	.word	0xffffffff


	//   ....[10]....
        /*0140*/ 	.word	0xffffffff


	//   ....[11]....
        /*0144*/ 	.word	0xffffffff


	//   ....[12]....
        /*0148*/ 	.word	0xffffffff


	//   ....[13]....
        /*014c*/ 	.word	0xffffffff


	//   ....[14]....
        /*0150*/ 	.word	0xffffffff


	//   ....[15]....
        /*0154*/ 	.word	0xffffffff


	//   ....[16]....
        /*0158*/ 	.word	0xffffffff


	//   ....[17]....
        /*015c*/ 	.word	0xffffffff


	//   ....[18]....
        /*0160*/ 	.word	0xffffffff


	//   ....[19]....
        /*0164*/ 	.word	0xffffffff


	//   ....[20]....
        /*0168*/ 	.word	0xffffffff


	//   ....[21]....
        /*016c*/ 	.word	0xffffffff


	//   ....[22]....
        /*0170*/ 	.word	0xffffffff


	//   ....[23]....
        /*0174*/ 	.word	0xffffffff


	//   ....[24]....
        /*0178*/ 	.word	0xffffffff


	//   ....[25]....
        /*017c*/ 	.word	0xffffffff


	//   ....[26]....
        /*0180*/ 	.word	0xffffffff


	//   ....[27]....
        /*0184*/ 	.word	0xffffffff


	//   ....[28]....
        /*0188*/ 	.word	0xffffffff


	//   ....[29]....
        /*018c*/ 	.word	0xffffffff


	//   ....[30]....
        /*0190*/ 	.word	0xffffffff


	//   ....[31]....
        /*0194*/ 	.word	0xffffffff


	//   ....[32]....
        /*0198*/ 	.word	0xffffffff


	//   ....[33]....
        /*019c*/ 	.word	0xffffffff


	//   ....[34]....
        /*01a0*/ 	.word	0xffffffff


	//   ....[35]....
        /*01a4*/ 	.word	0xffffffff


	//   ....[36]....
        /*01a8*/ 	.word	0xffffffff


	//   ....[37]....
        /*01ac*/ 	.word	0xffffffff


	//   ....[38]....
        /*01b0*/ 	.word	0xffffffff


	//   ....[39]....
        /*01b4*/ 	.word	0xffffffff


	//   ....[40]....
        /*01b8*/ 	.word	0xffffffff


	//   ....[41]....
        /*01bc*/ 	.word	0xffffffff


	//   ....[42]....
        /*01c0*/ 	.word	0xffffffff


	//   ....[43]....
        /*01c4*/ 	.word	0xffffffff


	//   ....[44]....
        /*01c8*/ 	.word	0xffffffff


	//   ....[45]....
        /*01cc*/ 	.word	0xffffffff


	//   ....[46]....
        /*01d0*/ 	.word	0xffffffff


	//   ....[47]....
        /*01d4*/ 	.word	0xffffffff


	//   ....[48]....
        /*01d8*/ 	.word	0xffffffff


	//   ....[49]....
        /*01dc*/ 	.word	0xffffffff


	//   ....[50]....
        /*01e0*/ 	.word	0xffffffff


	//   ....[51]....
        /*01e4*/ 	.word	0xffffffff


	//   ....[52]....
        /*01e8*/ 	.word	0xffffffff


	//   ....[53]....
        /*01ec*/ 	.word	0xffffffff


	//   ....[54]....
        /*01f0*/ 	.word	0xffffffff


	//   ....[55]....
        /*01f4*/ 	.word	0xffffffff


	//   ....[56]....
        /*01f8*/ 	.word	0xffffffff


	//   ....[57]....
        /*01fc*/ 	.word	0xffffffff


	//   ....[58]....
        /*0200*/ 	.word	0xffffffff


	//   ....[59]....
        /*0204*/ 	.word	0xffffffff


	//   ....[60]....
        /*0208*/ 	.word	0xffffffff


	//   ....[61]....
        /*020c*/ 	.word	0xffffffff


	//   ....[62]....
        /*0210*/ 	.word	0xffffffff


	//   ....[63]....
        /*0214*/ 	.word	0xffffffff


	//   ....[64]....
        /*0218*/ 	.word	0xffffffff


	//   ....[65]....
        /*021c*/ 	.word	0xffffffff


	//   ....[66]....
        /*0220*/ 	.word	0xffffffff


	//   ....[67]....
        /*0224*/ 	.word	0xffffffff


	//   ....[68]....
        /*0228*/ 	.word	0xffffffff


	//   ....[69]....
        /*022c*/ 	.word	0xffffffff


	//   ....[70]....
        /*0230*/ 	.word	0xffffffff


	//   ....[71]....
        /*0234*/ 	.word	0xffffffff


	//   ....[72]....
        /*0238*/ 	.word	0xffffffff


	//   ....[73]....
        /*023c*/ 	.word	0xffffffff


	//   ....[74]....
        /*0240*/ 	.word	0xffffffff


	//   ....[75]....
        /*0244*/ 	.word	0xffffffff


	//   ....[76]....
        /*0248*/ 	.word	0xffffffff


	//   ....[77]....
        /*024c*/ 	.word	0xffffffff


	//   ....[78]....
        /*0250*/ 	.word	0xffffffff


	//   ....[79]....
        /*0254*/ 	.word	0xffffffff


	//   ....[80]....
        /*0258*/ 	.word	0xffffffff


	//   ....[81]....
        /*025c*/ 	.word	0xffffffff


	//   ....[82]....
        /*0260*/ 	.word	0xffffffff


	//   ....[83]....
        /*0264*/ 	.word	0xffffffff


	//   ....[84]....
        /*0268*/ 	.word	0xffffffff


	//   ....[85]....
        /*026c*/ 	.word	0xffffffff


	//   ....[86]....
        /*0270*/ 	.word	0xffffffff


	//   ....[87]....
        /*0274*/ 	.word	0xffffffff


	//   ....[88]....
        /*0278*/ 	.word	0xffffffff


	//   ....[89]....
        /*027c*/ 	.word	0xffffffff


	//   ....[90]....
        /*0280*/ 	.word	0xffffffff


	//   ....[91]....
        /*0284*/ 	.word	0xffffffff


	//   ....[92]....
        /*0288*/ 	.word	0xffffffff


	//   ....[93]....
        /*028c*/ 	.word	0xffffffff


	//   ....[94]....
        /*0290*/ 	.word	0xffffffff


	//   ....[95]....
        /*0294*/ 	.word	0xffffffff


	//   ....[96]....
        /*0298*/ 	.word	0xffffffff


	//   ....[97]....
        /*029c*/ 	.word	0xffffffff


	//   ....[98]....
        /*02a0*/ 	.word	0xffffffff


	//   ....[99]....
        /*02a4*/ 	.word	0xffffffff


	//   ....[100]....
        /*02a8*/ 	.word	0xffffffff


	//   ....[101]....
        /*02ac*/ 	.word	0xffffffff


	//   ....[102]....
        /*02b0*/ 	.word	0xffffffff


	//   ....[103]....
        /*02b4*/ 	.word	0xffffffff


	//   ....[104]....
        /*02b8*/ 	.word	0xffffffff


	//   ....[105]....
        /*02bc*/ 	.word	0xffffffff


	//   ....[106]....
        /*02c0*/ 	.word	0xffffffff


	//   ....[107]....
        /*02c4*/ 	.word	0xffffffff


	//   ....[108]....
        /*02c8*/ 	.word	0xffffffff


	//   ....[109]....
        /*02cc*/ 	.word	0xffffffff


	//   ....[110]....
        /*02d0*/ 	.word	0xffffffff


	//   ....[111]....
        /*02d4*/ 	.word	0xffffffff


	//   ....[112]....
        /*02d8*/ 	.word	0xffffffff


	//   ....[113]....
        /*02dc*/ 	.word	0xffffffff


	//   ....[114]....
        /*02e0*/ 	.word	0xffffffff


	//   ....[115]....
        /*02e4*/ 	.word	0xffffffff


	//   ....[116]....
        /*02e8*/ 	.word	0xffffffff


	//   ....[117]....
        /*02ec*/ 	.word	0xffffffff


	//   ....[118]....
        /*02f0*/ 	.word	0xffffffff


	//   ....[119]....
        /*02f4*/ 	.word	0xffffffff


	//   ....[120]....
        /*02f8*/ 	.word	0xffffffff


	//   ....[121]....
        /*02fc*/ 	.word	0xffffffff


	//   ....[122]....
        /*0300*/ 	.word	0xffffffff


	//   ....[123]....
        /*0304*/ 	.word	0xffffffff


	//   ....[124]....
        /*0308*/ 	.word	0xffffffff


	//   ....[125]....
        /*030c*/ 	.word	0xffffffff


	//   ....[126]....
        /*0310*/ 	.word	0xffffffff


	//   ....[127]....
        /*0314*/ 	.word	0xffffffff


	//   ....[128]....
        /*0318*/ 	.word	0xffffffff


	//   ....[129]....
        /*031c*/ 	.word	0xffffffff


	//   ....[130]....
        /*0320*/ 	.word	0xffffffff


	//   ....[131]....
        /*0324*/ 	.word	0xffffffff


	//   ....[132]....
        /*0328*/ 	.word	0xffffffff


	//   ....[133]....
        /*032c*/ 	.word	0xffffffff


	//   ....[134]....
        /*0330*/ 	.word	0xffffffff


	//   ....[135]....
        /*0334*/ 	.word	0xffffffff


	//   ....[136]....
        /*0338*/ 	.word	0xffffffff


	//   ....[137]....
        /*033c*/ 	.word	0xffffffff


	//   ....[138]....
        /*0340*/ 	.word	0xffffffff


	//   ....[139]....
        /*0344*/ 	.word	0xffffffff


	//   ....[140]....
        /*0348*/ 	.word	0xffffffff


	//   ....[141]....
        /*034c*/ 	.word	0xffffffff


	//   ....[142]....
        /*0350*/ 	.word	0xffffffff


	//   ....[143]....
        /*0354*/ 	.word	0xffffffff


	//   ....[144]....
        /*0358*/ 	.word	0xffffffff


	//   ....[145]....
        /*035c*/ 	.word	0xffffffff


	//   ....[146]....
        /*0360*/ 	.word	0x0500000f


	//   ....[147]....
        /*0364*/ 	.word	0x0500000f


	//   ....[148]....
        /*0368*/ 	.word	0x0500000f


	//   ....[149]....
        /*036c*/ 	.word	0x0500000f


	//   ....[150]....
        /*0370*/ 	.word	0x0500000f


	//   ....[151]....
        /*0374*/ 	.word	0x0500000f


	//   ....[152]....
        /*0378*/ 	.word	0x0500000f


	//   ....[153]....
        /*037c*/ 	.word	0x0500000f


	//   ....[154]....
        /*0380*/ 	.word	0x0500000f


	//   ....[155]....
        /*0384*/ 	.word	0x0500000f


	//   ....[156]....
        /*0388*/ 	.word	0x0500000f


	//   ....[157]....
        /*038c*/ 	.word	0x0500000f


	//   ....[158]....
        /*0390*/ 	.word	0x0500000f


	//   ....[159]....
        /*0394*/ 	.word	0x0500000f


	//   ....[160]....
        /*0398*/ 	.word	0x0500000f


	//   ....[161]....
        /*039c*/ 	.word	0x0500000f


	//   ....[162]....
        /*03a0*/ 	.word	0x0500000f


	//   ....[163]....
        /*03a4*/ 	.word	0x0500000f


	//   ....[164]....
        /*03a8*/ 	.word	0x0500000f


	//   ....[165]....
        /*03ac*/ 	.word	0x0500000f


	//   ....[166]....
        /*03b0*/ 	.word	0x0500000f


	//   ....[167]....
        /*03b4*/ 	.word	0x0500000f


	//   ....[168]....
        /*03b8*/ 	.word	0x0500000f


	//   ....[169]....
        /*03bc*/ 	.word	0x0500000f


	//   ....[170]....
        /*03c0*/ 	.word	0x0500000f


	//   ....[171]....
        /*03c4*/ 	.word	0x0500000f


	//   ....[172]....
        /*03c8*/ 	.word	0x0500000f


	//   ....[173]....
        /*03cc*/ 	.word	0x0500000f


	//   ....[174]....
        /*03d0*/ 	.word	0x0500000f


	//   ....[175]....
        /*03d4*/ 	.word	0x0500000f


	//   ....[176]....
        /*03d8*/ 	.word	0x0500000f


	//   ....[177]....
        /*03dc*/ 	.word	0x0500000f


	//   ....[178]....
        /*03e0*/ 	.word	0x0500000f


	//   ....[179]....
        /*03e4*/ 	.word	0x0500000f


	//   ....[180]....
        /*03e8*/ 	.word	0x0500000f


	//   ....[181]....
        /*03ec*/ 	.word	0x0500000f


	//   ....[182]....
        /*03f0*/ 	.word	0x0500000f


	//   ....[183]....
        /*03f4*/ 	.word	0x0500000f


	//   ....[184]....
        /*03f8*/ 	.word	0x0500000f


	//   ....[185]....
        /*03fc*/ 	.word	0x0500000f


	//   ....[186]....
        /*0400*/ 	.word	0x0500000f


	//   ....[187]....
        /*0404*/ 	.word	0x0500000f


	//   ....[188]....
        /*0408*/ 	.word	0x0500000f


	//   ....[189]....
        /*040c*/ 	.word	0x0500000f


	//   ....[190]....
        /*0410*/ 	.word	0x0500000f


	//   ....[191]....
        /*0414*/ 	.word	0x0500000f


	//   ....[192]....
        /*0418*/ 	.word	0x0500000f


	//   ....[193]....
        /*041c*/ 	.word	0x0500000f


	//   ....[194]....
        /*0420*/ 	.word	0x0500000f


	//   ....[195]....
        /*0424*/ 	.word	0x0500000f


	//----- nvinfo : EIATTR_COOP_GROUP_INSTR_OFFSETS
	.align		4
.L_266:
        /*0428*/ 	.byte	0x04, 0x28
        /*042a*/ 	.short	(.L_268 - .L_267)


	//   ....[0]....
.L_267:
        /*042c*/ 	.word	0x00000080


	//   ....[1]....
        /*0430*/ 	.word	0x00000090


	//   ....[2]....
        /*0434*/ 	.word	0x000002d0


	//   ....[3]....
        /*0438*/ 	.word	0x00000430


	//   ....[4]....
        /*043c*/ 	.word	0x00000550


	//   ....[5]....
        /*0440*/ 	.word	0x000006b0


	//   ....[6]....
        /*0444*/ 	.word	0x000017f0


	//   ....[7]....
        /*0448*/ 	.word	0x000028f0


	//   ....[8]....
        /*044c*/ 	.word	0x00002920


	//   ....[9]....
        /*0450*/ 	.word	0x00003210


	//   ....[10]....
        /*0454*/ 	.word	0x00003230


	//   ....[11]....
        /*0458*/ 	.word	0x00003f30


	//   ....[12]....
        /*045c*/ 	.word	0x00003fc0


	//   ....[13]....
        /*0460*/ 	.word	0x00006020


	//   ....[14]....
        /*0464*/ 	.word	0x00006040


	//   ....[15]....
        /*0468*/ 	.word	0x00006860


	//   ....[16]....
        /*046c*/ 	.word	0x00006970


	//   ....[17]....
        /*0470*/ 	.word	0x000073d0


	//   ....[18]....
        /*0474*/ 	.word	0x00007450


	//   ....[19]....
        /*0478*/ 	.word	0x00009f40


	//   ....[20]....
        /*047c*/ 	.word	0x00009f50


	//   ....[21]....
        /*0480*/ 	.word	0x00009f80


	//   ....[22]....
        /*0484*/ 	.word	0x00009f90


	//   ....[23]....
        /*0488*/ 	.word	0x0000bcb0


	//   ....[24]....
        /*048c*/ 	.word	0x0000bcc0


	//   ....[25]....
        /*0490*/ 	.word	0x0000bcf0


	//   ....[26]....
        /*0494*/ 	.word	0x0000bd00


	//   ....[27]....
        /*0498*/ 	.word	0x0000d550


	//   ....[28]....
        /*049c*/ 	.word	0x0000d580


	//   ....[29]....
        /*04a0*/ 	.word	0x0000d5b0


	//   ....[30]....
        /*04a4*/ 	.word	0x0000d5f0


	//   ....[31]....
        /*04a8*/ 	.word	0x0000d620


	//   ....[32]....
        /*04ac*/ 	.word	0x0000d650


	//   ....[33]....
        /*04b0*/ 	.word	0x0000d680


	//   ....[34]....
        /*04b4*/ 	.word	0x0000d6b0


	//   ....[35]....
        /*04b8*/ 	.word	0x0000d6e0


	//   ....[36]....
        /*04bc*/ 	.word	0x0000d720


	//   ....[37]....
        /*04c0*/ 	.word	0x0000d750


	//   ....[38]....
        /*04c4*/ 	.word	0x0000d780


	//   ....[39]....
        /*04c8*/ 	.word	0x0000d7b0


	//   ....[40]....
        /*04cc*/ 	.word	0x0000d7c0


	//   ....[41]....
        /*04d0*/ 	.word	0x0000d7d0


	//   ....[42]....
        /*04d4*/ 	.word	0x0000d7e0


	//   ....[43]....
        /*04d8*/ 	.word	0x0000d800


	//   ....[44]....
        /*04dc*/ 	.word	0x0000d810


	//   ....[45]....
        /*04e0*/ 	.word	0x0000d820


	//   ....[46]....
        /*04e4*/ 	.word	0x0000d850


	//   ....[47]....
        /*04e8*/ 	.word	0x0000d880


	//   ....[48]....
        /*04ec*/ 	.word	0x0000d890


	//   ....[49]....
        /*04f0*/ 	.word	0x0000d8a0


	//   ....[50]....
        /*04f4*/ 	.word	0x0000d8b0


	//   ....[51]....
        /*04f8*/ 	.word	0x0000d8c0


	//   ....[52]....
        /*04fc*/ 	.word	0x0000d8e0


	//   ....[53]....
        /*0500*/ 	.word	0x0000d8f0


	//   ....[54]....
        /*0504*/ 	.word	0x0000d900


	//   ....[55]....
        /*0508*/ 	.word	0x0000d910


	//   ....[56]....
        /*050c*/ 	.word	0x0000d920


	//   ....[57]....
        /*0510*/ 	.word	0x0000d930


	//   ....[58]....
        /*0514*/ 	.word	0x0000d940


	//   ....[59]....
        /*0518*/ 	.word	0x0000d950


	//   ....[60]....
        /*051c*/ 	.word	0x0000d960


	//   ....[61]....
        /*0520*/ 	.word	0x0000d970


	//   ....[62]....
        /*0524*/ 	.word	0x0000d980


	//   ....[63]....
        /*0528*/ 	.word	0x0000d990


	//   ....[64]....
        /*052c*/ 	.word	0x0000d9a0


	//   ....[65]....
        /*0530*/ 	.word	0x0000d9b0


	//   ....[66]....
        /*0534*/ 	.word	0x0000d9c0


	//   ....[67]....
        /*0538*/ 	.word	0x0000d9d0


	//   ....[68]....
        /*053c*/ 	.word	0x0000d9e0


	//   ....[69]....
        /*0540*/ 	.word	0x0000d9f0


	//   ....[70]....
        /*0544*/ 	.word	0x0000da00


	//   ....[71]....
        /*0548*/ 	.word	0x0000da10


	//   ....[72]....
        /*054c*/ 	.word	0x0000da20


	//   ....[73]....
        /*0550*/ 	.word	0x0000da30


	//   ....[74]....
        /*0554*/ 	.word	0x0000da40


	//   ....[75]....
        /*0558*/ 	.word	0x0000dd50


	//   ....[76]....
        /*055c*/ 	.word	0x0000dd80


	//   ....[77]....
        /*0560*/ 	.word	0x0000ddb0


	//   ....[78]....
        /*0564*/ 	.word	0x0000dde0


	//   ....[79]....
        /*0568*/ 	.word	0x0000e300


	//   ....[80]....
        /*056c*/ 	.word	0x0000e330


	//   ....[81]....
        /*0570*/ 	.word	0x0000e430


	//   ....[82]....
        /*0574*/ 	.word	0x0000e450


	//   ....[83]....
        /*0578*/ 	.word	0x0000e550


	//   ....[84]....
        /*057c*/ 	.word	0x0000e570


	//   ....[85]....
        /*0580*/ 	.word	0x0000e680


	//   ....[86]....
        /*0584*/ 	.word	0x0000e6a0


	//   ....[87]....
        /*0588*/ 	.word	0x0000ed80


	//   ....[88]....
        /*058c*/ 	.word	0x0000eda0


	//   ....[89]....
        /*0590*/ 	.word	0x0000eea0


	//   ....[90]....
        /*0594*/ 	.word	0x0000eec0


	//   ....[91]....
        /*0598*/ 	.word	0x0000efc0


	//   ....[92]....
        /*059c*/ 	.word	0x0000efe0


	//   ....[93]....
        /*05a0*/ 	.word	0x0000f0f0


	//   ....[94]....
        /*05a4*/ 	.word	0x0000f110


	//   ....[95]....
        /*05a8*/ 	.word	0x0000f2e0


	//   ....[96]....
        /*05ac*/ 	.word	0x00010c50


	//   ....[97]....
        /*05b0*/ 	.word	0x00010c80


	//   ....[98]....
        /*05b4*/ 	.word	0x00010cb0


	//   ....[99]....
        /*05b8*/ 	.word	0x00010d60


	//   ....[100]....
        /*05bc*/ 	.word	0x00010d70


	//   ....[101]....
        /*05c0*/ 	.word	0x00010e00


	//   ....[102]....
        /*05c4*/ 	.word	0x00010e10


	//   ....[103]....
        /*05c8*/ 	.word	0x00010e20


	//   ....[104]....
        /*05cc*/ 	.word	0x00010eb0


	//   ....[105]....
        /*05d0*/ 	.word	0x00010f60


	//   ....[106]....
        /*05d4*/ 	.word	0x00011370


	//   ....[107]....
        /*05d8*/ 	.word	0x000113a0


	//   ....[108]....
        /*05dc*/ 	.word	0x000113b0


	//   ....[109]....
        /*05e0*/ 	.word	0x000113c0


	//   ....[110]....
        /*05e4*/ 	.word	0x00011410


	//   ....[111]....
        /*05e8*/ 	.word	0x00011490


	//   ....[112]....
        /*05ec*/ 	.word	0x000114b0


	//   ....[113]....
        /*05f0*/ 	.word	0x00011520


	//   ....[114]....
        /*05f4*/ 	.word	0x00011540


	//   ....[115]....
        /*05f8*/ 	.word	0x000115c0


	//   ....[116]....
        /*05fc*/ 	.word	0x00011cc0


	//   ....[117]....
        /*0600*/ 	.word	0x00011ce0


	//   ....[118]....
        /*0604*/ 	.word	0x00011d00


	//   ....[119]....
        /*0608*/ 	.word	0x00011d60


	//   ....[120]....
        /*060c*/ 	.word	0x00011de0


	//   ....[121]....
        /*0610*/ 	.word	0x00011e10


	//   ....[122]....
        /*0614*/ 	.word	0x00011e90


	//   ....[123]....
        /*0618*/ 	.word	0x00011eb0


	//   ....[124]....
        /*061c*/ 	.word	0x00012830


	//   ....[125]....
        /*0620*/ 	.word	0x00012840


	//   ....[126]....
        /*0624*/ 	.word	0x00012850


	//   ....[127]....
        /*0628*/ 	.word	0x00012890


	//   ....[128]....
        /*062c*/ 	.word	0x000128d0


	//   ....[129]....
        /*0630*/ 	.word	0x000128e0


	//   ....[130]....
        /*0634*/ 	.word	0x00012940


	//   ....[131]....
        /*0638*/ 	.word	0x00012970


	//   ....[132]....
        /*063c*/ 	.word	0x000129b0


	//   ....[133]....
        /*0640*/ 	.word	0x00012a10


	//   ....[134]....
        /*0644*/ 	.word	0x00012df0


	//   ....[135]....
        /*0648*/ 	.word	0x00012e00


	//   ....[136]....
        /*064c*/ 	.word	0x00012e10


	//   ....[137]....
        /*0650*/ 	.word	0x00012e20


	//   ....[138]....
        /*0654*/ 	.word	0x00012e40


	//   ....[139]....
        /*0658*/ 	.word	0x00012ea0


	//   ....[140]....
        /*065c*/ 	.word	0x00012ec0


	//   ....[141]....
        /*0660*/ 	.word	0x00012ed0


	//   ....[142]....
        /*0664*/ 	.word	0x00012ee0


	//   ....[143]....
        /*0668*/ 	.word	0x00012f40


	//   ....[144]....
        /*066c*/ 	.word	0x00014490


	//   ....[145]....
        /*0670*/ 	.word	0x00014630


	//   ....[146]....
        /*0674*/ 	.word	0x00014c40


	//   ....[147]....
        /*0678*/ 	.word	0x00014d20


	//   ....[148]....
        /*067c*/ 	.word	0x00014df0


	//   ....[149]....
        /*0680*/ 	.word	0x00014e50


	//   ....[150]....
        /*0684*/ 	.word	0x00014f60


	//   ....[151]....
        /*0688*/ 	.word	0x00014fc0


	//   ....[152]....
        /*068c*/ 	.word	0x000150c0


	//   ....[153]....
        /*0690*/ 	.word	0x00015120


	//   ....[154]....
        /*0694*/ 	.word	0x000151f0


	//   ....[155]....
        /*0698*/ 	.word	0x000152b0


	//   ....[156]....
        /*069c*/ 	.word	0x000153a0


	//   ....[157]....
        /*06a0*/ 	.word	0x00015510


	//   ....[158]....
        /*06a4*/ 	.word	0x000155b0


	//   ....[159]....
        /*06a8*/ 	.word	0x000156a0


	//   ....[160]....
        /*06ac*/ 	.word	0x00015740


	//   ....[161]....
        /*06b0*/ 	.word	0x00015820


	//   ....[162]....
        /*06b4*/ 	.word	0x000158d0


	//   ....[163]....
        /*06b8*/ 	.word	0x00015940


	//   ....[164]....
        /*06bc*/ 	.word	0x00015a10


	//   ....[165]....
        /*06c0*/ 	.word	0x00015a80


	//   ....[166]....
        /*06c4*/ 	.word	0x00015b50


	//   ....[167]....
        /*06c8*/ 	.word	0x00015be0


	//   ....[168]....
        /*06cc*/ 	.word	0x00015c60


	//   ....[169]....
        /*06d0*/ 	.word	0x00015ce0


	//   ....[170]....
        /*06d4*/ 	.word	0x00015da0


	//   ....[171]....
        /*06d8*/ 	.word	0x00015e10


	//   ....[172]....
        /*06dc*/ 	.word	0x00015f00


	//   ....[173]....
        /*06e0*/ 	.word	0x00015f70


	//   ....[174]....
        /*06e4*/ 	.word	0x00016040


	//   ....[175]....
        /*06e8*/ 	.word	0x00016170


	//   ....[176]....
        /*06ec*/ 	.word	0x00016200


	//   ....[177]....
        /*06f0*/ 	.word	0x00016260


	//   ....[178]....
        /*06f4*/ 	.word	0x00016340


	//   ....[179]....
        /*06f8*/ 	.word	0x000163a0


	//   ....[180]....
        /*06fc*/ 	.word	0x00016470


	//   ....[181]....
        /*0700*/ 	.word	0x000164d0


	//   ....[182]....
        /*0704*/ 	.word	0x000165a0


	//   ....[183]....
        /*0708*/ 	.word	0x00016600


	//   ....[184]....
        /*070c*/ 	.word	0x000166d0


	//   ....[185]....
        /*0710*/ 	.word	0x000167c0


	//   ....[186]....
        /*0714*/ 	.word	0x00016850


	//   ....[187]....
        /*0718*/ 	.word	0x000168b0


	//   ....[188]....
        /*071c*/ 	.word	0x00016970


	//   ....[189]....
        /*0720*/ 	.word	0x000169d0


	//   ....[190]....
        /*0724*/ 	.word	0x00016a90


	//   ....[191]....
        /*0728*/ 	.word	0x00016af0


	//   ....[192]....
        /*072c*/ 	.word	0x00016bb0


	//   ....[193]....
        /*0730*/ 	.word	0x00016c10


	//   ....[194]....
        /*0734*/ 	.word	0x00016ce0


	//   ....[195]....
        /*0738*/ 	.word	0x00016f30


	//----- nvinfo : EIATTR_REG_RECONFIG
	.align		4
.L_268:
        /*073c*/ 	.byte	0x01, 0x54
	.zero		2


	//----- nvinfo : EIATTR_SYSCALL_OFFSETS
	.align		4
        /*0740*/ 	.byte	0x04, 0x46
        /*0742*/ 	.short	(.L_270 - .L_269)


	//   ....[0]....
.L_269:
        /*0744*/ 	.word	0x000019d0


	//   ....[1]....
        /*0748*/ 	.word	0x0000ff80


	//   ....[2]....
        /*074c*/ 	.word	0x000100f0


	//   ....[3]....
        /*0750*/ 	.word	0x00010240


	//   ....[4]....
        /*0754*/ 	.word	0x00010380


	//   ....[5]....
        /*0758*/ 	.word	0x00011920


	//----- nvinfo : EIATTR_MBARRIER_INSTR_OFFSETS
	.align		4
.L_270:
        /*075c*/ 	.byte	0x04, 0x39
        /*075e*/ 	.short	(.L_272 - .L_271)


	//   ....[0]....
.L_271:
        /*0760*/ 	.word	0x00000180
        /*0764*/ 	.word	0x000000ff
        /*0768*/ 	.word	0x00033400
        /*076c*/ 	.short	0x0100
        /*076e*/ 	.byte	0x08
	.zero		1


	//   ....[1]....
        /*0770*/ 	.word	0x00000190
        /*0774*/ 	.word	0x000000ff
        /*0778*/ 	.word	0x00033420
        /*077c*/ 	.short	0x0100
        /*077e*/ 	.byte	0x08
	.zero		1


	//   ....[2]....
        /*0780*/ 	.word	0x00000280
        /*0784*/ 	.word	0x000000ff
        /*0788*/ 	.word	0x00033430
        /*078c*/ 	.short	0x0100
        /*078e*/ 	.byte	0x08
	.zero		1


	//   ....[3]....
        /*0790*/ 	.word	0x00000290
        /*0794*/ 	.word	0x000000ff
        /*0798*/ 	.word	0x00033440
        /*079c*/ 	.short	0x0100
        /*079e*/ 	.byte	0x08
	.zero		1


	//   ....[4]....
        /*07a0*/ 	.word	0x000002a0
        /*07a4*/ 	.word	0x000000ff
        /*07a8*/ 	.word	0x00033438
        /*07ac*/ 	.short	0x0100
        /*07ae*/ 	.byte	0x08
	.zero		1


	//   ....[5]....
        /*07b0*/ 	.word	0x000002b0
        /*07b4*/ 	.word	0x000000ff
        /*07b8*/ 	.word	0x00033448
        /*07bc*/ 	.short	0x0100
        /*07be*/ 	.byte	0x08
	.zero		1


	//   ....[6]....
        /*07c0*/ 	.word	0x000003e0
        /*07c4*/ 	.word	0x000000ff
        /*07c8*/ 	.word	0x00033450
        /*07cc*/ 	.short	0x0100
        /*07ce*/ 	.byte	0x08
	.zero		1


	//   ....[7]....
        /*07d0*/ 	.word	0x000003f0
        /*07d4*/ 	.word	0x000000ff
        /*07d8*/ 	.word	0x00033460
        /*07dc*/ 	.short	0x0100
        /*07de*/ 	.byte	0x08
	.zero		1


	//   ....[8]....
        /*07e0*/ 	.word	0x00000400
        /*07e4*/ 	.word	0x000000ff
        /*07e8*/ 	.word	0x00033458
        /*07ec*/ 	.short	0x0100
        /*07ee*/ 	.byte	0x08
	.zero		1


	//   ....[9]....
        /*07f0*/ 	.word	0x00000410
        /*07f4*/ 	.word	0x000000ff
        /*07f8*/ 	.word	0x00033468
        /*07fc*/ 	.short	0x0100
        /*07fe*/ 	.byte	0x08
	.zero		1


	//   ....[10]....
        /*0800*/ 	.word	0x00000500
        /*0804*/ 	.word	0x000000ff
        /*0808*/ 	.word	0x00033470
        /*080c*/ 	.short	0x0100
        /*080e*/ 	.byte	0x06
	.zero		1


	//   ....[11]....
        /*0810*/ 	.word	0x00000510
        /*0814*/ 	.word	0x000000ff
        /*0818*/ 	.word	0x00033480
        /*081c*/ 	.short	0x0100
        /*081e*/ 	.byte	0x06
	.zero		1


	//   ....[12]....
        /*0820*/ 	.word	0x00000520
        /*0824*/ 	.word	0x000000ff
        /*0828*/ 	.word	0x00033478
        /*082c*/ 	.short	0x0100
        /*082e*/ 	.byte	0x06
	.zero		1


	//   ....[13]....
        /*0830*/ 	.word	0x00000530
        /*0834*/ 	.word	0x000000ff
        /*0838*/ 	.word	0x00033488
        /*083c*/ 	.short	0x0100
        /*083e*/ 	.byte	0x06
	.zero		1


	//   ....[14]....
        /*0840*/ 	.word	0x00000660
        /*0844*/ 	.word	0x000000ff
        /*0848*/ 	.word	0x00033490
        /*084c*/ 	.short	0x0100
        /*084e*/ 	.byte	0x08
	.zero		1


	//   ....[15]....
        /*0850*/ 	.word	0x00000670
        /*0854*/ 	.word	0x000000ff
        /*0858*/ 	.word	0x000334a0
        /*085c*/ 	.short	0x0100
        /*085e*/ 	.byte	0x08
	.zero		1


	//   ....[16]....
        /*0860*/ 	.word	0x00000680
        /*0864*/ 	.word	0x000000ff
        /*0868*/ 	.word	0x00033498
        /*086c*/ 	.short	0x0100
        /*086e*/ 	.byte	0x08
	.zero		1


	//   ....[17]....
        /*0870*/ 	.word	0x00000690
        /*0874*/ 	.word	0x000000ff
        /*0878*/ 	.word	0x000334a8
        /*087c*/ 	.short	0x0100
        /*087e*/ 	.byte	0x08
	.zero		1


	//   ....[18]....
        /*0880*/ 	.word	0x000007e0
        /*0884*/ 	.word	0x000000ff
        /*0888*/ 	.word	0x000334b0
        /*088c*/ 	.short	0x0100
        /*088e*/ 	.byte	0x08
	.zero		1


	//   ....[19]....
        /*0890*/ 	.word	0x000007f0
        /*0894*/ 	.word	0x000000ff
        /*0898*/ 	.word	0x000334c0
        /*089c*/ 	.short	0x0100
        /*089e*/ 	.byte	0x08
	.zero		1


	//   ....[20]....
        /*08a0*/ 	.word	0x00000800
        /*08a4*/ 	.word	0x000000ff
        /*08a8*/ 	.word	0x000334b8
        /*08ac*/ 	.short	0x0100
        /*08ae*/ 	.byte	0x08
	.zero		1


	//   ....[21]....
        /*08b0*/ 	.word	0x00000810
        /*08b4*/ 	.word	0x000000ff
        /*08b8*/ 	.word	0x000334c8
        /*08bc*/ 	.short	0x0100
        /*08be*/ 	.byte	0x08
	.zero		1


	//   ....[22]....
        /*08c0*/ 	.word	0x00001a50
        /*08c4*/ 	.word	0x000000ff
        /*08c8*/ 	.word	0x00033400
        /*08cc*/ 	.short	0x010a
        /*08ce*/ 	.byte	0x29
	.zero		1


	//   ....[23]....
        /*08d0*/ 	.word	0x00001ad0
        /*08d4*/ 	.word	0x00000003
        /*08d8*/ 	.word	0x00033430
        /*08dc*/ 	.short	0x010a
        /*08de*/ 	.byte	0x3f
	.zero		1


	//   ....[24]....
        /*08e0*/ 	.word	0x00001b10
        /*08e4*/ 	.word	0x00000003
        /*08e8*/ 	.word	0x00033430
        /*08ec*/ 	.short	0x010a
        /*08ee*/ 	.byte	0x3f
	.zero		1


	//   ....[25]....
        /*08f0*/ 	.word	0x00002b30
        /*08f4*/ 	.word	0x000000ff
        /*08f8*/ 	.word	0x00000000
        /*08fc*/ 	.short	0x0101
        /*08fe*/ 	.byte	0x06
	.zero		1


	//   ....[26]....
        /*0900*/ 	.word	0x00005040
        /*0904*/ 	.word	0x000000ff
        /*0908*/ 	.word	0x00033430
        /*090c*/ 	.short	0x010a
        /*090e*/ 	.byte	0x06
	.zero		1


	//   ....[27]....
        /*0910*/ 	.word	0x00005080
        /*0914*/ 	.word	0x000000ff
        /*0918*/ 	.word	0x00033430
        /*091c*/ 	.short	0x010a
        /*091e*/ 	.byte	0x06
	.zero		1


	//   ....[28]....
        /*0920*/ 	.word	0x00005cc0
        /*0924*/ 	.word	0x000000ff
        /*0928*/ 	.word	0x00033450
        /*092c*/ 	.short	0x010a
        /*092e*/ 	.byte	0x06
	.zero		1


	//   ....[29]....
        /*0930*/ 	.word	0x00005d00
        /*0934*/ 	.word	0x000000ff
        /*0938*/ 	.word	0x00033450
        /*093c*/ 	.short	0x010a
        /*093e*/ 	.byte	0x06
	.zero		1


	//   ....[30]....
        /*0940*/ 	.word	0x00006090
        /*0944*/ 	.word	0x000000ff
        /*0948*/ 	.word	0x00000000
        /*094c*/ 	.short	0x0101
        /*094e*/ 	.byte	0x06
	.zero		1


	//   ....[31]....
        /*0950*/ 	.word	0x000081a0
        /*0954*/ 	.word	0x000000ff
        /*0958*/ 	.word	0x00000000
        /*095c*/ 	.short	0x0101
        /*095e*/ 	.byte	0x06
	.zero		1


	//   ....[32]....
        /*0960*/ 	.word	0x00008ad0
        /*0964*/ 	.word	0x000000ff
        /*0968*/ 	.word	0x00033430
        /*096c*/ 	.short	0x010a
        /*096e*/ 	.byte	0x06
	.zero		1


	//   ....[33]....
        /*0970*/ 	.word	0x00008b10
        /*0974*/ 	.word	0x000000ff
        /*0978*/ 	.word	0x00033430
        /*097c*/ 	.short	0x010a
        /*097e*/ 	.byte	0x06
	.zero		1


	//   ....[34]....
        /*0980*/ 	.word	0x00009750
        /*0984*/ 	.word	0x000000ff
        /*0988*/ 	.word	0x00033450
        /*098c*/ 	.short	0x010a
        /*098e*/ 	.byte	0x06
	.zero		1


	//   ....[35]....
        /*0990*/ 	.word	0x00009790
        /*0994*/ 	.word	0x000000ff
        /*0998*/ 	.word	0x00033450
        /*099c*/ 	.short	0x010a
        /*099e*/ 	.byte	0x06
	.zero		1


	//   ....[36]....
        /*09a0*/ 	.word	0x00009ae0
        /*09a4*/ 	.word	0x000000ff
        /*09a8*/ 	.word	0x00000000
        /*09ac*/ 	.short	0x0101
        /*09ae*/ 	.byte	0x06
	.zero		1


	//   ....[37]....
        /*09b0*/ 	.word	0x0000b090
        /*09b4*/ 	.word	0x000000ff
        /*09b8*/ 	.word	0x00000000
        /*09bc*/ 	.short	0x0101
        /*09be*/ 	.byte	0x06
	.zero		1


	//   ....[38]....
        /*09c0*/ 	.word	0x0000b910
        /*09c4*/ 	.word	0x000000ff
        /*09c8*/ 	.word	0x00033450
        /*09cc*/ 	.short	0x010a
        /*09ce*/ 	.byte	0x09
	.zero		1


	//   ....[39]....
        /*09d0*/ 	.word	0x0000b950
        /*09d4*/ 	.word	0x000000ff
        /*09d8*/ 	.word	0x00033450
        /*09dc*/ 	.short	0x010a
        /*09de*/ 	.byte	0x09
	.zero		1


	//   ....[40]....
        /*09e0*/ 	.word	0x0000c0a0
        /*09e4*/ 	.word	0x000000ff
        /*09e8*/ 	.word	0x00000000
        /*09ec*/ 	.short	0x0101
        /*09ee*/ 	.byte	0x04
	.zero		1


	//   ....[41]....
        /*09f0*/ 	.word	0x0000e2f0
        /*09f4*/ 	.word	0x00000000
        /*09f8*/ 	.word	0x00000000
        /*09fc*/ 	.short	0x0101
        /*09fe*/ 	.byte	0x3f
	.zero		1


	//   ....[42]....
        /*0a00*/ 	.word	0x00010970
        /*0a04*/ 	.word	0x00000004
        /*0a08*/ 	.word	0x00033480
        /*0a0c*/ 	.short	0x010a
        /*0a0e*/ 	.byte	0x3f
	.zero		1


	//   ....[43]....
        /*0a10*/ 	.word	0x00011060
        /*0a14*/ 	.word	0x00000004
        /*0a18*/ 	.word	0x00033470
        /*0a1c*/ 	.short	0x0107
        /*0a1e*/ 	.byte	0x3f
	.zero		1


	//   ....[44]....
        /*0a20*/ 	.word	0x00011120
        /*0a24*/ 	.word	0x00000004
        /*0a28*/ 	.word	0x00033470
        /*0a2c*/ 	.short	0x0101
        /*0a2e*/ 	.byte	0x3f
	.zero		1


	//   ....[45]....
        /*0a30*/ 	.word	0x00011150
        /*0a34*/ 	.word	0x00000004
        /*0a38*/ 	.word	0x00033440
        /*0a3c*/ 	.short	0x010a
        /*0a3e*/ 	.byte	0x3f
	.zero		1


	//   ....[46]....
        /*0a40*/ 	.word	0x000116f0
        /*0a44*/ 	.word	0x00000004
        /*0a48*/ 	.word	0x00033430
        /*0a4c*/ 	.short	0x0107
        /*0a4e*/ 	.byte	0x3f
	.zero		1


	//   ....[47]....
        /*0a50*/ 	.word	0x000117d0
        /*0a54*/ 	.word	0x00000004
        /*0a58*/ 	.word	0x00033430
        /*0a5c*/ 	.short	0x0101
        /*0a5e*/ 	.byte	0x3f
	.zero		1


	//   ....[48]....
        /*0a60*/ 	.word	0x00011fa0
        /*0a64*/ 	.word	0x00000011
        /*0a68*/ 	.word	0x00033400
        /*0a6c*/ 	.short	0x0107
        /*0a6e*/ 	.byte	0x3f
	.zero		1


	//   ....[49]....
        /*0a70*/ 	.word	0x00012090
        /*0a74*/ 	.word	0x00000011
        /*0a78*/ 	.word	0x00033400
        /*0a7c*/ 	.short	0x0101
        /*0a7e*/ 	.byte	0x3f
	.zero		1


	//   ....[50]....
        /*0a80*/ 	.word	0x000120b0
        /*0a84*/ 	.word	0x00000011
        /*0a88*/ 	.word	0x00033420
        /*0a8c*/ 	.short	0x010a
        /*0a8e*/ 	.byte	0x3f
	.zero		1


	//   ....[51]....
        /*0a90*/ 	.word	0x000125b0
        /*0a94*/ 	.word	0x00000004
        /*0a98*/ 	.word	0x00033480
        /*0a9c*/ 	.short	0x010a
        /*0a9e*/ 	.byte	0x3f
	.zero		1


	//   ....[52]....
        /*0aa0*/ 	.word	0x00012ab0
        /*0aa4*/ 	.word	0x00000004
        /*0aa8*/ 	.word	0x00033470
        /*0aac*/ 	.short	0x0107
        /*0aae*/ 	.byte	0x3f
	.zero		1


	//   ....[53]....
        /*0ab0*/ 	.word	0x00012b70
        /*0ab4*/ 	.word	0x00000004
        /*0ab8*/ 	.word	0x00033470
        /*0abc*/ 	.short	0x0101
        /*0abe*/ 	.byte	0x3f
	.zero		1


	//   ....[54]....
        /*0ac0*/ 	.word	0x00012ba0
        /*0ac4*/ 	.word	0x00000004
        /*0ac8*/ 	.word	0x00033440
        /*0acc*/ 	.short	0x010a
        /*0ace*/ 	.byte	0x3f
	.zero		1


	//   ....[55]....
        /*0ad0*/ 	.word	0x00013060
        /*0ad4*/ 	.word	0x00000004
        /*0ad8*/ 	.word	0x00033430
        /*0adc*/ 	.short	0x0107
        /*0ade*/ 	.byte	0x3f
	.zero		1


	//   ....[56]....
        /*0ae0*/ 	.word	0x00013130
        /*0ae4*/ 	.word	0x00000004
        /*0ae8*/ 	.word	0x00033430
        /*0aec*/ 	.short	0x0101
        /*0aee*/ 	.byte	0x3f
	.zero		1


	//   ....[57]....
        /*0af0*/ 	.word	0x000131b0
        /*0af4*/ 	.word	0x00000000
        /*0af8*/ 	.word	0x00033470
        /*0afc*/ 	.short	0x010a
        /*0afe*/ 	.byte	0x3f
	.zero		1


	//   ....[58]....
        /*0b00*/ 	.word	0x00013240
        /*0b04*/ 	.word	0x00000000
        /*0b08*/ 	.word	0x00033460
        /*0b0c*/ 	.short	0x010a
        /*0b0e*/ 	.byte	0x3f
	.zero		1


	//   ....[59]....
        /*0b10*/ 	.word	0x00013910
        /*0b14*/ 	.word	0x00000000
        /*0b18*/ 	.word	0x00033450
        /*0b1c*/ 	.short	0x0101
        /*0b1e*/ 	.byte	0x3f
	.zero		1


	//   ....[60]....
        /*0b20*/ 	.word	0x00013990
        /*0b24*/ 	.word	0x00000000
        /*0b28*/ 	.word	0x00000000
        /*0b2c*/ 	.short	0x0101
        /*0b2e*/ 	.byte	0x3f
	.zero		1


	//   ....[61]....
        /*0b30*/ 	.word	0x00013b60
        /*0b34*/ 	.word	0x00000002
        /*0b38*/ 	.word	0x00033470
        /*0b3c*/ 	.short	0x010a
        /*0b3e*/ 	.byte	0x3f
	.zero		1


	//   ....[62]....
        /*0b40*/ 	.word	0x00013c00
        /*0b44*/ 	.word	0x00000002
        /*0b48*/ 	.word	0x00033460
        /*0b4c*/ 	.short	0x010a
        /*0b4e*/ 	.byte	0x3f
	.zero		1


	//   ....[63]....
        /*0b50*/ 	.word	0x000142c0
        /*0b54*/ 	.word	0x00000002
        /*0b58*/ 	.word	0x00033450
        /*0b5c*/ 	.short	0x0101
        /*0b5e*/ 	.byte	0x3f
	.zero		1


	//   ....[64]....
        /*0b60*/ 	.word	0x00014340
        /*0b64*/ 	.word	0x00000002
        /*0b68*/ 	.word	0x00000000
        /*0b6c*/ 	.short	0x0101
        /*0b6e*/ 	.byte	0x3f
	.zero		1


	//   ....[65]....
        /*0b70*/ 	.word	0x000145b0
        /*0b74*/ 	.word	0x00000005
        /*0b78*/ 	.word	0x00033420
        /*0b7c*/ 	.short	0x010a
        /*0b7e*/ 	.byte	0x3f
	.zero		1


	//   ....[66]....
        /*0b80*/ 	.word	0x00014730
        /*0b84*/ 	.word	0x00000003
        /*0b88*/ 	.word	0x00033440
        /*0b8c*/ 	.short	0x010a
        /*0b8e*/ 	.byte	0x3f
	.zero		1


	//   ....[67]....
        /*0b90*/ 	.word	0x000147d0
        /*0b94*/ 	.word	0x00000005
        /*0b98*/ 	.word	0x00033440
        /*0b9c*/ 	.short	0x010a
        /*0b9e*/ 	.byte	0x3f
	.zero		1


	//   ....[68]....
        /*0ba0*/ 	.word	0x00014810
        /*0ba4*/ 	.word	0x00000003
        /*0ba8*/ 	.word	0x00033460
        /*0bac*/ 	.short	0x010a
        /*0bae*/ 	.byte	0x3f
	.zero		1


	//   ....[69]....
        /*0bb0*/ 	.word	0x00014850
        /*0bb4*/ 	.word	0x00000005
        /*0bb8*/ 	.word	0x00033460
        /*0bbc*/ 	.short	0x010a
        /*0bbe*/ 	.byte	0x3f
	.zero		1


	//   ....[70]....
        /*0bc0*/ 	.word	0x00014890
        /*0bc4*/ 	.word	0x00000003
        /*0bc8*/ 	.word	0x00033480
        /*0bcc*/ 	.short	0x010a
        /*0bce*/ 	.byte	0x3f
	.zero		1


	//   ....[71]....
        /*0bd0*/ 	.word	0x000148d0
        /*0bd4*/ 	.word	0x00000005
        /*0bd8*/ 	.word	0x00033480
        /*0bdc*/ 	.short	0x010a
        /*0bde*/ 	.byte	0x3f
	.zero		1


	//   ....[72]....
        /*0be0*/ 	.word	0x00014940
        /*0be4*/ 	.word	0x00000003
        /*0be8*/ 	.word	0x00033400
        /*0bec*/ 	.short	0x010a
        /*0bee*/ 	.byte	0x3f
	.zero		1


	//   ....[73]....
        /*0bf0*/ 	.word	0x00014990
        /*0bf4*/ 	.word	0x00000003
        /*0bf8*/ 	.word	0x00033430
        /*0bfc*/ 	.short	0x010a
        /*0bfe*/ 	.byte	0x3f
	.zero		1


	//   ....[74]....
        /*0c00*/ 	.word	0x000149f0
        /*0c04*/ 	.word	0x00000007
        /*0c08*/ 	.word	0x00033430
        /*0c0c*/ 	.short	0x010a
        /*0c0e*/ 	.byte	0x3f
	.zero		1


	//   ....[75]....
        /*0c10*/ 	.word	0x00014a50
        /*0c14*/ 	.word	0x00000007
        /*0c18*/ 	.word	0x00033450
        /*0c1c*/ 	.short	0x010a
        /*0c1e*/ 	.byte	0x3f
	.zero		1


	//   ....[76]....
        /*0c20*/ 	.word	0x00014ab0
        /*0c24*/ 	.word	0x00000009
        /*0c28*/ 	.word	0x00033430
        /*0c2c*/ 	.short	0x010a
        /*0c2e*/ 	.byte	0x3f
	.zero		1


	//   ....[77]....
        /*0c30*/ 	.word	0x00014b10
        /*0c34*/ 	.word	0x00000009
        /*0c38*/ 	.word	0x00033450
        /*0c3c*/ 	.short	0x010a
        /*0c3e*/ 	.byte	0x3f
	.zero		1


	//   ....[78]....
        /*0c40*/ 	.word	0x00014b70
        /*0c44*/ 	.word	0x00000006
        /*0c48*/ 	.word	0x00033450
        /*0c4c*/ 	.short	0x010a
        /*0c4e*/ 	.byte	0x3f
	.zero		1


	//   ....[79]....
        /*0c50*/ 	.word	0x00014c70
        /*0c54*/ 	.word	0x00000004
        /*0c58*/ 	.word	0x00033480
        /*0c5c*/ 	.short	0x010a
        /*0c5e*/ 	.byte	0x3f
	.zero		1


	//   ....[80]....
        /*0c60*/ 	.word	0x00015460
        /*0c64*/ 	.word	0x00000004
        /*0c68*/ 	.word	0x00033440
        /*0c6c*/ 	.short	0x010a
        /*0c6e*/ 	.byte	0x3f
	.zero		1


	//   ....[81]....
        /*0c70*/ 	.word	0x00016070
        /*0c74*/ 	.word	0x00000011
        /*0c78*/ 	.word	0x00033420
        /*0c7c*/ 	.short	0x010a
        /*0c7e*/ 	.byte	0x3f
	.zero		1


	//   ....[82]....
        /*0c80*/ 	.word	0x000160c0
        /*0c84*/ 	.word	0x00000004
        /*0c88*/ 	.word	0x00033480
        /*0c8c*/ 	.short	0x010a
        /*0c8e*/ 	.byte	0x3f
	.zero		1


	//   ....[83]....
        /*0c90*/ 	.word	0x00016710
        /*0c94*/ 	.word	0x00000004
        /*0c98*/ 	.word	0x00033440
        /*0c9c*/ 	.short	0x010a
        /*0c9e*/ 	.byte	0x3f
	.zero		1


	//   ....[84]....
        /*0ca0*/ 	.word	0x00016d10
        /*0ca4*/ 	.word	0x00000000
        /*0ca8*/ 	.word	0x00033470
        /*0cac*/ 	.short	0x010a
        /*0cae*/ 	.byte	0x3f
	.zero		1


	//   ....[85]....
        /*0cb0*/ 	.word	0x00016d60
        /*0cb4*/ 	.word	0x00000000
        /*0cb8*/ 	.word	0x00033460
        /*0cbc*/ 	.short	0x010a
        /*0cbe*/ 	.byte	0x3f
	.zero		1


	//   ....[86]....
        /*0cc0*/ 	.word	0x00016db0
        /*0cc4*/ 	.word	0x00000002
        /*0cc8*/ 	.word	0x00033470
        /*0ccc*/ 	.short	0x010a
        /*0cce*/ 	.byte	0x3f
	.zero		1


	//   ....[87]....
        /*0cd0*/ 	.word	0x00016e00
        /*0cd4*/ 	.word	0x00000002
        /*0cd8*/ 	.word	0x00033460
        /*0cdc*/ 	.short	0x010a
        /*0cde*/ 	.byte	0x3f
	.zero		1


	//   ....[88]....
        /*0ce0*/ 	.word	0x00016e50
        /*0ce4*/ 	.word	0x00000005
        /*0ce8*/ 	.word	0x00033420
        /*0cec*/ 	.short	0x010a
        /*0cee*/ 	.byte	0x3f
	.zero		1


	//   ....[89]....
        /*0cf0*/ 	.word	0x00016ff0
        /*0cf4*/ 	.word	0x00000003
        /*0cf8*/ 	.word	0x00033440
        /*0cfc*/ 	.short	0x010a
        /*0cfe*/ 	.byte	0x3f
	.zero		1


	//   ....[90]....
        /*0d00*/ 	.word	0x00017040
        /*0d04*/ 	.word	0x00000005
        /*0d08*/ 	.word	0x00033440
        /*0d0c*/ 	.short	0x010a
        /*0d0e*/ 	.byte	0x3f
	.zero		1


	//   ....[91]....
        /*0d10*/ 	.word	0x00017090
        /*0d14*/ 	.word	0x00000003
        /*0d18*/ 	.word	0x00033460
        /*0d1c*/ 	.short	0x010a
        /*0d1e*/ 	.byte	0x3f
	.zero		1


	//   ....[92]....
        /*0d20*/ 	.word	0x000170e0
        /*0d24*/ 	.word	0x00000005
        /*0d28*/ 	.word	0x00033460
        /*0d2c*/ 	.short	0x010a
        /*0d2e*/ 	.byte	0x3f
	.zero		1


	//   ....[93]....
        /*0d30*/ 	.word	0x00017130
        /*0d34*/ 	.word	0x00000003
        /*0d38*/ 	.word	0x00033480
        /*0d3c*/ 	.short	0x010a
        /*0d3e*/ 	.byte	0x3f
	.zero		1


	//----- nvinfo : EIATTR_NUM_MBARRIERS
	.align		4
.L_272:
        /*0d40*/ 	.byte	0x03, 0x38
        /*0d42*/ 	.short	0x0016


	//----- nvinfo : EIATTR_EXIT_INSTR_OFFSETS
	.align		4
        /*0d44*/ 	.byte	0x04, 0x1c
        /*0d46*/ 	.short	(.L_274 - .L_273)


	//   ....[0]....
.L_273:
        /*0d48*/ 	.word	0x00000990


	//   ....[1]....
        /*0d4c*/ 	.word	0x0000f250


	//   ....[2]....
        /*0d50*/ 	.word	0x00014920


	//----- nvinfo : EIATTR_MAX_THREADS
	.align		4
.L_274:
        /*0d54*/ 	.byte	0x04, 0x05
        /*0d56*/ 	.short	(.L_276 - .L_275)
.L_275:
        /*0d58*/ 	.word	0x00000180
        /*0d5c*/ 	.word	0x00000001
        /*0d60*/ 	.word	0x00000001


	//----- nvinfo : EIATTR_CRS_STACK_SIZE
	.align		4
.L_276:
        /*0d64*/ 	.byte	0x04, 0x1e
        /*0d66*/ 	.short	(.L_278 - .L_277)
.L_277:
        /*0d68*/ 	.word	0x00000000


	//----- nvinfo : EIATTR_CBANK_PARAM_SIZE
	.align		4
.L_278:
        /*0d6c*/ 	.byte	0x03, 0x19
        /*0d6e*/ 	.short	0x0af0


	//----- nvinfo : EIATTR_PARAM_CBANK
	.align		4
        /*0d70*/ 	.byte	0x04, 0x0a
        /*0d72*/ 	.short	(.L_280 - .L_279)
	.align		4
.L_279:
        /*0d74*/ 	.word	index@(.nv.constant0._ZN7cutlass13device_kernelIN5flash11enable_sm90INS1_16FlashAttnFwdSm90INS1_25CollectiveMainloopFwdSm90ILi2EN4cute5tupleIJNS5_1CILi1EEES8_S8_EEENS6_IJNS7_ILi128EEENS7_ILi160EEENS7_ILi192EEEEEELi192ENS_12float_e4m3_tEfNS_4arch4Sm90ELb1ELb0ELb0ELb0ELb1ELb0ELb0ELb1ELb1ELb1ELb0ELb0EEENS1_21CollectiveEpilogueFwdINS6_IJSA_SC_SB_EEES9_NS_10bfloat16_tESG_Li256ELb0ELb1ELb0ELb1EEENS1_30DynamicPersistentTileSchedulerILi256ELi128ELb0ELb1ELb1EEEEEEEEEvNT_6ParamsE)
        /*0d78*/ 	.short	0x0210
        /*0d7a*/ 	.short	0x0af0


	//----- nvinfo : EIATTR_SW_WAR
	.align		4
.L_280:
        /*0d7c*/ 	.byte	0x04, 0x36
        /*0d7e*/ 	.short	(.L_282 - .L_281)
.L_281:
        /*0d80*/ 	.word	0x00000008
.L_282:


//--------------------- .nv.info._ZN7cutlass13device_kernelIN5flash11enable_sm90INS1_16FlashAttnFwdSm90INS1_25CollectiveMainloopFwdSm90ILi2EN4cute5tupleIJNS5_1CILi1EEES8_S8_EEENS6_IJNS7_ILi128EEENS7_ILi160EEENS7_ILi192EEEEEELi192ENS_12float_e4m3_tEfNS_4arch4Sm90ELb1ELb0ELb0ELb1ELb1ELb0ELb0ELb1ELb1ELb1ELb0ELb0EEENS1_21CollectiveEpilogueFwdINS6_IJSA_SC_SB_EEES9_NS_10bfloat16_tESG_Li256ELb1ELb1ELb0ELb1EEENS1_36VarlenDynamicPersistentTileSchedulerILi128ELi160ELi256ELi128ELb0ELb1ELb1ELb1ELb1ELb1EEEEEEEEEvNT_6ParamsE --------------------------
	.section	.nv.info._ZN7cutlass13device_kernelIN5flash11enable_sm90INS1_16FlashAttnFwdSm90INS1_25CollectiveMainloopFwdSm90ILi2EN4cute5tupleIJNS5_1CILi1EEES8_S8_EEENS6_IJNS7_ILi128EEENS7_ILi160EEENS7_ILi192EEEEEELi192ENS_12float_e4m3_tEfNS_4arch4Sm90ELb1ELb0ELb0ELb1ELb1ELb0ELb0ELb1ELb1ELb1ELb0ELb0EEENS1_21CollectiveEpilogueFwdINS6_IJSA_SC_SB_EEES9_NS_10bfloat16_tESG_Li256ELb1ELb1ELb0ELb1EEENS1_36VarlenDynamicPersistentTileSchedulerILi128ELi160ELi256ELi128ELb0ELb1ELb1ELb1ELb1ELb1EEEEEEEEEvNT_6ParamsE,"",@"SHT_CUDA_INFO"
	.sectionflags	@""
	.align	4


	//----- nvinfo : EIATTR_CUDA_API_VERSION
	.align		4
        /*0000*/ 	.byte	0x04, 0x37
        /*0002*/ 	.short	(.L_284 - .L_283)
.L_283:
        /*0004*/ 	.word	0x00000082


	//----- nvinfo : EIATTR_KPARAM_INFO
	.align		4
.L_284:
        /*0008*/ 	.byte	0x04, 0x17
        /*000a*/ 	.short	(.L_286 - .L_285)
.L_285:
        /*000c*/ 	.word	0x00000000
        /*0010*/ 	.short	0x0000
        /*0012*/ 	.short	0x0070
        /*0014*/ 	.byte	0x00, 0xf0, 0x01, 0x2a


	//----- nvinfo : EIATTR_SPARSE_MMA_MASK
	.align		4
.L_286:
        /*0018*/ 	.byte	0x03, 0x50
        /*001a*/ 	.short	0x0000


	//----- nvinfo : EIATTR_MAXREG_COUNT
	.align		4
        /*001c*/ 	.byte	0x03, 0x1b
        /*001e*/ 	.short	0x00a8


	//----- nvinfo : EIATTR_NUM_BARRIERS
	.align		4
        /*0020*/ 	.byte	0x02, 0x4c
        /*0022*/ 	.byte	0x10
	.zero		1


	//----- nvinfo : EIATTR_EXTERNS
	.align		4
        /*0024*/ 	.byte	0x04, 0x0f
        /*0026*/ 	.short	(.L_288 - .L_287)


	//   ....[0]....
	.align		4
.L_287:
        /*0028*/ 	.word	index@(__assertfail)


	//----- nvinfo : EIATTR_ANNOTATIONS
	.align		4
.L_288:
        /*002c*/ 	.byte	0x04, 0x55
        /*002e*/ 	.short	(.L_290 - .L_289)


	//   ....[0]....
.L_289:
        /* <DEDUP_REMOVED lines=9> */


	//----- nvinfo : EIATTR_MERCURY_ISA_VERSION
	.align		4
.L_290:
        /*00b0*/ 	.byte	0x03, 0x5f
        /*00b2*/ 	.short	0x0101


	//----- nvinfo : EIATTR_UNUSED_LOAD_BYTE_OFFSET
	.align		4
        /*00b4*/ 	.byte	0x04, 0x44
        /*00b6*/ 	.short	(.L_292 - .L_291)


	//   ....[0]....
.L_291:
        /*00b8*/ 	.word	0x00000980
        /*00bc*/ 	.word	0x0000fff0


	//   ....[1]....
        /*00c0*/ 	.word	0x0000c6c0
        /*00c4*/ 	.word	0x0000fff0


	//----- nvinfo : EIATTR_INT_WARP_WIDE_INSTR_OFFSETS
	.align		4
.L_292:
        /*00c8*/ 	.byte	0x04, 0x31
        /*00ca*/ 	.short	(.L_294 - .L_293)


	//   ....[0]....
.L_293:
        /*00cc*/ 	.word	0x000000c0


	//   ....[1]....
        /*00d0*/ 	.word	0x000000d0


	//   ....[2]....
        /*00d4*/ 	.word	0x00000170


	//   ....[3]....
        /*00d8*/ 	.word	0x00010d10


	//   ....[4]....
        /*00dc*/ 	.word	0x00010da0


	//   ....[5]....
        /*00e0*/ 	.word	0x00014c70


	//   ....[6]....
        /*00e4*/ 	.word	0x00014d00


	//----- nvinfo : EIATTR_COOP_GROUP_MASK_REGIDS
	.align		4
.L_294:
        /*00e8*/ 	.byte	0x04, 0x29
        /*00ea*/ 	.short	(.L_296 - .L_295)


	//   ....[0]....
.L_295:
        /*00ec*/ 	.word	0xffffffff


	//   ....[1]....
        /*00f0*/ 	.word	0xffffffff


	//   ....[2]....
        /*00f4*/ 	.word	0xffffffff


	//   ....[3]....
        /*00f8*/ 	.word	0xffffffff


	//   ....[4]....
        /*00fc*/ 	.word	0xffffffff


	//   ....[5]....
        /*0100*/ 	.word	0xffffffff


	//   ....[6]....
        /*0104*/ 	.word	0xffffffff


	//   ....[7]....
        /*0108*/ 	.word	0xffffffff


	//   ....[8]....
        /*010c*/ 	.word	0xffffffff


	//   ....[9]....
        /*0110*/ 	.word	0xffffffff


	//   ....[10]....
        /*0114*/ 	.word	0xffffffff


	//   ....[11]....
        /*0118*/ 	.word	0xffffffff


	//   ....[12]....
        /*011c*/ 	.word	0xffffffff


	//   ....[13]....
        /*0120*/ 	.word	0xffffffff


	//   ....[14]....
        /*0124*/ 	.word	0xffffffff


	//   ....[15]....
        /*0128*/ 	.word	0xffffffff


	//   ....[16]....
        /*012c*/ 	.word	0xffffffff


	//   ....[17]....
        /*0130*/ 	.word	0xffffffff


	//   ....[18]....
        /*0134*/ 	.word	0xffffffff


	//   ....[19]....
        /*0138*/ 	.word	0xffffffff


	//   ....[20]....
        /*013c*/ 	.word	0xffffffff


	//   ....[21]....
        /*0140*/ 	.word	0xffffffff


	//   ....[22]....
        /*0144*/ 	.word	0xffffffff


	//   ....[23]....
        /*0148*/ 	.word	0xffffffff


	//   ....[24]....
        /*014c*/ 	.word	0xffffffff


	//   ....[25]....
        /*0150*/ 	.word	0xffffffff


	//   ....[26]....
        /*0154*/ 	.word	0xffffffff


	//   ....[27]....
        /*0158*/ 	.word	0xffffffff


	//   ....[28]....
        /*015c*/ 	.word	0xffffffff


	//   ....[29]....
        /*0160*/ 	.word	0xffffffff


	//   ....[30]....
        /*0164*/ 	.word	0xffffffff


	//   ....[31]....
        /*0168*/ 	.word	0xffffffff


	//   ....[32]....
        /*016c*/ 	.word	0xffffffff


	//   ....[33]....
        /*0170*/ 	.word	0xffffffff


	//   ....[34]....
        /*0174*/ 	.word	0xffffffff


	//   ....[35]....
        /*0178*/ 	.word	0xffffffff


	//   ....[36]....
        /*017c*/ 	.word	0xffffffff


	//   ....[37]....
        /*0180*/ 	.word	0xffffffff


	//   ....[38]....
        /*0184*/ 	.word	0xffffffff


	//   ....[39]....
        /*0188*/ 	.word	0xffffffff


	//   ....[40]....
        /*018c*/ 	.word	0xffffffff


	//   ....[41]....
        /*0190*/ 	.word	0xffffffff


	//   ....[42]....
        /*0194*/ 	.word	0xffffffff


	//   ....[43]....
        /*0198*/ 	.word	0xffffffff


	//   ....[44]....
        /*019c*/ 	.word	0xffffffff


	//   ....[45]....
        /*01a0*/ 	.word	0xffffffff


	//   ....[46]....
        /*01a4*/ 	.word	0xffffffff


	//   ....[47]....
        /*01a8*/ 	.word	0xffffffff


	//   ....[48]....
        /*01ac*/ 	.word	0xffffffff


	//   ....[49]....
        /*01b0*/ 	.word	0xffffffff


	//   ....[50]....
        /*01b4*/ 	.word	0xffffffff


	//   ....[51]....
        /*01b8*/ 	.word	0xffffffff


	//   ....[52]....
        /*01bc*/ 	.word	0xffffffff


	//   ....[53]....
        /*01c0*/ 	.word	0xffffffff


	//   ....[54]....
        /*01c4*/ 	.word	0xffffffff


	//   ....[55]....
        /*01c8*/ 	.word	0xffffffff


	//   ....[56]....
        /*01cc*/ 	.word	0xffffffff


	//   ....[57]....
        /*01d0*/ 	.word	0xffffffff


	//   ....[58]....
        /*01d4*/ 	.word	0xffffffff


	//   ....[59]....
        /*01d8*/ 	.word	0xffffffff


	//   ....[60]....
        /*01dc*/ 	.word	0xffffffff


	//   ....[61]....
        /*01e0*/ 	.word	0xffffffff


	//   ....[62]....
        /*01e4*/ 	.word	0xffffffff


	//   ....[63]....
        /*01e8*/ 	.word	0xffffffff


	//   ....[64]....
        /*01ec*/ 	.word	0xffffffff


	//   ....[65]....
        /*01f0*/ 	.word	0xffffffff


	//   ....[66]....
        /*01f4*/ 	.word	0xffffffff


	//   ....[67]....
        /*01f8*/ 	.word	0xffffffff


	//   ....[68]....
        /*01fc*/ 	.word	0xffffffff


	//   ....[69]....
        /*0200*/ 	.word	0xffffffff


	//   ....[70]....
        /*0204*/ 	.word	0xffffffff


	//   ....[71]....
        /*0208*/ 	.word	0xffffffff


	//   ....[72]....
        /*020c*/ 	.word	0xffffffff


	//   ....[73]....
        /*0210*/ 	.word	0xffffffff


	//   ....[74]....
        /*0214*/ 	.word	0xffffffff


	//   ....[75]....
        /*0218*/ 	.word	0xffffffff


	//   ....[76]....
        /*021c*/ 	.word	0xffffffff


	//   ....[77]....
        /*0220*/ 	.word	0xffffffff


	//   ....[78]....
        /*0224*/ 	.word	0xffffffff


	//   ....[79]....
        /*0228*/ 	.word	0xffffffff


	//   ....[80]....
        /*022c*/ 	.word	0xffffffff


	//   ....[81]....
        /*0230*/ 	.word	0xffffffff


	//   ....[82]....
        /*0234*/ 	.word	0xffffffff


	//   ....[83]....
        /*0238*/ 	.word	0xffffffff


	//   ....[84]....
        /*023c*/ 	.word	0xffffffff


	//   ....[85]....
        /*0240*/ 	.word	0xffffffff


	//   ....[86]....
        /*0244*/ 	.word	0xffffffff


	//   ....[87]....
        /*0248*/ 	.word	0xffffffff


	//   ....[88]....
        /*024c*/ 	.word	0xffffffff


	//   ....[89]....
        /*0250*/ 	.word	0xffffffff


	//   ....[90]....
        /*0254*/ 	.word	0xffffffff


	//   ....[91]....
        /*0258*/ 	.word	0xffffffff


	//   ....[92]....
        /*025c*/ 	.word	0xffffffff


	//   ....[93]....
        /*0260*/ 	.word	0xffffffff


	//   ....[94]....
        /*0264*/ 	.word	0xffffffff


	//   ....[95]....
        /*0268*/ 	.word	0xffffffff


	//   ....[96]....
        /*026c*/ 	.word	0xffffffff


	//   ....[97]....
        /*0270*/ 	.word	0xffffffff


	//   ....[98]....
        /*0274*/ 	.word	0xffffffff


	//   ....[99]....
        /*0278*/ 	.word	0xffffffff


	//   ....[100]....
        /*027c*/ 	.word	0xffffffff


	//   ....[101]....
        /*0280*/ 	.word	0xffffffff


	//   ....[102]....
        /*0284*/ 	.word	0xffffffff


	//   ....[103]....
        /*0288*/ 	.word	0xffffffff


	//   ....[104]....
        /*028c*/ 	.word	0xffffffff


	//   ....[105]....
        /*0290*/ 	.word	0xffffffff


	//   ....[106]....
        /*0294*/ 	.word	0xffffffff


	//   ....[107]....
        /*0298*/ 	.word	0xffffffff


	//   ....[108]....
        /*029c*/ 	.word	0xffffffff


	//   ....[109]....
        /*02a0*/ 	.word	0xffffffff


	//   ....[110]....
        /*02a4*/ 	.word	0xffffffff


	//   ....[111]....
        /*02a8*/ 	.word	0xffffffff


	//   ....[112]....
        /*02ac*/ 	.word	0xffffffff


	//   ....[113]....
        /*02b0*/ 	.word	0xffffffff


	//   ....[114]....
        /*02b4*/ 	.word	0xffffffff


	//   ....[115]....
        /*02b8*/ 	.word	0xffffffff


	//   ....[116]....
        /*02bc*/ 	.word	0xffffffff


	//   ....[117]....
        /*02c0*/ 	.word	0xffffffff


	//   ....[118]....
        /*02c4*/ 	.word	0xffffffff


	//   ....[119]....
        /*02c8*/ 	.word	0xffffffff


	//   ....[120]....
        /*02cc*/ 	.word	0xffffffff


	//   ....[121]....
        /*02d0*/ 	.word	0xffffffff


	//   ....[122]....
        /*02d4*/ 	.word	0xffffffff


	//   ....[123]....
        /*02d8*/ 	.word	0xffffffff


	//   ....[124]....
        /*02dc*/ 	.word	0xffffffff


	//   ....[125]....
        /*02e0*/ 	.word	0xffffffff


	//   ....[126]....
        /*02e4*/ 	.word	0xffffffff


	//   ....[127]....
        /*02e8*/ 	.word	0xffffffff


	//   ....[128]....
        /*02ec*/ 	.word	0xffffffff


	//   ....[129]....
        /*02f0*/ 	.word	0xffffffff


	//   ....[130]....
        /*02f4*/ 	.word	0xffffffff


	//   ....[131]....
        /*02f8*/ 	.word	0xffffffff


	//   ....[132]....
        /*02fc*/ 	.word	0xffffffff


	//   ....[133]....
        /*0300*/ 	.word	0xffffffff


	//   ....[134]....
        /*0304*/ 	.word	0xffffffff


	//   ....[135]....
        /*0308*/ 	.word	0xffffffff


	//   ....[136]....
        /*030c*/ 	.word	0xffffffff


	//   ....[137]....
        /*0310*/ 	.word	0xffffffff


	//   ....[138]....
        /*0314*/ 	.word	0xffffffff


	//   ....[139]....
        /*0318*/ 	.word	0xffffffff


	//   ....[140]....
        /*031c*/ 	.word	0xffffffff


	//   ....[141]....
        /*0320*/ 	.word	0xffffffff


	//   ....[142]....
        /*0324*/ 	.word	0xffffffff


	//   ....[143]....
        /*0328*/ 	.word	0xffffffff


	//   ....[144]....
        /*032c*/ 	.word	0xffffffff


	//   ....[145]....
        /*0330*/ 	.word	0xffffffff


	//   ....[146]....
        /*0334*/ 	.word	0xffffffff


	//   ....[147]....
        /*0338*/ 	.word	0xffffffff


	//   ....[148]....
        /*033c*/ 	.word	0xffffffff


	//   ....[149]....
        /*0340*/ 	.word	0xffffffff


	//   ....[150]....
        /*0344*/ 	.word	0xffffffff


	//   ....[151]....
        /*0348*/ 	.word	0xffffffff


	//   ....[152]....
        /*034c*/ 	.word	0xffffffff


	//   ....[153]....
        /*0350*/ 	.word	0xffffffff


	//   ....[154]....
        /*0354*/ 	.word	0xffffffff


	//   ....[155]....
        /*0358*/ 	.word	0xffffffff


	//   ....[156]....
        /*035c*/ 	.word	0xffffffff


	//   ....[157]....
        /*0360*/ 	.word	0xffffffff


	//   ....[158]....
        /*0364*/ 	.word	0xffffffff


	//   ....[159]....
        /*0368*/ 	.word	0xffffffff


	//   ....[160]....
        /*036c*/ 	.word	0xffffffff


	//   ....[161]....
        /*0370*/ 	.word	0xffffffff


	//   ....[162]....
        /*0374*/ 	.word	0xffffffff


	//   ....[163]....
        /*0378*/ 	.word	0xffffffff


	//   ....[164]....
        /*037c*/ 	.word	0xffffffff


	//   ....[165]....
        /*0380*/ 	.word	0xffffffff


	//   ....[166]....
        /*0384*/ 	.word	0xffffffff


	//   ....[167]....
        /*0388*/ 	.word	0xffffffff


	//   ....[168]....
        /*038c*/ 	.word	0xffffffff


	//   ....[169]....
        /*0390*/ 	.word	0xffffffff


	//   ....[170]....
        /*0394*/ 	.word	0xffffffff


	//   ....[171]....
        /*0398*/ 	.word	0xffffffff


	//   ....[172]....
        /*039c*/ 	.word	0xffffffff


	//   ....[173]....
        /*03a0*/ 	.word	0xffffffff


	//   ....[174]....
        /*03a4*/ 	.word	0xffffffff


	//   ....[175]....
        /*03a8*/ 	.word	0xffffffff


	//   ....[176]....
        /*03ac*/ 	.word	0xffffffff


	//   ....[177]....
        /*03b0*/ 	.word	0x0500000f


	//   ....[178]....
        /*03b4*/ 	.word	0x0500000f


	//   ....[179]....
        /*03b8*/ 	.word	0x0500000f


	//   ....[180]....
        /*03bc*/ 	.word	0x0500000f


	//   ....[181]....
        /*03c0*/ 	.word	0x0500000f


	//   ....[182]....
        /*03c4*/ 	.word	0x0500000f


	//   ....[183]....
        /*03c8*/ 	.word	0x0500000f


	//   ....[184]....
        /*03cc*/ 	.word	0x0500000f


	//   ....[185]....
        /*03d0*/ 	.word	0x0500000f


	//   ....[186]....
        /*03d4*/ 	.word	0x0500000f


	//   ....[187]....
        /*03d8*/ 	.word	0x0500000f


	//   ....[188]....
        /*03dc*/ 	.word	0x0500000f


	//   ....[189]....
        /*03e0*/ 	.word	0x0500000f


	//   ....[190]....
        /*03e4*/ 	.word	0x0500000f


	//   ....[191]....
        /*03e8*/ 	.word	0x0500000f


	//   ....[192]....
        /*03ec*/ 	.word	0x0500000f


	//   ....[193]....
        /*03f0*/ 	.word	0x0500000f


	//   ....[194]....
        /*03f4*/ 	.word	0x0500000f


	//   ....[195]....
        /*03f8*/ 	.word	0x0500000f


	//   ....[196]....
        /*03fc*/ 	.word	0x0500000f


	//   ....[197]....
        /*0400*/ 	.word	0x0500000f


	//   ....[198]....
        /*0404*/ 	.word	0x0500000f


	//   ....[199]....
        /*0408*/ 	.word	0x0500000f


	//   ....[200]....
        /*040c*/ 	.word	0x0500000f


	//   ....[201]....
        /*0410*/ 	.word	0x0500000f


	//   ....[202]....
        /*0414*/ 	.word	0x0500000f


	//   ....[203]....
        /*0418*/ 	.word	0x0500000f


	//   ....[204]....
        /*041c*/ 	.word	0x0500000f


	//   ....[205]....
        /*0420*/ 	.word	0x0500000f


	//   ....[206]....
        /*0424*/ 	.word	0x0500000f


	//   ....[207]....
        /*0428*/ 	.word	0x0500000f


	//   ....[208]....
        /*042c*/ 	.word	0x0500000f


	//   ....[209]....
        /*0430*/ 	.word	0x0500000f


	//   ....[210]....
        /*0434*/ 	.word	0x0500000f


	//   ....[211]....
        /*0438*/ 	.word	0x0500000f


	//   ....[212]....
        /*043c*/ 	.word	0x0500000f


	//   ....[213]....
        /*0440*/ 	.word	0x0500000f


	//   ....[214]....
        /*0444*/ 	.word	0x0500000f


	//   ....[215]....
        /*0448*/ 	.word	0x0500000f


	//   ....[216]....
        /*044c*/ 	.word	0x0500000f


	//   ....[217]....
        /*0450*/ 	.word	0x0500000f


	//   ....[218]....
        /*0454*/ 	.word	0x0500000f


	//   ....[219]....
        /*0458*/ 	.word	0x0500000f


	//   ....[220]....
        /*045c*/ 	.word	0x0500000f


	//   ....[221]....
        /*0460*/ 	.word	0x0500000f


	//   ....[222]....
        /*0464*/ 	.word	0x0500000f


	//   ....[223]....
        /*0468*/ 	.word	0x0500000f


	//   ....[224]....
        /*046c*/ 	.word	0x0500000f


	//   ....[225]....
        /*0470*/ 	.word	0x0500000f


	//   ....[226]....
        /*0474*/ 	.word	0x0500000f


	//----- nvinfo : EIATTR_COOP_GROUP_INSTR_OFFSETS
	.align		4
.L_296:
        /*0478*/ 	.byte	0x04, 0x28
        /*047a*/ 	.short	(.L_298 - .L_297)


	//   ....[0]....
.L_297:
        /*047c*/ 	.word	0x00000080


	//   ....[1]....
        /*0480*/ 	.word	0x00000090


	//   ....[2]....
        /*0484*/ 	.word	0x000002d0


	//   ....[3]....
        /*0488*/ 	.word	0x00000430


	//   ....[4]....
        /*048c*/ 	.word	0x00000550


	//   ....[5]....
        /*0490*/ 	.word	0x000006b0


	//   ....[6]....
        /*0494*/ 	.word	0x00001980


	//   ....[7]....
        /*0498*/ 	.word	0x00002aa0


	//   ....[8]....
        /*049c*/ 	.word	0x00002ad0


	//   ....[9]....
        /*04a0*/ 	.word	0x00003390


	//   ....[10]....
        /*04a4*/ 	.word	0x00003460


	//   ....[11]....
        /*04a8*/ 	.word	0x00004000


	//   ....[12]....
        /*04ac*/ 	.word	0x00004090


	//   ....[13]....
        /*04b0*/ 	.word	0x00006150


	//   ....[14]....
        /*04b4*/ 	.word	0x00006170


	//   ....[15]....
        /*04b8*/ 	.word	0x000069a0


	//   ....[16]....
        /*04bc*/ 	.word	0x00006ab0


	//   ....[17]....
        /*04c0*/ 	.word	0x00007500


	//   ....[18]....
        /*04c4*/ 	.word	0x00007560


	//   ....[19]....
        /*04c8*/ 	.word	0x0000a030


	//   ....[20]....
        /*04cc*/ 	.word	0x0000a040


	//   ....[21]....
        /*04d0*/ 	.word	0x0000a070


	//   ....[22]....
        /*04d4*/ 	.word	0x0000a080


	//   ....[23]....
        /*04d8*/ 	.word	0x0000bd70


	//   ....[24]....
        /*04dc*/ 	.word	0x0000bd80


	//   ....[25]....
        /*04e0*/ 	.word	0x0000bdb0


	//   ....[26]....
        /*04e4*/ 	.word	0x0000bdc0


	//   ....[27]....
        /*04e8*/ 	.word	0x0000d220


	//   ....[28]....
        /*04ec*/ 	.word	0x0000d250


	//   ....[29]....
        /*04f0*/ 	.word	0x0000d280


	//   ....[30]....
        /*04f4*/ 	.word	0x0000d2b0


	//   ....[31]....
        /*04f8*/ 	.word	0x0000d2e0


	//   ....[32]....
        /*04fc*/ 	.word	0x0000d300


	//   ....[33]....
        /*0500*/ 	.word	0x0000d310


	//   ....[34]....
        /*0504*/ 	.word	0x0000d320


	//   ....[35]....
        /*0508*/ 	.word	0x0000d330


	//   ....[36]....
        /*050c*/ 	.word	0x0000d360


	//   ....[37]....
        /*0510*/ 	.word	0x0000d3a0


	//   ....[38]....
        /*0514*/ 	.word	0x0000d3b0


	//   ....[39]....
        /*0518*/ 	.word	0x0000d3c0


	//   ....[40]....
        /*051c*/ 	.word	0x0000d3f0


	//   ....[41]....
        /*0520*/ 	.word	0x0000d420


	//   ....[42]....
        /*0524*/ 	.word	0x0000d430


	//   ....[43]....
        /*0528*/ 	.word	0x0000d440


	//   ....[44]....
        /*052c*/ 	.word	0x0000d470


	//   ....[45]....
        /*0530*/ 	.word	0x0000d4a0


	//   ....[46]....
        /*0534*/ 	.word	0x0000d4b0


	//   ....[47]....
        /*0538*/ 	.word	0x0000d4e0


	//   ....[48]....
        /*053c*/ 	.word	0x0000d4f0


	//   ....[49]....
        /*0540*/ 	.word	0x0000d530


	//   ....[50]....
        /*0544*/ 	.word	0x0000d560


	//   ....[51]....
        /*0548*/ 	.word	0x0000d590


	//   ....[52]....
        /*054c*/ 	.word	0x0000d5a0


	//   ....[53]....
        /*0550*/ 	.word	0x0000d5d0


	//   ....[54]....
        /*0554*/ 	.word	0x0000d5e0


	//   ....[55]....
        /*0558*/ 	.word	0x0000d5f0


	//   ....[56]....
        /*055c*/ 	.word	0x0000d600


	//   ....[57]....
        /*0560*/ 	.word	0x0000d630


	//   ....[58]....
        /*0564*/ 	.word	0x0000d640


	//   ....[59]....
        /*0568*/ 	.word	0x0000d650


	//   ....[60]....
        /*056c*/ 	.word	0x0000d660


	//   ....[61]....
        /*0570*/ 	.word	0x0000d670


	//   ....[62]....
        /*0574*/ 	.word	0x0000d680


	//   ....[63]....
        /*0578*/ 	.word	0x0000d690


	//   ....[64]....
        /*057c*/ 	.word	0x0000d6a0


	//   ....[65]....
        /*0580*/ 	.word	0x0000d6b0


	//   ....[66]....
        /*0584*/ 	.word	0x0000d6c0


	//   ....[67]....
        /*0588*/ 	.word	0x0000d6d0


	//   ....[68]....
        /*058c*/ 	.word	0x0000d6e0


	//   ....[69]....
        /*0590*/ 	.word	0x0000d6f0


	//   ....[70]....
        /*0594*/ 	.word	0x0000d700


	//   ....[71]....
        /*0598*/ 	.word	0x0000d710


	//   ....[72]....
        /*059c*/ 	.word	0x0000d720


	//   ....[73]....
        /*05a0*/ 	.word	0x0000d730


	//   ....[74]....
        /*05a4*/ 	.word	0x0000d740


	//   ....[75]....
        /*05a8*/ 	.word	0x0000de20


	//   ....[76]....
        /*05ac*/ 	.word	0x0000de50


	//   ....[77]....
        /*05b0*/ 	.word	0x0000df30


	//   ....[78]....
        /*05b4*/ 	.word	0x0000df70


	//   ....[79]....
        /*05b8*/ 	.word	0x0000e600


	//   ....[80]....
        /*05bc*/ 	.word	0x0000e630


	//   ....[81]....
        /*05c0*/ 	.word	0x0000e730


	//   ....[82]....
        /*05c4*/ 	.word	0x0000e750


	//   ....[83]....
        /*05c8*/ 	.word	0x0000e850


	//   ....[84]....
        /*05cc*/ 	.word	0x0000e870


	//   ....[85]....
        /*05d0*/ 	.word	0x0000e980


	//   ....[86]....
        /*05d4*/ 	.word	0x0000e9a0


	//   ....[87]....
        /*05d8*/ 	.word	0x0000f2a0


	//   ....[88]....
        /*05dc*/ 	.word	0x0000f2c0


	//   ....[89]....
        /*05e0*/ 	.word	0x0000f3c0


	//   ....[90]....
        /*05e4*/ 	.word	0x0000f3e0


	//   ....[91]....
        /*05e8*/ 	.word	0x0000f4e0


	//   ....[92]....
        /*05ec*/ 	.word	0x0000f500


	//   ....[93]....
        /*05f0*/ 	.word	0x0000f610


	//   ....[94]....
        /*05f4*/ 	.word	0x0000f630


	//   ....[95]....
        /*05f8*/ 	.word	0x0000f7b0


	//   ....[96]....
        /*05fc*/ 	.word	0x0000f960


	//   ....[97]....
        /*0600*/ 	.word	0x0000f990


	//   ....[98]....
        /*0604*/ 	.word	0x0000f9c0


	//   ....[99]....
        /*0608*/ 	.word	0x0000f9f0


	//   ....[100]....
        /*060c*/ 	.word	0x0000fa20


	//   ....[101]....
        /*0610*/ 	.word	0x0000fa60


	//   ....[102]....
        /*0614*/ 	.word	0x0000fbb0


	//   ....[103]....
        /*0618*/ 	.word	0x0000fbe0


	//   ....[104]....
        /*061c*/ 	.word	0x0000fc10


	//   ....[105]....
        /*0620*/ 	.word	0x0000fc40


	//   ....[106]....
        /*0624*/ 	.word	0x0000fc70


	//   ....[107]....
        /*0628*/ 	.word	0x0000fcb0


	//   ....[108]....
        /*062c*/ 	.word	0x0000fd30


	//   ....[109]....
        /*0630*/ 	.word	0x0000fdd0


	//   ....[110]....
        /*0634*/ 	.word	0x0000fe70


	//   ....[111]....
        /*0638*/ 	.word	0x00011c40


	//   ....[112]....
        /*063c*/ 	.word	0x00011c70


	//   ....[113]....
        /*0640*/ 	.word	0x00011ca0


	//   ....[114]....
        /*0644*/ 	.word	0x00011db0


	//   ....[115]....
        /*0648*/ 	.word	0x00011dc0


	//   ....[116]....
        /*064c*/ 	.word	0x00011e50


	//   ....[117]....
        /*0650*/ 	.word	0x00011e60


	//   ....[118]....
        /*0654*/ 	.word	0x00011e70


	//   ....[119]....
        /*0658*/ 	.word	0x00011f00


	//   ....[120]....
        /*065c*/ 	.word	0x00011fa0


	//   ....[121]....
        /*0660*/ 	.word	0x000123a0


	//   ....[122]....
        /*0664*/ 	.word	0x000123d0


	//   ....[123]....
        /*0668*/ 	.word	0x00012400


	//   ....[124]....
        /*066c*/ 	.word	0x00012460


	//   ....[125]....
        /*0670*/ 	.word	0x000124e0


	//   ....[126]....
        /*0674*/ 	.word	0x000124f0


	//   ....[127]....
        /*0678*/ 	.word	0x00012540


	//   ....[128]....
        /*067c*/ 	.word	0x00012580


	//   ....[129]....
        /*0680*/ 	.word	0x00012590


	//   ....[130]....
        /*0684*/ 	.word	0x00012640


	//   ....[131]....
        /*0688*/ 	.word	0x00012e50


	//   ....[132]....
        /*068c*/ 	.word	0x00012e80


	//   ....[133]....
        /*0690*/ 	.word	0x00012eb0


	//   ....[134]....
        /*0694*/ 	.word	0x00012ef0


	//   ....[135]....
        /*0698*/ 	.word	0x00012f70


	//   ....[136]....
        /*069c*/ 	.word	0x00012fa0


	//   ....[137]....
        /*06a0*/ 	.word	0x00012ff0


	//   ....[138]....
        /*06a4*/ 	.word	0x00013040


	//   ....[139]....
        /*06a8*/ 	.word	0x00013a30


	//   ....[140]....
        /*06ac*/ 	.word	0x00013a40


	//   ....[141]....
        /*06b0*/ 	.word	0x00013a50


	//   ....[142]....
        /*06b4*/ 	.word	0x00013a90


	//   ....[143]....
        /*06b8*/ 	.word	0x00013ad0


	//   ....[144]....
        /*06bc*/ 	.word	0x00013ae0


	//   ....[145]....
        /*06c0*/ 	.word	0x00013b40


	//   ....[146]....
        /*06c4*/ 	.word	0x00013b70


	//   ....[147]....
        /*06c8*/ 	.word	0x00013bb0


	//   ....[148]....
        /*06cc*/ 	.word	0x00013c10


	//   ....[149]....
        /*06d0*/ 	.word	0x00014030


	//   ....[150]....
        /*06d4*/ 	.word	0x00014040


	//   ....[151]....
        /*06d8*/ 	.word	0x00014050


	//   ....[152]....
        /*06dc*/ 	.word	0x00014060


	//   ....[153]....
        /*06e0*/ 	.word	0x00014070


	//   ....[154]....
        /*06e4*/ 	.word	0x000140d0


	//   ....[155]....
        /*06e8*/ 	.word	0x000140e0


	//   ....[156]....
        /*06ec*/ 	.word	0x000140f0


	//   ....[157]....
        /*06f0*/ 	.word	0x00014150


	//   ....[158]....
        /*06f4*/ 	.word	0x00014170


	//   ....[159]....
        /*06f8*/ 	.word	0x00015770


	//   ....[160]....
        /*06fc*/ 	.word	0x000157a0


	//   ....[161]....
        /*0700*/ 	.word	0x000157d0


	//   ....[162]....
        /*0704*/ 	.word	0x00015800


	//   ....[163]....
        /*0708*/ 	.word	0x00015810


	//   ....[164]....
        /*070c*/ 	.word	0x00015830


	//   ....[165]....
        /*0710*/ 	.word	0x00015850


	//   ....[166]....
        /*0714*/ 	.word	0x00015890


	//   ....[167]....
        /*0718*/ 	.word	0x000159d0


	//   ....[168]....
        /*071c*/ 	.word	0x00015a00


	//   ....[169]....
        /*0720*/ 	.word	0x00015a40


	//   ....[170]....
        /*0724*/ 	.word	0x00015a70


	//   ....[171]....
        /*0728*/ 	.word	0x00015aa0


	//   ....[172]....
        /*072c*/ 	.word	0x00015ad0


	//   ....[173]....
        /*0730*/ 	.word	0x00015b70


	//   ....[174]....
        /*0734*/ 	.word	0x00015c10


	//   ....[175]....
        /*0738*/ 	.word	0x00015cc0


	//   ....[176]....
        /*073c*/ 	.word	0x00016290


	//   ....[177]....
        /*0740*/ 	.word	0x000168a0


	//   ....[178]....
        /*0744*/ 	.word	0x00016980


	//   ....[179]....
        /*0748*/ 	.word	0x00016a40


	//   ....[180]....
        /*074c*/ 	.word	0x00016bd0


	//   ....[181]....
        /*0750*/ 	.word	0x00016c60


	//   ....[182]....
        /*0754*/ 	.word	0x00016cc0


	//   ....[183]....
        /*0758*/ 	.word	0x00016dc0


	//   ....[184]....
        /*075c*/ 	.word	0x00016e20


	//   ....[185]....
        /*0760*/ 	.word	0x00016ef0


	//   ....[186]....
        /*0764*/ 	.word	0x00016fb0


	//   ....[187]....
        /*0768*/ 	.word	0x00017080


	//   ....[188]....
        /*076c*/ 	.word	0x00017200


	//   ....[189]....
        /*0770*/ 	.word	0x000172c0


	//   ....[190]....
        /*0774*/ 	.word	0x000173e0


	//   ....[191]....
        /*0778*/ 	.word	0x00017430


	//   ....[192]....
        /*077c*/ 	.word	0x00017510


	//   ....[193]....
        /*0780*/ 	.word	0x000175c0


	//   ....[194]....
        /*0784*/ 	.word	0x00017620


	//   ....[195]....
        /*0788*/ 	.word	0x00017700


	//   ....[196]....
        /*078c*/ 	.word	0x00017770


	//   ....[197]....
        /*0790*/ 	.word	0x00017840


	//   ....[198]....
        /*0794*/ 	.word	0x000178e0


	//   ....[199]....
        /*0798*/ 	.word	0x00017950


	//   ....[200]....
        /*079c*/ 	.word	0x000179d0


	//   ....[201]....
        /*07a0*/ 	.word	0x00017a90


	//   ....[202]....
        /*07a4*/ 	.word	0x00017b00


	//   ....[203]....
        /*07a8*/ 	.word	0x00017bf0


	//   ....[204]....
        /*07ac*/ 	.word	0x00017c60


	//   ....[205]....
        /*07b0*/ 	.word	0x00017d30


	//   ....[206]....
        /*07b4*/ 	.word	0x00017e60


	//   ....[207]....
        /*07b8*/ 	.word	0x00017ef0


	//   ....[208]....
        /*07bc*/ 	.word	0x00017f50


	//   ....[209]....
        /*07c0*/ 	.word	0x00018030


	//   ....[210]....
        /*07c4*/ 	.word	0x00018090


	//   ....[211]....
        /*07c8*/ 	.word	0x00018160


	//   ....[212]....
        /*07cc*/ 	.word	0x000181c0


	//   ....[213]....
        /*07d0*/ 	.word	0x00018290


	//   ....[214]....
        /*07d4*/ 	.word	0x000182f0


	//   ....[215]....
        /*07d8*/ 	.word	0x000183c0


	//   ....[216]....
        /*07dc*/ 	.word	0x000184b0


	//   ....[217]....
        /*07e0*/ 	.word	0x00018540


	//   ....[218]....
        /*07e4*/ 	.word	0x000185a0


	//   ....[219]....
        /*07e8*/ 	.word	0x00018670


	//   ....[220]....
        /*07ec*/ 	.word	0x000186d0


	//   ....[221]....
        /*07f0*/ 	.word	0x000187a0


	//   ....[222]....
        /*07f4*/ 	.word	0x00018800


	//   ....[223]....
        /*07f8*/ 	.word	0x000188d0


	//   ....[224]....
        /*07fc*/ 	.word	0x00018930


	//   ....[225]....
        /*0800*/ 	.word	0x00018a00


	//   ....[226]....
        /*0804*/ 	.word	0x00018c50


	//----- nvinfo : EIATTR_REG_RECONFIG
	.align		4
.L_298:
        /*0808*/ 	.byte	0x01, 0x54
	.zero		2


	//----- nvinfo : EIATTR_SYSCALL_OFFSETS
	.align		4
        /*080c*/ 	.byte	0x04, 0x46
        /*080e*/ 	.short	(.L_300 - .L_299)


	//   ....[0]....
.L_299:
        /*0810*/ 	.word	0x00001b60


	//   ....[1]....
        /*0814*/ 	.word	0x00010f00


	//   ....[2]....
        /*0818*/ 	.word	0x00011070


	//   ....[3]....
        /*081c*/ 	.word	0x000111c0


	//   ....[4]....
        /*0820*/ 	.word	0x00011300


	//   ....[5]....
        /*0824*/ 	.word	0x00012a80


	//----- nvinfo : EIATTR_MBARRIER_INSTR_OFFSETS
	.align		4
.L_300:
        /*0828*/ 	.byte	0x04, 0x39
        /*082a*/ 	.short	(.L_302 - .L_301)


	//   ....[0]....
.L_301:
        /*082c*/ 	.word	0x00000180
        /*0830*/ 	.word	0x000000ff
        /*0834*/ 	.word	0x00033400
        /*0838*/ 	.short	0x0100
        /*083a*/ 	.byte	0x08
	.zero		1


	//   ....[1]....
        /*083c*/ 	.word	0x00000190
        /*0840*/ 	.word	0x000000ff
        /*0844*/ 	.word	0x00033420
        /*0848*/ 	.short	0x0100
        /*084a*/ 	.byte	0x08
	.zero		1


	//   ....[2]....
        /*084c*/ 	.word	0x00000280
        /*0850*/ 	.word	0x000000ff
        /*0854*/ 	.word	0x00033430
        /*0858*/ 	.short	0x0100
        /*085a*/ 	.byte	0x08
	.zero		1


	//   ....[3]....
        /*085c*/ 	.word	0x00000290
        /*0860*/ 	.word	0x000000ff
        /*0864*/ 	.word	0x00033440
        /*0868*/ 	.short	0x0100
        /*086a*/ 	.byte	0x08
	.zero		1


	//   ....[4]....
        /*086c*/ 	.word	0x000002a0
        /*0870*/ 	.word	0x000000ff
        /*0874*/ 	.word	0x00033438
        /*0878*/ 	.short	0x0100
        /*087a*/ 	.byte	0x08
	.zero		1


	//   ....[5]....
        /*087c*/ 	.word	0x000002b0
        /*0880*/ 	.word	0x000000ff
        /*0884*/ 	.word	0x00033448
        /*0888*/ 	.short	0x0100
        /*088a*/ 	.byte	0x08
	.zero		1


	//   ....[6]....
        /*088c*/ 	.word	0x000003e0
        /*0890*/ 	.word	0x000000ff
        /*0894*/ 	.word	0x00033450
        /*0898*/ 	.short	0x0100
        /*089a*/ 	.byte	0x08
	.zero		1


	//   ....[7]....
        /*089c*/ 	.word	0x000003f0
        /*08a0*/ 	.word	0x000000ff
        /*08a4*/ 	.word	0x00033460
        /*08a8*/ 	.short	0x0100
        /*08aa*/ 	.byte	0x08
	.zero		1


	//   ....[8]....
        /*08ac*/ 	.word	0x00000400
        /*08b0*/ 	.word	0x000000ff
        /*08b4*/ 	.word	0x00033458
        /*08b8*/ 	.short	0x0100
        /*08ba*/ 	.byte	0x08
	.zero		1


	//   ....[9]....
        /*08bc*/ 	.word	0x00000410
        /*08c0*/ 	.word	0x000000ff
        /*08c4*/ 	.word	0x00033468
        /*08c8*/ 	.short	0x0100
        /*08ca*/ 	.byte	0x08
	.zero		1


	//   ....[10]....
        /*08cc*/ 	.word	0x00000500
        /*08d0*/ 	.word	0x000000ff
        /*08d4*/ 	.word	0x00033470
        /*08d8*/ 	.short	0x0100
        /*08da*/ 	.byte	0x06
	.zero		1


	//   ....[11]....
        /*08dc*/ 	.word	0x00000510
        /*08e0*/ 	.word	0x000000ff
        /*08e4*/ 	.word	0x00033480
        /*08e8*/ 	.short	0x0100
        /*08ea*/ 	.byte	0x06
	.zero		1


	//   ....[12]....
        /*08ec*/ 	.word	0x00000520
        /*08f0*/ 	.word	0x000000ff
        /*08f4*/ 	.word	0x00033478
        /*08f8*/ 	.short	0x0100
        /*08fa*/ 	.byte	0x06
	.zero		1


	//   ....[13]....
        /*08fc*/ 	.word	0x00000530
        /*0900*/ 	.word	0x000000ff
        /*0904*/ 	.word	0x00033488
        /*0908*/ 	.short	0x0100
        /*090a*/ 	.byte	0x06
	.zero		1


	//   ....[14]....
        /*090c*/ 	.word	0x00000660
        /*0910*/ 	.word	0x000000ff
        /*0914*/ 	.word	0x00033490
        /*0918*/ 	.short	0x0100
        /*091a*/ 	.byte	0x08
	.zero		1


	//   ....[15]....
        /*091c*/ 	.word	0x00000670
        /*0920*/ 	.word	0x000000ff
        /*0924*/ 	.word	0x000334a0
        /*0928*/ 	.short	0x0100
        /*092a*/ 	.byte	0x08
	.zero		1


	//   ....[16]....
        /*092c*/ 	.word	0x00000680
        /*0930*/ 	.word	0x000000ff
        /*0934*/ 	.word	0x00033498
        /*0938*/ 	.short	0x0100
        /*093a*/ 	.byte	0x08
	.zero		1


	//   ....[17]....
        /*093c*/ 	.word	0x00000690
        /*0940*/ 	.word	0x000000ff
        /*0944*/ 	.word	0x000334a8
        /*0948*/ 	.short	0x0100
        /*094a*/ 	.byte	0x08
	.zero		1


	//   ....[18]....
        /*094c*/ 	.word	0x000007e0
        /*0950*/ 	.word	0x000000ff
        /*0954*/ 	.word	0x000334b0
        /*0958*/ 	.short	0x0100
        /*095a*/ 	.byte	0x08
	.zero		1


	//   ....[19]....
        /*095c*/ 	.word	0x000007f0
        /*0960*/ 	.word	0x000000ff
        /*0964*/ 	.word	0x000334c0
        /*0968*/ 	.short	0x0100
        /*096a*/ 	.byte	0x08
	.zero		1


	//   ....[20]....
        /*096c*/ 	.word	0x00000800
        /*0970*/ 	.word	0x000000ff
        /*0974*/ 	.word	0x000334b8
        /*0978*/ 	.short	0x0100
        /*097a*/ 	.byte	0x08
	.zero		1


	//   ....[21]....
        /*097c*/ 	.word	0x00000810
        /*0980*/ 	.word	0x000000ff
        /*0984*/ 	.word	0x000334c8
        /*0988*/ 	.short	0x0100
        /*098a*/ 	.byte	0x08
	.zero		1


	//   ....[22]....
        /*098c*/ 	.word	0x00001be0
        /*0990*/ 	.word	0x000000ff
        /*0994*/ 	.word	0x00033400
        /*0998*/ 	.short	0x010a
        /*099a*/ 	.byte	0x29
	.zero		1


	//   ....[23]....
        /*099c*/ 	.word	0x00001c60
        /*09a0*/ 	.word	0x00000003
        /*09a4*/ 	.word	0x00033430
        /*09a8*/ 	.short	0x010a
        /*09aa*/ 	.byte	0x3f
	.zero		1


	//   ....[24]....
        /*09ac*/ 	.word	0x00001ca0
        /*09b0*/ 	.word	0x00000003
        /*09b4*/ 	.word	0x00033430
        /*09b8*/ 	.short	0x010a
        /*09ba*/ 	.byte	0x3f
	.zero		1


	//   ....[25]....
        /*09bc*/ 	.word	0x00002c90
        /*09c0*/ 	.word	0x000000ff
        /*09c4*/ 	.word	0x00000000
        /*09c8*/ 	.short	0x0101
        /*09ca*/ 	.byte	0x06
	.zero		1


	//   ....[26]....
        /*09cc*/ 	.word	0x00005170
        /*09d0*/ 	.word	0x000000ff
        /*09d4*/ 	.word	0x00033430
        /*09d8*/ 	.short	0x010a
        /*09da*/ 	.byte	0x06
	.zero		1


	//   ....[27]....
        /*09dc*/ 	.word	0x000051b0
        /*09e0*/ 	.word	0x000000ff
        /*09e4*/ 	.word	0x00033430
        /*09e8*/ 	.short	0x010a
        /*09ea*/ 	.byte	0x06
	.zero		1


	//   ....[28]....
        /*09ec*/ 	.word	0x00005df0
        /*09f0*/ 	.word	0x000000ff
        /*09f4*/ 	.word	0x00033450
        /*09f8*/ 	.short	0x010a
        /*09fa*/ 	.byte	0x06
	.zero		1


	//   ....[29]....
        /*09fc*/ 	.word	0x00005e30
        /*0a00*/ 	.word	0x000000ff
        /*0a04*/ 	.word	0x00033450
        /*0a08*/ 	.short	0x010a
        /*0a0a*/ 	.byte	0x06
	.zero		1


	//   ....[30]....
        /*0a0c*/ 	.word	0x000061c0
        /*0a10*/ 	.word	0x000000ff
        /*0a14*/ 	.word	0x00000000
        /*0a18*/ 	.short	0x0101
        /*0a1a*/ 	.byte	0x06
	.zero		1


	//   ....[31]....
        /*0a1c*/ 	.word	0x000082d0
        /*0a20*/ 	.word	0x000000ff
        /*0a24*/ 	.word	0x00000000
        /*0a28*/ 	.short	0x0101
        /*0a2a*/ 	.byte	0x06
	.zero		1


	//   ....[32]....
        /*0a2c*/ 	.word	0x00008bf0
        /*0a30*/ 	.word	0x000000ff
        /*0a34*/ 	.word	0x00033430
        /*0a38*/ 	.short	0x010a
        /*0a3a*/ 	.byte	0x06
	.zero		1


	//   ....[33]....
        /*0a3c*/ 	.word	0x00008c30
        /*0a40*/ 	.word	0x000000ff
        /*0a44*/ 	.word	0x00033430
        /*0a48*/ 	.short	0x010a
        /*0a4a*/ 	.byte	0x06
	.zero		1


	//   ....[34]....
        /*0a4c*/ 	.word	0x00009840
        /*0a50*/ 	.word	0x000000ff
        /*0a54*/ 	.word	0x00033450
        /*0a58*/ 	.short	0x010a
        /*0a5a*/ 	.byte	0x06
	.zero		1


	//   ....[35]....
        /*0a5c*/ 	.word	0x00009880
        /*0a60*/ 	.word	0x000000ff
        /*0a64*/ 	.word	0x00033450
        /*0a68*/ 	.short	0x010a
        /*0a6a*/ 	.byte	0x06
	.zero		1


	//   ....[36]....
        /*0a6c*/ 	.word	0x00009bd0
        /*0a70*/ 	.word	0x000000ff
        /*0a74*/ 	.word	0x00000000
        /*0a78*/ 	.short	0x0101
        /*0a7a*/ 	.byte	0x06
	.zero		1


	//   ....[37]....
        /*0a7c*/ 	.word	0x0000b180
        /*0a80*/ 	.word	0x000000ff
        /*0a84*/ 	.word	0x00000000
        /*0a88*/ 	.short	0x0101
        /*0a8a*/ 	.byte	0x06
	.zero		1


	//   ....[38]....
        /*0a8c*/ 	.word	0x0000ba00
        /*0a90*/ 	.word	0x000000ff
        /*0a94*/ 	.word	0x00033450
        /*0a98*/ 	.short	0x010a
        /*0a9a*/ 	.byte	0x09
	.zero		1


	//   ....[39]....
        /*0a9c*/ 	.word	0x0000ba40
        /*0aa0*/ 	.word	0x000000ff
        /*0aa4*/ 	.word	0x00033450
        /*0aa8*/ 	.short	0x010a
        /*0aaa*/ 	.byte	0x09
	.zero		1


	//   ....[40]....
        /*0aac*/ 	.word	0x0000c140
        /*0ab0*/ 	.word	0x000000ff
        /*0ab4*/ 	.word	0x00000000
        /*0ab8*/ 	.short	0x0101
        /*0aba*/ 	.byte	0x04
	.zero		1


	//   ....[41]....
        /*0abc*/ 	.word	0x0000e5f0
        /*0ac0*/ 	.word	0x00000000
        /*0ac4*/ 	.word	0x00000000
        /*0ac8*/ 	.short	0x0101
        /*0aca*/ 	.byte	0x3f
	.zero		1


	//   ....[42]....
        /*0acc*/ 	.word	0x00011950
        /*0ad0*/ 	.word	0x00000004
        /*0ad4*/ 	.word	0x00033480
        /*0ad8*/ 	.short	0x010a
        /*0ada*/ 	.byte	0x3f
	.zero		1


	//   ....[43]....
        /*0adc*/ 	.word	0x00012070
        /*0ae0*/ 	.word	0x00000004
        /*0ae4*/ 	.word	0x00033470
        /*0ae8*/ 	.short	0x0107
        /*0aea*/ 	.byte	0x3f
	.zero		1


	//   ....[44]....
        /*0aec*/ 	.word	0x00012130
        /*0af0*/ 	.word	0x00000004
        /*0af4*/ 	.word	0x00033470
        /*0af8*/ 	.short	0x0101
        /*0afa*/ 	.byte	0x3f
	.zero		1


	//   ....[45]....
        /*0afc*/ 	.word	0x00012160
        /*0b00*/ 	.word	0x00000004
        /*0b04*/ 	.word	0x00033440
        /*0b08*/ 	.short	0x010a
        /*0b0a*/ 	.byte	0x3f
	.zero		1


	//   ....[46]....
        /*0b0c*/ 	.word	0x000127a0
        /*0b10*/ 	.word	0x00000004
        /*0b14*/ 	.word	0x00033430
        /*0b18*/ 	.short	0x0107
        /*0b1a*/ 	.byte	0x3f
	.zero		1


	//   ....[47]....
        /*0b1c*/ 	.word	0x00012870
        /*0b20*/ 	.word	0x00000004
        /*0b24*/ 	.word	0x00033430
        /*0b28*/ 	.short	0x0101
        /*0b2a*/ 	.byte	0x3f
	.zero		1


	//   ....[48]....
        /*0b2c*/ 	.word	0x00013150
        /*0b30*/ 	.word	0x00000016
        /*0b34*/ 	.word	0x00033400
        /*0b38*/ 	.short	0x0107
        /*0b3a*/ 	.byte	0x3f
	.zero		1


	//   ....[49]....
        /*0b3c*/ 	.word	0x00013250
        /*0b40*/ 	.word	0x00000016
        /*0b44*/ 	.word	0x00033400
        /*0b48*/ 	.short	0x0101
        /*0b4a*/ 	.byte	0x3f
	.zero		1


	//   ....[50]....
        /*0b4c*/ 	.word	0x00013270
        /*0b50*/ 	.word	0x00000016
        /*0b54*/ 	.word	0x00033420
        /*0b58*/ 	.short	0x010a
        /*0b5a*/ 	.byte	0x3f
	.zero		1


	//   ....[51]....
        /*0b5c*/ 	.word	0x00013780
        /*0b60*/ 	.word	0x00000004
        /*0b64*/ 	.word	0x00033480
        /*0b68*/ 	.short	0x010a
        /*0b6a*/ 	.byte	0x3f
	.zero		1


	//   ....[52]....
        /*0b6c*/ 	.word	0x00013cb0
        /*0b70*/ 	.word	0x00000004
        /*0b74*/ 	.word	0x00033470
        /*0b78*/ 	.short	0x0107
        /*0b7a*/ 	.byte	0x3f
	.zero		1


	//   ....[53]....
        /*0b7c*/ 	.word	0x00013d70
        /*0b80*/ 	.word	0x00000004
        /*0b84*/ 	.word	0x00033470
        /*0b88*/ 	.short	0x0101
        /*0b8a*/ 	.byte	0x3f
	.zero		1


	//   ....[54]....
        /*0b8c*/ 	.word	0x00013da0
        /*0b90*/ 	.word	0x00000004
        /*0b94*/ 	.word	0x00033440
        /*0b98*/ 	.short	0x010a
        /*0b9a*/ 	.byte	0x3f
	.zero		1


	//   ....[55]....
        /*0b9c*/ 	.word	0x000142a0
        /*0ba0*/ 	.word	0x00000004
        /*0ba4*/ 	.word	0x00033430
        /*0ba8*/ 	.short	0x0107
        /*0baa*/ 	.byte	0x3f
	.zero		1


	//   ....[56]....
        /*0bac*/ 	.word	0x00014370
        /*0bb0*/ 	.word	0x00000004
        /*0bb4*/ 	.word	0x00033430
        /*0bb8*/ 	.short	0x0101
        /*0bba*/ 	.byte	0x3f
	.zero		1


	//   ....[57]....
        /*0bbc*/ 	.word	0x000143f0
        /*0bc0*/ 	.word	0x00000000
        /*0bc4*/ 	.word	0x00033470
        /*0bc8*/ 	.short	0x010a
        /*0bca*/ 	.byte	0x3f
	.zero		1


	//   ....[58]....
        /*0bcc*/ 	.word	0x00014480
        /*0bd0*/ 	.word	0x00000000
        /*0bd4*/ 	.word	0x00033460
        /*0bd8*/ 	.short	0x010a
        /*0bda*/ 	.byte	0x3f
	.zero		1


	//   ....[59]....
        /*0bdc*/ 	.word	0x00014b50
        /*0be0*/ 	.word	0x00000000
        /*0be4*/ 	.word	0x00033450
        /*0be8*/ 	.short	0x0101
        /*0bea*/ 	.byte	0x3f
	.zero		1


	//   ....[60]....
        /*0bec*/ 	.word	0x00014bd0
        /*0bf0*/ 	.word	0x00000000
        /*0bf4*/ 	.word	0x00000000
        /*0bf8*/ 	.short	0x0101
        /*0bfa*/ 	.byte	0x3f
	.zero		1


	//   ....[61]....
        /*0bfc*/ 	.word	0x00014d90
        /*0c00*/ 	.word	0x00000003
        /*0c04*/ 	.word	0x00033470
        /*0c08*/ 	.short	0x010a
        /*0c0a*/ 	.byte	0x3f
	.zero		1


	//   ....[62]....
        /*0c0c*/ 	.word	0x00014e10
        /*0c10*/ 	.word	0x00000003
        /*0c14*/ 	.word	0x00033460
        /*0c18*/ 	.short	0x010a
        /*0c1a*/ 	.byte	0x3f
	.zero		1


	//   ....[63]....
        /*0c1c*/ 	.word	0x000154f0
        /*0c20*/ 	.word	0x00000003
        /*0c24*/ 	.word	0x00033450
        /*0c28*/ 	.short	0x0101
        /*0c2a*/ 	.byte	0x3f
	.zero		1


	//   ....[64]....
        /*0c2c*/ 	.word	0x00015570
        /*0c30*/ 	.word	0x00000000
        /*0c34*/ 	.word	0x00000000
        /*0c38*/ 	.short	0x0101
        /*0c3a*/ 	.byte	0x3f
	.zero		1


	//   ....[65]....
        /*0c3c*/ 	.word	0x00016210
        /*0c40*/ 	.word	0x00000005
        /*0c44*/ 	.word	0x00033420
        /*0c48*/ 	.short	0x010a
        /*0c4a*/ 	.byte	0x3f
	.zero		1


	//   ....[66]....
        /*0c4c*/ 	.word	0x00016390
        /*0c50*/ 	.word	0x00000003
        /*0c54*/ 	.word	0x00033440
        /*0c58*/ 	.short	0x010a
        /*0c5a*/ 	.byte	0x3f
	.zero		1


	//   ....[67]....
        /*0c5c*/ 	.word	0x00016430
        /*0c60*/ 	.word	0x00000005
        /*0c64*/ 	.word	0x00033440
        /*0c68*/ 	.short	0x010a
        /*0c6a*/ 	.byte	0x3f
	.zero		1


	//   ....[68]....
        /*0c6c*/ 	.word	0x00016470
        /*0c70*/ 	.word	0x00000003
        /*0c74*/ 	.word	0x00033460
        /*0c78*/ 	.short	0x010a
        /*0c7a*/ 	.byte	0x3f
	.zero		1


	//   ....[69]....
        /*0c7c*/ 	.word	0x000164b0
        /*0c80*/ 	.word	0x00000005
        /*0c84*/ 	.word	0x00033460
        /*0c88*/ 	.short	0x010a
        /*0c8a*/ 	.byte	0x3f
	.zero		1


	//   ....[70]....
        /*0c8c*/ 	.word	0x000164f0
        /*0c90*/ 	.word	0x00000003
        /*0c94*/ 	.word	0x00033480
        /*0c98*/ 	.short	0x010a
        /*0c9a*/ 	.byte	0x3f
	.zero		1


	//   ....[71]....
        /*0c9c*/ 	.word	0x00016530
        /*0ca0*/ 	.word	0x00000005
        /*0ca4*/ 	.word	0x00033480
        /*0ca8*/ 	.short	0x010a
        /*0caa*/ 	.byte	0x3f
	.zero		1


	//   ....[72]....
        /*0cac*/ 	.word	0x000165a0
        /*0cb0*/ 	.word	0x00000003
        /*0cb4*/ 	.word	0x00033400
        /*0cb8*/ 	.short	0x010a
        /*0cba*/ 	.byte	0x3f
	.zero		1


	//   ....[73]....
        /*0cbc*/ 	.word	0x000165f0
        /*0cc0*/ 	.word	0x00000003
        /*0cc4*/ 	.word	0x00033430
        /*0cc8*/ 	.short	0x010a
        /*0cca*/ 	.byte	0x3f
	.zero		1


	//   ....[74]....
        /*0ccc*/ 	.word	0x00016650
        /*0cd0*/ 	.word	0x00000007
        /*0cd4*/ 	.word	0x00033430
        /*0cd8*/ 	.short	0x010a
        /*0cda*/ 	.byte	0x3f
	.zero		1


	//   ....[75]....
        /*0cdc*/ 	.word	0x000166b0
        /*0ce0*/ 	.word	0x00000007
        /*0ce4*/ 	.word	0x00033450
        /*0ce8*/ 	.short	0x010a
        /*0cea*/ 	.byte	0x3f
	.zero		1


	//   ....[76]....
        /*0cec*/ 	.word	0x00016710
        /*0cf0*/ 	.word	0x00000009
        /*0cf4*/ 	.word	0x00033430
        /*0cf8*/ 	.short	0x010a
        /*0cfa*/ 	.byte	0x3f
	.zero		1


	//   ....[77]....
        /*0cfc*/ 	.word	0x00016770
        /*0d00*/ 	.word	0x00000009
        /*0d04*/ 	.word	0x00033450
        /*0d08*/ 	.short	0x010a
        /*0d0a*/ 	.byte	0x3f
	.zero		1


	//   ....[78]....
        /*0d0c*/ 	.word	0x000167d0
        /*0d10*/ 	.word	0x00000006
        /*0d14*/ 	.word	0x00033450
        /*0d18*/ 	.short	0x010a
        /*0d1a*/ 	.byte	0x3f
	.zero		1


	//   ....[79]....
        /*0d1c*/ 	.word	0x000168d0
        /*0d20*/ 	.word	0x00000004
        /*0d24*/ 	.word	0x00033480
        /*0d28*/ 	.short	0x010a
        /*0d2a*/ 	.byte	0x3f
	.zero		1


	//   ....[80]....
        /*0d2c*/ 	.word	0x00017150
        /*0d30*/ 	.word	0x00000004
        /*0d34*/ 	.word	0x00033440
        /*0d38*/ 	.short	0x010a
        /*0d3a*/ 	.byte	0x3f
	.zero		1


	//   ....[81]....
        /*0d3c*/ 	.word	0x00017d60
        /*0d40*/ 	.word	0x00000016
        /*0d44*/ 	.word	0x00033420
        /*0d48*/ 	.short	0x010a
        /*0d4a*/ 	.byte	0x3f
	.zero		1


	//   ....[82]....
        /*0d4c*/ 	.word	0x00017db0
        /*0d50*/ 	.word	0x00000004
        /*0d54*/ 	.word	0x00033480
        /*0d58*/ 	.short	0x010a
        /*0d5a*/ 	.byte	0x3f
	.zero		1


	//   ....[83]....
        /*0d5c*/ 	.word	0x00018400
        /*0d60*/ 	.word	0x00000004
        /*0d64*/ 	.word	0x00033440
        /*0d68*/ 	.short	0x010a
        /*0d6a*/ 	.byte	0x3f
	.zero		1


	//   ....[84]....
        /*0d6c*/ 	.word	0x00018a30
        /*0d70*/ 	.word	0x00000000
        /*0d74*/ 	.word	0x00033470
        /*0d78*/ 	.short	0x010a
        /*0d7a*/ 	.byte	0x3f
	.zero		1


	//   ....[85]....
        /*0d7c*/ 	.word	0x00018a80
        /*0d80*/ 	.word	0x00000000
        /*0d84*/ 	.word	0x00033460
        /*0d88*/ 	.short	0x010a
        /*0d8a*/ 	.byte	0x3f
	.zero		1


	//   ....[86]....
        /*0d8c*/ 	.word	0x00018ad0
        /*0d90*/ 	.word	0x00000003
        /*0d94*/ 	.word	0x00033470
        /*0d98*/ 	.short	0x010a
        /*0d9a*/ 	.byte	0x3f
	.zero		1


	//   ....[87]....
        /*0d9c*/ 	.word	0x00018b20
        /*0da0*/ 	.word	0x00000003
        /*0da4*/ 	.word	0x00033460
        /*0da8*/ 	.short	0x010a
        /*0daa*/ 	.byte	0x3f
	.zero		1


	//   ....[88]....
        /*0dac*/ 	.word	0x00018b70
        /*0db0*/ 	.word	0x00000005
        /*0db4*/ 	.word	0x00033420
        /*0db8*/ 	.short	0x010a
        /*0dba*/ 	.byte	0x3f
	.zero		1


	//   ....[89]....
        /*0dbc*/ 	.word	0x00018d10
        /*0dc0*/ 	.word	0x00000003
        /*0dc4*/ 	.word	0x00033440
        /*0dc8*/ 	.short	0x010a
        /*0dca*/ 	.byte	0x3f
	.zero		1


	//   ....[90]....
        /*0dcc*/ 	.word	0x00018d60
        /*0dd0*/ 	.word	0x00000005
        /*0dd4*/ 	.word	0x00033440
        /*0dd8*/ 	.short	0x010a
        /*0dda*/ 	.byte	0x3f
	.zero		1


	//   ....[91]....
        /*0ddc*/ 	.word	0x00018db0
        /*0de0*/ 	.word	0x00000003
        /*0de4*/ 	.word	0x00033460
        /*0de8*/ 	.short	0x010a
        /*0dea*/ 	.byte	0x3f
	.zero		1


	//   ....[92]....
        /*0dec*/ 	.word	0x00018e00
        /*0df0*/ 	.word	0x00000005
        /*0df4*/ 	.word	0x00033460
        /*0df8*/ 	.short	0x010a
        /*0dfa*/ 	.byte	0x3f
	.zero		1


	//   ....[93]....
        /*0dfc*/ 	.word	0x00018e50
        /*0e00*/ 	.word	0x00000003
        /*0e04*/ 	.word	0x00033480
        /*0e08*/ 	.short	0x010a
        /*0e0a*/ 	.byte	0x3f
	.zero		1


	//----- nvinfo : EIATTR_NUM_MBARRIERS
	.align		4
.L_302:
        /*0e0c*/ 	.byte	0x03, 0x38
        /*0e0e*/ 	.short	0x0016


	//----- nvinfo : EIATTR_EXIT_INSTR_OFFSETS
	.align		4
        /*0e10*/ 	.byte	0x04, 0x1c
        /*0e12*/ 	.short	(.L_304 - .L_303)


	//   ....[0]....
.L_303:
        /*0e14*/ 	.word	0x000009c0


	//   ....[1]....
        /*0e18*/ 	.word	0x0000f760


	//   ....[2]....
        /*0e1c*/ 	.word	0x00016580


	//----- nvinfo : EIATTR_MAX_THREADS
	.align		4
.L_304:
        /*0e20*/ 	.byte	0x04, 0x05
        /*0e22*/ 	.short	(.L_306 - .L_305)
.L_305:
        /*0e24*/ 	.word	0x00000180
        /*0e28*/ 	.word	0x00000001
        /*0e2c*/ 	.word	0x00000001


	//----- nvinfo : EIATTR_CRS_STACK_SIZE
	.align		4
.L_306:
        /*0e30*/ 	.byte	0x04, 0x1e
        /*0e32*/ 	.short	(.L_308 - .L_307)
.L_307:
        /*0e34*/ 	.word	0x00000000


	//----- nvinfo : EIATTR_CBANK_PARAM_SIZE
	.align		4
.L_308:
        /*0e38*/ 	.byte	0x03, 0x19
        /*0e3a*/ 	.short	0x0af0


	//----- nvinfo : EIATTR_PARAM_CBANK
	.align		4
        /*0e3c*/ 	.byte	0x04, 0x0a
        /*0e3e*/ 	.short	(.L_310 - .L_309)
	.align		4
.L_309:
        /*0e40*/ 	.word	index@(.nv.constant0._ZN7cutlass13device_kernelIN5flash11enable_sm90INS1_16FlashAttnFwdSm90INS1_25CollectiveMainloopFwdSm90ILi2EN4cute5tupleIJNS5_1CILi1EEES8_S8_EEENS6_IJNS7_ILi128EEENS7_ILi160EEENS7_ILi192EEEEEELi192ENS_12float_e4m3_tEfNS_4arch4Sm90ELb1ELb0ELb0ELb1ELb1ELb0ELb0ELb1ELb1ELb1ELb0ELb0EEENS1_21CollectiveEpilogueFwdINS6_IJSA_SC_SB_EEES9_NS_10bfloat16_tESG_Li256ELb1ELb1ELb0ELb1EEENS1_36VarlenDynamicPersistentTileSchedulerILi128ELi160ELi256ELi128ELb0ELb1ELb1ELb1ELb1ELb1EEEEEEEEEvNT_6ParamsE)
        /*0e44*/ 	.short	0x0210
        /*0e46*/ 	.short	0x0af0


	//----- nvinfo : EIATTR_SW_WAR
	.align		4
.L_310:
        /*0e48*/ 	.byte	0x04, 0x36
        /*0e4a*/ 	.short	(.L_312 - .L_311)
.L_311:
        /*0e4c*/ 	.word	0x00000008
.L_312:


//--------------------- .nv.info._ZN7cutlass13device_kernelIN5flash11enable_sm90INS1_16FlashAttnFwdSm90INS1_25CollectiveMainloopFwdSm90ILi2EN4cute5tupleIJNS5_1CILi1EEES8_S8_EEENS6_IJNS7_ILi128EEENS7_ILi160EEENS7_ILi192EEEEEELi192ENS_12float_e4m3_tEfNS_4arch4Sm90ELb1ELb0ELb0ELb1ELb1ELb1ELb0ELb1ELb1ELb1ELb0ELb0EEENS1_21CollectiveEpilogueFwdINS6_IJSA_SC_SB_EEES9_NS_10bfloat16_tESG_Li256ELb1ELb1ELb0ELb1EEENS1_36VarlenDynamicPersistentTileSchedulerILi128ELi160ELi256ELi128ELb0ELb1ELb1ELb1ELb1ELb1EEEEEEEEEvNT_6ParamsE --------------------------
	.section	.nv.info._ZN7cutlass13device_kernelIN5flash11enable_sm90INS1_16FlashAttnFwdSm90INS1_25CollectiveMainloopFwdSm90ILi2EN4cute5tupleIJNS5_1CILi1EEES8_S8_EEENS6_IJNS7_ILi128EEENS7_ILi160EEENS7_ILi192EEEEEELi192ENS_12float_e4m3_tEfNS_4arch4Sm90ELb1ELb0ELb0ELb1ELb1ELb1ELb0ELb1ELb1ELb1ELb0ELb0EEENS1_21CollectiveEpilogueFwdINS6_IJSA_SC_SB_EEES9_NS_10bfloat16_tESG_Li256ELb1ELb1ELb0ELb1EEENS1_36VarlenDynamicPersistentTileSchedulerILi128ELi160ELi256ELi128ELb0ELb1ELb1ELb1ELb1ELb1EEEEEEEEEvNT_6ParamsE,"",@"SHT_CUDA_INFO"
	.sectionflags	@""
	.align	4


	//----- nvinfo : EIATTR_CUDA_API_VERSION
	.align		4
        /*0000*/ 	.byte	0x04, 0x37
        /*0002*/ 	.short	(.L_314 - .L_313)
.L_313:
        /*0004*/ 	.word	0x00000082


	//----- nvinfo : EIATTR_KPARAM_INFO
	.align		4
.L_314:
        /*0008*/ 	.byte	0x04, 0x17
        /*000a*/ 	.short	(.L_316 - .L_315)
.L_315:
        /*000c*/ 	.word	0x00000000
        /*0010*/ 	.short	0x0000
        /*0012*/ 	.short	0x0070
        /*0014*/ 	.byte	0x00, 0xf0, 0x01, 0x2a


	//----- nvinfo : EIATTR_SPARSE_MMA_MASK
	.align		4
.L_316:
        /*0018*/ 	.byte	0x03, 0x50
        /*001a*/ 	.short	0x0000


	//----- nvinfo : EIATTR_MAXREG_COUNT
	.align		4
        /*001c*/ 	.byte	0x03, 0x1b
        /*001e*/ 	.short	0x00a8


	//----- nvinfo : EIATTR_NUM_BARRIERS
	.align		4
        /*0020*/ 	.byte	0x02, 0x4c
        /*0022*/ 	.byte	0x10
	.zero		1


	//----- nvinfo : EIATTR_EXTERNS
	.align		4
        /*0024*/ 	.byte	0x04, 0x0f
        /*0026*/ 	.short	(.L_318 - .L_317)


	//   ....[0]....
	.align		4
.L_317:
        /*0028*/ 	.word	index@(__assertfail)


	//----- nvinfo : EIATTR_ANNOTATIONS
	.align		4
.L_318:
        /*002c*/ 	.byte	0x04, 0x55
        /*002e*/ 	.short	(.L_320 - .L_319)


	//   ....[0]....
.L_319:
        /* <DEDUP_REMOVED lines=101> */


	//----- nvinfo : EIATTR_MERCURY_ISA_VERSION
	.align		4
.L_320:
        /*0670*/ 	.byte	0x03, 0x5f
        /*0672*/ 	.short	0x0101


	//----- nvinfo : EIATTR_UNUSED_LOAD_BYTE_OFFSET
	.align		4
        /*0674*/ 	.byte	0x04, 0x44
        /*0676*/ 	.short	(.L_322 - .L_321)


	//   ....[0]....
.L_321:
        /*0678*/ 	.word	0x00000a90
        /*067c*/ 	.word	0x0000fff0


	//   ....[1]....
        /*0680*/ 	.word	0x00023da0
        /*0684*/ 	.word	0x0000fff0


	//----- nvinfo : EIATTR_INT_WARP_WIDE_INSTR_OFFSETS
	.align		4
.L_322:
        /*0688*/ 	.byte	0x04, 0x31
        /*068a*/ 	.short	(.L_324 - .L_323)


	//   ....[0]....
.L_323:
        /*068c*/ 	.word	0x00000130


	//   ....[1]....
        /*0690*/ 	.word	0x00000170


	//   ....[2]....
        /*0694*/ 	.word	0x000001e0


	//   ....[3]....
        /*0698*/ 	.word	0x00029c10


	//   ....[4]....
        /*069c*/ 	.word	0x00029ca0


	//   ....[5]....
        /*06a0*/ 	.word	0x0002dbd0


	//   ....[6]....
        /*06a4*/ 	.word	0x0002dc60


	//----- nvinfo : EIATTR_COOP_GROUP_MASK_REGIDS
	.align		4
.L_324:
        /*06a8*/ 	.byte	0x04, 0x29
        /*06aa*/ 	.short	(.L_326 - .L_325)


	//   ....[0]....
.L_325:
        /*06ac*/ 	.word	0xffffffff


	//   ....[1]....
        /*06b0*/ 	.word	0xffffffff


	//   ....[2]....
        /*06b4*/ 	.word	0xffffffff


	//   ....[3]....
        /*06b8*/ 	.word	0xffffffff


	//   ....[4]....
        /*06bc*/ 	.word	0xffffffff


	//   ....[5]....
        /*06c0*/ 	.word	0xffffffff


	//   ....[6]....
        /*06c4*/ 	.word	0xffffffff


	//   ....[7]....
        /*06c8*/ 	.word	0xffffffff


	//   ....[8]....
        /*06cc*/ 	.word	0xffffffff


	//   ....[9]....
        /*06d0*/ 	.word	0xffffffff


	//   ....[10]....
        /*06d4*/ 	.word	0xffffffff


	//   ....[11]....
        /*06d8*/ 	.word	0xffffffff


	//   ....[12]....
        /*06dc*/ 	.word	0xffffffff


	//   ....[13]....
        /*06e0*/ 	.word	0xffffffff


	//   ....[14]....
        /*06e4*/ 	.word	0xffffffff


	//   ....[15]....
        /*06e8*/ 	.word	0xffffffff


	//   ....[16]....
        /*06ec*/ 	.word	0xffffffff


	//   ....[17]....
        /*06f0*/ 	.word	0xffffffff


	//   ....[18]....
        /*06f4*/ 	.word	0xffffffff


	//   ....[19]....
        /*06f8*/ 	.word	0xffffffff


	//   ....[20]....
        /*06fc*/ 	.word	0xffffffff


	//   ....[21]....
        /*0700*/ 	.word	0xffffffff


	//   ....[22]....
        /*0704*/ 	.word	0xffffffff


	//   ....[23]....
        /*0708*/ 	.word	0xffffffff


	//   ....[24]....
        /*070c*/ 	.word	0xffffffff


	//   ....[25]....
        /*0710*/ 	.word	0xffffffff


	//   ....[26]....
        /*0714*/ 	.word	0xffffffff


	//   ....[27]....
        /*0718*/ 	.word	0xffffffff


	//   ....[28]....
        /*071c*/ 	.word	0xffffffff


	//   ....[29]....
        /*0720*/ 	.word	0xffffffff


	//   ....[30]....
        /*0724*/ 	.word	0xffffffff


	//   ....[31]....
        /*0728*/ 	.word	0xffffffff


	//   ....[32]....
        /*072c*/ 	.word	0xffffffff


	//   ....[33]....
        /*0730*/ 	.word	0xffffffff


	//   ....[34]....
        /*0734*/ 	.word	0xffffffff


	//   ....[35]....
        /*0738*/ 	.word	0xffffffff


	//   ....[36]....
        /*073c*/ 	.word	0xffffffff


	//   ....[37]....
        /*0740*/ 	.word	0xffffffff


	//   ....[38]....
        /*0744*/ 	.word	0xffffffff


	//   ....[39]....
        /*0748*/ 	.word	0xffffffff


	//   ....[40]....
        /*074c*/ 	.word	0xffffffff


	//   ....[41]....
        /*0750*/ 	.word	0xffffffff


	//   ....[42]....
        /*0754*/ 	.word	0xffffffff


	//   ....[43]....
        /*0758*/ 	.word	0xffffffff


	//   ....[44]....
        /*075c*/ 	.word	0xffffffff


	//   ....[45]....
        /*0760*/ 	.word	0xffffffff


	//   ....[46]....
        /*0764*/ 	.word	0xffffffff


	//   ....[47]....
        /*0768*/ 	.word	0xffffffff


	//   ....[48]....
        /*076c*/ 	.word	0xffffffff


	//   ....[49]....
        /*0770*/ 	.word	0xffffffff


	//   ....[50]....
        /*0774*/ 	.word	0xffffffff


	//   ....[51]....
        /*0778*/ 	.word	0xffffffff


	//   ....[52]....
        /*077c*/ 	.word	0xffffffff


	//   ....[53]....
        /*0780*/ 	.word	0xffffffff


	//   ....[54]....
        /*0784*/ 	.word	0xffffffff


	//   ....[55]....
        /*0788*/ 	.word	0xffffffff


	//   ....[56]....
        /*078c*/ 	.word	0xffffffff


	//   ....[57]....
        /*0790*/ 	.word	0xffffffff


	//   ....[58]....
        /*0794*/ 	.word	0xffffffff


	//   ....[59]....
        /*0798*/ 	.word	0xffffffff


	//   ....[60]....
        /*079c*/ 	.word	0xffffffff


	//   ....[61]....
        /*07a0*/ 	.word	0xffffffff


	//   ....[62]....
        /*07a4*/ 	.word	0xffffffff


	//   ....[63]....
        /*07a8*/ 	.word	0xffffffff


	//   ....[64]....
        /*07ac*/ 	.word	0xffffffff


	//   ....[65]....
        /*07b0*/ 	.word	0xffffffff


	//   ....[66]....
        /*07b4*/ 	.word	0xffffffff


	//   ....[67]....
        /*07b8*/ 	.word	0xffffffff


	//   ....[68]....
        /*07bc*/ 	.word	0xffffffff


	//   ....[69]....
        /*07c0*/ 	.word	0xffffffff


	//   ....[70]....
        /*07c4*/ 	.word	0xffffffff


	//   ....[71]....
        /*07c8*/ 	.word	0xffffffff


	//   ....[72]....
        /*07cc*/ 	.word	0xffffffff


	//   ....[73]....
        /*07d0*/ 	.word	0xffffffff


	//   ....[74]....
        /*07d4*/ 	.word	0xffffffff


	//   ....[75]....
        /*07d8*/ 	.word	0xffffffff


	//   ....[76]....
        /*07dc*/ 	.word	0xffffffff


	//   ....[77]....
        /*07e0*/ 	.word	0xffffffff


	//   ....[78]....
        /*07e4*/ 	.word	0xffffffff


	//   ....[79]....
        /*07e8*/ 	.word	0xffffffff


	//   ....[80]....
        /*07ec*/ 	.word	0xffffffff


	//   ....[81]....
        /*07f0*/ 	.word	0xffffffff


	//   ....[82]....
        /*07f4*/ 	.word	0xffffffff


	//   ....[83]....
        /*07f8*/ 	.word	0xffffffff


	//   ....[84]....
        /*07fc*/ 	.word	0xffffffff


	//   ....[85]....
        /*0800*/ 	.word	0xffffffff


	//   ....[86]....
        /*0804*/ 	.word	0xffffffff


	//   ....[87]....
        /*0808*/ 	.word	0xffffffff


	//   ....[88]....
        /*080c*/ 	.word	0xffffffff


	//   ....[89]....
        /*0810*/ 	.word	0xffffffff


	//   ....[90]....
        /*0814*/ 	.word	0xffffffff


	//   ....[91]....
        /*0818*/ 	.word	0xffffffff


	//   ....[92]....
        /*081c*/ 	.word	0xffffffff


	//   ....[93]....
        /*0820*/ 	.word	0xffffffff


	//   ....[94]....
        /*0824*/ 	.word	0xffffffff


	//   ....[95]....
        /*0828*/ 	.word	0xffffffff


	//   ....[96]....
        /*082c*/ 	.word	0xffffffff


	//   ....[97]....
        /*0830*/ 	.word	0xffffffff


	//   ....[98]....
        /*0834*/ 	.word	0xffffffff


	//   ....[99]....
        /*0838*/ 	.word	0xffffffff


	//   ....[100]....
        /*083c*/ 	.word	0xffffffff


	//   ....[101]....
        /*0840*/ 	.word	0xffffffff


	//   ....[102]....
        /*0844*/ 	.word	0xffffffff


	//   ....[103]....
        /*0848*/ 	.word	0xffffffff


	//   ....[104]....
        /*084c*/ 	.word	0xffffffff


	//   ....[105]....
        /*0850*/ 	.word	0xffffffff


	//   ....[106]....
        /*0854*/ 	.word	0xffffffff


	//   ....[107]....
        /*0858*/ 	.word	0xffffffff


	//   ....[108]....
        /*085c*/ 	.word	0xffffffff


	//   ....[109]....
        /*0860*/ 	.word	0xffffffff


	//   ....[110]....
        /*0864*/ 	.word	0xffffffff


	//   ....[111]....
        /*0868*/ 	.word	0xffffffff


	//   ....[112]....
        /*086c*/ 	.word	0xffffffff


	//   ....[113]....
        /*0870*/ 	.word	0xffffffff


	//   ....[114]....
        /*0874*/ 	.word	0xffffffff


	//   ....[115]....
        /*0878*/ 	.word	0xffffffff


	//   ....[116]....
        /*087c*/ 	.word	0xffffffff


	//   ....[117]....
        /*0880*/ 	.word	0xffffffff


	//   ....[118]....
        /*0884*/ 	.word	0xffffffff


	//   ....[119]....
        /*0888*/ 	.word	0xffffffff


	//   ....[120]....
        /*088c*/ 	.word	0xffffffff


	//   ....[121]....
        /*0890*/ 	.word	0xffffffff


	//   ....[122]....
        /*0894*/ 	.word	0xffffffff


	//   ....[123]....
        /*0898*/ 	.word	0xffffffff


	//   ....[124]....
        /*089c*/ 	.word	0xffffffff


	//   ....[125]....
        /*08a0*/ 	.word	0xffffffff


	//   ....[126]....
        /*08a4*/ 	.word	0xffffffff


	//   ....[127]....
        /*08a8*/ 	.word	0xffffffff


	//   ....[128]....
        /*08ac*/ 	.word	0xffffffff


	//   ....[129]....
        /*08b0*/ 	.word	0xffffffff


	//   ....[130]....
        /*08b4*/ 	.word	0xffffffff


	//   ....[131]....
        /*08b8*/ 	.word	0xffffffff


	//   ....[132]....
        /*08bc*/ 	.word	0xffffffff


	//   ....[133]....
        /*08c0*/ 	.word	0xffffffff


	//   ....[134]....
        /*08c4*/ 	.word	0xffffffff


	//   ....[135]....
        /*08c8*/ 	.word	0xffffffff


	//   ....[136]....
        /*08cc*/ 	.word	0xffffffff


	//   ....[137]....
        /*08d0*/ 	.word	0xffffffff


	//   ....[138]....
        /*08d4*/ 	.word	0xffffffff


	//   ....[139]....
        /*08d8*/ 	.word	0xffffffff


	//   ....[140]....
        /*08dc*/ 	.word	0xffffffff


	//   ....[141]....
        /*08e0*/ 	.word	0xffffffff


	//   ....[142]....
        /*08e4*/ 	.word	0xffffffff


	//   ....[143]....
        /*08e8*/ 	.word	0xffffffff


	//   ....[144]....
        /*08ec*/ 	.word	0xffffffff


	//   ....[145]....
        /*08f0*/ 	.word	0xffffffff


	//   ....[146]....
        /*08f4*/ 	.word	0xffffffff


	//   ....[147]....
        /*08f8*/ 	.word	0xffffffff


	//   ....[148]....
        /*08fc*/ 	.word	0xffffffff


	//   ....[149]....
        /*0900*/ 	.word	0xffffffff


	//   ....[150]....
        /*0904*/ 	.word	0xffffffff


	//   ....[151]....
        /*0908*/ 	.word	0xffffffff


	//   ....[152]....
        /*090c*/ 	.word	0xffffffff


	//   ....[153]....
        /*0910*/ 	.word	0xffffffff


	//   ....[154]....
        /*0914*/ 	.word	0xffffffff


	//   ....[155]....
        /*0918*/ 	.word	0xffffffff


	//   ....[156]....
        /*091c*/ 	.word	0xffffffff


	//   ....[157]....
        /*0920*/ 	.word	0xffffffff


	//   ....[158]....
        /*0924*/ 	.word	0xffffffff


	//   ....[159]....
        /*0928*/ 	.word	0xffffffff


	//   ....[160]....
        /*092c*/ 	.word	0xffffffff


	//   ....[161]....
        /*0930*/ 	.word	0xffffffff


	//   ....[162]....
        /*0934*/ 	.word	0xffffffff


	//   ....[163]....
        /*0938*/ 	.word	0xffffffff


	//   ....[164]....
        /*093c*/ 	.word	0xffffffff


	//   ....[165]....
        /*0940*/ 	.word	0xffffffff


	//   ....[166]....
        /*0944*/ 	.word	0xffffffff


	//   ....[167]....
        /*0948*/ 	.word	0xffffffff


	//   ....[168]....
        /*094c*/ 	.word	0xffffffff


	//   ....[169]....
        /*0950*/ 	.word	0xffffffff


	//   ....[170]....
        /*0954*/ 	.word	0xffffffff


	//   ....[171]....
        /*0958*/ 	.word	0xffffffff


	//   ....[172]....
        /*095c*/ 	.word	0xffffffff


	//   ....[173]....
        /*0960*/ 	.word	0xffffffff


	//   ....[174]....
        /*0964*/ 	.word	0xffffffff


	//   ....[175]....
        /*0968*/ 	.word	0xffffffff


	//   ....[176]....
        /*096c*/ 	.word	0xffffffff


	//   ....[177]....
        /*0970*/ 	.word	0xffffffff


	//   ....[178]....
        /*0974*/ 	.word	0xffffffff


	//   ....[179]....
        /*0978*/ 	.word	0xffffffff


	//   ....[180]....
        /*097c*/ 	.word	0xffffffff


	//   ....[181]....
        /*0980*/ 	.word	0xffffffff


	//   ....[182]....
        /*0984*/ 	.word	0xffffffff


	//   ....[183]....
        /*0988*/ 	.word	0xffffffff


	//   ....[184]....
        /*098c*/ 	.word	0xffffffff


	//   ....[185]....
        /*0990*/ 	.word	0xffffffff


	//   ....[186]....
        /*0994*/ 	.word	0xffffffff


	//   ....[187]....
        /*0998*/ 	.word	0xffffffff


	//   ....[188]....
        /*099c*/ 	.word	0xffffffff


	//   ....[189]....
        /*09a0*/ 	.word	0xffffffff


	//   ....[190]....
        /*09a4*/ 	.word	0xffffffff


	//   ....[191]....
        /*09a8*/ 	.word	0xffffffff


	//   ....[192]....
        /*09ac*/ 	.word	0xffffffff


	//   ....[193]....
        /*09b0*/ 	.word	0xffffffff


	//   ....[194]....
        /*09b4*/ 	.word	0xffffffff


	//   ....[195]....
        /*09b8*/ 	.word	0xffffffff


	//   ....[196]....
        /*09bc*/ 	.word	0xffffffff


	//   ....[197]....
        /*09c0*/ 	.word	0xffffffff


	//   ....[198]....
        /*09c4*/ 	.word	0xffffffff


	//   ....[199]....
        /*09c8*/ 	.word	0xffffffff


	//   ....[200]....
        /*09cc*/ 	.word	0xffffffff


	//   ....[201]....
        /*09d0*/ 	.word	0xffffffff


	//   ....[202]....
        /*09d4*/ 	.word	0xffffffff


	//   ....[203]....
        /*09d8*/ 	.word	0x0500000f


	//   ....[204]....
        /*09dc*/ 	.word	0x0500000f


	//   ....[205]....
        /*09e0*/ 	.word	0x0500000f


	//   ....[206]....
        /*09e4*/ 	.word	0x0500000f


	//   ....[207]....
        /*09e8*/ 	.word	0x0500000f


	//   ....[208]....
        /*09ec*/ 	.word	0x0500000f


	//   ....[209]....
        /*09f0*/ 	.word	0x0500000f


	//   ....[210]....
        /*09f4*/ 	.word	0x0500000f


	//   ....[211]....
        /*09f8*/ 	.word	0x0500000f


	//   ....[212]....
        /*09fc*/ 	.word	0x0500000f


	//   ....[213]....
        /*0a00*/ 	.word	0x0500000f


	//   ....[214]....
        /*0a04*/ 	.word	0x0500000f


	//   ....[215]....
        /*0a08*/ 	.word	0x0500000f


	//   ....[216]....
        /*0a0c*/ 	.word	0x0500000f


	//   ....[217]....
        /*0a10*/ 	.word	0x0500000f


	//   ....[218]....
        /*0a14*/ 	.word	0x0500000f


	//   ....[219]....
        /*0a18*/ 	.word	0x0500000f


	//   ....[220]....
        /*0a1c*/ 	.word	0x0500000f


	//   ....[221]....
        /*0a20*/ 	.word	0x0500000f


	//   ....[222]....
        /*0a24*/ 	.word	0x0500000f


	//   ....[223]....
        /*0a28*/ 	.word	0x0500000f


	//   ....[224]....
        /*0a2c*/ 	.word	0x0500000f


	//   ....[225]....
        /*0a30*/ 	.word	0x0500000f


	//   ....[226]....
        /*0a34*/ 	.word	0x0500000f


	//   ....[227]....
        /*0a38*/ 	.word	0x0500000f


	//   ....[228]....
        /*0a3c*/ 	.word	0x0500000f


	//   ....[229]....
        /*0a40*/ 	.word	0x0500000f


	//   ....[230]....
        /*0a44*/ 	.word	0x0500000f


	//   ....[231]....
        /*0a48*/ 	.word	0x0500000f


	//   ....[232]....
        /*0a4c*/ 	.word	0x0500000f


	//   ....[233]....
        /*0a50*/ 	.word	0x0500000f


	//   ....[234]....
        /*0a54*/ 	.word	0x0500000f


	//   ....[235]....
        /*0a58*/ 	.word	0x0500000f


	//   ....[236]....
        /*0a5c*/ 	.word	0x0500000f


	//   ....[237]....
        /*0a60*/ 	.word	0x0500000f


	//   ....[238]....
        /*0a64*/ 	.word	0x0500000f


	//   ....[239]....
        /*0a68*/ 	.word	0x0500000f


	//   ....[240]....
        /*0a6c*/ 	.word	0x0500000f


	//   ....[241]....
        /*0a70*/ 	.word	0x0500000f


	//   ....[242]....
        /*0a74*/ 	.word	0x0500000f


	//   ....[243]....
        /*0a78*/ 	.word	0x0500000f


	//   ....[244]....
        /*0a7c*/ 	.word	0x0500000f


	//   ....[245]....
        /*0a80*/ 	.word	0x0500000f


	//   ....[246]....
        /*0a84*/ 	.word	0x0500000f


	//   ....[247]....
        /*0a88*/ 	.word	0x0500000f


	//   ....[248]....
        /*0a8c*/ 	.word	0x0500000f


	//   ....[249]....
        /*0a90*/ 	.word	0x0500000f


	//   ....[250]....
        /*0a94*/ 	.word	0x0500000f


	//   ....[251]....
        /*0a98*/ 	.word	0x0500000f


	//   ....[252]....
        /*0a9c*/ 	.word	0x0500000f


	//   ....[253]....
        /*0aa0*/ 	.word	0x0500000f


	//   ....[254]....
        /*0aa4*/ 	.word	0x0500000f


	//   ....[255]....
        /*0aa8*/ 	.word	0x0500000f


	//   ....[0]....
        /*0aac*/ 	.word	0x0500000f


	//   ....[1]....
        /*0ab0*/ 	.word	0x0500000f


	//   ....[2]....
        /*0ab4*/ 	.word	0x0500000f


	//   ....[3]....
        /*0ab8*/ 	.word	0x0500000f


	//   ....[4]....
        /*0abc*/ 	.word	0x0500000f


	//   ....[5]....
        /*0ac0*/ 	.word	0x0500000f


	//   ....[6]....
        /*0ac4*/ 	.word	0x0500000f


	//   ....[7]....
        /*0ac8*/ 	.word	0x0500000f


	//   ....[8]....
        /*0acc*/ 	.word	0x0500000f


	//   ....[9]....
        /*0ad0*/ 	.word	0x0500000f


	//   ....[10]....
        /*0ad4*/ 	.word	0x0500000f


	//   ....[11]....
        /*0ad8*/ 	.word	0x0500000f


	//   ....[12]....
        /*0adc*/ 	.word	0x0500000f


	//   ....[13]....
        /*0ae0*/ 	.word	0x0500000f


	//   ....[14]....
        /*0ae4*/ 	.word	0x0500000f


	//   ....[15]....
        /*0ae8*/ 	.word	0x0500000f


	//   ....[16]....
        /*0aec*/ 	.word	0x0500000f


	//   ....[17]....
        /*0af0*/ 	.word	0x0500000f


	//   ....[18]....
        /*0af4*/ 	.word	0x0500000f


	//   ....[19]....
        /*0af8*/ 	.word	0x0500000f


	//   ....[20]....
        /*0afc*/ 	.word	0x0500000f


	//   ....[21]....
        /*0b00*/ 	.word	0x0500000f


	//   ....[22]....
        /*0b04*/ 	.word	0x0500000f


	//   ....[23]....
        /*0b08*/ 	.word	0x0500000f


	//   ....[24]....
        /*0b0c*/ 	.word	0x0500000f


	//   ....[25]....
        /*0b10*/ 	.word	0x0500000f


	//   ....[26]....
        /*0b14*/ 	.word	0x0500000f


	//   ....[27]....
        /*0b18*/ 	.word	0x0500000f


	//   ....[28]....
        /*0b1c*/ 	.word	0x0500000f


	//   ....[29]....
        /*0b20*/ 	.word	0x0500000f


	//   ....[30]....
        /*0b24*/ 	.word	0x0500000f


	//   ....[31]....
        /*0b28*/ 	.word	0x0500000f


	//   ....[32]....
        /*0b2c*/ 	.word	0x0500000f


	//   ....[33]....
        /*0b30*/ 	.word	0x0500000f


	//   ....[34]....
        /*0b34*/ 	.word	0x0500000f


	//   ....[35]....
        /*0b38*/ 	.word	0x0500000f


	//   ....[36]....
        /*0b3c*/ 	.word	0x0500000f


	//   ....[37]....
        /*0b40*/ 	.word	0x0500000f


	//   ....[38]....
        /*0b44*/ 	.word	0x0500000f


	//   ....[39]....
        /*0b48*/ 	.word	0x0500000f


	//   ....[40]....
        /*0b4c*/ 	.word	0x0500000f


	//   ....[41]....
        /*0b50*/ 	.word	0x0500000f


	//   ....[42]....
        /*0b54*/ 	.word	0x0500000f


	//   ....[43]....
        /*0b58*/ 	.word	0x0500000f


	//   ....[44]....
        /*0b5c*/ 	.word	0x0500000f


	//   ....[45]....
        /*0b60*/ 	.word	0x0500000f


	//   ....[46]....
        /*0b64*/ 	.word	0x0500000f


	//   ....[47]....
        /*0b68*/ 	.word	0x0500000f


	//   ....[48]....
        /*0b6c*/ 	.word	0x0500000f


	//   ....[49]....
        /*0b70*/ 	.word	0x0500000f


	//   ....[50]....
        /*0b74*/ 	.word	0x0500000f


	//   ....[51]....
        /*0b78*/ 	.word	0x0500000f


	//   ....[52]....
        /*0b7c*/ 	.word	0x0500000f


	//   ....[53]....
        /*0b80*/ 	.word	0x0500000f


	//   ....[54]....
        /*0b84*/ 	.word	0x0500000f


	//   ....[55]....
        /*0b88*/ 	.word	0x0500000f


	//   ....[56]....
        /*0b8c*/ 	.word	0x0500000f


	//   ....[57]....
        /*0b90*/ 	.word	0x0500000f


	//   ....[58]....
        /*0b94*/ 	.word	0x0500000f


	//   ....[59]....
        /*0b98*/ 	.word	0x0500000f


	//   ....[60]....
        /*0b9c*/ 	.word	0x0500000f


	//   ....[61]....
        /*0ba0*/ 	.word	0x0500000f


	//   ....[62]....
        /*0ba4*/ 	.word	0x0500000f


	//   ....[63]....
        /*0ba8*/ 	.word	0x0500000f


	//   ....[64]....
        /*0bac*/ 	.word	0x0500000f


	//   ....[65]....
        /*0bb0*/ 	.word	0x0500000f


	//   ....[66]....
        /*0bb4*/ 	.word	0x0500000f


	//   ....[67]....
        /*0bb8*/ 	.word	0x0500000f


	//   ....[68]....
        /*0bbc*/ 	.word	0x0500000f


	//   ....[69]....
        /*0bc0*/ 	.word	0x0500000f


	//   ....[70]....
        /*0bc4*/ 	.word	0x0500000f


	//   ....[71]....
        /*0bc8*/ 	.word	0x0500000f


	//   ....[72]....
        /*0bcc*/ 	.word	0x0500000f


	//   ....[73]....
        /*0bd0*/ 	.word	0x0500000f


	//   ....[74]....
        /*0bd4*/ 	.word	0x0500000f


	//   ....[75]....
        /*0bd8*/ 	.word	0x0500000f


	//   ....[76]....
        /*0bdc*/ 	.word	0x0500000f


	//   ....[77]....
        /*0be0*/ 	.word	0x0500000f


	//   ....[78]....
        /*0be4*/ 	.word	0x0500000f


	//   ....[79]....
        /*0be8*/ 	.word	0x0500000f


	//   ....[80]....
        /*0bec*/ 	.word	0x0500000f


	//   ....[81]....
        /*0bf0*/ 	.word	0x0500000f


	//   ....[82]....
        /*0bf4*/ 	.word	0x0500000f


	//   ....[83]....
        /*0bf8*/ 	.word	0x0500000f


	//   ....[84]....
        /*0bfc*/ 	.word	0x0500000f


	//   ....[85]....
        /*0c00*/ 	.word	0x0500000f


	//   ....[86]....
        /*0c04*/ 	.word	0x0500000f


	//   ....[87]....
        /*0c08*/ 	.word	0x0500000f


	//   ....[88]....
        /*0c0c*/ 	.word	0x0500000f


	//   ....[89]....
        /*0c10*/ 	.word	0x0500000f


	//   ....[90]....
        /*0c14*/ 	.word	0x0500000f


	//   ....[91]....
        /*0c18*/ 	.word	0x0500000f


	//----- nvinfo : EIATTR_COOP_GROUP_INSTR_OFFSETS
	.align		4
.L_326:
        /*0c1c*/ 	.byte	0x04, 0x28
        /*0c1e*/ 	.short	(.L_328 - .L_327)


	//   ....[0]....
.L_327:
        /*0c20*/ 	.word	0x00000070


	//   ....[1]....
        /*0c24*/ 	.word	0x00000140


	//   ....[2]....
        /*0c28*/ 	.word	0x00000190


	//   ....[3]....
        /*0c2c*/ 	.word	0x000003c0


	//   ....[4]....
        /*0c30*/ 	.word	0x00000520


	//   ....[5]....
        /*0c34*/ 	.word	0x00000640


	//   ....[6]....
        /*0c38*/ 	.word	0x000007a0


	//   ....[7]....
        /*0c3c*/ 	.word	0x00003680


	//   ....[8]....
        /*0c40*/ 	.word	0x00003690


	//   ....[9]....
        /*0c44*/ 	.word	0x000062d0


	//   ....[10]....
        /*0c48*/ 	.word	0x000062e0


	//   ....[11]....
        /*0c4c*/ 	.word	0x000097f0


	//   ....[12]....
        /*0c50*/ 	.word	0x00009800


	//   ....[13]....
        /*0c54*/ 	.word	0x0000c690


	//   ....[14]....
        /*0c58*/ 	.word	0x0000c6a0


	//   ....[15]....
        /*0c5c*/ 	.word	0x0000f7a0


	//   ....[16]....
        /*0c60*/ 	.word	0x0000f7b0


	//   ....[17]....
        /*0c64*/ 	.word	0x0000fa50


	//   ....[18]....
        /*0c68*/ 	.word	0x0000fa60


	//   ....[19]....
        /*0c6c*/ 	.word	0x0000fff0


	//   ....[20]....
        /*0c70*/ 	.word	0x00010010


	//   ....[21]....
        /*0c74*/ 	.word	0x00010250


	//   ....[22]....
        /*0c78*/ 	.word	0x00010270


	//   ....[23]....
        /*0c7c*/ 	.word	0x00010dd0


	//   ....[24]....
        /*0c80*/ 	.word	0x000114f0


	//   ....[25]....
        /*0c84*/ 	.word	0x00011500


	//   ....[26]....
        /*0c88*/ 	.word	0x00011510


	//   ....[27]....
        /*0c8c*/ 	.word	0x00011520


	//   ....[28]....
        /*0c90*/ 	.word	0x00014cc0


	//   ....[29]....
        /*0c94*/ 	.word	0x00014cd0


	//   ....[30]....
        /*0c98*/ 	.word	0x00014ce0


	//   ....[31]....
        /*0c9c*/ 	.word	0x00014cf0


	//   ....[32]....
        /*0ca0*/ 	.word	0x00019500


	//   ....[33]....
        /*0ca4*/ 	.word	0x00019d20


	//   ....[34]....
        /*0ca8*/ 	.word	0x00019d30


	//   ....[35]....
        /*0cac*/ 	.word	0x00019d50


	//   ....[36]....
        /*0cb0*/ 	.word	0x0001a5c0


	//   ....[37]....
        /*0cb4*/ 	.word	0x0001a5f0


	//   ....[38]....
        /*0cb8*/ 	.word	0x0001d1a0


	//   ....[39]....
        /*0cbc*/ 	.word	0x0001d1d0


	//   ....[40]....
        /*0cc0*/ 	.word	0x0001dc30


	//   ....[41]....
        /*0cc4*/ 	.word	0x0001dd40


	//   ....[42]....
        /*0cc8*/ 	.word	0x0001e610


	//   ....[43]....
        /*0ccc*/ 	.word	0x0001e670


	//   ....[44]....
        /*0cd0*/ 	.word	0x000213f0


	//   ....[45]....
        /*0cd4*/ 	.word	0x00021410


	//   ....[46]....
        /*0cd8*/ 	.word	0x000216e0


	//   ....[47]....
        /*0cdc*/ 	.word	0x00021700


	//   ....[48]....
        /*0ce0*/ 	.word	0x00023420


	//   ....[49]....
        /*0ce4*/ 	.word	0x00023430


	//   ....[50]....
        /*0ce8*/ 	.word	0x00023460


	//   ....[51]....
        /*0cec*/ 	.word	0x00023470


	//   ....[52]....
        /*0cf0*/ 	.word	0x000246d0


	//   ....[53]....
        /*0cf4*/ 	.word	0x00024700


	//   ....[54]....
        /*0cf8*/ 	.word	0x00024730


	//   ....[55]....
        /*0cfc*/ 	.word	0x00024770


	//   ....[56]....
        /*0d00*/ 	.word	0x000247a0


	//   ....[57]....
        /*0d04*/ 	.word	0x000247d0


	//   ....[58]....
        /*0d08*/ 	.word	0x00024800


	//   ....[59]....
        /*0d0c*/ 	.word	0x00024830


	//   ....[60]....
        /*0d10*/ 	.word	0x00024860


	//   ....[61]....
        /*0d14*/ 	.word	0x00024890


	//   ....[62]....
        /*0d18*/ 	.word	0x000248c0


	//   ....[63]....
        /*0d1c*/ 	.word	0x000248f0


	//   ....[64]....
        /*0d20*/ 	.word	0x00024920


	//   ....[65]....
        /*0d24*/ 	.word	0x00024950


	//   ....[66]....
        /*0d28*/ 	.word	0x00024980


	//   ....[67]....
        /*0d2c*/ 	.word	0x000249b0


	//   ....[68]....
        /*0d30*/ 	.word	0x000249e0


	//   ....[69]....
        /*0d34*/ 	.word	0x00024a10


	//   ....[70]....
        /*0d38*/ 	.word	0x00024a40


	//   ....[71]....
        /*0d3c*/ 	.word	0x00024a70


	//   ....[72]....
        /*0d40*/ 	.word	0x00024aa0


	//   ....[73]....
        /*0d44*/ 	.word	0x00024ad0


	//   ....[74]....
        /*0d48*/ 	.word	0x00024b00


	//   ....[75]....
        /*0d4c*/ 	.word	0x00024b30


	//   ....[76]....
        /*0d50*/ 	.word	0x00024b60


	//   ....[77]....
        /*0d54*/ 	.word	0x00024b90


	//   ....[78]....
        /*0d58*/ 	.word	0x00024bc0


	//   ....[79]....
        /*0d5c*/ 	.word	0x00024bf0


	//   ....[80]....
        /*0d60*/ 	.word	0x00024c20


	//   ....[81]....
        /*0d64*/ 	.word	0x00024c50


	//   ....[82]....
        /*0d68*/ 	.word	0x00024c80


	//   ....[83]....
        /*0d6c*/ 	.word	0x00024cb0


	//   ....[84]....
        /*0d70*/ 	.word	0x00024ce0


	//   ....[85]....
        /*0d74*/ 	.word	0x00024d10


	//   ....[86]....
        /*0d78*/ 	.word	0x00024d40


	//   ....[87]....
        /*0d7c*/ 	.word	0x00024d50


	//   ....[88]....
        /*0d80*/ 	.word	0x00024d60


	//   ....[89]....
        /*0d84*/ 	.word	0x00024d70


	//   ....[90]....
        /*0d88*/ 	.word	0x00024da0


	//   ....[91]....
        /*0d8c*/ 	.word	0x00024dd0


	//   ....[92]....
        /*0d90*/ 	.word	0x00024e00


	//   ....[93]....
        /*0d94*/ 	.word	0x00024e30


	//   ....[94]....
        /*0d98*/ 	.word	0x00024e60


	//   ....[95]....
        /*0d9c*/ 	.word	0x00024e90


	//   ....[96]....
        /*0da0*/ 	.word	0x00024ec0


	//   ....[97]....
        /*0da4*/ 	.word	0x00024ed0


	//   ....[98]....
        /*0da8*/ 	.word	0x00024ee0


	//   ....[99]....
        /*0dac*/ 	.word	0x00024ef0


	//   ....[100]....
        /*0db0*/ 	.word	0x000256a0


	//   ....[101]....
        /*0db4*/ 	.word	0x000256e0


	//   ....[102]....
        /*0db8*/ 	.word	0x00025720


	//   ....[103]....
        /*0dbc*/ 	.word	0x00025770


	//   ....[104]....
        /*0dc0*/ 	.word	0x00025e80


	//   ....[105]....
        /*0dc4*/ 	.word	0x00025eb0


	//   ....[106]....
        /*0dc8*/ 	.word	0x00025fe0


	//   ....[107]....
        /*0dcc*/ 	.word	0x00026000


	//   ....[108]....
        /*0dd0*/ 	.word	0x00026100


	//   ....[109]....
        /*0dd4*/ 	.word	0x00026120


	//   ....[110]....
        /*0dd8*/ 	.word	0x00026230


	//   ....[111]....
        /*0ddc*/ 	.word	0x00026250


	//   ....[112]....
        /*0de0*/ 	.word	0x00026b60


	//   ....[113]....
        /*0de4*/ 	.word	0x00026b70


	//   ....[114]....
        /*0de8*/ 	.word	0x00026cd0


	//   ....[115]....
        /*0dec*/ 	.word	0x00026ce0


	//   ....[116]....
        /*0df0*/ 	.word	0x00026e30


	//   ....[117]....
        /*0df4*/ 	.word	0x00026e40


	//   ....[118]....
        /*0df8*/ 	.word	0x00026f90


	//   ....[119]....
        /*0dfc*/ 	.word	0x00026fa0


	//   ....[120]....
        /*0e00*/ 	.word	0x00027140


	//   ....[121]....
        /*0e04*/ 	.word	0x00027310


	//   ....[122]....
        /*0e08*/ 	.word	0x00027340


	//   ....[123]....
        /*0e0c*/ 	.word	0x00027370


	//   ....[124]....
        /*0e10*/ 	.word	0x000273a0


	//   ....[125]....
        /*0e14*/ 	.word	0x000273d0


	//   ....[126]....
        /*0e18*/ 	.word	0x00027400


	//   ....[127]....
        /*0e1c*/ 	.word	0x00027570


	//   ....[128]....
        /*0e20*/ 	.word	0x000275a0


	//   ....[129]....
        /*0e24*/ 	.word	0x000275d0


	//   ....[130]....
        /*0e28*/ 	.word	0x00027600


	//   ....[131]....
        /*0e2c*/ 	.word	0x00027630


	//   ....[132]....
        /*0e30*/ 	.word	0x00027660


	//   ....[133]....
        /*0e34*/ 	.word	0x000276f0


	//   ....[134]....
        /*0e38*/ 	.word	0x00027750


	//   ....[135]....
        /*0e3c*/ 	.word	0x000277e0


	//   ....[136]....
        /*0e40*/ 	.word	0x00028710


	//   ....[137]....
        /*0e44*/ 	.word	0x0002aba0


	//   ....[138]....
        /*0e48*/ 	.word	0x0002abe0


	//   ....[139]....
        /*0e4c*/ 	.word	0x0002ad00


	//   ....[140]....
        /*0e50*/ 	.word	0x0002ad10


	//   ....[141]....
        /*0e54*/ 	.word	0x0002ada0


	//   ....[142]....
        /*0e58*/ 	.word	0x0002adb0


	//   ....[143]....
        /*0e5c*/ 	.word	0x0002adc0


	//   ....[144]....
        /*0e60*/ 	.word	0x0002ae50


	//   ....[145]....
        /*0e64*/ 	.word	0x0002aef0


	//   ....[146]....
        /*0e68*/ 	.word	0x0002af00


	//   ....[147]....
        /*0e6c*/ 	.word	0x0002b350


	//   ....[148]....
        /*0e70*/ 	.word	0x0002b390


	//   ....[149]....
        /*0e74*/ 	.word	0x0002b3c0


	//   ....[150]....
        /*0e78*/ 	.word	0x0002b4b0


	//   ....[151]....
        /*0e7c*/ 	.word	0x0002b4c0


	//   ....[152]....
        /*0e80*/ 	.word	0x0002b550


	//   ....[153]....
        /*0e84*/ 	.word	0x0002b560


	//   ....[154]....
        /*0e88*/ 	.word	0x0002b570


	//   ....[155]....
        /*0e8c*/ 	.word	0x0002b580


	//   ....[156]....
        /*0e90*/ 	.word	0x0002b660


	//   ....[157]....
        /*0e94*/ 	.word	0x0002bdf0


	//   ....[158]....
        /*0e98*/ 	.word	0x0002be20


	//   ....[159]....
        /*0e9c*/ 	.word	0x0002be40


	//   ....[160]....
        /*0ea0*/ 	.word	0x0002bed0


	//   ....[161]....
        /*0ea4*/ 	.word	0x0002bef0


	//   ....[162]....
        /*0ea8*/ 	.word	0x0002bf80


	//   ....[163]....
        /*0eac*/ 	.word	0x0002bfa0


	//   ....[164]....
        /*0eb0*/ 	.word	0x0002bfb0


	//   ....[165]....
        /*0eb4*/ 	.word	0x0002c980


	//   ....[166]....
        /*0eb8*/ 	.word	0x0002c990


	//   ....[167]....
        /*0ebc*/ 	.word	0x0002c9a0


	//   ....[168]....
        /*0ec0*/ 	.word	0x0002c9e0


	//   ....[169]....
        /*0ec4*/ 	.word	0x0002ca20


	//   ....[170]....
        /*0ec8*/ 	.word	0x0002ca30


	//   ....[171]....
        /*0ecc*/ 	.word	0x0002ca90


	//   ....[172]....
        /*0ed0*/ 	.word	0x0002cac0


	//   ....[173]....
        /*0ed4*/ 	.word	0x0002cb00


	//   ....[174]....
        /*0ed8*/ 	.word	0x0002cb60


	//   ....[175]....
        /*0edc*/ 	.word	0x0002cf80


	//   ....[176]....
        /*0ee0*/ 	.word	0x0002cf90


	//   ....[177]....
        /*0ee4*/ 	.word	0x0002cfa0


	//   ....[178]....
        /*0ee8*/ 	.word	0x0002cfb0


	//   ....[179]....
        /*0eec*/ 	.word	0x0002cfc0


	//   ....[180]....
        /*0ef0*/ 	.word	0x0002d020


	//   ....[181]....
        /*0ef4*/ 	.word	0x0002d030


	//   ....[182]....
        /*0ef8*/ 	.word	0x0002d090


	//   ....[183]....
        /*0efc*/ 	.word	0x0002d0c0


	//   ....[184]....
        /*0f00*/ 	.word	0x0002d100


	//   ....[185]....
        /*0f04*/ 	.word	0x0002e6d0


	//   ....[186]....
        /*0f08*/ 	.word	0x0002e720


	//   ....[187]....
        /*0f0c*/ 	.word	0x0002e750


	//   ....[188]....
        /*0f10*/ 	.word	0x0002e780


	//   ....[189]....
        /*0f14*/ 	.word	0x0002e790


	//   ....[190]....
        /*0f18*/ 	.word	0x0002e7c0


	//   ....[191]....
        /*0f1c*/ 	.word	0x0002e7f0


	//   ....[192]....
        /*0f20*/ 	.word	0x0002e820


	//   ....[193]....
        /*0f24*/ 	.word	0x0002e9a0


	//   ....[194]....
        /*0f28*/ 	.word	0x0002e9d0


	//   ....[195]....
        /*0f2c*/ 	.word	0x0002ea00


	//   ....[196]....
        /*0f30*/ 	.word	0x0002ea30


	//   ....[197]....
        /*0f34*/ 	.word	0x0002ea60


	//   ....[198]....
        /*0f38*/ 	.word	0x0002ea90


	//   ....[199]....
        /*0f3c*/ 	.word	0x0002eb50


	//   ....[200]....
        /*0f40*/ 	.word	0x0002eb70


	//   ....[201]....
        /*0f44*/ 	.word	0x0002ebe0


	//   ....[202]....
        /*0f48*/ 	.word	0x0002f2a0


	//   ....[203]....
        /*0f4c*/ 	.word	0x0002f640


	//   ....[204]....
        /*0f50*/ 	.word	0x0002f6d0


	//   ....[205]....
        /*0f54*/ 	.word	0x0002f770


	//   ....[206]....
        /*0f58*/ 	.word	0x0002f800


	//   ....[207]....
        /*0f5c*/ 	.word	0x0002f8f0


	//   ....[208]....
        /*0f60*/ 	.word	0x0002f980


	//   ....[209]....
        /*0f64*/ 	.word	0x0002fa20


	//   ....[210]....
        /*0f68*/ 	.word	0x0002fab0


	//   ....[211]....
        /*0f6c*/ 	.word	0x0002fba0


	//   ....[212]....
        /*0f70*/ 	.word	0x0002fc30


	//   ....[213]....
        /*0f74*/ 	.word	0x0002fcd0


	//   ....[214]....
        /*0f78*/ 	.word	0x0002fd60


	//   ....[215]....
        /*0f7c*/ 	.word	0x0002fe40


	//   ....[216]....
        /*0f80*/ 	.word	0x0002fee0


	//   ....[217]....
        /*0f84*/ 	.word	0x0002ff70


	//   ....[218]....
        /*0f88*/ 	.word	0x0002ffc0


	//   ....[219]....
        /*0f8c*/ 	.word	0x00030010


	//   ....[220]....
        /*0f90*/ 	.word	0x000300e0


	//   ....[221]....
        /*0f94*/ 	.word	0x00030170


	//   ....[222]....
        /*0f98*/ 	.word	0x000301c0


	//   ....[223]....
        /*0f9c*/ 	.word	0x00030210


	//   ....[224]....
        /*0fa0*/ 	.word	0x00030510


	//   ....[225]....
        /*0fa4*/ 	.word	0x00030630


	//   ....[226]....
        /*0fa8*/ 	.word	0x00030760


	//   ....[227]....
        /*0fac*/ 	.word	0x00030880


	//   ....[228]....
        /*0fb0*/ 	.word	0x00030940


	//   ....[229]....
        /*0fb4*/ 	.word	0x000309c0


	//   ....[230]....
        /*0fb8*/ 	.word	0x00030a20


	//   ....[231]....
        /*0fbc*/ 	.word	0x00030aa0


	//   ....[232]....
        /*0fc0*/ 	.word	0x00030b00


	//   ....[233]....
        /*0fc4*/ 	.word	0x00030b80


	//   ....[234]....
        /*0fc8*/ 	.word	0x00030be0


	//   ....[235]....
        /*0fcc*/ 	.word	0x00030c60


	//   ....[236]....
        /*0fd0*/ 	.word	0x00030cc0


	//   ....[237]....
        /*0fd4*/ 	.word	0x00030d40


	//   ....[238]....
        /*0fd8*/ 	.word	0x00030da0


	//   ....[239]....
        /*0fdc*/ 	.word	0x00030e00


	//   ....[240]....
        /*0fe0*/ 	.word	0x00030e60


	//   ....[241]....
        /*0fe4*/ 	.word	0x00030ec0


	//   ....[242]....
        /*0fe8*/ 	.word	0x00030f20


	//   ....[243]....
        /*0fec*/ 	.word	0x00030fa0


	//   ....[244]....
        /*0ff0*/ 	.word	0x00031000


	//   ....[245]....
        /*0ff4*/ 	.word	0x00031080


	//   ....[246]....
        /*0ff8*/ 	.word	0x000310e0


	//   ....[247]....
        /*0ffc*/ 	.word	0x00031160


	//   ....[248]....
        /*1000*/ 	.word	0x000311c0


	//   ....[249]....
        /*1004*/ 	.word	0x00031240


	//   ....[250]....
        /*1008*/ 	.word	0x000312a0


	//   ....[251]....
        /*100c*/ 	.word	0x00031320


	//   ....[252]....
        /*1010*/ 	.word	0x00031380


	//   ....[253]....
        /*1014*/ 	.word	0x000313f0


	//   ....[254]....
        /*1018*/ 	.word	0x00031450


	//   ....[255]....
        /*101c*/ 	.word	0x000314d0


	//   ....[0]....
        /*1020*/ 	.word	0x00031530


	//   ....[1]....
        /*1024*/ 	.word	0x000315a0


	//   ....[2]....
        /*1028*/ 	.word	0x00031600


	//   ....[3]....
        /*102c*/ 	.word	0x00031670


	//   ....[4]....
        /*1030*/ 	.word	0x000316d0


	//   ....[5]....
        /*1034*/ 	.word	0x00031750


	//   ....[6]....
        /*1038*/ 	.word	0x000317b0


	//   ....[7]....
        /*103c*/ 	.word	0x00031810


	//   ....[8]....
        /*1040*/ 	.word	0x00031870


	//   ....[9]....
        /*1044*/ 	.word	0x000318f0


	//   ....[10]....
        /*1048*/ 	.word	0x00031950


	//   ....[11]....
        /*104c*/ 	.word	0x000319c0


	//   ....[12]....
        /*1050*/ 	.word	0x00031a20


	//   ....[13]....
        /*1054*/ 	.word	0x00031a80


	//   ....[14]....
        /*1058*/ 	.word	0x00031af0


	//   ....[15]....
        /*105c*/ 	.word	0x00031b60


	//   ....[16]....
        /*1060*/ 	.word	0x00031cc0


	//   ....[17]....
        /*1064*/ 	.word	0x00031d10


	//   ....[18]....
        /*1068*/ 	.word	0x00031da0


	//   ....[19]....
        /*106c*/ 	.word	0x00031e30


	//   ....[20]....
        /*1070*/ 	.word	0x00031ec0


	//   ....[21]....
        /*1074*/ 	.word	0x00031f50


	//   ....[22]....
        /*1078*/ 	.word	0x00031fe0


	//   ....[23]....
        /*107c*/ 	.word	0x00032070


	//   ....[24]....
        /*1080*/ 	.word	0x00032130


	//   ....[25]....
        /*1084*/ 	.word	0x00032410


	//   ....[26]....
        /*1088*/ 	.word	0x00032510


	//   ....[27]....
        /*108c*/ 	.word	0x000325b0


	//   ....[28]....
        /*1090*/ 	.word	0x00032730


	//   ....[29]....
        /*1094*/ 	.word	0x000327c0


	//   ....[30]....
        /*1098*/ 	.word	0x00032820


	//   ....[31]....
        /*109c*/ 	.word	0x00032920


	//   ....[32]....
        /*10a0*/ 	.word	0x00032980


	//   ....[33]....
        /*10a4*/ 	.word	0x00032a60


	//   ....[34]....
        /*10a8*/ 	.word	0x00032b50


	//   ....[35]....
        /*10ac*/ 	.word	0x00032c20


	//   ....[36]....
        /*10b0*/ 	.word	0x00032d90


	//   ....[37]....
        /*10b4*/ 	.word	0x00032e50


	//   ....[38]....
        /*10b8*/ 	.word	0x00032fa0


	//   ....[39]....
        /*10bc*/ 	.word	0x00032ff0


	//   ....[40]....
        /*10c0*/ 	.word	0x000330f0


	//   ....[41]....
        /*10c4*/ 	.word	0x000331a0


	//   ....[42]....
        /*10c8*/ 	.word	0x00033200


	//   ....[43]....
        /*10cc*/ 	.word	0x000332a0


	//   ....[44]....
        /*10d0*/ 	.word	0x00033360


	//   ....[45]....
        /*10d4*/ 	.word	0x00033430


	//   ....[46]....
        /*10d8*/ 	.word	0x000334e0


	//   ....[47]....
        /*10dc*/ 	.word	0x00033540


	//   ....[48]....
        /*10e0*/ 	.word	0x000335a0


	//   ....[49]....
        /*10e4*/ 	.word	0x000336a0


	//   ....[50]....
        /*10e8*/ 	.word	0x00033700


	//   ....[51]....
        /*10ec*/ 	.word	0x00033800


	//   ....[52]....
        /*10f0*/ 	.word	0x00033860


	//   ....[53]....
        /*10f4*/ 	.word	0x00033940


	//   ....[54]....
        /*10f8*/ 	.word	0x00033a70


	//   ....[55]....
        /*10fc*/ 	.word	0x00033b00


	//   ....[56]....
        /*1100*/ 	.word	0x00033b60


	//   ....[57]....
        /*1104*/ 	.word	0x00033c40


	//   ....[58]....
        /*1108*/ 	.word	0x00033ca0


	//   ....[59]....
        /*110c*/ 	.word	0x00033d70


	//   ....[60]....
        /*1110*/ 	.word	0x00033dd0


	//   ....[61]....
        /*1114*/ 	.word	0x00033ea0


	//   ....[62]....
        /*1118*/ 	.word	0x00033f00


	//   ....[63]....
        /*111c*/ 	.word	0x00033fd0


	//   ....[64]....
        /*1120*/ 	.word	0x000340c0


	//   ....[65]....
        /*1124*/ 	.word	0x00034150


	//   ....[66]....
        /*1128*/ 	.word	0x000341b0


	//   ....[67]....
        /*112c*/ 	.word	0x00034280


	//   ....[68]....
        /*1130*/ 	.word	0x000342e0


	//   ....[69]....
        /*1134*/ 	.word	0x000343b0


	//   ....[70]....
        /*1138*/ 	.word	0x00034410


	//   ....[71]....
        /*113c*/ 	.word	0x000344e0


	//   ....[72]....
        /*1140*/ 	.word	0x00034540


	//   ....[73]....
        /*1144*/ 	.word	0x00034610


	//   ....[74]....
        /*1148*/ 	.word	0x000347e0


	//   ....[75]....
        /*114c*/ 	.word	0x00034880


	//   ....[76]....
        /*1150*/ 	.word	0x000349a0


	//   ....[77]....
        /*1154*/ 	.word	0x00034a10


	//   ....[78]....
        /*1158*/ 	.word	0x00034a80


	//   ....[79]....
        /*115c*/ 	.word	0x00034af0


	//   ....[80]....
        /*1160*/ 	.word	0x00034b60


	//   ....[81]....
        /*1164*/ 	.word	0x00034be0


	//   ....[82]....
        /*1168*/ 	.word	0x00034c70


	//   ....[83]....
        /*116c*/ 	.word	0x00034d00


	//   ....[84]....
        /*1170*/ 	.word	0x00034d70


	//   ....[85]....
        /*1174*/ 	.word	0x00034de0


	//   ....[86]....
        /*1178*/ 	.word	0x00034e50


	//   ....[87]....
        /*117c*/ 	.word	0x00034ed0


	//   ....[88]....
        /*1180*/ 	.word	0x00034f40


	//   ....[89]....
        /*1184*/ 	.word	0x00034fe0


	//   ....[90]....
        /*1188*/ 	.word	0x00035070


	//   ....[91]....
        /*118c*/ 	.word	0x00035190


	//----- nvinfo : EIATTR_REG_RECONFIG
	.align		4
.L_328:
        /*1190*/ 	.byte	0x01, 0x54
	.zero		2


	//----- nvinfo : EIATTR_SYSCALL_OFFSETS
	.align		4
        /*1194*/ 	.byte	0x04, 0x46
        /*1196*/ 	.short	(.L_330 - .L_329)


	//   ....[0]....
.L_329:
        /*1198*/ 	.word	0x00001c40


	//   ....[1]....
        /*119c*/ 	.word	0x00001d90


	//   ....[2]....
        /*11a0*/ 	.word	0x00010f60


	//   ....[3]....
        /*11a4*/ 	.word	0x00011270


	//   ....[4]....
        /*11a8*/ 	.word	0x00029e00


	//   ....[5]....
        /*11ac*/ 	.word	0x00029f90


	//   ....[6]....
        /*11b0*/ 	.word	0x0002a0e0


	//   ....[7]....
        /*11b4*/ 	.word	0x0002a220


	//   ....[8]....
        /*11b8*/ 	.word	0x0002ba80


	//----- nvinfo : EIATTR_MBARRIER_INSTR_OFFSETS
	.align		4
.L_330:
        /*11bc*/ 	.byte	0x04, 0x39
        /*11be*/ 	.short	(.L_332 - .L_331)


	//   ....[0]....
.L_331:
        /*11c0*/ 	.word	0x00000270
        /*11c4*/ 	.word	0x000000ff
        /*11c8*/ 	.word	0x00033400
        /*11cc*/ 	.short	0x0100
        /*11ce*/ 	.byte	0x08
	.zero		1


	//   ....[1]....
        /*11d0*/ 	.word	0x00000280
        /*11d4*/ 	.word	0x000000ff
        /*11d8*/ 	.word	0x00033420
        /*11dc*/ 	.short	0x0100
        /*11de*/ 	.byte	0x08
	.zero		1


	//   ....[2]....
        /*11e0*/ 	.word	0x00000370
        /*11e4*/ 	.word	0x000000ff
        /*11e8*/ 	.word	0x00033430
        /*11ec*/ 	.short	0x0100
        /*11ee*/ 	.byte	0x08
	.zero		1


	//   ....[3]....
        /*11f0*/ 	.word	0x00000380
        /*11f4*/ 	.word	0x000000ff
        /*11f8*/ 	.word	0x00033440
        /*11fc*/ 	.short	0x0100
        /*11fe*/ 	.byte	0x08
	.zero		1


	//   ....[4]....
        /*1200*/ 	.word	0x00000390
        /*1204*/ 	.word	0x000000ff
        /*1208*/ 	.word	0x00033438
        /*120c*/ 	.short	0x0100
        /*120e*/ 	.byte	0x08
	.zero		1


	//   ....[5]....
        /*1210*/ 	.word	0x000003a0
        /*1214*/ 	.word	0x000000ff
        /*1218*/ 	.word	0x00033448
        /*121c*/ 	.short	0x0100
        /*121e*/ 	.byte	0x08
	.zero		1


	//   ....[6]....
        /*1220*/ 	.word	0x000004d0
        /*1224*/ 	.word	0x000000ff
        /*1228*/ 	.word	0x00033450
        /*122c*/ 	.short	0x0100
        /*122e*/ 	.byte	0x08
	.zero		1


	//   ....[7]....
        /*1230*/ 	.word	0x000004e0
        /*1234*/ 	.word	0x000000ff
        /*1238*/ 	.word	0x00033460
        /*123c*/ 	.short	0x0100
        /*123e*/ 	.byte	0x08
	.zero		1


	//   ....[8]....
        /*1240*/ 	.word	0x000004f0
        /*1244*/ 	.word	0x000000ff
        /*1248*/ 	.word	0x00033458
        /*124c*/ 	.short	0x0100
        /*124e*/ 	.byte	0x08
	.zero		1


	//   ....[9]....
        /*1250*/ 	.word	0x00000500
        /*1254*/ 	.word	0x000000ff
        /*1258*/ 	.word	0x00033468
        /*125c*/ 	.short	0x0100
        /*125e*/ 	.byte	0x08
	.zero		1


	//   ....[10]....
        /*1260*/ 	.word	0x000005f0
        /*1264*/ 	.word	0x000000ff
        /*1268*/ 	.word	0x00033470
        /*126c*/ 	.short	0x0100
        /*126e*/ 	.byte	0x06
	.zero		1


	//   ....[11]....
        /*1270*/ 	.word	0x00000600
        /*1274*/ 	.word	0x000000ff
        /*1278*/ 	.word	0x00033480
        /*127c*/ 	.short	0x0100
        /*127e*/ 	.byte	0x06
	.zero		1


	//   ....[12]....
        /*1280*/ 	.word	0x00000610
        /*1284*/ 	.word	0x000000ff
        /*1288*/ 	.word	0x00033478
        /*128c*/ 	.short	0x0100
        /*128e*/ 	.byte	0x06
	.zero		1


	//   ....[13]....
        /*1290*/ 	.word	0x00000620
        /*1294*/ 	.word	0x000000ff
        /*1298*/ 	.word	0x00033488
        /*129c*/ 	.short	0x0100
        /*129e*/ 	.byte	0x06
	.zero		1


	//   ....[14]....
        /*12a0*/ 	.word	0x00000750
        /*12a4*/ 	.word	0x000000ff
        /*12a8*/ 	.word	0x00033490
        /*12ac*/ 	.short	0x0100
        /*12ae*/ 	.byte	0x08
	.zero		1


	//   ....[15]....
        /*12b0*/ 	.word	0x00000760
        /*12b4*/ 	.word	0x000000ff
        /*12b8*/ 	.word	0x000334a0
        /*12bc*/ 	.short	0x0100
        /*12be*/ 	.byte	0x08
	.zero		1


	//   ....[16]....
        /*12c0*/ 	.word	0x00000770
        /*12c4*/ 	.word	0x000000ff
        /*12c8*/ 	.word	0x00033498
        /*12cc*/ 	.short	0x0100
        /*12ce*/ 	.byte	0x08
	.zero		1


	//   ....[17]....
        /*12d0*/ 	.word	0x00000780
        /*12d4*/ 	.word	0x000000ff
        /*12d8*/ 	.word	0x000334a8
        /*12dc*/ 	.short	0x0100
        /*12de*/ 	.byte	0x08
	.zero		1


	//   ....[18]....
        /*12e0*/ 	.word	0x000008c0
        /*12e4*/ 	.word	0x000000ff
        /*12e8*/ 	.word	0x000334b0
        /*12ec*/ 	.short	0x0100
        /*12ee*/ 	.byte	0x08
	.zero		1


	//   ....[19]....
        /*12f0*/ 	.word	0x000008d0
        /*12f4*/ 	.word	0x000000ff
        /*12f8*/ 	.word	0x000334c0
        /*12fc*/ 	.short	0x0100
        /*12fe*/ 	.byte	0x08
	.zero		1


	//   ....[20]....
        /*1300*/ 	.word	0x000008e0
        /*1304*/ 	.word	0x000000ff
        /*1308*/ 	.word	0x000334b8
        /*130c*/ 	.short	0x0100
        /*130e*/ 	.byte	0x08
	.zero		1


	//   ....[21]....
        /*1310*/ 	.word	0x000008f0
        /*1314*/ 	.word	0x000000ff
        /*1318*/ 	.word	0x000334c8
        /*131c*/ 	.short	0x0100
        /*131e*/ 	.byte	0x08
	.zero		1


	//   ....[22]....
        /*1320*/ 	.word	0x00003630
        /*1324*/ 	.word	0x0000005d
        /*1328*/ 	.word	0x00033490
        /*132c*/ 	.short	0x010a
        /*132e*/ 	.byte	0x3f
	.zero		1


	//   ....[23]....
        /*1330*/ 	.word	0x00009790
        /*1334*/ 	.word	0x0000005d
        /*1338*/ 	.word	0x00033490
        /*133c*/ 	.short	0x010a
        /*133e*/ 	.byte	0x3f
	.zero		1


	//   ....[24]....
        /*1340*/ 	.word	0x0000f5a0
        /*1344*/ 	.word	0x0000005d
        /*1348*/ 	.word	0x00033490
        /*134c*/ 	.short	0x010a
        /*134e*/ 	.byte	0x3f
	.zero		1


	//   ....[25]....
        /*1350*/ 	.word	0x0000fdb0
        /*1354*/ 	.word	0x0000000b
        /*1358*/ 	.word	0x00000000
        /*135c*/ 	.short	0x0101
        /*135e*/ 	.byte	0x3f
	.zero		1


	//   ....[26]....
        /*1360*/ 	.word	0x0000fdf0
        /*1364*/ 	.word	0x0000005d
        /*1368*/ 	.word	0x000334b0
        /*136c*/ 	.short	0x010a
        /*136e*/ 	.byte	0x3f
	.zero		1


	//   ....[27]....
        /*1370*/ 	.word	0x00010590
        /*1374*/ 	.word	0x0000005d
        /*1378*/ 	.word	0x00000000
        /*137c*/ 	.short	0x0101
        /*137e*/ 	.byte	0x3f
	.zero		1


	//   ....[28]....
        /*1380*/ 	.word	0x00010ff0
        /*1384*/ 	.word	0x00000012
        /*1388*/ 	.word	0x00033400
        /*138c*/ 	.short	0x010a
        /*138e*/ 	.byte	0x3f
	.zero		1


	//   ....[29]....
        /*1390*/ 	.word	0x00011040
        /*1394*/ 	.word	0x00000012
        /*1398*/ 	.word	0x00033400
        /*139c*/ 	.short	0x010a
        /*139e*/ 	.byte	0x3f
	.zero		1


	//   ....[30]....
        /*13a0*/ 	.word	0x00011af0
        /*13a4*/ 	.word	0x00000012
        /*13a8*/ 	.word	0x00033400
        /*13ac*/ 	.short	0x010a
        /*13ae*/ 	.byte	0x3f
	.zero		1


	//   ....[31]....
        /*13b0*/ 	.word	0x00015100
        /*13b4*/ 	.word	0x00000012
        /*13b8*/ 	.word	0x00033400
        /*13bc*/ 	.short	0x010a
        /*13be*/ 	.byte	0x3f
	.zero		1


	//   ....[32]....
        /*13c0*/ 	.word	0x00018280
        /*13c4*/ 	.word	0x00000003
        /*13c8*/ 	.word	0x00033430
        /*13cc*/ 	.short	0x010a
        /*13ce*/ 	.byte	0x3f
	.zero		1


	//   ....[33]....
        /*13d0*/ 	.word	0x000182c0
        /*13d4*/ 	.word	0x00000003
        /*13d8*/ 	.word	0x00033430
        /*13dc*/ 	.short	0x010a
        /*13de*/ 	.byte	0x3f
	.zero		1


	//   ....[34]....
        /*13e0*/ 	.word	0x0001a910
        /*13e4*/ 	.word	0x00000036
        /*13e8*/ 	.word	0x00000000
        /*13ec*/ 	.short	0x0101
        /*13ee*/ 	.byte	0x3f
	.zero		1


	//   ....[35]....
        /*13f0*/ 	.word	0x0001bc30
        /*13f4*/ 	.word	0x00000005
        /*13f8*/ 	.word	0x00033430
        /*13fc*/ 	.short	0x010a
        /*13fe*/ 	.byte	0x3f
	.zero		1


	//   ....[36]....
        /*1400*/ 	.word	0x0001bc80
        /*1404*/ 	.word	0x00000005
        /*1408*/ 	.word	0x00033430
        /*140c*/ 	.short	0x010a
        /*140e*/ 	.byte	0x3f
	.zero		1


	//   ....[37]....
        /*1410*/ 	.word	0x0001cd80
        /*1414*/ 	.word	0x00000004
        /*1418*/ 	.word	0x00033450
        /*141c*/ 	.short	0x010a
        /*141e*/ 	.byte	0x3f
	.zero		1


	//   ....[38]....
        /*1420*/ 	.word	0x0001cdc0
        /*1424*/ 	.word	0x00000004
        /*1428*/ 	.word	0x00033450
        /*142c*/ 	.short	0x010a
        /*142e*/ 	.byte	0x3f
	.zero		1


	//   ....[39]....
        /*1430*/ 	.word	0x0001e7f0
        /*1434*/ 	.word	0x0000000a
        /*1438*/ 	.word	0x00000000
        /*143c*/ 	.short	0x0101
        /*143e*/ 	.byte	0x3f
	.zero		1


	//   ....[40]....
        /*1440*/ 	.word	0x0001f350
        /*1444*/ 	.word	0x00000003
        /*1448*/ 	.word	0x00000000
        /*144c*/ 	.short	0x0101
        /*144e*/ 	.byte	0x3f
	.zero		1


	//   ....[41]....
        /*1450*/ 	.word	0x0001fcc0
        /*1454*/ 	.word	0x00000000
        /*1458*/ 	.word	0x00033430
        /*145c*/ 	.short	0x010a
        /*145e*/ 	.byte	0x3f
	.zero		1


	//   ....[42]....
        /*1460*/ 	.word	0x0001fd10
        /*1464*/ 	.word	0x00000000
        /*1468*/ 	.word	0x00033430
        /*146c*/ 	.short	0x010a
        /*146e*/ 	.byte	0x3f
	.zero		1


	//   ....[43]....
        /*1470*/ 	.word	0x00020de0
        /*1474*/ 	.word	0x00000004
        /*1478*/ 	.word	0x00033450
        /*147c*/ 	.short	0x010a
        /*147e*/ 	.byte	0x3f
	.zero		1


	//   ....[44]....
        /*1480*/ 	.word	0x00020e20
        /*1484*/ 	.word	0x00000004
        /*1488*/ 	.word	0x00033450
        /*148c*/ 	.short	0x010a
        /*148e*/ 	.byte	0x3f
	.zero		1


	//   ....[45]....
        /*1490*/ 	.word	0x00021160
        /*1494*/ 	.word	0x00000000
        /*1498*/ 	.word	0x00000000
        /*149c*/ 	.short	0x0101
        /*149e*/ 	.byte	0x3f
	.zero		1


	//   ....[46]....
        /*14a0*/ 	.word	0x00022790
        /*14a4*/ 	.word	0x00000003
        /*14a8*/ 	.word	0x00000000
        /*14ac*/ 	.short	0x0101
        /*14ae*/ 	.byte	0x3f
	.zero		1


	//   ....[47]....
        /*14b0*/ 	.word	0x00023040
        /*14b4*/ 	.word	0x00000014
        /*14b8*/ 	.word	0x00033450
        /*14bc*/ 	.short	0x010a
        /*14be*/ 	.byte	0x3f
	.zero		1


	//   ....[48]....
        /*14c0*/ 	.word	0x000230c0
        /*14c4*/ 	.word	0x00000014
        /*14c8*/ 	.word	0x00033450
        /*14cc*/ 	.short	0x010a
        /*14ce*/ 	.byte	0x3f
	.zero		1


	//   ....[49]....
        /*14d0*/ 	.word	0x00023720
        /*14d4*/ 	.word	0x00000002
        /*14d8*/ 	.word	0x00000000
        /*14dc*/ 	.short	0x0101
        /*14de*/ 	.byte	0x3f
	.zero		1


	//   ....[50]....
        /*14e0*/ 	.word	0x00025ea0
        /*14e4*/ 	.word	0x00000000
        /*14e8*/ 	.word	0x00000000
        /*14ec*/ 	.short	0x0101
        /*14ee*/ 	.byte	0x3f
	.zero		1


	//   ....[51]....
        /*14f0*/ 	.word	0x000287f0
        /*14f4*/ 	.word	0x00000016
        /*14f8*/ 	.word	0x00033420
        /*14fc*/ 	.short	0x010a
        /*14fe*/ 	.byte	0x3f
	.zero		1


	//   ....[52]....
        /*1500*/ 	.word	0x00028880
        /*1504*/ 	.word	0x0000000a
        /*1508*/ 	.word	0x000334a0
        /*150c*/ 	.short	0x010a
        /*150e*/ 	.byte	0x3f
	.zero		1


	//   ....[53]....
        /*1510*/ 	.word	0x00028cd0
        /*1514*/ 	.word	0x0000000a
        /*1518*/ 	.word	0x000334c0
        /*151c*/ 	.short	0x010a
        /*151e*/ 	.byte	0x3f
	.zero		1


	//   ....[54]....
        /*1520*/ 	.word	0x000291e0
        /*1524*/ 	.word	0x00000009
        /*1528*/ 	.word	0x000334a0
        /*152c*/ 	.short	0x010a
        /*152e*/ 	.byte	0x3f
	.zero		1


	//   ....[55]....
        /*1530*/ 	.word	0x00029620
        /*1534*/ 	.word	0x00000009
        /*1538*/ 	.word	0x000334c0
        /*153c*/ 	.short	0x010a
        /*153e*/ 	.byte	0x3f
	.zero		1


	//   ....[56]....
        /*1540*/ 	.word	0x0002a880
        /*1544*/ 	.word	0x00000000
        /*1548*/ 	.word	0x00033480
        /*154c*/ 	.short	0x010a
        /*154e*/ 	.byte	0x3f
	.zero		1


	//   ....[57]....
        /*1550*/ 	.word	0x0002b000
        /*1554*/ 	.word	0x00000000
        /*1558*/ 	.word	0x00033470
        /*155c*/ 	.short	0x0107
        /*155e*/ 	.byte	0x3f
	.zero		1


	//   ....[58]....
        /*1560*/ 	.word	0x0002b0c0
        /*1564*/ 	.word	0x00000000
        /*1568*/ 	.word	0x00033470
        /*156c*/ 	.short	0x0101
        /*156e*/ 	.byte	0x3f
	.zero		1


	//   ....[59]....
        /*1570*/ 	.word	0x0002b110
        /*1574*/ 	.word	0x00000000
        /*1578*/ 	.word	0x00033440
        /*157c*/ 	.short	0x010a
        /*157e*/ 	.byte	0x3f
	.zero		1


	//   ....[60]....
        /*1580*/ 	.word	0x0002b790
        /*1584*/ 	.word	0x00000000
        /*1588*/ 	.word	0x00033430
        /*158c*/ 	.short	0x0107
        /*158e*/ 	.byte	0x3f
	.zero		1


	//   ....[61]....
        /*1590*/ 	.word	0x0002b870
        /*1594*/ 	.word	0x00000000
        /*1598*/ 	.word	0x00033430
        /*159c*/ 	.short	0x0101
        /*159e*/ 	.byte	0x3f
	.zero		1


	//   ....[62]....
        /*15a0*/ 	.word	0x0002c0f0
        /*15a4*/ 	.word	0x00000016
        /*15a8*/ 	.word	0x00033400
        /*15ac*/ 	.short	0x0107
        /*15ae*/ 	.byte	0x3f
	.zero		1


	//   ....[63]....
        /*15b0*/ 	.word	0x0002c1f0
        /*15b4*/ 	.word	0x00000016
        /*15b8*/ 	.word	0x00033400
        /*15bc*/ 	.short	0x0101
        /*15be*/ 	.byte	0x3f
	.zero		1


	//   ....[64]....
        /*15c0*/ 	.word	0x0002c210
        /*15c4*/ 	.word	0x00000016
        /*15c8*/ 	.word	0x00033420
        /*15cc*/ 	.short	0x010a
        /*15ce*/ 	.byte	0x3f
	.zero		1


	//   ....[65]....
        /*15d0*/ 	.word	0x0002c6d0
        /*15d4*/ 	.word	0x00000004
        /*15d8*/ 	.word	0x00033480
        /*15dc*/ 	.short	0x010a
        /*15de*/ 	.byte	0x3f
	.zero		1


	//   ....[66]....
        /*15e0*/ 	.word	0x0002cc00
        /*15e4*/ 	.word	0x00000004
        /*15e8*/ 	.word	0x00033470
        /*15ec*/ 	.short	0x0107
        /*15ee*/ 	.byte	0x3f
	.zero		1


	//   ....[67]....
        /*15f0*/ 	.word	0x0002ccc0
        /*15f4*/ 	.word	0x00000004
        /*15f8*/ 	.word	0x00033470
        /*15fc*/ 	.short	0x0101
        /*15fe*/ 	.byte	0x3f
	.zero		1


	//   ....[68]....
        /*1600*/ 	.word	0x0002ccf0
        /*1604*/ 	.word	0x00000004
        /*1608*/ 	.word	0x00033440
        /*160c*/ 	.short	0x010a
        /*160e*/ 	.byte	0x3f
	.zero		1


	//   ....[69]....
        /*1610*/ 	.word	0x0002d1f0
        /*1614*/ 	.word	0x00000004
        /*1618*/ 	.word	0x00033430
        /*161c*/ 	.short	0x0107
        /*161e*/ 	.byte	0x3f
	.zero		1


	//   ....[70]....
        /*1620*/ 	.word	0x0002d2c0
        /*1624*/ 	.word	0x00000004
        /*1628*/ 	.word	0x00033430
        /*162c*/ 	.short	0x0101
        /*162e*/ 	.byte	0x3f
	.zero		1


	//   ....[71]....
        /*1630*/ 	.word	0x0002d340
        /*1634*/ 	.word	0x00000000
        /*1638*/ 	.word	0x00033470
        /*163c*/ 	.short	0x010a
        /*163e*/ 	.byte	0x3f
	.zero		1


	//   ....[72]....
        /*1640*/ 	.word	0x0002d3d0
        /*1644*/ 	.word	0x00000000
        /*1648*/ 	.word	0x00033460
        /*164c*/ 	.short	0x010a
        /*164e*/ 	.byte	0x3f
	.zero		1


	//   ....[73]....
        /*1650*/ 	.word	0x0002daa0
        /*1654*/ 	.word	0x00000000
        /*1658*/ 	.word	0x00033450
        /*165c*/ 	.short	0x0101
        /*165e*/ 	.byte	0x3f
	.zero		1


	//   ....[74]....
        /*1660*/ 	.word	0x0002db30
        /*1664*/ 	.word	0x00000000
        /*1668*/ 	.word	0x00000000
        /*166c*/ 	.short	0x0101
        /*166e*/ 	.byte	0x3f
	.zero		1


	//   ....[75]....
        /*1670*/ 	.word	0x0002dcf0
        /*1674*/ 	.word	0x00000003
        /*1678*/ 	.word	0x00033470
        /*167c*/ 	.short	0x010a
        /*167e*/ 	.byte	0x3f
	.zero		1


	//   ....[76]....
        /*1680*/ 	.word	0x0002dd70
        /*1684*/ 	.word	0x00000003
        /*1688*/ 	.word	0x00033460
        /*168c*/ 	.short	0x010a
        /*168e*/ 	.byte	0x3f
	.zero		1


	//   ....[77]....
        /*1690*/ 	.word	0x0002e450
        /*1694*/ 	.word	0x00000003
        /*1698*/ 	.word	0x00033450
        /*169c*/ 	.short	0x0101
        /*169e*/ 	.byte	0x3f
	.zero		1


	//   ....[78]....
        /*16a0*/ 	.word	0x0002e500
        /*16a4*/ 	.word	0x00000003
        /*16a8*/ 	.word	0x00000000
        /*16ac*/ 	.short	0x0101
        /*16ae*/ 	.byte	0x3f
	.zero		1


	//   ....[79]....
        /*16b0*/ 	.word	0x0002f220
        /*16b4*/ 	.word	0x00000005
        /*16b8*/ 	.word	0x00033420
        /*16bc*/ 	.short	0x010a
        /*16be*/ 	.byte	0x3f
	.zero		1


	//   ....[80]....
        /*16c0*/ 	.word	0x0002f390
        /*16c4*/ 	.word	0x00000003
        /*16c8*/ 	.word	0x00033440
        /*16cc*/ 	.short	0x010a
        /*16ce*/ 	.byte	0x3f
	.zero		1


	//   ....[81]....
        /*16d0*/ 	.word	0x0002f430
        /*16d4*/ 	.word	0x0000001d
        /*16d8*/ 	.word	0x00033440
        /*16dc*/ 	.short	0x010a
        /*16de*/ 	.byte	0x3f
	.zero		1


	//   ....[82]....
        /*16e0*/ 	.word	0x0002f470
        /*16e4*/ 	.word	0x00000003
        /*16e8*/ 	.word	0x00033460
        /*16ec*/ 	.short	0x010a
        /*16ee*/ 	.byte	0x3f
	.zero		1


	//   ....[83]....
        /*16f0*/ 	.word	0x0002f4b0
        /*16f4*/ 	.word	0x0000001d
        /*16f8*/ 	.word	0x00033460
        /*16fc*/ 	.short	0x010a
        /*16fe*/ 	.byte	0x3f
	.zero		1


	//   ....[84]....
        /*1700*/ 	.word	0x0002f4f0
        /*1704*/ 	.word	0x00000003
        /*1708*/ 	.word	0x00033480
        /*170c*/ 	.short	0x010a
        /*170e*/ 	.byte	0x3f
	.zero		1


	//   ....[85]....
        /*1710*/ 	.word	0x0002f530
        /*1714*/ 	.word	0x0000001d
        /*1718*/ 	.word	0x00033480
        /*171c*/ 	.short	0x010a
        /*171e*/ 	.byte	0x3f
	.zero		1


	//   ....[86]....
        /*1720*/ 	.word	0x0002f590
        /*1724*/ 	.word	0x0000005d
        /*1728*/ 	.word	0x00033490
        /*172c*/ 	.short	0x010a
        /*172e*/ 	.byte	0x3f
	.zero		1


	//   ....[87]....
        /*1730*/ 	.word	0x0002f840
        /*1734*/ 	.word	0x0000005d
        /*1738*/ 	.word	0x00033490
        /*173c*/ 	.short	0x010a
        /*173e*/ 	.byte	0x3f
	.zero		1


	//   ....[88]....
        /*1740*/ 	.word	0x0002faf0
        /*1744*/ 	.word	0x0000005d
        /*1748*/ 	.word	0x00033490
        /*174c*/ 	.short	0x010a
        /*174e*/ 	.byte	0x3f
	.zero		1


	//   ....[89]....
        /*1750*/ 	.word	0x0002fda0
        /*1754*/ 	.word	0x0000005d
        /*1758*/ 	.word	0x000334b0
        /*175c*/ 	.short	0x010a
        /*175e*/ 	.byte	0x3f
	.zero		1


	//   ....[90]....
        /*1760*/ 	.word	0x00030040
        /*1764*/ 	.word	0x00000012
        /*1768*/ 	.word	0x00033400
        /*176c*/ 	.short	0x010a
        /*176e*/ 	.byte	0x3f
	.zero		1


	//   ....[91]....
        /*1770*/ 	.word	0x00030250
        /*1774*/ 	.word	0x00000012
        /*1778*/ 	.word	0x00033400
        /*177c*/ 	.short	0x010a
        /*177e*/ 	.byte	0x3f
	.zero		1


	//   ....[92]....
        /*1780*/ 	.word	0x000302a0
        /*1784*/ 	.word	0x00000003
        /*1788*/ 	.word	0x00033430
        /*178c*/ 	.short	0x010a
        /*178e*/ 	.byte	0x3f
	.zero		1


	//   ....[93]....
        /*1790*/ 	.word	0x000302f0
        /*1794*/ 	.word	0x00000005
        /*1798*/ 	.word	0x00033430
        /*179c*/ 	.short	0x010a
        /*179e*/ 	.byte	0x3f
	.zero		1


	//   ....[94]....
        /*17a0*/ 	.word	0x00030340
        /*17a4*/ 	.word	0x00000004
        /*17a8*/ 	.word	0x00033450
        /*17ac*/ 	.short	0x010a
        /*17ae*/ 	.byte	0x3f
	.zero		1


	//   ....[95]....
        /*17b0*/ 	.word	0x00030390
        /*17b4*/ 	.word	0x00000000
        /*17b8*/ 	.word	0x00033430
        /*17bc*/ 	.short	0x010a
        /*17be*/ 	.byte	0x3f
	.zero		1


	//   ....[96]....
        /*17c0*/ 	.word	0x000303e0
        /*17c4*/ 	.word	0x00000004
        /*17c8*/ 	.word	0x00033450
        /*17cc*/ 	.short	0x010a
        /*17ce*/ 	.byte	0x3f
	.zero		1


	//   ....[97]....
        /*17d0*/ 	.word	0x00030430
        /*17d4*/ 	.word	0x00000014
        /*17d8*/ 	.word	0x00033450
        /*17dc*/ 	.short	0x010a
        /*17de*/ 	.byte	0x3f
	.zero		1


	//   ....[98]....
        /*17e0*/ 	.word	0x000321f0
        /*17e4*/ 	.word	0x00000016
        /*17e8*/ 	.word	0x00033420
        /*17ec*/ 	.short	0x010a
        /*17ee*/ 	.byte	0x3f
	.zero		1


	//   ....[99]....
        /*17f0*/ 	.word	0x00032240
        /*17f4*/ 	.word	0x0000000a
        /*17f8*/ 	.word	0x000334a0
        /*17fc*/ 	.short	0x010a
        /*17fe*/ 	.byte	0x3f
	.zero		1


	//   ....[100]....
        /*1800*/ 	.word	0x00032290
        /*1804*/ 	.word	0x0000000a
        /*1808*/ 	.word	0x000334c0
        /*180c*/ 	.short	0x010a
        /*180e*/ 	.byte	0x3f
	.zero		1


	//   ....[101]....
        /*1810*/ 	.word	0x000322e0
        /*1814*/ 	.word	0x00000009
        /*1818*/ 	.word	0x000334a0
        /*181c*/ 	.short	0x010a
        /*181e*/ 	.byte	0x3f
	.zero		1


	//   ....[102]....
        /*1820*/ 	.word	0x00032330
        /*1824*/ 	.word	0x00000009
        /*1828*/ 	.word	0x000334c0
        /*182c*/ 	.short	0x010a
        /*182e*/ 	.byte	0x3f
	.zero		1


	//   ....[103]....
        /*1830*/ 	.word	0x00032460
        /*1834*/ 	.word	0x00000000
        /*1838*/ 	.word	0x00033480
        /*183c*/ 	.short	0x010a
        /*183e*/ 	.byte	0x3f
	.zero		1


	//   ....[104]....
        /*1840*/ 	.word	0x00032ce0
        /*1844*/ 	.word	0x00000000
        /*1848*/ 	.word	0x00033440
        /*184c*/ 	.short	0x010a
        /*184e*/ 	.byte	0x3f
	.zero		1


	//   ....[105]....
        /*1850*/ 	.word	0x00033970
        /*1854*/ 	.word	0x00000016
        /*1858*/ 	.word	0x00033420
        /*185c*/ 	.short	0x010a
        /*185e*/ 	.byte	0x3f
	.zero		1


	//   ....[106]....
        /*1860*/ 	.word	0x000339c0
        /*1864*/ 	.word	0x00000004
        /*1868*/ 	.word	0x00033480
        /*186c*/ 	.short	0x010a
        /*186e*/ 	.byte	0x3f
	.zero		1


	//   ....[107]....
        /*1870*/ 	.word	0x00034010
        /*1874*/ 	.word	0x00000004
        /*1878*/ 	.word	0x00033440
        /*187c*/ 	.short	0x010a
        /*187e*/ 	.byte	0x3f
	.zero		1


	//   ....[108]....
        /*1880*/ 	.word	0x00034640
        /*1884*/ 	.word	0x00000000
        /*1888*/ 	.word	0x00033470
        /*188c*/ 	.short	0x010a
        /*188e*/ 	.byte	0x3f
	.zero		1


	//   ....[109]....
        /*1890*/ 	.word	0x00034690
        /*1894*/ 	.word	0x00000000
        /*1898*/ 	.word	0x00033460
        /*189c*/ 	.short	0x010a
        /*189e*/ 	.byte	0x3f
	.zero		1


	//   ....[110]....
        /*18a0*/ 	.word	0x000346e0
        /*18a4*/ 	.word	0x00000003
        /*18a8*/ 	.word	0x00033470
        /*18ac*/ 	.short	0x010a
        /*18ae*/ 	.byte	0x3f
	.zero		1


	//   ....[111]....
        /*18b0*/ 	.word	0x00034730
        /*18b4*/ 	.word	0x00000003
        /*18b8*/ 	.word	0x00033460
        /*18bc*/ 	.short	0x010a
        /*18be*/ 	.byte	0x3f
	.zero		1


	//   ....[112]....
        /*18c0*/ 	.word	0x000350b0
        /*18c4*/ 	.word	0x00000005
        /*18c8*/ 	.word	0x00033420
        /*18cc*/ 	.short	0x010a
        /*18ce*/ 	.byte	0x3f
	.zero		1


	//   ....[113]....
        /*18d0*/ 	.word	0x00035250
        /*18d4*/ 	.word	0x00000003
        /*18d8*/ 	.word	0x00033440
        /*18dc*/ 	.short	0x010a
        /*18de*/ 	.byte	0x3f
	.zero		1


	//   ....[114]....
        /*18e0*/ 	.word	0x000352a0
        /*18e4*/ 	.word	0x0000001d
        /*18e8*/ 	.word	0x00033440
        /*18ec*/ 	.short	0x010a
        /*18ee*/ 	.byte	0x3f
	.zero		1


	//   ....[115]....
        /*18f0*/ 	.word	0x000352f0
        /*18f4*/ 	.word	0x00000003
        /*18f8*/ 	.word	0x00033460
        /*18fc*/ 	.short	0x010a
        /*18fe*/ 	.byte	0x3f
	.zero		1


	//   ....[116]....
        /*1900*/ 	.word	0x00035340
        /*1904*/ 	.word	0x0000001d
        /*1908*/ 	.word	0x00033460
        /*190c*/ 	.short	0x010a
        /*190e*/ 	.byte	0x3f
	.zero		1


	//   ....[117]....
        /*1910*/ 	.word	0x00035390
        /*1914*/ 	.word	0x00000003
        /*1918*/ 	.word	0x00033480
        /*191c*/ 	.short	0x010a
        /*191e*/ 	.byte	0x3f
	.zero		1


	//----- nvinfo : EIATTR_NUM_MBARRIERS
	.align		4
.L_332:
        /*1920*/ 	.byte	0x03, 0x38
        /*1922*/ 	.short	0x0016


	//----- nvinfo : EIATTR_EXIT_INSTR_OFFSETS
	.align		4
        /*1924*/ 	.byte	0x04, 0x1c
        /*1926*/ 	.short	(.L_334 - .L_333)


	//   ....[0]....
.L_333:
        /*1928*/ 	.word	0x0002f580


	//----- nvinfo : EIATTR_MAX_THREADS
	.align		4
.L_334:
        /*192c*/ 	.byte	0x04, 0x05
        /*192e*/ 	.short	(.L_336 - .L_335)
.L_335:
        /*1930*/ 	.word	0x00000180
        /*1934*/ 	.word	0x00000001
        /*1938*/ 	.word	0x00000001


	//----- nvinfo : EIATTR_CRS_STACK_SIZE
	.align		4
.L_336:
        /*193c*/ 	.byte	0x04, 0x1e
        /*193e*/ 	.short	(.L_338 - .L_337)
.L_337:
        /*1940*/ 	.word	0x00000000


	//----- nvinfo : EIATTR_CBANK_PARAM_SIZE
	.align		4
.L_338:
        /*1944*/ 	.byte	0x03, 0x19
        /*1946*/ 	.short	0x0af0


	//----- nvinfo : EIATTR_PARAM_CBANK
	.align		4
        /*1948*/ 	.byte	0x04, 0x0a
        /*194a*/ 	.short	(.L_340 - .L_339)
	.align		4
.L_339:
        /*194c*/ 	.word	index@(.nv.constant0._ZN7cutlass13device_kernelIN5flash11enable_sm90INS1_16FlashAttnFwdSm90INS1_25CollectiveMainloopFwdSm90ILi2EN4cute5tupleIJNS5_1CILi1EEES8_S8_EEENS6_IJNS7_ILi128EEENS7_ILi160EEENS7_ILi192EEEEEELi192ENS_12float_e4m3_tEfNS_4arch4Sm90ELb1ELb0ELb0ELb1ELb1ELb1ELb0ELb1ELb1ELb1ELb0ELb0EEENS1_21CollectiveEpilogueFwdINS6_IJSA_SC_SB_EEES9_NS_10bfloat16_tESG_Li256ELb1ELb1ELb0ELb1EEENS1_36VarlenDynamicPersistentTileSchedulerILi128ELi160ELi256ELi128ELb0ELb1ELb1ELb1ELb1ELb1EEEEEEEEEvNT_6ParamsE)
        /*1950*/ 	.short	0x0210
        /*1952*/ 	.short	0x0af0


	//----- nvinfo : EIATTR_SW_WAR
	.align		4
.L_340:
        /*1954*/ 	.byte	0x04, 0x36
        /*1956*/ 	.short	(.L_342 - .L_341)
.L_341:
        /*1958*/ 	.word	0x00000008
.L_342:


//--------------------- .nv.callgraph             --------------------------
	.section	.nv.callgraph,"",@"SHT_CUDA_CALLGRAPH"
	.align	4
	.sectionentsize	8
	.align		4
        /*0000*/ 	.word	0x00000000
	.align		4
        /*0004*/ 	.word	0xffffffff
	.align		4
        /*0008*/ 	.word	index@(_ZN7cutlass13device_kernelIN5flash11enable_sm90INS1_16FlashAttnFwdSm90INS1_25CollectiveMainloopFwdSm90ILi2EN4cute5tupleIJNS5_1CILi1EEES8_S8_EEENS6_IJNS7_ILi128EEENS7_ILi160EEENS7_ILi192EEEEEELi192ENS_12float_e4m3_tEfNS_4arch4Sm90ELb0ELb0ELb0ELb0ELb1ELb0ELb0ELb1ELb1ELb1ELb0ELb0EEENS1_21CollectiveEpilogueFwdINS6_IJSA_SC_SB_EEES9_NS_10bfloat16_tESG_Li256ELb0ELb1ELb0ELb1EEENS1_29StaticPersistentTileSchedulerILb0EEEEEEEEEvNT_6ParamsE)
	.align		4
        /*000c*/ 	.word	index@(__assertfail)
	.align		4
        /*0010*/ 	.word	index@(_ZN7cutlass13device_kernelIN5flash11enable_sm90INS1_16FlashAttnFwdSm90INS1_25CollectiveMainloopFwdSm90ILi2EN4cute5tupleIJNS5_1CILi1EEES8_S8_EEENS6_IJNS7_ILi128EEENS7_ILi160EEENS7_ILi192EEEEEELi192ENS_12float_e4m3_tEfNS_4arch4Sm90ELb0ELb0ELb0ELb1ELb1ELb0ELb0ELb1ELb1ELb1ELb0ELb0EEENS1_21CollectiveEpilogueFwdINS6_IJSA_SC_SB_EEES9_NS_10bfloat16_tESG_Li256ELb1ELb1ELb0ELb1EEENS1_36VarlenDynamicPersistentTileSchedulerILi128ELi160ELi256ELi128ELb0ELb1ELb1ELb0ELb1ELb1EEEEEEEEEvNT_6ParamsE)
	.align		4
        /*0014*/ 	.word	index@(__assertfail)
	.align		4
        /*0018*/ 	.word	index@(_ZN7cutlass13device_kernelIN5flash11enable_sm90INS1_16FlashAttnFwdSm90INS1_25CollectiveMainloopFwdSm90ILi2EN4cute5tupleIJNS5_1CILi1EEES8_S8_EEENS6_IJNS7_ILi128EEENS7_ILi160EEENS7_ILi192EEEEEELi192ENS_12float_e4m3_tEfNS_4arch4Sm90ELb0ELb0ELb0ELb1ELb1ELb1ELb0ELb1ELb1ELb1ELb0ELb0EEENS1_21CollectiveEpilogueFwdINS6_IJSA_SC_SB_EEES9_NS_10bfloat16_tESG_Li256ELb1ELb1ELb0ELb1EEENS1_36VarlenDynamicPersistentTileSchedulerILi128ELi160ELi256ELi128ELb0ELb1ELb1ELb0ELb1ELb1EEEEEEEEEvNT_6ParamsE)
	.align		4
        /*001c*/ 	.word	index@(__assertfail)
	.align		4
        /*0020*/ 	.word	index@(_ZN7cutlass13device_kernelIN5flash11enable_sm90INS1_16FlashAttnFwdSm90INS1_25CollectiveMainloopFwdSm90ILi2EN4cute5tupleIJNS5_1CILi1EEES8_S8_EEENS6_IJNS7_ILi128EEESA_NS7_ILi192EEEEEELi192ENS_12float_e4m3_tEfNS_4arch4Sm90ELb0ELb1ELb0ELb0ELb1ELb0ELb0ELb1ELb1ELb1ELb0ELb0EEENS1_21CollectiveEpilogueFwdINS6_IJSA_SB_SA_EEES9_NS_10bfloat16_tESF_Li256ELb0ELb1ELb0ELb1EEENS1_30DynamicPersistentTileSchedulerILi256ELi128ELb0ELb1ELb1EEEEEEEEEvNT_6ParamsE)
	.align		4
        /*0024*/ 	.word	index@(__assertfail)
	.align		4
        /*0028*/ 	.word	index@(_ZN7cutlass13device_kernelIN5flash11enable_sm90INS1_16FlashAttnFwdSm90INS1_25CollectiveMainloopFwdSm90ILi2EN4cute5tupleIJNS5_1CILi1EEES8_S8_EEENS6_IJNS7_ILi128EEESA_NS7_ILi192EEEEEELi192ENS_12float_e4m3_tEfNS_4arch4Sm90ELb0ELb1ELb0ELb1ELb1ELb0ELb0ELb1ELb1ELb1ELb0ELb0EEENS1_21CollectiveEpilogueFwdINS6_IJSA_SB_SA_EEES9_NS_10bfloat16_tESF_Li256ELb1ELb1ELb0ELb1EEENS1_36VarlenDynamicPersistentTileSchedulerILi128ELi128ELi256ELi128ELb0ELb1ELb1ELb1ELb0ELb1EEEEEEEEEvNT_6ParamsE)
	.align		4
        /*002c*/ 	.word	index@(__assertfail)
	.align		4
        /*0030*/ 	.word	index@(_ZN7cutlass13device_kernelIN5flash11enable_sm90INS1_16FlashAttnFwdSm90INS1_25CollectiveMainloopFwdSm90ILi2EN4cute5tupleIJNS5_1CILi1EEES8_S8_EEENS6_IJNS7_ILi128EEESA_NS7_ILi192EEEEEELi192ENS_12float_e4m3_tEfNS_4arch4Sm90ELb0ELb1ELb0ELb1ELb1ELb1ELb0ELb1ELb1ELb1ELb0ELb0EEENS1_21CollectiveEpilogueFwdINS6_IJSA_SB_SA_EEES9_NS_10bfloat16_tESF_Li256ELb1ELb1ELb0ELb1EEENS1_36VarlenDynamicPersistentTileSchedulerILi128ELi128ELi256ELi128ELb0ELb1ELb1ELb1ELb0ELb1EEEEEEEEEvNT_6ParamsE)
	.align		4
        /*0034*/ 	.word	index@(__assertfail)
	.align		4
        /*0038*/ 	.word	index@(_ZN7cutlass13device_kernelIN5flash11enable_sm90INS1_16FlashAttnFwdSm90INS1_25CollectiveMainloopFwdSm90ILi2EN4cute5tupleIJNS5_1CILi1EEES8_S8_EEENS6_IJNS7_ILi128EEENS7_ILi160EEENS7_ILi192EEEEEELi192ENS_12float_e4m3_tEfNS_4arch4Sm90ELb1ELb0ELb0ELb0ELb1ELb0ELb0ELb1ELb1ELb1ELb0ELb0EEENS1_21CollectiveEpilogueFwdINS6_IJSA_SC_SB_EEES9_NS_10bfloat16_tESG_Li256ELb0ELb1ELb0ELb1EEENS1_30DynamicPersistentTileSchedulerILi256ELi128ELb0ELb1ELb1EEEEEEEEEvNT_6ParamsE)
	.align		4
        /*003c*/ 	.word	index@(__assertfail)
	.align		4
        /*0040*/ 	.word	index@(_ZN7cutlass13device_kernelIN5flash11enable_sm90INS1_16FlashAttnFwdSm90INS1_25CollectiveMainloopFwdSm90ILi2EN4cute5tupleIJNS5_1CILi1EEES8_S8_EEENS6_IJNS7_ILi128EEENS7_ILi160EEENS7_ILi192EEEEEELi192ENS_12float_e4m3_tEfNS_4arch4Sm90ELb1ELb0ELb0ELb1ELb1ELb0ELb0ELb1ELb1ELb1ELb0ELb0EEENS1_21CollectiveEpilogueFwdINS6_IJSA_SC_SB_EEES9_NS_10bfloat16_tESG_Li256ELb1ELb1ELb0ELb1EEENS1_36VarlenDynamicPersistentTileSchedulerILi128ELi160ELi256ELi128ELb0ELb1ELb1ELb1ELb1ELb1EEEEEEEEEvNT_6ParamsE)
	.align		4
        /*0044*/ 	.word	index@(__assertfail)
	.align		4
        /*0048*/ 	.word	index@(_ZN7cutlass13device_kernelIN5flash11enable_sm90INS1_16FlashAttnFwdSm90INS1_25CollectiveMainloopFwdSm90ILi2EN4cute5tupleIJNS5_1CILi1EEES8_S8_EEENS6_IJNS7_ILi128EEENS7_ILi160EEENS7_ILi192EEEEEELi192ENS_12float_e4m3_tEfNS_4arch4Sm90ELb1ELb0ELb0ELb1ELb1ELb1ELb0ELb1ELb1ELb1ELb0ELb0EEENS1_21CollectiveEpilogueFwdINS6_IJSA_SC_SB_EEES9_NS_10bfloat16_tESG_Li256ELb1ELb1ELb0ELb1EEENS1_36VarlenDynamicPersistentTileSchedulerILi128ELi160ELi256ELi128ELb0ELb1ELb1ELb1ELb1ELb1EEEEEEEEEvNT_6ParamsE)
	.align		4
        /*004c*/ 	.word	index@(__assertfail)
	.align		4
        /*0050*/ 	.word	0x00000000
	.align		4
        /*0054*/ 	.word	0xfffffffe
	.align		4
        /*0058*/ 	.word	0x00000000
	.align		4
        /*005c*/ 	.word	0xfffffffd
	.align		4
        /*0060*/ 	.word	0x00000000
	.align		4
        /*0064*/ 	.word	0xfffffffc


//--------------------- .nv.constant4             --------------------------
	.section	.nv.constant4,"a",@progbits
	.align	8
	.align		8
.nv.constant4:
        /*0000*/ 	.dword	__assertfail
	.align		8
        /*0008*/ 	.dword	__unnamed_1
	.align		8
        /*0010*/ 	.dword	__unnamed_2
	.align		8
        /*0018*/ 	.dword	__unnamed_3
	.align		8
        /*0020*/ 	.dword	__unnamed_4
	.align		8
        /*0028*/ 	.dword	__unnamed_5
	.align		8
        /*0030*/ 	.dword	__unnamed_6
	.align		8
        /*0038*/ 	.dword	_ZZN5flash28permute_output_fp8_VcolmajorIN4cute6TensorINS1_11ArrayEngineIN7cutlass10bfloat16_tELm96EEENS1_6LayoutINS1_5tupleIJNS8_IJNS1_1CILi2EEESA_NS9_ILi24EEEEEENS9_ILi1EEESD_EEENS8_IJNS8_IJSD_SA_NS9_ILi4EEEEEENS9_ILi0EEESH_EEEEEEEEEvRT_E9upper_map
	.align		8
        /*0040*/ 	.dword	__unnamed_7
	.align		8
        /*0048*/ 	.dword	__unnamed_8
	.align		8
        /*0050*/ 	.dword	__unnamed_9
	.align		8
        /*0058*/ 	.dword	__unnamed_10
	.align		8
        /*0060*/ 	.dword	__unnamed_11
	.align		8
        /*0068*/ 	.dword	_ZN72_INTERNAL_a4e7161b_36_flash_fwd_hdim192_e4m3_paged_sm90_cu_ceb34e2a_33824cuda3std3__45__cpo5beginE
	.align		8
        /*0070*/ 	.dword	_ZN72_INTERNAL_a4e7161b_36_flash_fwd_hdim192_e4m3_paged_sm90_cu_ceb34e2a_33824cuda3std3__45__cpo3endE
	.align		8
        /*0078*/ 	.dword	_ZN72_INTERNAL_a4e7161b_36_flash_fwd_hdim192_e4m3_paged_sm90_cu_ceb34e2a_33824cuda3std3__45__cpo6cbeginE
	.align		8
        /*0080*/ 	.dword	_ZN72_INTERNAL_a4e7161b_36_flash_fwd_hdim192_e4m3_paged_sm90_cu_ceb34e2a_33824cuda3std3__45__cpo4cendE
	.align		8
        /*0088*/ 	.dword	_ZN72_INTERNAL_a4e7161b_36_flash_fwd_hdim192_e4m3_paged_sm90_cu_ceb34e2a_33824cuda3std3__474_GLOBAL__N__a4e7161b_36_flash_fwd_hdim192_e4m3_paged_sm90_cu_ceb34e2a_33826ignoreE
	.align		8
        /*0090*/ 	.dword	_ZN72_INTERNAL_a4e7161b_36_flash_fwd_hdim192_e4m3_paged_sm90_cu_ceb34e2a_33824cuda3std3__419piecewise_constructE
	.align		8
        /*0098*/ 	.dword	_ZN72_INTERNAL_a4e7161b_36_flash_fwd_hdim192_e4m3_paged_sm90_cu_ceb34e2a_33824cuda3std3__48in_placeE
	.align		8
        /*00a0*/ 	.dword	_ZN72_INTERNAL_a4e7161b_36_flash_fwd_hdim192_e4m3_paged_sm90_cu_ceb34e2a_33824cuda3std6ranges3__45__cpo4swapE
	.align		8
        /*00a8*/ 	.dword	_ZN72_INTERNAL_a4e7161b_36_flash_fwd_hdim192_e4m3_paged_sm90_cu_ceb34e2a_33824cuda3std6ranges3__45__cpo9iter_moveE
	.align		8
        /*00b0*/ 	.dword	_ZN72_INTERNAL_a4e7161b_36_flash_fwd_hdim192_e4m3_paged_sm90_cu_ceb34e2a_33824cute7productE
	.align		8
        /*00b8*/ 	.dword	_ZN72_INTERNAL_a4e7161b_36_flash_fwd_hdim192_e4m3_paged_sm90_cu_ceb34e2a_33824cute1_E
	.align		8
        /*00c0*/ 	.dword	$str$23
	.align		8
        /*00c8*/ 	.dword	$str$24


//--------------------- .text._ZN7cutlass13device_kernelIN5flash11enable_sm90INS1_16FlashAttnFwdSm90INS1_25CollectiveMainloopFwdSm90ILi2EN4cute5tupleIJNS5_1CILi1EEES8_S8_EEENS6_IJNS7_ILi128EEENS7_ILi160EEENS7_ILi192EEEEEELi192ENS_12float_e4m3_tEfNS_4arch4Sm90ELb0ELb0ELb0ELb0ELb1ELb0ELb0ELb1ELb1ELb1ELb0ELb0EEENS1_21CollectiveEpilogueFwdINS6_IJSA_SC_SB_EEES9_NS_10bfloat16_tESG_Li256ELb0ELb1ELb0ELb1EEENS1_29StaticPersistentTileSchedulerILb0EEEEEEEEEvNT_6ParamsE --------------------------
	.section	.text._ZN7cutlass13device_kernelIN5flash11enable_sm90INS1_16FlashAttnFwdSm90INS1_25CollectiveMainloopFwdSm90ILi2EN4cute5tupleIJNS5_1CILi1EEES8_S8_EEENS6_IJNS7_ILi128EEENS7_ILi160EEENS7_ILi192EEEEEELi192ENS_12float_e4m3_tEfNS_4arch4Sm90ELb0ELb0ELb0ELb0ELb1ELb0ELb0ELb1ELb1ELb1ELb0ELb0EEENS1_21CollectiveEpilogueFwdINS6_IJSA_SC_SB_EEES9_NS_10bfloat16_tESG_Li256ELb0ELb1ELb0ELb1EEENS1_29StaticPersistentTileSchedulerILb0EEEEEEEEEvNT_6ParamsE,"ax",@progbits
	.align	128
.text._ZN7cutlass13device_kernelIN5flash11enable_sm90INS1_16FlashAttnFwdSm90INS1_25CollectiveMainloopFwdSm90ILi2EN4cute5tupleIJNS5_1CILi1EEES8_S8_EEENS6_IJNS7_ILi128EEENS7_ILi160EEENS7_ILi192EEEEEELi192ENS_12float_e4m3_tEfNS_4arch4Sm90ELb0ELb0ELb0ELb0ELb1ELb0ELb0ELb1ELb1ELb1ELb0ELb0EEENS1_21CollectiveEpilogueFwdINS6_IJSA_SC_SB_EEES9_NS_10bfloat16_tESG_Li256ELb0ELb1ELb0ELb1EEENS1_29StaticPersistentTileSchedulerILb0EEEEEEEEEvNT_6ParamsE:
        .type           _ZN7cutlass13device_kernelIN5flash11enable_sm90INS1_16FlashAttnFwdSm90INS1_25CollectiveMainloopFwdSm90ILi2EN4cute5tupleIJNS5_1CILi1EEES8_S8_EEENS6_IJNS7_ILi128EEENS7_ILi160EEENS7_ILi192EEEEEELi192ENS_12float_e4m3_tEfNS_4arch4Sm90ELb0ELb0ELb0ELb0ELb1ELb0ELb0ELb1ELb1ELb1ELb0ELb0EEENS1_21CollectiveEpilogueFwdINS6_IJSA_SC_SB_EEES9_NS_10bfloat16_tESG_Li256ELb0ELb1ELb0ELb1EEENS1_29StaticPersistentTileSchedulerILb0EEEEEEEEEvNT_6ParamsE,@function
        .size           _ZN7cutlass13device_kernelIN5flash11enable_sm90INS1_16FlashAttnFwdSm90INS1_25CollectiveMainloopFwdSm90ILi2EN4cute5tupleIJNS5_1CILi1EEES8_S8_EEENS6_IJNS7_ILi128EEENS7_ILi160EEENS7_ILi192EEEEEELi192ENS_12float_e4m3_tEfNS_4arch4Sm90ELb0ELb0ELb0ELb0ELb1ELb0ELb0ELb1ELb1ELb1ELb0ELb0EEENS1_21CollectiveEpilogueFwdINS6_IJSA_SC_SB_EEES9_NS_10bfloat16_tESG_Li256ELb0ELb1ELb0ELb1EEENS1_29StaticPersistentTileSchedulerILb0EEEEEEEEEvNT_6ParamsE,(.L_x_3246 - _ZN7cutlass13device_kernelIN5flash11enable_sm90INS1_16FlashAttnFwdSm90INS1_25CollectiveMainloopFwdSm90ILi2EN4cute5tupleIJNS5_1CILi1EEES8_S8_EEENS6_IJNS7_ILi128EEENS7_ILi160EEENS7_ILi192EEEEEELi192ENS_12float_e4m3_tEfNS_4arch4Sm90ELb0ELb0ELb0ELb0ELb1ELb0ELb0ELb1ELb1ELb1ELb0ELb0EEENS1_21CollectiveEpilogueFwdINS6_IJSA_SC_SB_EEES9_NS_10bfloat16_tESG_Li256ELb0ELb1ELb0ELb1EEENS1_29StaticPersistentTileSchedulerILb0EEEEEEEEEvNT_6ParamsE)
        .other          _ZN7cutlass13device_kernelIN5flash11enable_sm90INS1_16FlashAttnFwdSm90INS1_25CollectiveMainloopFwdSm90ILi2EN4cute5tupleIJNS5_1CILi1EEES8_S8_EEENS6_IJNS7_ILi128EEENS7_ILi160EEENS7_ILi192EEEEEELi192ENS_12float_e4m3_tEfNS_4arch4Sm90ELb0ELb0ELb0ELb0ELb1ELb0ELb0ELb1ELb1ELb1ELb0ELb0EEENS1_21CollectiveEpilogueFwdINS6_IJSA_SC_SB_EEES9_NS_10bfloat16_tESG_Li256ELb0ELb1ELb0ELb1EEENS1_29StaticPersistentTileSchedulerILb0EEEEEEEEEvNT_6ParamsE,@"STO_CUDA_ENTRY STV_DEFAULT"
_ZN7cutlass13device_kernelIN5flash11enable_sm90INS1_16FlashAttnFwdSm90INS1_25CollectiveMainloopFwdSm90ILi2EN4cute5tupleIJNS5_1CILi1EEES8_S8_EEENS6_IJNS7_ILi128EEENS7_ILi160EEENS7_ILi192EEEEEELi192ENS_12float_e4m3_tEfNS_4arch4Sm90ELb0ELb0ELb0ELb0ELb1ELb0ELb0ELb1ELb1ELb1ELb0ELb0EEENS1_21CollectiveEpilogueFwdINS6_IJSA_SC_SB_EEES9_NS_10bfloat16_tESG_Li256ELb0ELb1ELb0ELb1EEENS1_29StaticPersistentTileSchedulerILb0EEEEEEEEEvNT_6ParamsE:
[----:B------:R-:W0:Y:S02]  /*0000*/  LDC R1, c[0x0][0x28] ;  /* 0x00000a00ff017b82 */ /* 0x000e240000000800 */
[----:B0-----:R-:W-:Y:S01]  /*0010*/  VIADD R1, R1, 0xffffffe8 ;  /* 0xffffffe801017836 */ /* 0x001fe20000000000 */
[----:B------:R-:W0:Y:S01]  /*0020*/  S2R R3, SR_TID.X ;  /* 0x0000000000037919 */ /* 0x000e220000002100 */
[----:B------:R-:W-:Y:S01]  /*0030*/  ELECT P0, URZ, PT ;  /* 0x00000000003f782f */ /* 0x000fe20003800000 */
[----:B------:R-:W-:Y:S01]  /*0040*/  UMOV UR4, 0x80 ;  /* 0x0000008000047882 */ /* 0x000fe20000000000 */
[----:B------:R-:W-:Y:S01]  /*0050*/  UMOV UR7, 0x100 ;  /* 0x0000010000077882 */ /* 0x000fe20000000000 */
[--C-:B0-----:R-:W-:Y:S02]  /*0060*/  SHF.R.U32.HI R0, RZ, 0x5, R3.reuse ;  /* 0x00000005ff007819 */ /* 0x101fe40000011603 */
[----:B------:R-:W-:-:S03]  /*0070*/  SHF.R.U32.HI R23, RZ, 0x7, R3 ;  /* 0x00000007ff177819 */ /* 0x000fc60000011603 */
[----:B------:R-:W0:Y:S04]  /*0080*/  SHFL.IDX PT, R2, R0, RZ, 0x1f ;  /* 0x00001fff00027589 */ /* 0x000e2800000e0000 */
[----:B------:R1:W2:Y:S01]  /*0090*/  SHFL.IDX PT, R3, R23, RZ, 0x1f ;  /* 0x00001fff17037589 */ /* 0x0002a200000e0000 */
[C---:B0-----:R-:W-:Y:S02]  /*00a0*/  ISETP.NE.OR P0, PT, R2.reuse, RZ, !P0 ;  /* 0x000000ff0200720c */ /* 0x041fe40004705670 */
[----:B------:R-:W-:-:S11]  /*00b0*/  ISETP.NE.AND P1, PT, R2, RZ, PT ;  /* 0x000000ff0200720c */ /* 0x000fd60003f25270 */
[----:B------:R-:W-:Y:S01]  /*00c0*/  VOTEU.ALL UP0, P0 ;  /* 0x00000000003f7886 */ /* 0x000fe20000000000 */
[----:B------:R-:W-:-:S04]  /*00d0*/  VOTEU.ALL UP1, P0 ;  /* 0x00000000003f7886 */ /* 0x000fc80000020000 */
[----:B------:R-:W0:Y:S01]  /*00e0*/  @!UP0 S2UR UR8, SR_CgaCtaId ;  /* 0x00000000000889c3 */ /* 0x000e220000008800 */
[----:B------:R-:W-:Y:S01]  /*00f0*/  @!UP0 UMOV UR6, 0x400 ;  /* 0x0000040000068882 */ /* 0x000fe20000000000 */
[----:B------:R-:W-:-:S04]  /*0100*/  @!UP0 UIADD3 UR4, -UR4, 0x100000, URZ ;  /* 0x0010000004048890 */ /* 0x000fc8000fffe13f */
[----:B------:R-:W-:Y:S02]  /*0110*/  @!UP0 USHF.L.U32 UR5, UR4, 0xb, URZ ;  /* 0x0000000b04058899 */ /* 0x000fe4000800063f */
[----:B------:R-:W-:Y:S02]  /*0120*/  @!UP0 USHF.L.U32 UR4, UR4, 0x1, URZ ;  /* 0x0000000104048899 */ /* 0x000fe4000800063f */
[----:B0-----:R-:W-:Y:S02]  /*0130*/  @!UP0 ULEA UR8, UR8, UR6, 0x18 ;  /* 0x0000000608088291 */ /* 0x001fe4000f8ec03f */
[----:B------:R-:W-:-:S04]  /*0140*/  @!UP0 UIADD3 UR6, -UR7, 0x100000, URZ ;  /* 0x0010000007068890 */ /* 0x000fc8000fffe13f */
[----:B------:R-:W-:Y:S02]  /*0150*/  @!UP0 USHF.L.U32 UR7, UR6, 0xb, URZ ;  /* 0x0000000b06078899 */ /* 0x000fe4000800063f */
[----:B------:R-:W-:Y:S01]  /*0160*/  @!UP0 USHF.L.U32 UR6, UR6, 0x1, URZ ;  /* 0x0000000106068899 */ /* 0x000fe2000800063f */
[----:B------:R-:W-:-:S05]  /*0170*/  VOTEU.ALL UP0, P0 ;  /* 0x00000000003f7886 */ /* 0x000fca0000000000 */
[----:B------:R1:W0:Y:S06]  /*0180*/  @!UP0 SYNCS.EXCH.64 URZ, [UR8+0x33400], UR4 ;  /* 0x03340004083f85b2 */ /* 0x00022c0008000100 */
[----:B------:R1:W3:Y:S02]  /*0190*/  @!UP1 SYNCS.EXCH.64 URZ, [UR8+0x33420], UR6 ;  /* 0x03342006083f95b2 */ /* 0x0002e40008000100 */
[----:B-12---:R-:W-:Y:S05]  /*01a0*/  @P1 BRA `(.L_x_0) ;  /* 0x0000000000481947 */ /* 0x006fea0003800000 */
[----:B------:R-:W1:Y:S01]  /*01b0*/  S2UR UR5, SR_CgaCtaId ;  /* 0x00000000000579c3 */ /* 0x000e620000008800 */
[----:B------:R-:W-:Y:S01]  /*01c0*/  UMOV UR4, 0x400 ;  /* 0x0000040000047882 */ /* 0x000fe20000000000 */
[----:B------:R-:W-:Y:S01]  /*01d0*/  UMOV UR6, 0x80 ;  /* 0x0000008000067882 */ /* 0x000fe20000000000 */
[----:B------:R-:W-:Y:S01]  /*01e0*/  UMOV UR7, 0x100 ;  /* 0x0000010000077882 */ /* 0x000fe20000000000 */
[----:B------:R-:W-:Y:S01]  /*01f0*/  ELECT P0, URZ, PT ;  /* 0x00000000003f782f */ /* 0x000fe20003800000 */
[----:B-1----:R-:W-:Y:S02]  /*0200*/  ULEA UR8, UR5, UR4, 0x18 ;  /* 0x0000000405087291 */ /* 0x002fe4000f8ec03f */
[----:B------:R-:W-:-:S04]  /*0210*/  UIADD3 UR4, -UR6, 0x100000, URZ ;  /* 0x0010000006047890 */ /* 0x000fc8000fffe13f */
[----:B------:R-:W-:Y:S02]  /*0220*/  USHF.L.U32 UR5, UR4, 0xb, URZ ;  /* 0x0000000b04057899 */ /* 0x000fe4000800063f */
[----:B------:R-:W-:Y:S02]  /*0230*/  USHF.L.U32 UR4, UR4, 0x1, URZ ;  /* 0x0000000104047899 */ /* 0x000fe4000800063f */
[----:B------:R-:W-:-:S04]  /*0240*/  UIADD3 UR6, -UR7, 0x100000, URZ ;  /* 0x0010000007067890 */ /* 0x000fc8000fffe13f */
[----:B------:R-:W-:Y:S02]  /*0250*/  USHF.L.U32 UR7, UR6, 0xb, URZ ;  /* 0x0000000b06077899 */ /* 0x000fe4000800063f */
[----:B------:R-:W-:Y:S01]  /*0260*/  USHF.L.U32 UR6, UR6, 0x1, URZ ;  /* 0x0000000106067899 */ /* 0x000fe2000800063f */
[----:B------:R-:W1:Y:S03]  /*0270*/  FENCE.VIEW.ASYNC.S ;  /* 0x00000000000073c6 */ /* 0x000e660000000000 */
[----:B-1----:R1:W2:Y:S08]  /*0280*/  SYNCS.EXCH.64 URZ, [UR8+0x33430], UR4 ;  /* 0x03343004083f75b2 */ /* 0x0022b00008000100 */
[----:B------:R1:W4:Y:S01]  /*0290*/  SYNCS.EXCH.64 URZ, [UR8+0x33440], UR6 ;  /* 0x03344006083f75b2 */ /* 0x0003220008000100 */
[----:B------:R1:W0:Y:S01]  /*02a0*/  SYNCS.EXCH.64 URZ, [UR8+0x33438], UR4 ;  /* 0x03343804083f75b2 */ /* 0x0002220008000100 */
[----:B------:R1:W0:Y:S01]  /*02b0*/  SYNCS.EXCH.64 URZ, [UR8+0x33448], UR6 ;  /* 0x03344806083f75b2 */ /* 0x0002220008000100 */
[----:B------:R-:W-:Y:S01]  /*02c0*/  NOP ;  /* 0x0000000000007918 */ /* 0x000fe20000000000 */
.L_x_0:
[----:B------:R-:W5:Y:S01]  /*02d0*/  SHFL.IDX PT, R2, R0, RZ, 0x1f ;  /* 0x00001fff00027589 */ /* 0x000f6200000e0000 */
[----:B------:R-:W-:Y:S01]  /*02e0*/  NOP ;  /* 0x0000000000007918 */ /* 0x000fe20000000000 */
[----:B-----5:R-:W-:-:S13]  /*02f0*/  ISETP.NE.AND P0, PT, R2, RZ, PT ;  /* 0x000000ff0200720c */ /* 0x020fda0003f05270 */
[----:B------:R-:W-:Y:S05]  /*0300*/  @P0 BRA `(.L_x_1) ;  /* 0x0000000000480947 */ /* 0x000fea0003800000 */
[----:B-1----:R-:W1:Y:S01]  /*0310*/  S2UR UR5, SR_CgaCtaId ;  /* 0x00000000000579c3 */ /* 0x002e620000008800 */
        /* <DEDUP_REMOVED lines=12> */
[----:B-1----:R1:W0:Y:S08]  /*03e0*/  SYNCS.EXCH.64 URZ, [UR8+0x33450], UR4 ;  /* 0x03345004083f75b2 */ /* 0x0022300008000100 */
[----:B------:R1:W0:Y:S01]  /*03f0*/  SYNCS.EXCH.64 URZ, [UR8+0x33460], UR6 ;  /* 0x03346006083f75b2 */ /* 0x0002220008000100 */
[----:B------:R1:W0:Y:S01]  /*0400*/  SYNCS.EXCH.64 URZ, [UR8+0x33458], UR4 ;  /* 0x03345804083f75b2 */ /* 0x0002220008000100 */
[----:B------:R1:W0:Y:S01]  /*0410*/  SYNCS.EXCH.64 URZ, [UR8+0x33468], UR6 ;  /* 0x03346806083f75b2 */ /* 0x0002220008000100 */
[----:B------:R-:W-:Y:S01]  /*0420*/  NOP ;  /* 0x0000000000007918 */ /* 0x000fe20000000000 */
.L_x_1:
[----:B------:R-:W5:Y:S01]  /*0430*/  SHFL.IDX PT, R2, R0, RZ, 0x1f ;  /* 0x00001fff00027589 */ /* 0x000f6200000e0000 */
[----:B------:R-:W-:Y:S01]  /*0440*/  NOP ;  /* 0x0000000000007918 */ /* 0x000fe20000000000 */
[----:B-----5:R-:W-:-:S13]  /*0450*/  ISETP.NE.AND P0, PT, R2, RZ, PT ;  /* 0x000000ff0200720c */ /* 0x020fda0003f05270 */
[----:B------:R-:W-:Y:S05]  /*0460*/  @P0 BRA `(.L_x_2) ;  /* 0x0000000000380947 */ /* 0x000fea0003800000 */
[----:B-1----:R-:W1:Y:S01]  /*0470*/  S2UR UR5, SR_CgaCtaId ;  /* 0x00000000000579c3 */ /* 0x002e620000008800 */
[----:B------:R-:W-:Y:S01]  /*0480*/  UMOV UR4, 0x400 ;  /* 0x0000040000047882 */ /* 0x000fe20000000000 */
[----:B------:R-:W-:Y:S01]  /*0490*/  UMOV UR7, 0x80 ;  /* 0x0000008000077882 */ /* 0x000fe20000000000 */
[----:B------:R-:W-:Y:S01]  /*04a0*/  ELECT P0, URZ, PT ;  /* 0x00000000003f782f */ /* 0x000fe20003800000 */
[----:B-1----:R-:W-:Y:S02]  /*04b0*/  ULEA UR6, UR5, UR4, 0x18 ;  /* 0x0000000405067291 */ /* 0x002fe4000f8ec03f */
[----:B------:R-:W-:-:S04]  /*04c0*/  UIADD3 UR4, -UR7, 0x100000, URZ ;  /* 0x0010000007047890 */ /* 0x000fc8000fffe13f */
[----:B------:R-:W-:Y:S02]  /*04d0*/  USHF.L.U32 UR5, UR4, 0xb, URZ ;  /* 0x0000000b04057899 */ /* 0x000fe4000800063f */
[----:B------:R-:W-:Y:S01]  /*04e0*/  USHF.L.U32 UR4, UR4, 0x1, URZ ;  /* 0x0000000104047899 */ /* 0x000fe2000800063f */
[----:B------:R-:W1:Y:S11]  /*04f0*/  FENCE.VIEW.ASYNC.S ;  /* 0x00000000000073c6 */ /* 0x000e760000000000 */
[----:B-1----:R1:W0:Y:S01]  /*0500*/  SYNCS.EXCH.64 URZ, [UR6+0x33470], UR4 ;  /* 0x03347004063f75b2 */ /* 0x0022220008000100 */
[----:B------:R1:W0:Y:S01]  /*0510*/  SYNCS.EXCH.64 URZ, [UR6+0x33480], UR4 ;  /* 0x03348004063f75b2 */ /* 0x0002220008000100 */
[----:B------:R1:W0:Y:S01]  /*0520*/  SYNCS.EXCH.64 URZ, [UR6+0x33478], UR4 ;  /* 0x03347804063f75b2 */ /* 0x0002220008000100 */
[----:B------:R1:W0:Y:S01]  /*0530*/  SYNCS.EXCH.64 URZ, [UR6+0x33488], UR4 ;  /* 0x03348804063f75b2 */ /* 0x0002220008000100 */
[----:B------:R-:W-:Y:S01]  /*0540*/  NOP ;  /* 0x0000000000007918 */ /* 0x000fe20000000000 */
.L_x_2:
        /* <DEDUP_REMOVED lines=22> */
.L_x_3:
[----:B------:R-:W5:Y:S01]  /*06b0*/  SHFL.IDX PT, R2, R0, RZ, 0x1f ;  /* 0x00001fff00027589 */ /* 0x000f6200000e0000 */
[----:B------:R-:W0:Y:S01]  /*06c0*/  S2UR UR45, SR_CgaCtaId ;  /* 0x00000000002d79c3 */ /* 0x000e220000008800 */
[----:B------:R-:W-:Y:S01]  /*06d0*/  R2UR UR9, R3 ;  /* 0x00000000030972ca */ /* 0x000fe200000e0000 */
[----:B------:R-:W-:Y:S01]  /*06e0*/  NOP ;  /* 0x0000000000007918 */ /* 0x000fe20000000000 */
[----:B-----5:R-:W-:-:S13]  /*06f0*/  ISETP.NE.AND P0, PT, R2, RZ, PT ;  /* 0x000000ff0200720c */ /* 0x020fda0003f05270 */
[----:B0-----:R-:W-:Y:S05]  /*0700*/  @P0 BRA `(.L_x_4) ;  /* 0x0000000000480947 */ /* 0x001fea0003800000 */
[----:B-1----:R-:W0:Y:S01]  /*0710*/  S2UR UR5, SR_CgaCtaId ;  /* 0x00000000000579c3 */ /* 0x002e220000008800 */
[----:B------:R-:W-:Y:S01]  /*0720*/  UMOV UR4, 0x400 ;  /* 0x0000040000047882 */ /* 0x000fe20000000000 */
[----:B------:R-:W-:Y:S01]  /*0730*/  UMOV UR6, 0x1 ;  /* 0x0000000100067882 */ /* 0x000fe20000000000 */
[----:B------:R-:W-:Y:S01]  /*0740*/  UMOV UR7, 0x2 ;  /* 0x0000000200077882 */ /* 0x000fe20000000000 */
[----:B------:R-:W-:Y:S01]  /*0750*/  ELECT P0, URZ, PT ;  /* 0x00000000003f782f */ /* 0x000fe20003800000 */
[----:B0-----:R-:W-:Y:S02]  /*0760*/  ULEA UR8, UR5, UR4, 0x18 ;  /* 0x0000000405087291 */ /* 0x001fe4000f8ec03f */
[----:B------:R-:W-:-:S04]  /*0770*/  UIADD3 UR4, -UR6, 0x100000, URZ ;  /* 0x0010000006047890 */ /* 0x000fc8000fffe13f */
[----:B------:R-:W-:Y:S02]  /*0780*/  USHF.L.U32 UR5, UR4, 0xb, URZ ;  /* 0x0000000b04057899 */ /* 0x000fe4000800063f */
[----:B------:R-:W-:Y:S02]  /*0790*/  USHF.L.U32 UR4, UR4, 0x1, URZ ;  /* 0x0000000104047899 */ /* 0x000fe4000800063f */
[----:B------:R-:W-:-:S04]  /*07a0*/  UIADD3 UR6, -UR7, 0x100000, URZ ;  /* 0x0010000007067890 */ /* 0x000fc8000fffe13f */
[----:B------:R-:W-:Y:S02]  /*07b0*/  USHF.L.U32 UR7, UR6, 0xb, URZ ;  /* 0x0000000b06077899 */ /* 0x000fe4000800063f */
[----:B------:R-:W-:Y:S01]  /*07c0*/  USHF.L.U32 UR6, UR6, 0x1, URZ ;  /* 0x0000000106067899 */ /* 0x000fe2000800063f */
[----:B------:R-:W0:Y:S03]  /*07d0*/  FENCE.VIEW.ASYNC.S ;  /* 0x00000000000073c6 */ /* 0x000e260000000000 */
[----:B0-----:R0:W1:Y:S08]  /*07e0*/  SYNCS.EXCH.64 URZ, [UR8+0x334b0], UR4 ;  /* 0x0334b004083f75b2 */ /* 0x0010700008000100 */
[----:B------:R0:W0:Y:S01]  /*07f0*/  SYNCS.EXCH.64 URZ, [UR8+0x334c0], UR6 ;  /* 0x0334c006083f75b2 */ /* 0x0000220008000100 */
[----:B------:R0:W0:Y:S01]  /*0800*/  SYNCS.EXCH.64 URZ, [UR8+0x334b8], UR4 ;  /* 0x0334b804083f75b2 */ /* 0x0000220008000100 */
[----:B------:R0:W0:Y:S01]  /*0810*/  SYNCS.EXCH.64 URZ, [UR8+0x334c8], UR6 ;  /* 0x0334c806083f75b2 */ /* 0x0000220008000100 */
[----:B------:R-:W-:Y:S01]  /*0820*/  NOP ;  /* 0x0000000000007918 */ /* 0x000fe20000000000 */
.L_x_4:
[----:B------:R-:W-:Y:S01]  /*0830*/  UISETP.NE.AND UP0, UPT, UR9, URZ, UPT ;  /* 0x0000003f0900728c */ /* 0x000fe2000bf05270 */
[----:B------:R-:W-:Y:S01]  /*0840*/  NOP ;  /* 0x0000000000007918 */ /* 0x000fe20000000000 */
[----:B------:R-:W-:Y:S01]  /*0850*/  UMOV UR36, 0x1 ;  /* 0x0000000100247882 */ /* 0x000fe20000000000 */
[----:B------:R-:W-:Y:S01]  /*0860*/  ULDC.64 UR50, c[0x0][0x208] ;  /* 0x0000820000327ab9 */ /* 0x000fe20000000a00 */
[----:B------:R-:W-:Y:S01]  /*0870*/  USEL UR36, UR36, 0x2, !UP0 ;  /* 0x0000000224247887 */ /* 0x000fe2000c000000 */
[----:B01234-:R-:W-:Y:S01]  /*0880*/  BAR.SYNC.DEFER_BLOCKING 0x0 ;  /* 0x0000000000007b1d */ /* 0x01ffe20000010000 */
[----:B------:R-:W-:-:S13]  /*0890*/  PLOP3.LUT P0, PT, PT, PT, UP0, 0x80, 0x0 ;  /* 0x000000000000781c */ /* 0x000fda0003f0f008 */
[----:B------:R-:W-:Y:S05]  /*08a0*/  @!P0 BRA `(.L_x_5) ;  /* 0x0000009c00f88947 */ /* 0x000fea0003800000 */
.L_x_6:
[----:B------:R-:W-:-:S08]  /*08b0*/  NOP ;  /* 0x0000000000007918 */ /* 0x000fd00000000000 */
[----:B------:R-:W0:Y:S02]  /*08c0*/  USETMAXREG.TRY_ALLOC.CTAPOOL UP0, 0xe8 ;  /* 0x000000e8000079c8 */ /* 0x000e240008000600 */
[----:B0-----:R-:W-:-:S13]  /*08d0*/  PLOP3.LUT P0, PT, PT, PT, UP0, 0x80, 0x0 ;  /* 0x000000000000781c */ /* 0x001fda0003f0f008 */
[----:B------:R-:W-:Y:S05]  /*08e0*/  @!P0 BRA `(.L_x_6) ;  /* 0xfffffffc00f08947 */ /* 0x000fea000383ffff */
[----:B------:R-:W0:Y:S01]  /*08f0*/  S2R R2, SR_TID.X ;  /* 0x0000000000027919 */ /* 0x000e220000002100 */
[----:B------:R-:W1:Y:S08]  /*0900*/  S2UR UR41, SR_CTAID.X ;  /* 0x00000000002979c3 */ /* 0x000e700000002500 */
[----:B------:R-:W-:Y:S06]  /*0910*/  BAR.ARV 0x8, 0x180 ;  /* 0x0206000000007b1d */ /* 0x000fec0000002000 */
[----:B0-----:R-:W-:-:S04]  /*0920*/  LOP3.LUT R0, R2, 0xffffff80, RZ, 0xc0, !PT ;  /* 0xffffff8002007812 */ /* 0x001fc800078ec0ff */
[----:B------:R-:W-:Y:S02]  /*0930*/  ISETP.NE.AND P0, PT, R0, 0x80, PT ;  /* 0x000000800000780c */ /* 0x000fe40003f05270 */
[----:B------:R-:W1:Y:S11]  /*0940*/  LDC R0, c[0x0][0xc34] ;  /* 0x00030d00ff007b82 */ /* 0x000e760000000800 */
[----:B------:R-:W-:Y:S06]  /*0950*/  @!P0 BAR.ARV 0x9, 0x100 ;  /* 0x0244000000008b1d */ /* 0x000fec0000002000 */
[----:B-1----:R-:W-:-:S13]  /*0960*/  ISETP.LE.AND P0, PT, R0, UR41, PT ;  /* 0x0000002900007c0c */ /* 0x002fda000bf03270 */
[----:B------:R-:W-:Y:S05]  /*0970*/  @P0 EXIT ;  /* 0x000000000000094d */ /* 0x000fea0003800000 */
[----:B------:R-:W-:Y:S01]  /*0980*/  VIADD R18, R2, 0xffffff80 ;  /* 0xffffff8002127836 */ /* 0x000fe20000000000 */
[----:B------:R-:W-:Y:S01]  /*0990*/  ULOP3.LUT UR47, UR36, 0x1, URZ, 0xfc, !UPT ;  /* 0x00000001242f7892 */ /* 0x000fe2000f8efc3f */
[----:B------:R-:W-:Y:S01]  /*09a0*/  IMAD.MOV.U32 R224, RZ, RZ, -0x2 ;  /* 0xfffffffeffe07424 */ /* 0x000fe200078e00ff */
[----:B------:R-:W-:Y:S01]  /*09b0*/  UMOV UR46, URZ ;  /* 0x0000003f002e7c82 */ /* 0x000fe20008000000 */
[----:B------:R-:W-:Y:S01]  /*09c0*/  UMOV UR45, URZ ;  /* 0x0000003f002d7c82 */ /* 0x000fe20008000000 */
[----:B------:R-:W-:Y:S01]  /*09d0*/  SHF.R.S32.HI R3, RZ, 0x1f, R18 ;  /* 0x0000001fff037819 */ /* 0x000fe20000011412 */
[----:B------:R-:W-:-:S03]  /*09e0*/  UMOV UR44, URZ ;  /* 0x0000003f002c7c82 */ /* 0x000fc60008000000 */
[CC--:B------:R-:W-:Y:S02]  /*09f0*/  LEA.HI R5, R3.reuse, R18.reuse, RZ, 0x7 ;  /* 0x0000001203057211 */ /* 0x0c0fe400078f38ff */
[-C--:B------:R-:W-:Y:S02]  /*0a00*/  LEA.HI R0, R3, R18.reuse, RZ, 0x5 ;  /* 0x0000001203007211 */ /* 0x080fe400078f28ff */
[----:B------:R-:W-:Y:S02]  /*0a10*/  LOP3.LUT R7, R5, 0xffffff80, RZ, 0xc0, !PT ;  /* 0xffffff8005077812 */ /* 0x000fe400078ec0ff */
[CC--:B------:R-:W-:Y:S01]  /*0a20*/  LEA.HI R2, R3.reuse, R18.reuse, RZ, 0x4 ;  /* 0x0000001203027211 */ /* 0x0c0fe200078f20ff */
[----:B------:R-:W-:Y:S01]  /*0a30*/  IMAD.SHL.U32 R4, R0, 0x20, RZ ;  /* 0x0000002000047824 */ /* 0x000fe200078e00ff */
[----:B------:R-:W-:Y:S01]  /*0a40*/  LEA.HI R6, R3, R18, RZ, 0x2 ;  /* 0x0000001203067211 */ /* 0x000fe200078f10ff */
[----:B------:R-:W-:Y:S01]  /*0a50*/  IMAD.IADD R22, R18, 0x1, -R7 ;  /* 0x0000000112167824 */ /* 0x000fe200078e0a07 */
[----:B------:R-:W-:-:S02]  /*0a60*/  SHF.R.S32.HI R9, RZ, 0x4, R2 ;  /* 0x00000004ff097819 */ /* 0x000fc40000011402 */
[----:B------:R-:W-:Y:S02]  /*0a70*/  LOP3.LUT R13, R6, 0xfffffffc, RZ, 0xc0, !PT ;  /* 0xfffffffc060d7812 */ /* 0x000fe400078ec0ff */
[----:B------:R-:W-:Y:S02]  /*0a80*/  SHF.R.S32.HI R7, RZ, 0x1f, R22 ;  /* 0x0000001fff077819 */ /* 0x000fe40000011416 */
[----:B------:R-:W-:Y:S01]  /*0a90*/  LEA.HI R19, R3, R18, RZ, 0x3 ;  /* 0x0000001203137211 */ /* 0x000fe200078f18ff */
[----:B------:R-:W-:Y:S01]  /*0aa0*/  IMAD.IADD R13, R18, 0x1, -R13 ;  /* 0x00000001120d7824 */ /* 0x000fe200078e0a0d */
[----:B------:R-:W-:Y:S02]  /*0ab0*/  LEA.HI R0, R7, R22, RZ, 0x2 ;  /* 0x0000001607007211 */ /* 0x000fe400078f10ff */
[----:B------:R-:W-:Y:S02]  /*0ac0*/  LOP3.LUT R3, R2, 0x3fffff0, RZ, 0xc0, !PT ;  /* 0x03fffff002037812 */ /* 0x000fe400078ec0ff */
[----:B------:R-:W-:-:S02]  /*0ad0*/  SHF.R.S32.HI R6, RZ, 0x2, R0 ;  /* 0x00000002ff067819 */ /* 0x000fc40000011400 */
[----:B------:R-:W-:Y:S01]  /*0ae0*/  SHF.R.S32.HI R11, RZ, 0x1f, R0 ;  /* 0x0000001fff0b7819 */ /* 0x000fe20000011400 */
[----:B------:R-:W-:Y:S01]  /*0af0*/  IMAD.IADD R3, R18, 0x1, -R3 ;  /* 0x0000000112037824 */ /* 0x000fe200078e0a03 */
[----:B------:R-:W-:Y:S02]  /*0b00*/  LEA.HI R2, R2, R9, RZ, 0x1 ;  /* 0x0000000902027211 */ /* 0x000fe400078f08ff */
[----:B------:R-:W-:Y:S02]  /*0b10*/  LEA.HI R11, R11, R6, RZ, 0x3 ;  /* 0x000000060b0b7211 */ /* 0x000fe400078f18ff */
[----:B------:R-:W-:Y:S02]  /*0b20*/  SHF.R.S32.HI R220, RZ, 0x7, R5 ;  /* 0x00000007ffdc7819 */ /* 0x000fe40000011405 */
[----:B------:R-:W-:Y:S02]  /*0b30*/  LOP3.LUT R4, R4, 0xfffffc00, RZ, 0xc0, !PT ;  /* 0xfffffc0004047812 */ /* 0x000fe400078ec0ff */
[----:B------:R-:W-:-:S02]  /*0b40*/  LOP3.LUT R2, R2, 0x1ffffffe, RZ, 0xc0, !PT ;  /* 0x1ffffffe02027812 */ /* 0x000fc400078ec0ff */
[----:B------:R-:W-:Y:S01]  /*0b50*/  LOP3.LUT R15, R19, 0xfffffff8, RZ, 0xc0, !PT ;  /* 0xfffffff8130f7812 */ /* 0x000fe200078ec0ff */
[----:B------:R-:W-:Y:S01]  /*0b60*/  IMAD R223, R3, 0x40, R4 ;  /* 0x0000004003df7824 */ /* 0x000fe200078e0204 */
[----:B------:R-:W-:Y:S01]  /*0b70*/  LOP3.LUT R11, R11, 0xfffffff8, RZ, 0xc0, !PT ;  /* 0xfffffff80b0b7812 */ /* 0x000fe200078ec0ff */
[----:B------:R-:W-:Y:S01]  /*0b80*/  IMAD.IADD R2, R9, 0x1, -R2 ;  /* 0x0000000109027824 */ /* 0x000fe200078e0a02 */
[----:B------:R-:W-:Y:S01]  /*0b90*/  LEA.HI R5, R5, R220, RZ, 0x1 ;  /* 0x000000dc05057211 */ /* 0x000fe200078f08ff */
[----:B------:R-:W-:Y:S01]  /*0ba0*/  IMAD.IADD R18, R18, 0x1, -R15 ;  /* 0x0000000112127824 */ /* 0x000fe200078e0a0f */
[----:B------:R-:W-:Y:S01]  /*0bb0*/  LEA.HI R7, R7, R22, RZ, 0x5 ;  /* 0x0000001607077211 */ /* 0x000fe200078f28ff */
[----:B------:R-:W-:Y:S01]  /*0bc0*/  IMAD.IADD R6, R6, 0x1, -R11 ;  /* 0x0000000106067824 */ /* 0x000fe200078e0a0b */
[----:B------:R-:W-:Y:S01]  /*0bd0*/  LEA.HI R4, R13, R13, RZ, 0x1 ;  /* 0x0000000d0d047211 */ /* 0x000fe200078f08ff */
[----:B------:R-:W-:Y:S01]  /*0be0*/  IMAD R223, R2, 0x8, R223 ;  /* 0x0000000802df7824 */ /* 0x000fe200078e02df */
[----:B------:R-:W-:Y:S01]  /*0bf0*/  LOP3.LUT R5, R5, 0x3fffffe, RZ, 0xc0, !PT ;  /* 0x03fffffe05057812 */ /* 0x000fe200078ec0ff */
[----:B------:R-:W-:Y:S01]  /*0c00*/  IMAD.SHL.U32 R2, R18, 0x8, RZ ;  /* 0x0000000812027824 */ /* 0x000fe200078e00ff */
[----:B------:R-:W-:-:S02]  /*0c10*/  SHF.R.S32.HI R7, RZ, 0x5, R7 ;  /* 0x00000005ff077819 */ /* 0x000fc40000011407 */
[----:B------:R-:W-:Y:S01]  /*0c20*/  LOP3.LUT R3, R0, 0x7ffffffc, RZ, 0xc0, !PT ;  /* 0x7ffffffc00037812 */ /* 0x000fe200078ec0ff */
[----:B------:R-:W-:Y:S01]  /*0c30*/  IMAD.IADD R5, R220, 0x1, -R5 ;  /* 0x00000001dc057824 */ /* 0x000fe200078e0a05 */
[----:B------:R-:W-:Y:S01]  /*0c40*/  LOP3.LUT R4, R4, 0x1ffffffe, RZ, 0xc0, !PT ;  /* 0x1ffffffe04047812 */ /* 0x000fe200078ec0ff */
[----:B------:R-:W-:Y:S01]  /*0c50*/  IMAD R6, R7, 0x10, R6 ;  /* 0x0000001007067824 */ /* 0x000fe200078e0206 */
[----:B------:R-:W-:Y:S01]  /*0c60*/  SHF.R.S32.HI R19, RZ, 0x3, R19 ;  /* 0x00000003ff137819 */ /* 0x000fe20000011413 */
[C---:B------:R-:W-:Y:S02]  /*0c70*/  VIADD R17, R2.reuse, 0x40 ;  /* 0x0000004002117836 */ /* 0x040fe40000000000 */
[----:B------:R-:W-:Y:S02]  /*0c80*/  VIADD R16, R2, 0x80 ;  /* 0x0000008002107836 */ /* 0x000fe40000000000 */
[----:B------:R-:W-:Y:S01]  /*0c90*/  IMAD.IADD R3, R22, 0x1, -R3 ;  /* 0x0000000116037824 */ /* 0x000fe200078e0a03 */
[----:B------:R-:W-:Y:S01]  /*0ca0*/  SHF.R.S32.HI R226, RZ, 0x1f, R17 ;  /* 0x0000001fffe27819 */ /* 0x000fe20000011411 */
[----:B------:R-:W-:Y:S01]  /*0cb0*/  IMAD.IADD R4, R13, 0x1, -R4 ;  /* 0x000000010d047824 */ /* 0x000fe200078e0a04 */
[----:B------:R-:W-:Y:S01]  /*0cc0*/  SHF.R.S32.HI R225, RZ, 0x1f, R16 ;  /* 0x0000001fffe17819 */ /* 0x000fe20000011410 */
[----:B------:R-:W-:-:S02]  /*0cd0*/  IMAD R221, R5, 0x40, R6 ;  /* 0x0000004005dd7824 */ /* 0x000fc400078e0206 */
[----:B------:R-:W-:Y:S02]  /*0ce0*/  IMAD R224, R3, R224, 0xa0 ;  /* 0x000000a003e07424 */ /* 0x000fe400078e02e0 */
[----:B------:R-:W-:-:S07]  /*0cf0*/  IMAD R222, R4, 0x8, R221 ;  /* 0x0000000804de7824 */ /* 0x000fce00078e02dd */
.L_x_39:
[----:B------:R-:W-:Y:S01]  /*0d00*/  ULDC UR4, c[0x0][0xc38] ;  /* 0x00030e0000047ab9 */ /* 0x000fe20000000800 */
[----:B------:R-:W-:Y:S01]  /*0d10*/  ULDC UR15, c[0x0][0xc44] ;  /* 0x00031100000f7ab9 */ /* 0x000fe20000000800 */
[----:B------:R-:W-:Y:S01]  /*0d20*/  UISETP.NE.AND UP3, UPT, UR4, 0x1, UPT ;  /* 0x000000010400788c */ /* 0x000fe2000bf65270 */
[----:B------:R-:W-:Y:S01]  /*0d30*/  IMAD.MOV.U32 R3, RZ, RZ, 0x3f800000 ;  /* 0x3f800000ff037424 */ /* 0x000fe200078e00ff */
[----:B------:R-:W-:Y:S01]  /*0d40*/  UISETP.NE.AND UP2, UPT, UR15, 0x1, UPT ;  /* 0x000000010f00788c */ /* 0x000fe2000bf45270 */
[----:B------:R-:W-:Y:S01]  /*0d50*/  IMAD.MOV.U32 R0, RZ, RZ, 0x3f800000 ;  /* 0x3f800000ff007424 */ /* 0x000fe200078e00ff */
[----:B------:R-:W-:Y:S01]  /*0d60*/  ULDC.64 UR6, c[0x0][0x990] ;  /* 0x0002640000067ab9 */ /* 0x000fe20000000a00 */
[----:B------:R-:W-:Y:S01]  /*0d70*/  ULDC.64 UR4, c[0x0][0x998] ;  /* 0x0002660000047ab9 */ /* 0x000fe20000000a00 */
[----:B------:R-:W-:Y:S02]  /*0d80*/  UISETP.NE.U32.AND UP0, UPT, UR6, URZ, UPT ;  /* 0x0000003f0600728c */ /* 0x000fe4000bf05070 */
[----:B------:R-:W-:Y:S01]  /*0d90*/  UISETP.NE.U32.AND UP1, UPT, UR4, URZ, UPT ;  /* 0x0000003f0400728c */ /* 0x000fe2000bf25070 */
[----:B------:R-:W-:-:S02]  /*0da0*/  UMOV UR43, UR41 ;  /* 0x00000029002b7c82 */ /* 0x000fc40008000000 */
[----:B------:R-:W-:Y:S01]  /*0db0*/  @UP3 ULDC UR8, c[0x0][0xc3c] ;  /* 0x00030f0000083ab9 */ /* 0x000fe20000000800 */
[----:B------:R-:W-:Y:S01]  /*0dc0*/  @UP3 ULDC UR10, c[0x0][0xc40] ;  /* 0x00031000000a3ab9 */ /* 0x000fe20000000800 */
[----:B------:R-:W-:Y:S02]  /*0dd0*/  UIMAD.WIDE.U32 UR8, UR41, UR8, URZ ;  /* 0x00000008290872a5 */ /* 0x000fe4000f8e003f */
[----:B------:R-:W-:Y:S02]  /*0de0*/  UISETP.NE.AND.EX UP0, UPT, UR7, URZ, UPT, UP0 ;  /* 0x0000003f0700728c */ /* 0x000fe4000bf05300 */
[----:B------:R-:W-:Y:S02]  /*0df0*/  @UP3 USHF.R.U32.HI UR43, URZ, UR10, UR9 ;  /* 0x0000000a3f2b3299 */ /* 0x000fe40008011609 */
[----:B------:R-:W-:Y:S01]  /*0e00*/  UISETP.NE.AND.EX UP1, UPT, UR5, URZ, UPT, UP1 ;  /* 0x0000003f0500728c */ /* 0x000fe2000bf25310 */
[----:B------:R-:W-:Y:S01]  /*0e10*/  @UP2 ULDC.64 UR10, c[0x0][0xc48] ;  /* 0x00031200000a2ab9 */ /* 0x000fe20000000a00 */
[----:B------:R-:W-:Y:S01]  /*0e20*/  PLOP3.LUT P0, PT, PT, PT, UP0, 0x80, 0x0 ;  /* 0x000000000000781c */ /* 0x000fe20003f0f008 */
[----:B------:R-:W-:-:S02]  /*0e30*/  UIMAD.WIDE.U32 UR8, UR43, UR10, URZ ;  /* 0x0000000a2b0872a5 */ /* 0x000fc4000f8e003f */
[----:B------:R-:W-:Y:S02]  /*0e40*/  UMOV UR42, UR43 ;  /* 0x0000002b002a7c82 */ /* 0x000fe40008000000 */
[----:B------:R-:W-:Y:S01]  /*0e50*/  @UP0 ULDC.64 UR12, c[0x0][0x9a8] ;  /* 0x00026a00000c0ab9 */ /* 0x000fe20000000a00 */
[----:B------:R-:W-:Y:S01]  /*0e60*/  @UP2 USHF.R.U32.HI UR42, URZ, UR11, UR9 ;  /* 0x0000000b3f2a2299 */ /* 0x000fe20008011609 */
[----:B------:R-:W-:Y:S01]  /*0e70*/  PLOP3.LUT P1, PT, PT, PT, UP1, 0x80, 0x0 ;  /* 0x000000000000781c */ /* 0x000fe20003f2f018 */
[----:B01-3--:R-:W0:Y:S01]  /*0e80*/  SHFL.IDX PT, R8, R220, RZ, 0x1f ;  /* 0x00001fffdc087589 */ /* 0x00be2200000e0000 */
[----:B------:R-:W-:Y:S01]  /*0e90*/  @UP1 ULDC.64 UR18, c[0x0][0x9b8] ;  /* 0x00026e0000121ab9 */ /* 0x000fe20000000a00 */
[----:B------:R-:W-:Y:S02]  /*0ea0*/  @UP0 USHF.R.S32.HI UR10, URZ, 0x1f, UR42 ;  /* 0x0000001f3f0a0899 */ /* 0x000fe4000801142a */
[----:B------:R-:W-:Y:S02]  /*0eb0*/  @UP1 USHF.R.S32.HI UR11, URZ, 0x1f, UR42 ;  /* 0x0000001f3f0b1899 */ /* 0x000fe4000801142a */
[----:B------:R-:W-:-:S02]  /*0ec0*/  @UP0 UIADD3 UR14, -UR42, URZ, URZ ;  /* 0x0000003f2a0e0290 */ /* 0x000fc4000fffe13f */
[----:B------:R-:W-:Y:S02]  /*0ed0*/  @UP1 UIADD3 UR20, -UR42, URZ, URZ ;  /* 0x0000003f2a141290 */ /* 0x000fe4000fffe13f */
[----:B------:R-:W-:Y:S02]  /*0ee0*/  @UP0 UIMAD.WIDE.U32 UR8, UR42, UR12, URZ ;  /* 0x0000000c2a0802a5 */ /* 0x000fe4000f8e003f */
[----:B------:R-:W-:Y:S02]  /*0ef0*/  @UP0 UIMAD UR10, UR10, UR12, URZ ;  /* 0x0000000c0a0a02a4 */ /* 0x000fe4000f8e023f */
[----:B------:R-:W-:Y:S02]  /*0f00*/  @UP1 UIMAD UR12, UR11, UR18, URZ ;  /* 0x000000120b0c12a4 */ /* 0x000fe4000f8e023f */
[----:B------:R-:W-:Y:S02]  /*0f10*/  @UP0 UIMAD UR14, UR15, UR14, UR43 ;  /* 0x0000000e0f0e02a4 */ /* 0x000fe4000f8e022b */
[----:B------:R-:W-:-:S02]  /*0f20*/  @UP1 UIMAD UR20, UR15, UR20, UR43 ;  /* 0x000000140f1412a4 */ /* 0x000fc4000f8e022b */
[----:B------:R-:W-:Y:S02]  /*0f30*/  @UP0 UIMAD UR16, UR42, UR13, UR10 ;  /* 0x0000000d2a1002a4 */ /* 0x000fe4000f8e020a */
[----:B------:R-:W-:Y:S02]  /*0f40*/  @UP0 USHF.R.S32.HI UR15, URZ, 0x1f, UR14 ;  /* 0x0000001f3f0f0899 */ /* 0x000fe4000801140e */
[----:B------:R-:W-:Y:S02]  /*0f50*/  @UP1 USHF.R.S32.HI UR21, URZ, 0x1f, UR20 ;  /* 0x0000001f3f151899 */ /* 0x000fe40008011414 */
[----:B------:R-:W-:Y:S02]  /*0f60*/  @UP1 UIMAD.WIDE.U32 UR10, UR42, UR18, URZ ;  /* 0x000000122a0a12a5 */ /* 0x000fe4000f8e003f */
[----:B------:R-:W-:Y:S02]  /*0f70*/  @UP1 UIMAD UR17, UR42, UR19, UR12 ;  /* 0x000000132a1112a4 */ /* 0x000fe4000f8e020c */
[----:B------:R-:W-:Y:S01]  /*0f80*/  @UP0 UIADD3 UR9, UR9, UR16, URZ ;  /* 0x0000001009090290 */ /* 0x000fe2000fffe03f */
[----:B------:R-:W-:Y:S01]  /*0f90*/  @UP0 ULDC.64 UR18, c[0x0][0x9b0] ;  /* 0x00026c0000120ab9 */ /* 0x000fe20000000a00 */
[----:B------:R-:W-:Y:S01]  /*0fa0*/  @UP1 ULDC.64 UR12, c[0x0][0x9c0] ;  /* 0x00027000000c1ab9 */ /* 0x000fe20000000a00 */
[----:B------:R-:W-:-:S02]  /*0fb0*/  @UP0 UIMAD UR15, UR15, UR18, URZ ;  /* 0x000000120f0f02a4 */ /* 0x000fc4000f8e023f */
[----:B------:R-:W-:Y:S02]  /*0fc0*/  @UP1 UIMAD UR16, UR21, UR12, URZ ;  /* 0x0000000c151012a4 */ /* 0x000fe4000f8e023f */
[----:B------:R-:W-:Y:S02]  /*0fd0*/  @UP1 UIADD3 UR11, UR11, UR17, URZ ;  /* 0x000000110b0b1290 */ /* 0x000fe4000fffe03f */
[----:B------:R-:W-:Y:S02]  /*0fe0*/  @UP0 UIMAD UR15, UR14, UR19, UR15 ;  /* 0x000000130e0f02a4 */ /* 0x000fe4000f8e020f */
[----:B------:R-:W-:Y:S02]  /*0ff0*/  @UP0 UIMAD.WIDE.U32 UR8, UR14, UR18, UR8 ;  /* 0x000000120e0802a5 */ /* 0x000fe4000f8e0008 */
[----:B------:R-:W-:Y:S02]  /*1000*/  @UP1 UIMAD UR16, UR20, UR13, UR16 ;  /* 0x0000000d141012a4 */ /* 0x000fe4000f8e0210 */
[----:B------:R-:W-:-:S02]  /*1010*/  @UP1 UIMAD.WIDE.U32 UR12, UR20, UR12, UR10 ;  /* 0x0000000c140c12a5 */ /* 0x000fc4000f8e000a */
[----:B------:R-:W-:Y:S02]  /*1020*/  @UP0 UIADD3 UR10, UR9, UR15, URZ ;  /* 0x0000000f090a0290 */ /* 0x000fe4000fffe03f */
[----:B------:R-:W-:Y:S02]  /*1030*/  @UP0 ULEA UR6, UP2, UR8, UR6, 0x2 ;  /* 0x0000000608060291 */ /* 0x000fe4000f84103f */
[----:B------:R-:W-:Y:S02]  /*1040*/  @UP1 UIADD3 UR9, UR13, UR16, URZ ;  /* 0x000000100d091290 */ /* 0x000fe4000fffe03f */
[----:B------:R-:W-:Y:S02]  /*1050*/  @UP1 ULEA UR4, UP3, UR12, UR4, 0x2 ;  /* 0x000000040c041291 */ /* 0x000fe4000f86103f */
[----:B------:R-:W-:Y:S01]  /*1060*/  @UP0 ULEA.HI.X UR7, UR8, UR7, UR10, 0x2, UP2 ;  /* 0x0000000708070291 */ /* 0x000fe200090f140a */
[----:B------:R-:W-:Y:S01]  /*1070*/  IMAD.U32 R4, RZ, RZ, UR6 ;  /* 0x00000006ff047e24 */ /* 0x000fe2000f8e00ff */
[----:B------:R-:W-:-:S02]  /*1080*/  @UP1 ULEA.HI.X UR5, UR12, UR5, UR9, 0x2, UP3 ;  /* 0x000000050c051291 */ /* 0x000fc400098f1409 */
[----:B------:R-:W-:Y:S01]  /*1090*/  IMAD.U32 R6, RZ, RZ, UR4 ;  /* 0x00000004ff067e24 */ /* 0x000fe2000f8e00ff */
[----:B------:R-:W1:Y:S01]  /*10a0*/  S2UR UR37, SR_CgaCtaId ;  /* 0x00000000002579c3 */ /* 0x000e620000008800 */
[----:B------:R-:W-:Y:S01]  /*10b0*/  IMAD.U32 R5, RZ, RZ, UR7 ;  /* 0x00000007ff057e24 */ /* 0x000fe2000f8e00ff */
[----:B0-----:R-:W-:Y:S01]  /*10c0*/  R2UR UR38, R8 ;  /* 0x00000000082672ca */ /* 0x001fe200000e0000 */
[----:B------:R-:W-:Y:S01]  /*10d0*/  IMAD.U32 R7, RZ, RZ, UR5 ;  /* 0x00000005ff077e24 */ /* 0x000fe2000f8e00ff */
[----:B------:R-:W-:Y:S01]  /*10e0*/  ULDC.64 UR4, c[0x0][0x418] ;  /* 0x0001060000047ab9 */ /* 0x000fe20000000a00 */
[----:B------:R-:W-:Y:S01]  /*10f0*/  UMOV UR39, 0x400 ;  /* 0x0000040000277882 */ /* 0x000fe20000000000 */
[----:B------:R-:W2:Y:S01]  /*1100*/  @P0 LDG.E R3, desc[UR50][R4.64] ;  /* 0x0000003204030981 */ /* 0x000ea2000c1e1900 */
[----:B------:R-:W-:Y:S01]  /*1110*/  ULDC UR52, c[0x0][0x424] ;  /* 0x0001090000347ab9 */ /* 0x000fe20000000800 */
[----:B------:R-:W-:Y:S02]  /*1120*/  ULDC UR8, c[0x0][0x988] ;  /* 0x0002620000087ab9 */ /* 0x000fe40000000800 */
[----:B------:R-:W2:Y:S01]  /*1130*/  @P1 LDG.E R0, desc[UR50][R6.64] ;  /* 0x0000003206001981 */ /* 0x000ea2000c1e1900 */
[----:B------:R-:W-:-:S04]  /*1140*/  UISETP.NE.U32.AND UP0, UPT, UR4, URZ, UPT ;  /* 0x0000003f0400728c */ /* 0x000fc8000bf05070 */
[----:B------:R-:W-:Y:S02]  /*1150*/  UISETP.NE.AND.EX UP0, UPT, UR5, URZ, UPT, UP0 ;  /* 0x0000003f0500728c */ /* 0x000fe4000bf05300 */
[----:B------:R-:W-:Y:S02]  /*1160*/  ULEA.HI UR4, UR38, UR38, URZ, 0x1 ;  /* 0x0000002626047291 */ /* 0x000fe4000f8f083f */
[----:B------:R-:W-:Y:S01]  /*1170*/  USEL UR52, UR52, 0x1, UP0 ;  /* 0x0000000134347887 */ /* 0x000fe20008000000 */
[----:B------:R-:W-:Y:S01]  /*1180*/  ULDC UR5, c[0x0][0x2f0] ;  /* 0x0000bc0000057ab9 */ /* 0x000fe20000000800 */
[----:B------:R-:W-:Y:S02]  /*1190*/  ULOP3.LUT UR4, UR4, 0x3e, URZ, 0xc0, !UPT ;  /* 0x0000003e04047892 */ /* 0x000fe4000f8ec03f */
[----:B-1----:R-:W-:Y:S02]  /*11a0*/  ULEA UR39, UR37, UR39, 0x18 ;  /* 0x0000002725277291 */ /* 0x002fe4000f8ec03f */
[----:B------:R-:W-:-:S02]  /*11b0*/  UIMAD UR52, UR52, UR5, URZ ;  /* 0x00000005343472a4 */ /* 0x000fc4000f8e023f */
[----:B------:R-:W-:Y:S02]  /*11c0*/  UIADD3 UR7, UR39, 0x1e200, URZ ;  /* 0x0001e20027077890 */ /* 0x000fe4000fffe03f */
[----:B------:R-:W-:Y:S02]  /*11d0*/  UIADD3 UR4, UR38, -UR4, URZ ;  /* 0x8000000426047290 */ /* 0x000fe4000fffe03f */
[----:B------:R-:W-:Y:S02]  /*11e0*/  ULOP3.LUT UP0, URZ, UR7, 0x9f, URZ, 0xc0, !UPT ;  /* 0x0000009f073f7892 */ /* 0x000fe4000f80c03f */
[----:B------:R-:W-:Y:S02]  /*11f0*/  UIADD3 UR5, UR52, 0x9f, URZ ;  /* 0x0000009f34057890 */ /* 0x000fe4000fffe03f */
[----:B------:R-:W-:Y:S02]  /*1200*/  ULEA UR6, UR4, UR7, 0xc ;  /* 0x0000000704067291 */ /* 0x000fe4000f8e603f */
[----:B------:R-:W-:Y:S01]  /*1210*/  PLOP3.LUT P0, PT, PT, PT, UP0, 0x80, 0x0 ;  /* 0x000000000000781c */ /* 0x000fe20003f0f008 */
[----:B------:R-:W-:-:S02]  /*1220*/  UIMAD.WIDE UR4, UR5, 0x66666667, URZ ;  /* 0x66666667050478a5 */ /* 0x000fc4000f8e023f */
[----:B------:R-:W-:Y:S02]  /*1230*/  USHF.R.U32.HI UR6, URZ, 0x4, UR6 ;  /* 0x000000043f067899 */ /* 0x000fe40008011606 */
[----:B------:R-:W-:Y:S02]  /*1240*/  USHF.R.U32.HI UR49, URZ, 0x1f, UR5 ;  /* 0x0000001f3f317899 */ /* 0x000fe40008011605 */
[----:B------:R-:W-:Y:S02]  /*1250*/  ULOP3.LUT UR48, UR6, 0x3fff, URZ, 0xc0, !UPT ;  /* 0x00003fff06307892 */ /* 0x000fe4000f8ec03f */
[----:B------:R-:W-:Y:S01]  /*1260*/  ULEA.HI.SX32 UR49, UR5, UR49, 0x1a ;  /* 0x0000003105317291 */ /* 0x000fe2000f8fd23f */
[----:B--2---:R-:W-:-:S04]  /*1270*/  FMUL.FTZ R0, R3, R0 ;  /* 0x0000000003007220 */ /* 0x004fc80000410000 */
[----:B------:R-:W-:-:S05]  /*1280*/  FMUL.FTZ R0, R0, UR8 ;  /* 0x0000000800007c20 */ /* 0x000fca0008410000 */
[----:B------:R-:W-:Y:S01]  /*1290*/  R2UR UR40, R0 ;  /* 0x00000000002872ca */ /* 0x000fe200000e0000 */
[----:B----45:R-:W-:-:S14]  /*12a0*/  @!P0 BRA `(.L_x_7) ;  /* 0x0000000000408947 */ /* 0x030fdc0003800000 */
[----:B------:R-:W-:Y:S01]  /*12b0*/  MOV R0, 0x0 ;  /* 0x0000000000007802 */ /* 0x000fe20000000f00 */
[----:B------:R-:W-:Y:S01]  /*12c0*/  ULDC.64 UR4, c[0x4][0xc0] ;  /* 0x0100300000047ab9 */ /* 0x000fe20000000a00 */
[----:B------:R-:W-:Y:S01]  /*12d0*/  ULDC.64 UR6, c[0x4][0x30] ;  /* 0x01000c0000067ab9 */ /* 0x000fe20000000a00 */
[----:B------:R-:W-:Y:S01]  /*12e0*/  IMAD.U32 R4, RZ, RZ, UR4 ;  /* 0x00000004ff047e24 */ /* 0x000fe2000f8e00ff */
[----:B------:R0:W1:Y:S01]  /*12f0*/  LDC.64 R14, c[0x4][R0] ;  /* 0x01000000000e7b82 */ /* 0x0000620000000a00 */
[----:B------:R-:W-:Y:S01]  /*1300*/  IMAD.U32 R5, RZ, RZ, UR5 ;  /* 0x00000005ff057e24 */ /* 0x000fe2000f8e00ff */
[----:B------:R-:W-:Y:S01]  /*1310*/  ULDC.64 UR4, c[0x4][0xc8] ;  /* 0x0100320000047ab9 */ /* 0x000fe20000000a00 */
[----:B------:R-:W-:Y:S02]  /*1320*/  IMAD.U32 R10, RZ, RZ, UR6 ;  /* 0x00000006ff0a7e24 */ /* 0x000fe4000f8e00ff */
[----:B------:R-:W-:Y:S02]  /*1330*/  IMAD.U32 R6, RZ, RZ, UR4 ;  /* 0x00000004ff067e24 */ /* 0x000fe4000f8e00ff */
[----:B------:R-:W-:-:S02]  /*1340*/  IMAD.U32 R7, RZ, RZ, UR5 ;  /* 0x00000005ff077e24 */ /* 0x000fc4000f8e00ff */
[----:B------:R-:W-:Y:S02]  /*1350*/  IMAD.U32 R11, RZ, RZ, UR7 ;  /* 0x00000007ff0b7e24 */ /* 0x000fe4000f8e00ff */
[----:B------:R-:W-:Y:S02]  /*1360*/  IMAD.MOV.U32 R8, RZ, RZ, 0x70 ;  /* 0x00000070ff087424 */ /* 0x000fe400078e00ff */
[----:B------:R-:W-:Y:S02]  /*1370*/  IMAD.MOV.U32 R12, RZ, RZ, 0x1 ;  /* 0x00000001ff0c7424 */ /* 0x000fe400078e00ff */
[----:B0-----:R-:W-:-:S07]  /*1380*/  IMAD.MOV.U32 R13, RZ, RZ, RZ ;  /* 0x000000ffff0d7224 */ /* 0x001fce00078e00ff */
[----:B------:R-:W-:-:S07]  /*1390*/  LEPC R20, `(.L_x_7) ;  /* 0x000000001014794e */ /* 0x000fce0000000000 */
[----:B-1----:R-:W-:Y:S05]  /*13a0*/  CALL.ABS.NOINC R14 ;  /* 0x000000000e007343 */ /* 0x002fea0003c00000 */
.L_x_7:
[----:B------:R-:W-:Y:S01]  /*13b0*/  ULOP3.LUT UR4, UR46, 0x1, URZ, 0xc0, !UPT ;  /* 0x000000012e047892 */ /* 0x000fe2000f8ec03f */
[----:B------:R-:W-:-:S05]  /*13c0*/  IMAD.U32 R3, RZ, RZ, UR47 ;  /* 0x0000002fff037e24 */ /* 0x000fca000f8e00ff */
[----:B------:R-:W-:Y:S01]  /*13d0*/  IMAD.U32 R0, RZ, RZ, UR4 ;  /* 0x00000004ff007e24 */ /* 0x000fe2000f8e00ff */
[----:B------:R-:W-:-:S04]  /*13e0*/  ISETP.NE.AND P0, PT, R3, 0x3, PT ;  /* 0x000000030300780c */ /* 0x000fc80003f05270 */
[----:B------:R-:W-:-:S04]  /*13f0*/  SHF.L.U32 R0, R0, 0x1f, RZ ;  /* 0x0000001f00007819 */ /* 0x000fc800000006ff */
[----:B------:R-:W0:Y:S02]  /*1400*/  SYNCS.PHASECHK.TRANS64.TRYWAIT P1, [UR39+0x33400], R0 ;  /* 0x03340000ff0075a7 */ /* 0x000e240008020167 */
[----:B0-----:R-:W-:Y:S05]  /*1410*/  @!P1 BRA `(.L_x_8) ;  /* 0x000000e400309947 */ /* 0x001fea0003800000 */
.L_x_107:
[----:B------:R-:W-:Y:S05]  /*1420*/  @!P0 BRA `(.L_x_9) ;  /* 0x0000000000048947 */ /* 0x000fea0003800000 */
[----:B------:R-:W-:Y:S01]  /*1430*/  BPT.TRAP 0x1 ;  /* 0x000000040000795c */ /* 0x000fe20000300000 */
.L_x_9:
[----:B0-----:R-:W-:Y:S02]  /*1440*/  IMAD.U32 R3, RZ, RZ, UR44 ;  /* 0x0000002cff037e24 */ /* 0x001fe4000f8e00ff */
[----:B------:R-:W-:-:S03]  /*1450*/  IMAD.U32 R0, RZ, RZ, UR45 ;  /* 0x0000002dff007e24 */ /* 0x000fc6000f8e00ff */
[----:B------:R-:W-:Y:S02]  /*1460*/  LEA R3, R3, UR39, 0x3 ;  /* 0x0000002703037c11 */ /* 0x000fe4000f8e18ff */
[----:B------:R-:W-:-:S04]  /*1470*/  SHF.L.U32 R0, R0, 0x1f, RZ ;  /* 0x0000001f00007819 */ /* 0x000fc800000006ff */
[----:B------:R0:W1:Y:S01]  /*1480*/  SYNCS.PHASECHK.TRANS64.TRYWAIT P1, [R3+URZ+0x33430], R0 ;  /* 0x03343000030075a7 */ /* 0x000062000802017f */
[----:B------:R-:W-:Y:S05]  /*1490*/  @!P0 BRA `(.L_x_10) ;  /* 0x0000000000048947 */ /* 0x000fea0003800000 */
[----:B------:R-:W-:Y:S01]  /*14a0*/  BPT.TRAP 0x1 ;  /* 0x000000040000795c */ /* 0x000fe20000300000 */
.L_x_10:
[----:B------:R-:W-:Y:S01]  /*14b0*/  IMAD.MOV.U32 R119, RZ, RZ, RZ ;  /* 0x000000ffff777224 */ /* 0x000fe200078e00ff */
[----:B-1----:R-:W-:Y:S06]  /*14c0*/  @P1 BRA `(.L_x_11) ;  /* 0x0000000000081947 */ /* 0x002fec0003800000 */
[----:B------:R-:W1:Y:S02]  /*14d0*/  SYNCS.PHASECHK.TRANS64.TRYWAIT P1, [R3+URZ+0x33430], R0 ;  /* 0x03343000030075a7 */ /* 0x000e64000802017f */
[----:B-1----:R-:W-:Y:S05]  /*14e0*/  @!P1 BRA `(.L_x_12) ;  /* 0x000000e400149947 */ /* 0x002fea0003800000 */
.L_x_11:
[----:B------:R-:W-:Y:S05]  /*14f0*/  WARPSYNC.ALL ;  /* 0x0000000000007948 */ /* 0x000fea0003800000 */
[----:B------:R-:W-:Y:S01]  /*1500*/  UIADD3 UR4, UR39, 0x24200, URZ ;  /* 0x0002420027047890 */ /* 0x000fe2000fffe03f */
[----:B------:R-:W-:Y:S01]  /*1510*/  WARPGROUP.ARRIVE ;  /* 0x00000000000079c5 */ /* 0x000fe20000000000 */
[----:B------:R-:W-:Y:S02]  /*1520*/  ULOP3.LUT UR28, UR48, 0x10000, URZ, 0xfc, !UPT ;  /* 0x00010000301c7892 */ /* 0x000fe4000f8efc3f */
[----:B------:R-:W-:Y:S01]  /*1530*/  USHF.R.U32.HI UR4, URZ, 0x4, UR4 ;  /* 0x000000043f047899 */ /* 0x000fe20008011604 */
[----:B------:R-:W-:Y:S01]  /*1540*/  UMOV UR25, 0x80000020 ;  /* 0x8000002000197882 */ /* 0x000fe20000000000 */
[----:B------:R-:W-:-:S02]  /*1550*/  UMOV UR27, 0x80000020 ;  /* 0x80000020001b7882 */ /* 0x000fc40000000000 */
[----:B------:R-:W-:Y:S01]  /*1560*/  ULOP3.LUT UR4, UR4, 0x3fff, URZ, 0xc0, !UPT ;  /* 0x00003fff04047892 */ /* 0x000fe2000f8ec03f */
[----:B------:R-:W-:Y:S01]  /*1570*/  UMOV UR24, UR28 ;  /* 0x0000001c00187c82 */ /* 0x000fe20008000000 */
[----:B------:R-:W-:Y:S02]  /*1580*/  UMOV UR5, UR25 ;  /* 0x0000001900057c82 */ /* 0x000fe40008000000 */
[----:B------:R-:W-:Y:S01]  /*1590*/  ULOP3.LUT UR48, UR4, 0x10000, URZ, 0xfc, !UPT ;  /* 0x0001000004307892 */ /* 0x000fe2000f8efc3f */
[----:B------:R-:W-:Y:S02]  /*15a0*/  UMOV UR7, 0x80000020 ;  /* 0x8000002000077882 */ /* 0x000fe40000000000 */
[----:B------:R-:W-:Y:S01]  /*15b0*/  UMOV UR4, UR24 ;  /* 0x0000001800047c82 */ /* 0x000fe20008000000 */
[----:B------:R-:W-:Y:S01]  /*15c0*/  UIMAD UR30, UR44, 0x780, UR48 ;  /* 0x000007802c1e78a4 */ /* 0x000fe2000f8e0230 */
[----:B------:R-:W-:Y:S01]  /*15d0*/  UMOV UR11, 0x80000020 ;  /* 0x80000020000b7882 */ /* 0x000fe20000000000 */
[----:B------:R-:W-:-:S02]  /*15e0*/  UMOV UR15, 0x80000020 ;  /* 0x80000020000f7882 */ /* 0x000fc40000000000 */
[----:B------:R-:W-:Y:S02]  /*15f0*/  UIADD3 UR6, UR30, 0x80, URZ ;  /* 0x000000801e067890 */ /* 0x000fe4000fffe03f */
[----:B------:R-:W-:Y:S02]  /*1600*/  UIADD3 UR8, UR30, 0x100, URZ ;  /* 0x000001001e087890 */ /* 0x000fe4000fffe03f */
[----:B------:R-:W-:Y:S01]  /*1610*/  UMOV UR26, UR30 ;  /* 0x0000001e001a7c82 */ /* 0x000fe20008000000 */
[----:B------:R-:W-:Y:S01]  /*1620*/  UIADD3 UR9, UR30, 0x180, URZ ;  /* 0x000001801e097890 */ /* 0x000fe2000fffe03f */
[----:B------:R-:W-:Y:S01]  /*1630*/  QGMMA.64x32x32.F32.E4M3.E4M3 R88, gdesc[UR24], RZ, !UPT, gsb0 ;  /* 0x00600000185879f3 */ /* 0x000fe2000c0008ff */
[----:B------:R-:W-:Y:S01]  /*1640*/  UMOV UR26, UR6 ;  /* 0x00000006001a7c82 */ /* 0x000fe20008000000 */
[----:B------:R-:W-:Y:S01]  /*1650*/  UMOV UR27, 0x80000020 ;  /* 0x80000020001b7882 */ /* 0x000fe20000000000 */
[----:B------:R-:W-:Y:S01]  /*1660*/  UMOV UR6, UR8 ;  /* 0x0000000800067c82 */ /* 0x000fe20008000000 */
[----:B------:R-:W-:-:S02]  /*1670*/  UIADD3 UR10, UR30, 0x200, URZ ;  /* 0x000002001e0a7890 */ /* 0x000fc4000fffe03f */
[----:B------:R-:W-:Y:S02]  /*1680*/  UIADD3 UR12, UR30, 0x102, URZ ;  /* 0x000001021e0c7890 */ /* 0x000fe4000fffe03f */
[----:B------:R-:W-:Y:S02]  /*1690*/  UIADD3 UR13, UR30, 0x182, URZ ;  /* 0x000001821e0d7890 */ /* 0x000fe4000fffe03f */
[----:B------:R-:W-:Y:S02]  /*16a0*/  UIADD3 UR14, UR30, 0x202, URZ ;  /* 0x000002021e0e7890 */ /* 0x000fe4000fffe03f */
[----:B------:R-:W-:Y:S01]  /*16b0*/  UIADD3 UR18, UR30, 0x382, URZ ;  /* 0x000003821e127890 */ /* 0x000fe2000fffe03f */
[----:B------:R-:W-:Y:S01]  /*16c0*/  UMOV UR19, 0x80000020 ;  /* 0x8000002000137882 */ /* 0x000fe20000000000 */
[----:B------:R-:W-:Y:S01]  /*16d0*/  UIADD3 UR22, UR30, 0x600, URZ ;  /* 0x000006001e167890 */ /* 0x000fe2000fffe03f */
[----:B------:R-:W-:Y:S01]  /*16e0*/  UMOV UR23, 0x80000020 ;  /* 0x8000002000177882 */ /* 0x000fe20000000000 */
[----:B------:R-:W-:Y:S01]  /*16f0*/  UMOV UR31, 0x80000020 ;  /* 0x80000020001f7882 */ /* 0x000fe20000000000 */
[----:B------:R-:W-:-:S02]  /*1700*/  WARPGROUP.DEPBAR.LE gsb0, 0x0 ;  /* 0x00008000000079c5 */ /* 0x000fc40000010000 */
[----:B------:R-:W-:-:S06]  /*1710*/  WARPGROUP.ARRIVE ;  /* 0x00000000000079c5 */ /* 0x000fcc0000000000 */
[----:B------:R-:W-:Y:S01]  /*1720*/  QGMMA.64x32x32.F32.E4M3.E4M3 R72, gdesc[UR24], RZ, !UPT, gsb0 ;  /* 0x00600000184879f3 */ /* 0x000fe2000c0008ff */
[----:B------:R-:W-:Y:S01]  /*1730*/  UMOV UR26, UR9 ;  /* 0x00000009001a7c82 */ /* 0x000fe20008000000 */
[----:B------:R-:W-:Y:S01]  /*1740*/  UMOV UR27, 0x80000020 ;  /* 0x80000020001b7882 */ /* 0x000fe20000000000 */
[----:B------:R-:W-:Y:S02]  /*1750*/  WARPGROUP.DEPBAR.LE gsb0, 0x0 ;  /* 0x00008000000079c5 */ /* 0x000fe40000010000 */
[----:B------:R-:W-:-:S06]  /*1760*/  WARPGROUP.ARRIVE ;  /* 0x00000000000079c5 */ /* 0x000fcc0000000000 */
[----:B------:R-:W-:Y:S01]  /*1770*/  QGMMA.64x32x32.F32.E4M3.E4M3 R56, gdesc[UR4], RZ, !UPT, gsb0 ;  /* 0x00600000043879f3 */ /* 0x000fe2000c0008ff */
[----:B------:R-:W-:Y:S02]  /*1780*/  UIADD3 UR4, UR28, 0x2, URZ ;  /* 0x000000021c047890 */ /* 0x000fe4000fffe03f */
[----:B------:R-:W-:Y:S01]  /*1790*/  UIADD3 UR6, UR30, 0x2, URZ ;  /* 0x000000021e067890 */ /* 0x000fe2000fffe03f */
[----:B------:R-:W-:Y:S01]  /*17a0*/  UMOV UR5, 0x80000020 ;  /* 0x8000002000057882 */ /* 0x000fe20000000000 */
[----:B------:R-:W-:Y:S01]  /*17b0*/  UMOV UR7, 0x80000020 ;  /* 0x8000002000077882 */ /* 0x000fe20000000000 */
[----:B------:R-:W-:Y:S02]  /*17c0*/  UMOV UR9, UR5 ;  /* 0x0000000500097c82 */ /* 0x000fe40008000000 */
[----:B------:R-:W-:Y:S01]  /*17d0*/  UMOV UR8, UR4 ;  /* 0x0000000400087c82 */ /* 0x000fe20008000000 */
[----:B------:R-:W-:Y:S02]  /*17e0*/  WARPGROUP.DEPBAR.LE gsb0, 0x0 ;  /* 0x00008000000079c5 */ /* 0x000fe40000010000 */
[----:B------:R-:W-:-:S06]  /*17f0*/  WARPGROUP.ARRIVE ;  /* 0x00000000000079c5 */ /* 0x000fcc0000000000 */
[----:B------:R-:W-:Y:S01]  /*1800*/  QGMMA.64x32x32.F32.E4M3.E4M3 R40, gdesc[UR24], RZ, !UPT, gsb0 ;  /* 0x00600000182879f3 */ /* 0x000fe2000c0008ff */
[----:B------:R-:W-:Y:S01]  /*1810*/  UMOV UR26, UR10 ;  /* 0x0000000a001a7c82 */ /* 0x000fe20008000000 */
[----:B------:R-:W-:Y:S01]  /*1820*/  UMOV UR27, 0x80000020 ;  /* 0x80000020001b7882 */ /* 0x000fe20000000000 */
[----:B------:R-:W-:Y:S01]  /*1830*/  UIADD3 UR10, UR30, 0x82, URZ ;  /* 0x000000821e0a7890 */ /* 0x000fe2000fffe03f */
[----:B------:R-:W-:Y:S02]  /*1840*/  WARPGROUP.DEPBAR.LE gsb0, 0x0 ;  /* 0x00008000000079c5 */ /* 0x000fe40000010000 */
[----:B------:R-:W-:-:S06]  /*1850*/  WARPGROUP.ARRIVE ;  /* 0x00000000000079c5 */ /* 0x000fcc0000000000 */
[----:B------:R-:W-:Y:S03]  /*1860*/  QGMMA.64x32x32.F32.E4M3.E4M3 R24, gdesc[UR24], RZ, !UPT, gsb0 ;  /* 0x00600000181879f3 */ /* 0x000fe6000c0008ff */
[----:B------:R-:W-:Y:S02]  /*1870*/  WARPGROUP.DEPBAR.LE gsb0, 0x0 ;  /* 0x00008000000079c5 */ /* 0x000fe40000010000 */
[----:B------:R-:W-:-:S06]  /*1880*/  WARPGROUP.ARRIVE ;  /* 0x00000000000079c5 */ /* 0x000fcc0000000000 */
[----:B------:R-:W-:Y:S01]  /*1890*/  QGMMA.64x32x32.F32.E4M3.E4M3 R88, gdesc[UR4], R88, gsb0 ;  /* 0x00600000045879f3 */ /* 0x000fe20008000858 */
[----:B------:R-:W-:Y:S01]  /*18a0*/  UMOV UR6, UR10 ;  /* 0x0000000a00067c82 */ /* 0x000fe20008000000 */
[----:B------:R-:W-:Y:S01]  /*18b0*/  UMOV UR7, 0x80000020 ;  /* 0x8000002000077882 */ /* 0x000fe20000000000 */
[----:B------:R-:W-:Y:S01]  /*18c0*/  UMOV UR10, UR12 ;  /* 0x0000000c000a7c82 */ /* 0x000fe20008000000 */
[----:B------:R-:W-:Y:S02]  /*18d0*/  WARPGROUP.DEPBAR.LE gsb0, 0x0 ;  /* 0x00008000000079c5 */ /* 0x000fe40000010000 */
[----:B------:R-:W-:-:S06]  /*18e0*/  WARPGROUP.ARRIVE ;  /* 0x00000000000079c5 */ /* 0x000fcc0000000000 */
[----:B------:R-:W-:Y:S01]  /*18f0*/  QGMMA.64x32x32.F32.E4M3.E4M3 R72, gdesc[UR4], R72, gsb0 ;  /* 0x00600000044879f3 */ /* 0x000fe20008000848 */
[----:B------:R-:W-:Y:S01]  /*1900*/  UMOV UR6, UR13 ;  /* 0x0000000d00067c82 */ /* 0x000fe20008000000 */
[----:B------:R-:W-:Y:S01]  /*1910*/  UMOV UR7, 0x80000020 ;  /* 0x8000002000077882 */ /* 0x000fe20000000000 */
[----:B------:R-:W-:Y:S02]  /*1920*/  WARPGROUP.DEPBAR.LE gsb0, 0x0 ;  /* 0x00008000000079c5 */ /* 0x000fe40000010000 */
[----:B------:R-:W-:-:S06]  /*1930*/  WARPGROUP.ARRIVE ;  /* 0x00000000000079c5 */ /* 0x000fcc0000000000 */
[----:B------:R-:W-:Y:S01]  /*1940*/  QGMMA.64x32x32.F32.E4M3.E4M3 R56, gdesc[UR8], R56, gsb0 ;  /* 0x00600000083879f3 */ /* 0x000fe20008000838 */
        /* <DEDUP_REMOVED lines=8> */
[----:B------:R-:W-:Y:S01]  /*19d0*/  QGMMA.64x32x32.F32.E4M3.E4M3 R40, gdesc[UR4], R40, gsb0 ;  /* 0x00600000042879f3 */ /* 0x000fe20008000828 */
[----:B------:R-:W-:Y:S01]  /*19e0*/  UMOV UR6, UR14 ;  /* 0x0000000e00067c82 */ /* 0x000fe20008000000 */
[----:B------:R-:W-:Y:S01]  /*19f0*/  UMOV UR7, 0x80000020 ;  /* 0x8000002000077882 */ /* 0x000fe20000000000 */
[----:B------:R-:W-:Y:S01]  /*1a00*/  UIADD3 UR14, UR30, 0x380, URZ ;  /* 0x000003801e0e7890 */ /* 0x000fe2000fffe03f */
[----:B------:R-:W-:Y:S02]  /*1a10*/  WARPGROUP.DEPBAR.LE gsb0, 0x0 ;  /* 0x00008000000079c5 */ /* 0x000fe40000010000 */
[----:B------:R-:W-:-:S06]  /*1a20*/  WARPGROUP.ARRIVE ;  /* 0x00000000000079c5 */ /* 0x000fcc0000000000 */
[----:B------:R-:W-:Y:S01]  /*1a30*/  QGMMA.64x32x32.F32.E4M3.E4M3 R24, gdesc[UR4], R24, gsb0 ;  /* 0x00600000041879f3 */ /* 0x000fe20008000818 */
[----:B------:R-:W-:Y:S02]  /*1a40*/  UIADD3 UR6, UR30, 0x300, URZ ;  /* 0x000003001e067890 */ /* 0x000fe4000fffe03f */
[----:B------:R-:W-:Y:S01]  /*1a50*/  UIADD3 UR7, UR30, 0x400, URZ ;  /* 0x000004001e077890 */ /* 0x000fe2000fffe03f */
        /* <DEDUP_REMOVED lines=60> */
[----:B------:R-:W-:Y:S03]  /*1e20*/  QGMMA.64x32x32.F32.E4M3.E4M3 R24, gdesc[UR12], R24, gsb0 ;  /* 0x006000000c1879f3 */ /* 0x000fe60008000818 */
        /* <DEDUP_REMOVED lines=35> */
[----:B------:R-:W-:-:S03]  /*2060*/  UIADD3 UR6, UR30, 0x702, URZ ;  /* 0x000007021e067890 */ /* 0x000fc6000fffe03f */
        /* <DEDUP_REMOVED lines=18> */
[----:B------:R-:W-:Y:S05]  /*2190*/  @!P0 BRA `(.L_x_13) ;  /* 0x0000000000048947 */ /* 0x000fea0003800000 */
[----:B------:R-:W-:Y:S01]  /*21a0*/  BPT.TRAP 0x1 ;  /* 0x000000040000795c */ /* 0x000fe20000300000 */
.L_x_13:
[----:B01----:R-:W-:Y:S01]  /*21b0*/  VIADD R0, R224, UR52 ;  /* 0x00000034e0007c36 */ /* 0x003fe20008000000 */
[----:B------:R-:W-:Y:S01]  /*21c0*/  P2R R104, PR, RZ, 0x1 ;  /* 0x00000001ff687803 */ /* 0x000fe20000000000 */
[----:B------:R-:W-:Y:S01]  /*21d0*/  IMAD.U32 R5, RZ, RZ, UR49 ;  /* 0x00000031ff057e24 */ /* 0x000fe2000f8e00ff */
[----:B------:R-:W-:Y:S01]  /*21e0*/  R2UR UR6, R3 ;  /* 0x00000000030672ca */ /* 0x000fe200000e0000 */
[----:B------:R-:W-:Y:S01]  /*21f0*/  UISETP.GE.AND UP0, UPT, UR52, 0xa1, UPT ;  /* 0x000000a13400788c */ /* 0x000fe2000bf06270 */
[--C-:B------:R-:W-:Y:S02]  /*2200*/  IMAD.MOV.U32 R118, RZ, RZ, R119.reuse ;  /* 0x000000ffff767224 */ /* 0x100fe400078e0077 */
[----:B------:R-:W-:Y:S02]  /*2210*/  IMAD R4, R5, -0xa0, R0 ;  /* 0xffffff6005047824 */ /* 0x000fe400078e0200 */
[--C-:B------:R-:W-:Y:S02]  /*2220*/  IMAD.MOV.U32 R117, RZ, RZ, R119.reuse ;  /* 0x000000ffff757224 */ /* 0x100fe400078e0077 */
[--C-:B------:R-:W-:Y:S01]  /*2230*/  IMAD.MOV.U32 R116, RZ, RZ, R119.reuse ;  /* 0x000000ffff747224 */ /* 0x100fe200078e0077 */
[C---:B------:R-:W-:Y:S01]  /*2240*/  ISETP.GT.AND P6, PT, R4.reuse, RZ, PT ;  /* 0x000000ff0400720c */ /* 0x040fe20003fc4270 */
[--C-:B------:R-:W-:Y:S01]  /*2250*/  IMAD.MOV.U32 R115, RZ, RZ, R119.reuse ;  /* 0x000000ffff737224 */ /* 0x100fe200078e0077 */
[C---:B------:R-:W-:Y:S01]  /*2260*/  ISETP.GT.AND P5, PT, R4.reuse, 0x1, PT ;  /* 0x000000010400780c */ /* 0x040fe20003fa4270 */
[--C-:B------:R-:W-:Y:S01]  /*2270*/  IMAD.MOV.U32 R114, RZ, RZ, R119.reuse ;  /* 0x000000ffff727224 */ /* 0x100fe200078e0077 */
[----:B------:R-:W-:Y:S01]  /*2280*/  ISETP.GT.AND P4, PT, R4, 0x8, PT ;  /* 0x000000080400780c */ /* 0x000fe20003f84270 */
[----:B------:R-:W-:Y:S01]  /*2290*/  UIADD3 UR6, UR6, 0x33440, URZ ;  /* 0x0003344006067890 */ /* 0x000fe2000fffe03f */
[----:B------:R-:W-:Y:S01]  /*22a0*/  FSEL R7, R88, -INF , P6 ;  /* 0xff80000058077808 */ /* 0x000fe20003000000 */
[--C-:B------:R-:W-:Y:S01]  /*22b0*/  IMAD.MOV.U32 R112, RZ, RZ, R119.reuse ;  /* 0x000000ffff707224 */ /* 0x100fe200078e0077 */
[----:B------:R-:W-:Y:S01]  /*22c0*/  FSEL R9, R89, -INF , P5 ;  /* 0xff80000059097808 */ /* 0x000fe20002800000 */
[----:B------:R-:W-:Y:S01]  /*22d0*/  UPRMT UR6, UR37, 0x654, UR6 ;  /* 0x0000065425067896 */ /* 0x000fe20008000006 */
[----:B------:R-:W-:Y:S01]  /*22e0*/  ISETP.GT.AND P3, PT, R4, 0x9, PT ;  /* 0x000000090400780c */ /* 0x000fe20003f64270 */
[--C-:B------:R-:W-:Y:S01]  /*22f0*/  IMAD.MOV.U32 R110, RZ, RZ, R119.reuse ;  /* 0x000000ffff6e7224 */ /* 0x100fe200078e0077 */
[----:B------:R-:W-:Y:S01]  /*2300*/  FSEL R11, R92, -INF , P4 ;  /* 0xff8000005c0b7808 */ /* 0x000fe20002000000 */
[--C-:B------:R-:W-:Y:S01]  /*2310*/  IMAD.MOV.U32 R108, RZ, RZ, R119.reuse ;  /* 0x000000ffff6c7224 */ /* 0x100fe200078e0077 */
[----:B------:R-:W-:Y:S01]  /*2320*/  FMNMX.FTZ R0, R7, R9, !PT ;  /* 0x0000000907007209 */ /* 0x000fe20007810000 */
[--C-:B------:R-:W-:Y:S01]  /*2330*/  IMAD.MOV.U32 R106, RZ, RZ, R119.reuse ;  /* 0x000000ffff6a7224 */ /* 0x100fe200078e0077 */
[----:B------:R-:W-:Y:S01]  /*2340*/  ISETP.GT.AND P1, PT, R4, 0x10, PT ;  /* 0x000000100400780c */ /* 0x000fe20003f24270 */
[----:B------:R-:W-:Y:S01]  /*2350*/  IMAD.MOV.U32 R92, RZ, RZ, R119 ;  /* 0x000000ffff5c7224 */ /* 0x000fe200078e0077 */
[----:B------:R-:W-:Y:S01]  /*2360*/  FSEL R93, R93, -INF , P3 ;  /* 0xff8000005d5d7808 */ /* 0x000fe20001800000 */
[----:B------:R-:W-:Y:S01]  /*2370*/  SYNCS.ARRIVE.TRANS64.RED.A1T0 RZ, [UR6], RZ ;  /* 0x000000ffffff79a7 */ /* 0x000fe20008100406 */
[----:B------:R-:W-:-:S02]  /*2380*/  FMNMX.FTZ R0, R11, R0, !PT ;  /* 0x000000000b007209 */ /* 0x000fc40007810000 */
[----:B------:R-:W-:Y:S02]  /*2390*/  ISETP.GT.AND P2, PT, R4, 0x11, PT ;  /* 0x000000110400780c */ /* 0x000fe40003f44270 */
[----:B------:R-:W-:Y:S01]  /*23a0*/  FSEL R13, R96, -INF , P1 ;  /* 0xff800000600d7808 */ /* 0x000fe20000800000 */
[----:B------:R-:W-:Y:S01]  /*23b0*/  IMAD.MOV.U32 R96, RZ, RZ, R119 ;  /* 0x000000ffff607224 */ /* 0x000fe200078e0077 */
[----:B------:R-:W-:Y:S02]  /*23c0*/  FMNMX.FTZ R0, R93, R0, !PT ;  /* 0x000000005d007209 */ /* 0x000fe40007810000 */
[----:B------:R-:W-:Y:S02]  /*23d0*/  FSEL R90, R90, -INF , P6 ;  /* 0xff8000005a5a7808 */ /* 0x000fe40003000000 */
[----:B------:R-:W-:Y:S02]  /*23e0*/  ISETP.GT.AND P6, PT, R4, 0x18, PT ;  /* 0x000000180400780c */ /* 0x000fe40003fc4270 */
[----:B------:R-:W-:-:S02]  /*23f0*/  FSEL R97, R97, -INF , P2 ;  /* 0xff80000061617808 */ /* 0x000fc40001000000 */
[----:B------:R-:W-:Y:S02]  /*2400*/  FMNMX.FTZ R0, R13, R0, !PT ;  /* 0x000000000d007209 */ /* 0x000fe40007810000 */
[----:B------:R-:W-:Y:S02]  /*2410*/  FSEL R91, R91, -INF , P5 ;  /* 0xff8000005b5b7808 */ /* 0x000fe40002800000 */
[----:B------:R-:W-:Y:S02]  /*2420*/  ISETP.GT.AND P5, PT, R4, 0x19, PT ;  /* 0x000000190400780c */ /* 0x000fe40003fa4270 */
[----:B------:R-:W-:Y:S01]  /*2430*/  FSEL R15, R100, -INF , P6 ;  /* 0xff800000640f7808 */ /* 0x000fe20003000000 */
[----:B------:R-:W-:Y:S01]  /*2440*/  IMAD.MOV.U32 R100, RZ, RZ, R119 ;  /* 0x000000ffff647224 */ /* 0x000fe200078e0077 */
[----:B------:R-:W-:Y:S02]  /*2450*/  FMNMX.FTZ R0, R97, R0, !PT ;  /* 0x0000000061007209 */ /* 0x000fe40007810000 */
[----:B------:R-:W-:-:S02]  /*2460*/  FSEL R94, R94, -INF , P4 ;  /* 0xff8000005e5e7808 */ /* 0x000fc40002000000 */
[C---:B------:R-:W-:Y:S02]  /*2470*/  ISETP.GT.AND P4, PT, R4.reuse, 0x20, PT ;  /* 0x000000200400780c */ /* 0x040fe40003f84270 */
[----:B------:R-:W-:Y:S02]  /*2480*/  FSEL R101, R101, -INF , P5 ;  /* 0xff80000065657808 */ /* 0x000fe40002800000 */
[----:B------:R-:W-:Y:S02]  /*2490*/  FMNMX.FTZ R0, R15, R0, !PT ;  /* 0x000000000f007209 */ /* 0x000fe40007810000 */
[----:B------:R-:W-:Y:S02]  /*24a0*/  FSEL R95, R95, -INF , P3 ;  /* 0xff8000005f5f7808 */ /* 0x000fe40001800000 */
[----:B------:R-:W-:Y:S02]  /*24b0*/  ISETP.GT.AND P3, PT, R4, 0x21, PT ;  /* 0x000000210400780c */ /* 0x000fe40003f64270 */
[----:B------:R-:W-:-:S02]  /*24c0*/  FSEL R21, R72, -INF , P4 ;  /* 0xff80000048157808 */ /* 0x000fc40002000000 */
[----:B------:R-:W-:Y:S02]  /*24d0*/  FMNMX.FTZ R0, R101, R0, !PT ;  /* 0x0000000065007209 */ /* 0x000fe40007810000 */
[----:B------:R-:W-:Y:S02]  /*24e0*/  FSEL R98, R98, -INF , P1 ;  /* 0xff80000062627808 */ /* 0x000fe40000800000 */
[----:B------:R-:W-:Y:S02]  /*24f0*/  ISETP.GT.AND P1, PT, R4, 0x28, PT ;  /* 0x000000280400780c */ /* 0x000fe40003f24270 */
[----:B------:R-:W-:Y:S02]  /*2500*/  FSEL R105, R73, -INF , P3 ;  /* 0xff80000049697808 */ /* 0x000fe40001800000 */
[----:B------:R-:W-:Y:S02]  /*2510*/  FMNMX.FTZ R0, R21, R0, !PT ;  /* 0x0000000015007209 */ /* 0x000fe40007810000 */
[----:B------:R-:W-:-:S02]  /*2520*/  FSEL R99, R99, -INF , P2 ;  /* 0xff80000063637808 */ /* 0x000fc40001000000 */
[----:B------:R-:W-:Y:S02]  /*2530*/  ISETP.GT.AND P2, PT, R4, 0x29, PT ;  /* 0x000000290400780c */ /* 0x000fe40003f44270 */
        /* <DEDUP_REMOVED lines=36> */
[----:B------:R-:W-:Y:S01]  /*2780*/  FSEL R5, R61, -INF , P5 ;  /* 0xff8000003d057808 */ /* 0x000fe20002800000 */
[----:B------:R-:W-:Y:S01]  /*2790*/  IMAD.U32 R61, RZ, RZ, UR40 ;  /* 0x00000028ff3d7e24 */ /* 0x000fe2000f8e00ff */
        /* <DEDUP_REMOVED lines=41> */
[----:B------:R-:W-:Y:S02]  /*2a30*/  ISETP.GT.AND P0, PT, R4, 0x79, PT ;  /* 0x000000790400780c */ /* 0x000fe40003f04270 */
[----:B------:R-:W-:Y:S02]  /*2a40*/  FSEL R52, R52, -INF , P6 ;  /* 0xff80000034347808 */ /* 0x000fe40003000000 */
[----:B------:R-:W-:Y:S02]  /*2a50*/  FMNMX.FTZ R57, R49, R0, !PT ;  /* 0x0000000031397209 */ /* 0x000fe40007810000 */
[----:B------:R-:W-:Y:S02]  /*2a60*/  FSEL R43, R43, -INF , P5 ;  /* 0xff8000002b2b7808 */ /* 0x000fe40002800000 */
[----:B------:R-:W-:-:S02]  /*2a70*/  ISETP.GT.AND P5, PT, R4, 0x80, PT ;  /* 0x000000800400780c */ /* 0x000fc40003fa4270 */
[----:B------:R-:W-:Y:S02]  /*2a80*/  FSEL R53, R53, -INF , P0 ;  /* 0xff80000035357808 */ /* 0x000fe40000000000 */
[----:B------:R-:W-:Y:S02]  /*2a90*/  FMNMX.FTZ R0, R52, R57, !PT ;  /* 0x0000003934007209 */ /* 0x000fe40007810000 */
        /* <DEDUP_REMOVED lines=12> */
[----:B------:R-:W-:Y:S02]  /*2b60*/  FSEL R29, R29, -INF , P2 ;  /* 0xff8000001d1d7808 */ /* 0x000fe40001000000 */
[----:B------:R-:W-:Y:S02]  /*2b70*/  FMNMX.FTZ R0, R28, R57, !PT ;  /* 0x000000391c007209 */ /* 0x000fe40007810000 */
[----:B------:R-:W-:Y:S02]  /*2b80*/  ISETP.GT.AND P3, PT, R4, 0x90, PT ;  /* 0x000000900400780c */ /* 0x000fe40003f64270 */
[----:B------:R-:W-:-:S02]  /*2b90*/  FSEL R46, R46, -INF , P4 ;  /* 0xff8000002e2e7808 */ /* 0x000fc40002000000 */
[----:B------:R-:W-:Y:S02]  /*2ba0*/  FSEL R32, R32, -INF , P3 ;  /* 0xff80000020207808 */ /* 0x000fe40001800000 */
[----:B------:R-:W-:Y:S02]  /*2bb0*/  FMNMX.FTZ R57, R29, R0, !PT ;  /* 0x000000001d397209 */ /* 0x000fe40007810000 */
[----:B------:R-:W-:Y:S02]  /*2bc0*/  ISETP.GT.AND P4, PT, R4, 0x91, PT ;  /* 0x000000910400780c */ /* 0x000fe40003f84270 */
[----:B------:R-:W-:Y:S02]  /*2bd0*/  FMNMX.FTZ R0, R32, R57, !PT ;  /* 0x0000003920007209 */ /* 0x000fe40007810000 */
[----:B------:R-:W-:Y:S02]  /*2be0*/  FSEL R33, R33, -INF , P4 ;  /* 0xff80000021217808 */ /* 0x000fe40002000000 */
[----:B------:R-:W-:-:S02]  /*2bf0*/  ISETP.GT.AND P5, PT, R4, 0x98, PT ;  /* 0x000000980400780c */ /* 0x000fc40003fa4270 */
[----:B------:R-:W-:Y:S02]  /*2c00*/  FMNMX.FTZ R57, R33, R0, !PT ;  /* 0x0000000021397209 */ /* 0x000fe40007810000 */
[----:B------:R-:W-:Y:S02]  /*2c10*/  FSEL R36, R36, -INF , P5 ;  /* 0xff80000024247808 */ /* 0x000fe40002800000 */
[----:B------:R-:W-:Y:S02]  /*2c20*/  ISETP.GT.AND P6, PT, R4, 0x99, PT ;  /* 0x000000990400780c */ /* 0x000fe40003fc4270 */
[----:B------:R-:W-:Y:S02]  /*2c30*/  FMNMX.FTZ R0, R36, R57, !PT ;  /* 0x0000003924007209 */ /* 0x000fe40007810000 */
[----:B------:R-:W-:Y:S02]  /*2c40*/  FSEL R37, R37, -INF , P6 ;  /* 0xff80000025257808 */ /* 0x000fe40003000000 */
[----:B------:R-:W-:-:S02]  /*2c50*/  P2R R8, PR, RZ, 0x8 ;  /* 0x00000008ff087803 */ /* 0x000fc40000000000 */
[----:B------:R-:W-:Y:S02]  /*2c60*/  FMNMX.FTZ R6, R37, R0, !PT ;  /* 0x0000000025067209 */ /* 0x000fe40007810000 */
[----:B------:R-:W-:Y:S02]  /*2c70*/  P2R R14, PR, RZ, 0x2 ;  /* 0x00000002ff0e7803 */ /* 0x000fe40000000000 */
[C---:B------:R-:W-:Y:S01]  /*2c80*/  ISETP.GT.AND P1, PT, R4.reuse, 0x79, PT ;  /* 0x000000790400780c */ /* 0x040fe20003f24270 */
[----:B------:R-:W0:Y:S01]  /*2c90*/  SHFL.BFLY PT, R57, R6, 0x2, 0x1f ;  /* 0x0c401f0006397f89 */ /* 0x000e2200000e0000 */
[----:B------:R-:W-:Y:S02]  /*2ca0*/  P2R R12, PR, RZ, 0x4 ;  /* 0x00000004ff0c7803 */ /* 0x000fe40000000000 */
[----:B------:R-:W-:Y:S02]  /*2cb0*/  ISETP.GT.AND P2, PT, R4, 0x78, PT ;  /* 0x000000780400780c */ /* 0x000fe40003f44270 */
[----:B------:R-:W-:-:S02]  /*2cc0*/  FSEL R55, R55, -INF , P1 ;  /* 0xff80000037377808 */ /* 0x000fc40000800000 */
[----:B------:R-:W-:Y:S02]  /*2cd0*/  ISETP.NE.AND P1, PT, R14, RZ, PT ;  /* 0x000000ff0e00720c */ /* 0x000fe40003f25270 */
[----:B------:R-:W-:Y:S02]  /*2ce0*/  P2R R20, PR, RZ, 0x1 ;  /* 0x00000001ff147803 */ /* 0x000fe40000000000 */
[----:B------:R-:W-:Y:S02]  /*2cf0*/  FSEL R54, R54, -INF , P2 ;  /* 0xff80000036367808 */ /* 0x000fe40001000000 */
[----:B------:R-:W-:Y:S02]  /*2d00*/  ISETP.GT.AND P0, PT, R4, 0x80, PT ;  /* 0x000000800400780c */ /* 0x000fe40003f04270 */
[----:B------:R-:W-:Y:S02]  /*2d10*/  ISETP.NE.AND P2, PT, R12, RZ, PT ;  /* 0x000000ff0c00720c */ /* 0x000fe40003f45270 */
[----:B------:R-:W-:-:S02]  /*2d20*/  FSEL R26, R26, -INF , P0 ;  /* 0xff8000001a1a7808 */ /* 0x000fc40000000000 */
[----:B------:R-:W-:Y:S02]  /*2d30*/  ISETP.NE.AND P0, PT, R20, RZ, PT ;  /* 0x000000ff1400720c */ /* 0x000fe40003f05270 */
[----:B------:R-:W-:Y:S02]  /*2d40*/  FSEL R88, R39, -INF , P6 ;  /* 0xff80000027587808 */ /* 0x000fe40003000000 */
[----:B------:R-:W-:Y:S02]  /*2d50*/  FSEL R27, R27, -INF , P0 ;  /* 0xff8000001b1b7808 */ /* 0x000fe40000000000 */
[----:B0-----:R-:W-:Y:S02]  /*2d60*/  FMNMX.FTZ R57, R6, R57, !PT ;  /* 0x0000003906397209 */ /* 0x001fe40007810000 */
[----:B------:R-:W-:Y:S01]  /*2d70*/  ISETP.NE.AND P0, PT, R104, RZ, PT ;  /* 0x000000ff6800720c */ /* 0x000fe20003f05270 */
[----:B------:R-:W-:Y:S02]  /*2d80*/  IMAD.MOV.U32 R104, RZ, RZ, R119 ;  /* 0x000000ffff687224 */ /* 0x000fe400078e0077 */
[----:B------:R-:W0:Y:S02]  /*2d90*/  SHFL.BFLY PT, R0, R57, 0x1, 0x1f ;  /* 0x0c201f0039007f89 */ /* 0x000e2400000e0000 */
[----:B0-----:R-:W-:-:S04]  /*2da0*/  FMNMX.FTZ R0, R57, R0, !PT ;  /* 0x0000000039007209 */ /* 0x001fc80007810000 */
[C---:B------:R-:W-:Y:S01]  /*2db0*/  FSETP.NEU.FTZ.AND P3, PT, R0.reuse, -INF , PT ;  /* 0xff8000000000780b */ /* 0x040fe20003f7d000 */
[----:B------:R-:W-:-:S05]  /*2dc0*/  FFMA.FTZ R10, R0, R61, -8 ;  /* 0xc1000000000a7423 */ /* 0x000fca000001003d */
[----:B------:R-:W-:Y:S02]  /*2dd0*/  FSEL R10, R10, RZ, P3 ;  /* 0x000000ff0a0a7208 */ /* 0x000fe40001800000 */
[----:B------:R-:W-:-:S03]  /*2de0*/  ISETP.NE.AND P3, PT, R8, RZ, PT ;  /* 0x000000ff0800720c */ /* 0x000fc60003f65270 */
[--C-:B------:R-:W-:Y:S01]  /*2df0*/  FFMA.FTZ R8, R13, UR40, -R10.reuse ;  /* 0x000000280d087c23 */ /* 0x100fe2000801080a */
[----:B------:R-:W-:Y:S01]  /*2e00*/  FMNMX.FTZ R13, R90, R91, !PT ;  /* 0x0000005b5a0d7209 */ /* 0x000fe20007810000 */
[--C-:B------:R-:W-:Y:S01]  /*2e10*/  FFMA.FTZ R12, R15, UR40, -R10.reuse ;  /* 0x000000280f0c7c23 */ /* 0x100fe2000801080a */
[----:B------:R-:W-:-:S01]  /*2e20*/  FFMA.FTZ R84, R85, UR40, -R10 ;  /* 0x0000002855547c23 */ /* 0x000fc2000801080a */
        /* <DEDUP_REMOVED lines=35> */
[----:B------:R-:W-:Y:S01]  /*3060*/  MUFU.EX2 R4, R4 ;  /* 0x0000000400047308 */ /* 0x000fe20000000800 */
[----:B------:R-:W-:Y:S01]  /*3070*/  IMAD.MOV.U32 R107, RZ, RZ, R119 ;  /* 0x000000ffff6b7224 */ /* 0x000fe200078e0077 */
[----:B------:R-:W-:Y:S01]  /*3080*/  FMNMX.FTZ R57, R79, R56, !PT ;  /* 0x000000384f397209 */ /* 0x000fe20007810000 */
[----:B------:R-:W-:-:S01]  /*3090*/  FFMA.FTZ R56, R111, UR40, -R10 ;  /* 0x000000286f387c23 */ /* 0x000fc2000801080a */
[----:B------:R-:W-:-:S02]  /*30a0*/  IMAD.MOV.U32 R111, RZ, RZ, R119 ;  /* 0x000000ffff6f7224 */ /* 0x000fc400078e0077 */
[----:B------:R-:W-:Y:S01]  /*30b0*/  FMNMX.FTZ R60, R82, R57, !PT ;  /* 0x00000039523c7209 */ /* 0x000fe20007810000 */
[--C-:B------:R-:W-:Y:S01]  /*30c0*/  IMAD.MOV.U32 R97, RZ, RZ, R119.reuse ;  /* 0x000000ffff617224 */ /* 0x100fe200078e0077 */
[----:B------:R-:W-:Y:S01]  /*30d0*/  MUFU.EX2 R7, R7 ;  /* 0x0000000700077308 */ /* 0x000fe20000000800 */
[----:B------:R-:W-:Y:S01]  /*30e0*/  IMAD.MOV.U32 R93, RZ, RZ, R119 ;  /* 0x000000ffff5d7224 */ /* 0x000fe200078e0077 */
[----:B------:R-:W-:-:S04]  /*30f0*/  FMNMX.FTZ R57, R83, R60, !PT ;  /* 0x0000003c53397209 */ /* 0x000fc80007810000 */
[----:B------:R-:W-:Y:S02]  /*3100*/  FMNMX.FTZ R60, R86, R57, !PT ;  /* 0x00000039563c7209 */ /* 0x000fe40007810000 */
[----:B------:R-:W-:Y:S02]  /*3110*/  MUFU.EX2 R6, R6 ;  /* 0x0000000600067308 */ /* 0x000fe40000000800 */
[----:B------:R-:W-:Y:S01]  /*3120*/  FMNMX.FTZ R61, R87, R60, !PT ;  /* 0x0000003c573d7209 */ /* 0x000fe20007810000 */
[----:B------:R-:W-:-:S03]  /*3130*/  FFMA.FTZ R60, R89, UR40, -R10 ;  /* 0x00000028593c7c23 */ /* 0x000fc6000801080a */
[----:B------:R-:W-:Y:S02]  /*3140*/  FMNMX.FTZ R72, R58, R61, !PT ;  /* 0x0000003d3a487209 */ /* 0x000fe40007810000 */
[----:B------:R-:W0:Y:S02]  /*3150*/  MUFU.EX2 R9, R9 ;  /* 0x0000000900097308 */ /* 0x000e240000000800 */
[----:B------:R-:W-:-:S04]  /*3160*/  FMNMX.FTZ R61, R59, R72, !PT ;  /* 0x000000483b3d7209 */ /* 0x000fc80007810000 */
[----:B------:R-:W-:Y:S02]  /*3170*/  FMNMX.FTZ R72, R62, R61, !PT ;  /* 0x0000003d3e487209 */ /* 0x000fe40007810000 */
[----:B------:R-:W-:Y:S02]  /*3180*/  MUFU.EX2 R8, R8 ;  /* 0x0000000800087308 */ /* 0x000fe40000000800 */
[----:B------:R-:W-:-:S04]  /*3190*/  FMNMX.FTZ R61, R63, R72, !PT ;  /* 0x000000483f3d7209 */ /* 0x000fc80007810000 */
[----:B------:R-:W-:Y:S02]  /*31a0*/  FMNMX.FTZ R72, R66, R61, !PT ;  /* 0x0000003d42487209 */ /* 0x000fe40007810000 */
[----:B------:R1:W-:Y:S01]  /*31b0*/  MUFU.EX2 R61, R84 ;  /* 0x00000054003d7308 */ /* 0x0003e20000000800 */
[----:B0-----:R-:W-:Y:S02]  /*31c0*/  F2FP.SATFINITE.E4M3.F32.PACK_AB_MERGE_C R200, R9, R6, RZ ;  /* 0x0000000609c8723e */ /* 0x001fe400048070ff */
[----:B------:R-:W-:Y:S01]  /*31d0*/  FMNMX.FTZ R85, R67, R72, !PT ;  /* 0x0000004843557209 */ /* 0x000fe20007810000 */
[----:B------:R-:W-:-:S01]  /*31e0*/  FFMA.FTZ R72, R81, UR40, -R10 ;  /* 0x0000002851487c23 */ /* 0x000fc2000801080a */
[----:B------:R-:W-:Y:S02]  /*31f0*/  F2FP.SATFINITE.E4M3.F32.PACK_AB_MERGE_C R200, R7, R4, R200 ;  /* 0x0000000407c8723e */ /* 0x000fe400048070c8 */
[----:B------:R-:W-:Y:S01]  /*3200*/  FMNMX.FTZ R76, R70, R85, !PT ;  /* 0x00000055464c7209 */ /* 0x000fe20007810000 */
[--C-:B------:R-:W-:Y:S01]  /*3210*/  FFMA.FTZ R85, R68, UR40, -R10.reuse ;  /* 0x0000002844557c23 */ /* 0x100fe2000801080a */
[----:B------:R-:W-:Y:S01]  /*3220*/  FSEL R68, R30, -INF , P1 ;  /* 0xff8000001e447808 */ /* 0x000fe20000800000 */
[----:B------:R-:W-:Y:S01]  /*3230*/  MUFU.EX2 R11, R11 ;  /* 0x0000000b000b7308 */ /* 0x000fe20000000800 */
[----:B------:R-:W-:Y:S01]  /*3240*/  FMNMX.FTZ R81, R71, R76, !PT ;  /* 0x0000004c47517209 */ /* 0x000fe20007810000 */
[--C-:B------:R-:W-:Y:S01]  /*3250*/  FFMA.FTZ R76, R77, UR40, -R10.reuse ;  /* 0x000000284d4c7c23 */ /* 0x100fe2000801080a */
[----:B-1----:R-:W-:Y:S01]  /*3260*/  FSEL R84, R35, -INF , P4 ;  /* 0xff80000023547808 */ /* 0x002fe20002000000 */
[--C-:B------:R-:W-:Y:S01]  /*3270*/  FFMA.FTZ R35, R44, UR40, -R10.reuse ;  /* 0x000000282c237c23 */ /* 0x100fe2000801080a */
[----:B------:R-:W-:Y:S01]  /*3280*/  FMNMX.FTZ R80, R42, R81, !PT ;  /* 0x000000512a507209 */ /* 0x000fe20007810000 */
[----:B------:R-:W-:-:S02]  /*3290*/  FFMA.FTZ R81, R5, UR40, -R10 ;  /* 0x0000002805517c23 */ /* 0x000fc4000801080a */
[----:B------:R0:W-:Y:S01]  /*32a0*/  MUFU.EX2 R30, R85 ;  /* 0x00000055001e7308 */ /* 0x0001e20000000800 */
[----:B------:R-:W-:-:S04]  /*32b0*/  FMNMX.FTZ R77, R43, R80, !PT ;  /* 0x000000502b4d7209 */ /* 0x000fc80007810000 */
[----:B------:R-:W-:-:S03]  /*32c0*/  FMNMX.FTZ R80, R46, R77, !PT ;  /* 0x0000004d2e507209 */ /* 0x000fc60007810000 */
[----:B------:R1:W-:Y:S01]  /*32d0*/  MUFU.EX2 R77, R81 ;  /* 0x00000051004d7308 */ /* 0x0003e20000000800 */
[----:B------:R-:W-:Y:S02]  /*32e0*/  FMNMX.FTZ R5, R47, R80, !PT ;  /* 0x000000502f057209 */ /* 0x000fe40007810000 */
[----:B0-----:R-:W-:Y:S01]  /*32f0*/  FSEL R85, R38, -INF , P5 ;  /* 0xff80000026557808 */ /* 0x001fe20002800000 */
[----:B------:R-:W-:-:S01]  /*3300*/  FFMA.FTZ R38, R48, UR40, -R10 ;  /* 0x0000002830267c23 */ /* 0x000fc2000801080a */
[----:B------:R-:W-:-:S03]  /*3310*/  FMNMX.FTZ R80, R50, R5, !PT ;  /* 0x0000000532507209 */ /* 0x000fc60007810000 */
[----:B------:R-:W-:Y:S01]  /*3320*/  MUFU.EX2 R12, R12 ;  /* 0x0000000c000c7308 */ /* 0x000fe20000000800 */
[----:B------:R-:W-:Y:S02]  /*3330*/  FMNMX.FTZ R5, R51, R80, !PT ;  /* 0x0000005033057209 */ /* 0x000fe40007810000 */
[----:B-1----:R-:W-:Y:S02]  /*3340*/  FSEL R81, R34, -INF , P3 ;  /* 0xff80000022517808 */ /* 0x002fe40001800000 */
[----:B------:R-:W-:-:S03]  /*3350*/  FMNMX.FTZ R80, R54, R5, !PT ;  /* 0x0000000536507209 */ /* 0x000fc60007810000 */
[----:B------:R0:W1:Y:S01]  /*3360*/  MUFU.EX2 R13, R101 ;  /* 0x00000065000d7308 */ /* 0x0000620000000800 */
[----:B------:R-:W-:-:S04]  /*3370*/  FMNMX.FTZ R5, R55, R80, !PT ;  /* 0x0000005037057209 */ /* 0x000fc80007810000 */
[----:B------:R-:W-:-:S03]  /*3380*/  FMNMX.FTZ R80, R26, R5, !PT ;  /* 0x000000051a507209 */ /* 0x000fc60007810000 */
[----:B------:R-:W-:Y:S01]  /*3390*/  MUFU.EX2 R14, R14 ;  /* 0x0000000e000e7308 */ /* 0x000fe20000000800 */
[----:B------:R-:W-:Y:S01]  /*33a0*/  FMNMX.FTZ R5, R27, R80, !PT ;  /* 0x000000501b057209 */ /* 0x000fe20007810000 */
[----:B0-----:R-:W-:Y:S01]  /*33b0*/  IMAD.MOV.U32 R101, RZ, RZ, R119 ;  /* 0x000000ffff657224 */ /* 0x001fe200078e0077 */
[----:B------:R-:W-:Y:S01]  /*33c0*/  FSEL R80, R31, -INF , P2 ;  /* 0xff8000001f507808 */ /* 0x000fe20001000000 */
[--C-:B------:R-:W-:Y:S01]  /*33d0*/  FFMA.FTZ R31, R40, UR40, -R10.reuse ;  /* 0x00000028281f7c23 */ /* 0x100fe2000801080a */
[----:B------:R-:W-:Y:S01]  /*33e0*/  FMNMX.FTZ R5, R68, R5, !PT ;  /* 0x0000000544057209 */ /* 0x000fe20007810000 */
[----:B------:R-:W-:Y:S02]  /*33f0*/  FFMA.FTZ R40, R45, UR40, -R10 ;  /* 0x000000282d287c23 */ /* 0x000fe4000801080a */
[----:B------:R0:W-:Y:S01]  /*3400*/  MUFU.EX2 R15, R105 ;  /* 0x00000069000f7308 */ /* 0x0001e20000000800 */
[----:B------:R-:W-:Y:S02]  /*3410*/  FMNMX.FTZ R34, R80, R5, !PT ;  /* 0x0000000550227209 */ /* 0x000fe40007810000 */
[----:B-1----:R-:W-:-:S02]  /*3420*/  F2FP.SATFINITE.E4M3.F32.PACK_AB_MERGE_C R202, R13, R12, RZ ;  /* 0x0000000c0dca723e */ /* 0x002fc400048070ff */
[----:B------:R-:W-:Y:S02]  /*3430*/  FMNMX.FTZ R5, R81, R34, !PT ;  /* 0x0000002251057209 */ /* 0x000fe40007810000 */
[----:B------:R-:W-:Y:S01]  /*3440*/  F2FP.SATFINITE.E4M3.F32.PACK_AB_MERGE_C R202, R11, R8, R202 ;  /* 0x000000080bca723e */ /* 0x000fe200048070ca */
[----:B------:R-:W-:Y:S01]  /*3450*/  MUFU.EX2 R20, R20 ;  /* 0x0000001400147308 */ /* 0x000fe20000000800 */
[----:B------:R-:W-:Y:S01]  /*3460*/  FMNMX.FTZ R34, R84, R5, !PT ;  /* 0x0000000554227209 */ /* 0x000fe20007810000 */
[----:B0-----:R-:W-:-:S03]  /*3470*/  IMAD.MOV.U32 R105, RZ, RZ, R119 ;  /* 0x000000ffff697224 */ /* 0x001fc600078e0077 */
[----:B------:R-:W-:-:S03]  /*3480*/  FMNMX.FTZ R5, R85, R34, !PT ;  /* 0x0000002255057209 */ /* 0x000fc60007810000 */
[----:B------:R0:W-:Y:S01]  /*3490*/  MUFU.EX2 R34, R41 ;  /* 0x0000002900227308 */ /* 0x0001e20000000800 */
[----:B------:R-:W-:-:S05]  /*34a0*/  FMNMX.FTZ R5, R88, R5, !PT ;  /* 0x0000000558057209 */ /* 0x000fca0007810000 */
[----:B------:R-:W1:Y:S02]  /*34b0*/  SHFL.BFLY PT, R44, R5, 0x2, 0x1f ;  /* 0x0c401f00052c7f89 */ /* 0x000e6400000e0000 */
[----:B------:R2:W3:Y:S01]  /*34c0*/  MUFU.EX2 R21, R109 ;  /* 0x0000006d00157308 */ /* 0x0004e20000000800 */
[----:B0-----:R-:W-:-:S07]  /*34d0*/  FFMA.FTZ R41, R52, UR40, -R10 ;  /* 0x0000002834297c23 */ /* 0x001fce000801080a */
[----:B------:R-:W-:Y:S01]  /*34e0*/  MUFU.EX2 R56, R56 ;  /* 0x0000003800387308 */ /* 0x000fe20000000800 */
[----:B--2---:R-:W-:-:S07]  /*34f0*/  IMAD.MOV.U32 R109, RZ, RZ, R119 ;  /* 0x000000ffff6d7224 */ /* 0x004fce00078e0077 */
[----:B------:R0:W-:Y:S01]  /*3500*/  MUFU.EX2 R57, R113 ;  /* 0x0000007100397308 */ /* 0x0001e20000000800 */
[----:B---3--:R-:W-:-:S04]  /*3510*/  F2FP.SATFINITE.E4M3.F32.PACK_AB_MERGE_C R204, R21, R20, RZ ;  /* 0x0000001415cc723e */ /* 0x008fc800048070ff */
[----:B------:R-:W-:Y:S02]  /*3520*/  F2FP.SATFINITE.E4M3.F32.PACK_AB_MERGE_C R204, R15, R14, R204 ;  /* 0x0000000e0fcc723e */ /* 0x000fe400048070cc */
[----:B-1----:R-:W-:Y:S01]  /*3530*/  FMNMX.FTZ R45, R5, R44, !PT ;  /* 0x0000002c052d7209 */ /* 0x002fe20007810000 */
[----:B------:R-:W-:Y:S01]  /*3540*/  MUFU.EX2 R60, R60 ;  /* 0x0000003c003c7308 */ /* 0x000fe20000000800 */
[----:B0-----:R-:W-:-:S03]  /*3550*/  IMAD.MOV.U32 R113, RZ, RZ, R119 ;  /* 0x000000ffff717224 */ /* 0x001fc600078e0077 */
[----:B------:R-:W0:Y:S04]  /*3560*/  SHFL.BFLY PT, R48, R45, 0x1, 0x1f ;  /* 0x0c201f002d307f89 */ /* 0x000e2800000e0000 */
[----:B------:R-:W-:Y:S08]  /*3570*/  MUFU.EX2 R44, R53 ;  /* 0x00000035002c7308 */ /* 0x000ff00000000800 */
[----:B------:R-:W1:Y:S08]  /*3580*/  MUFU.EX2 R73, R73 ;  /* 0x0000004900497308 */ /* 0x000e700000000800 */
[----:B------:R-:W-:Y:S01]  /*3590*/  MUFU.EX2 R72, R72 ;  /* 0x0000004800487308 */ /* 0x000fe20000000800 */
[----:B0-----:R-:W-:Y:S01]  /*35a0*/  FMNMX.FTZ R5, R45, R48, !PT ;  /* 0x000000302d057209 */ /* 0x001fe20007810000 */
[----:B------:R-:W-:-:S03]  /*35b0*/  IMAD.U32 R48, RZ, RZ, UR40 ;  /* 0x00000028ff307e24 */ /* 0x000fc6000f8e00ff */
[C---:B------:R-:W-:Y:S01]  /*35c0*/  FSETP.NEU.FTZ.AND P1, PT, R5.reuse, -INF , PT ;  /* 0xff8000000500780b */ /* 0x040fe20003f3d000 */
[----:B------:R-:W-:-:S02]  /*35d0*/  FFMA.FTZ R45, R5, R48, -8 ;  /* 0xc1000000052d7423 */ /* 0x000fc40000010030 */
[----:B------:R-:W-:Y:S01]  /*35e0*/  MUFU.EX2 R76, R76 ;  /* 0x0000004c004c7308 */ /* 0x000fe20000000800 */
[----:B-1----:R-:W-:Y:S02]  /*35f0*/  F2FP.SATFINITE.E4M3.F32.PACK_AB_MERGE_C R206, R73, R60, RZ ;  /* 0x0000003c49ce723e */ /* 0x002fe400048070ff */
[----:B------:R-:W-:Y:S02]  /*3600*/  FSEL R89, R45, RZ, P1 ;  /* 0x000000ff2d597208 */ /* 0x000fe40000800000 */
[----:B------:R-:W-:-:S03]  /*3610*/  PLOP3.LUT P1, PT, PT, PT, UP0, 0x80, 0x0 ;  /* 0x000000000000781c */ /* 0x000fc60003f2f008 */
[----:B------:R-:W-:Y:S01]  /*3620*/  MUFU.EX2 R64, R64 ;  /* 0x0000004000407308 */ /* 0x000fe20000000800 */
[----:B------:R-:W-:-:S01]  /*3630*/  FFMA.FTZ R10, R90, UR40, -R89 ;  /* 0x000000285a0a7c23 */ /* 0x000fc20008010859 */
[--C-:B------:R-:W-:Y:S01]  /*3640*/  FFMA.FTZ R45, R91, UR40, -R89.reuse ;  /* 0x000000285b2d7c23 */ /* 0x100fe20008010859 */
[----:B------:R-:W-:-:S01]  /*3650*/  FFMA.FTZ R94, R94, UR40, -R89 ;  /* 0x000000285e5e7c23 */ /* 0x000fc20008010859 */
[--C-:B------:R-:W-:Y:S01]  /*3660*/  FFMA.FTZ R95, R95, UR40, -R89.reuse ;  /* 0x000000285f5f7c23 */ /* 0x100fe20008010859 */
[----:B------:R-:W-:-:S01]  /*3670*/  FFMA.FTZ R48, R98, UR40, -R89 ;  /* 0x0000002862307c23 */ /* 0x000fc20008010859 */
[--C-:B------:R-:W-:Y:S01]  /*3680*/  FFMA.FTZ R49, R99, UR40, -R89.reuse ;  /* 0x0000002863317c23 */ /* 0x100fe20008010859 */
[----:B------:R-:W-:-:S01]  /*3690*/  FFMA.FTZ R53, R75, UR40, -R89 ;  /* 0x000000284b357c23 */ /* 0x000fc20008010859 */
[----:B------:R-:W-:Y:S01]  /*36a0*/  MUFU.EX2 R10, R10 ;  /* 0x0000000a000a7308 */ /* 0x000fe20000000800 */
[----:B------:R-:W-:-:S01]  /*36b0*/  FFMA.FTZ R75, R83, UR40, -R89 ;  /* 0x00000028534b7c23 */ /* 0x000fc20008010859 */
[--C-:B------:R-:W-:Y:S01]  /*36c0*/  FFMA.FTZ R102, R102, UR40, -R89.reuse ;  /* 0x0000002866667c23 */ /* 0x100fe20008010859 */
[----:B------:R-:W-:-:S01]  /*36d0*/  FFMA.FTZ R83, R63, UR40, -R89 ;  /* 0x000000283f537c23 */ /* 0x000fc20008010859 */
[--C-:B------:R-:W-:Y:S01]  /*36e0*/  FFMA.FTZ R63, R67, UR40, -R89.reuse ;  /* 0x00000028433f7c23 */ /* 0x100fe20008010859 */
[----:B------:R-:W-:-:S01]  /*36f0*/  FFMA.FTZ R52, R74, UR40, -R89 ;  /* 0x000000284a347c23 */ /* 0x000fc20008010859 */
[----:B------:R-:W-:Y:S01]  /*3700*/  FADD.FTZ R67, R4, R7 ;  /* 0x0000000704437221 */ /* 0x000fe20000010000 */
[----:B------:R-:W-:-:S01]  /*3710*/  FFMA.FTZ R74, R82, UR40, -R89 ;  /* 0x00000028524a7c23 */ /* 0x000fc20008010859 */
[----:B------:R-:W0:Y:S01]  /*3720*/  MUFU.EX2 R45, R45 ;  /* 0x0000002d002d7308 */ /* 0x000e220000000800 */
[----:B------:R-:W-:-:S01]  /*3730*/  FFMA.FTZ R103, R103, UR40, -R89 ;  /* 0x0000002867677c23 */ /* 0x000fc20008010859 */
[--C-:B------:R-:W-:Y:S01]  /*3740*/  FFMA.FTZ R82, R62, UR40, -R89.reuse ;  /* 0x000000283e527c23 */ /* 0x100fe20008010859 */
[----:B------:R-:W-:-:S01]  /*3750*/  FFMA.FTZ R62, R66, UR40, -R89 ;  /* 0x00000028423e7c23 */ /* 0x000fc20008010859 */
[----:B------:R-:W-:Y:S01]  /*3760*/  FADD.FTZ R66, R6, R67 ;  /* 0x0000004306427221 */ /* 0x000fe20000010000 */
[----:B------:R-:W-:-:S01]  /*3770*/  FFMA.FTZ R78, R78, UR40, -R89 ;  /* 0x000000284e4e7c23 */ /* 0x000fc20008010859 */
[--C-:B------:R-:W-:Y:S01]  /*3780*/  FFMA.FTZ R79, R79, UR40, -R89.reuse ;  /* 0x000000284f4f7c23 */ /* 0x100fe20008010859 */
[----:B------:R-:W-:-:S01]  /*3790*/  FFMA.FTZ R86, R86, UR40, -R89 ;  /* 0x0000002856567c23 */ /* 0x000fc20008010859 */
[----:B------:R-:W1:Y:S01]  /*37a0*/  MUFU.EX2 R94, R94 ;  /* 0x0000005e005e7308 */ /* 0x000e620000000800 */
[----:B------:R-:W-:-:S01]  /*37b0*/  FADD.FTZ R67, R9, R66 ;  /* 0x0000004209437221 */ /* 0x000fc20000010000 */
[--C-:B------:R-:W-:Y:S01]  /*37c0*/  FFMA.FTZ R87, R87, UR40, -R89.reuse ;  /* 0x0000002857577c23 */ /* 0x100fe20008010859 */
[----:B------:R-:W-:-:S01]  /*37d0*/  FFMA.FTZ R58, R58, UR40, -R89 ;  /* 0x000000283a3a7c23 */ /* 0x000fc20008010859 */
[----:B------:R-:W-:Y:S01]  /*37e0*/  FFMA.FTZ R59, R59, UR40, -R89 ;  /* 0x000000283b3b7c23 */ /* 0x000fe20008010859 */
[----:B------:R-:W-:-:S01]  /*37f0*/  FADD.FTZ R66, R8, R67 ;  /* 0x0000004308427221 */ /* 0x000fc20000010000 */
[--C-:B------:R-:W-:Y:S01]  /*3800*/  FFMA.FTZ R70, R70, UR40, -R89.reuse ;  /* 0x0000002846467c23 */ /* 0x100fe20008010859 */
[----:B------:R-:W-:-:S01]  /*3810*/  FFMA.FTZ R71, R71, UR40, -R89 ;  /* 0x0000002847477c23 */ /* 0x000fc20008010859 */
[----:B------:R-:W2:Y:S01]  /*3820*/  MUFU.EX2 R95, R95 ;  /* 0x0000005f005f7308 */ /* 0x000ea20000000800 */
[----:B0-----:R-:W-:-:S01]  /*3830*/  FADD.FTZ R91, R10, R45 ;  /* 0x0000002d0a5b7221 */ /* 0x001fc20000010000 */
[----:B------:R-:W-:Y:S01]  /*3840*/  FADD.FTZ R67, R11, R66 ;  /* 0x000000420b437221 */ /* 0x000fe20000010000 */
[----:B------:R-:W-:-:S01]  /*3850*/  FFMA.FTZ R42, R42, UR40, -R89 ;  /* 0x000000282a2a7c23 */ /* 0x000fc20008010859 */
[----:B------:R-:W-:Y:S01]  /*3860*/  F2FP.SATFINITE.E4M3.F32.PACK_AB_MERGE_C R208, R77, R76, RZ ;  /* 0x0000004c4dd0723e */ /* 0x000fe200048070ff */
[----:B------:R-:W-:-:S01]  /*3870*/  FFMA.FTZ R43, R43, UR40, -R89 ;  /* 0x000000282b2b7c23 */ /* 0x000fc20008010859 */
[----:B------:R-:W-:Y:S01]  /*3880*/  FADD.FTZ R66, R12, R67 ;  /* 0x000000430c427221 */ /* 0x000fe20000010000 */
[----:B------:R-:W-:-:S01]  /*3890*/  FFMA.FTZ R46, R46, UR40, -R89 ;  /* 0x000000282e2e7c23 */ /* 0x000fc20008010859 */
[----:B------:R-:W0:Y:S01]  /*38a0*/  MUFU.EX2 R48, R48 ;  /* 0x0000003000307308 */ /* 0x000e220000000800 */
[----:B-1----:R-:W-:-:S01]  /*38b0*/  FADD.FTZ R90, R94, R91 ;  /* 0x0000005b5e5a7221 */ /* 0x002fc20000010000 */
[--C-:B------:R-:W-:Y:S01]  /*38c0*/  FFMA.FTZ R47, R47, UR40, -R89.reuse ;  /* 0x000000282f2f7c23 */ /* 0x100fe20008010859 */
[----:B------:R-:W-:-:S01]  /*38d0*/  FFMA.FTZ R50, R50, UR40, -R89 ;  /* 0x0000002832327c23 */ /* 0x000fc20008010859 */
[--C-:B------:R-:W-:Y:S01]  /*38e0*/  FFMA.FTZ R51, R51, UR40, -R89.reuse ;  /* 0x0000002833337c23 */ /* 0x100fe20008010859 */
[----:B------:R-:W-:-:S01]  /*38f0*/  FFMA.FTZ R54, R54, UR40, -R89 ;  /* 0x0000002836367c23 */ /* 0x000fc20008010859 */
[--C-:B------:R-:W-:Y:S01]  /*3900*/  FFMA.FTZ R55, R55, UR40, -R89.reuse ;  /* 0x0000002837377c23 */ /* 0x100fe20008010859 */
[----:B------:R-:W-:-:S01]  /*3910*/  FFMA.FTZ R26, R26, UR40, -R89 ;  /* 0x000000281a1a7c23 */ /* 0x000fc20008010859 */
[----:B------:R-:W1:Y:S01]  /*3920*/  MUFU.EX2 R49, R49 ;  /* 0x0000003100317308 */ /* 0x000e620000000800 */
[----:B--2---:R-:W-:-:S01]  /*3930*/  FADD.FTZ R91, R95, R90 ;  /* 0x0000005a5f5b7221 */ /* 0x004fc20000010000 */
[--C-:B------:R-:W-:Y:S01]  /*3940*/  FFMA.FTZ R27, R27, UR40, -R89.reuse ;  /* 0x000000281b1b7c23 */ /* 0x100fe20008010859 */
[----:B------:R-:W-:-:S01]  /*3950*/  FFMA.FTZ R68, R68, UR40, -R89 ;  /* 0x0000002844447c23 */ /* 0x000fc20008010859 */
[--C-:B------:R-:W-:Y:S01]  /*3960*/  FFMA.FTZ R80, R80, UR40, -R89.reuse ;  /* 0x0000002850507c23 */ /* 0x100fe20008010859 */
[----:B------:R-:W-:-:S01]  /*3970*/  FFMA.FTZ R81, R81, UR40, -R89 ;  /* 0x0000002851517c23 */ /* 0x000fc20008010859 */
[--C-:B------:R-:W-:Y:S01]  /*3980*/  FFMA.FTZ R84, R84, UR40, -R89.reuse ;  /* 0x0000002854547c23 */ /* 0x100fe20008010859 */
[----:B------:R-:W-:-:S01]  /*3990*/  FFMA.FTZ R85, R85, UR40, -R89 ;  /* 0x0000002855557c23 */ /* 0x000fc20008010859 */
[----:B------:R-:W2:Y:S01]  /*39a0*/  MUFU.EX2 R102, R102 ;  /* 0x0000006600667308 */ /* 0x000ea20000000800 */
[----:B0-----:R-:W-:-:S01]  /*39b0*/  FADD.FTZ R90, R48, R91 ;  /* 0x0000005b305a7221 */ /* 0x001fc20000010000 */
[----:B------:R-:W-:Y:S01]  /*39c0*/  FFMA.FTZ R88, R88, UR40, -R89 ;  /* 0x0000002858587c23 */ /* 0x000fe20008010859 */
[----:B------:R-:W-:Y:S01]  /*39d0*/  F2FP.SATFINITE.E4M3.F32.PACK_AB_MERGE_C R94, R95, R94, RZ ;  /* 0x0000005e5f5e723e */ /* 0x000fe200048070ff */
[--C-:B------:R-:W-:Y:S01]  /*39e0*/  IMAD.MOV.U32 R99, RZ, RZ, R119.reuse ;  /* 0x000000ffff637224 */ /* 0x100fe200078e0077 */
[----:B------:R-:W-:Y:S01]  /*39f0*/  F2FP.SATFINITE.E4M3.F32.PACK_AB_MERGE_C R206, R57, R56, R206 ;  /* 0x0000003839ce723e */ /* 0x000fe200048070ce */
[----:B------:R-:W-:Y:S01]  /*3a00*/  IMAD.MOV.U32 R98, RZ, RZ, R119 ;  /* 0x000000ffff627224 */ /* 0x000fe200078e0077 */
[----:B------:R-:W-:Y:S01]  /*3a10*/  F2FP.SATFINITE.E4M3.F32.PACK_AB_MERGE_C R208, R72, R61, R208 ;  /* 0x0000003d48d0723e */ /* 0x000fe200048070d0 */
[----:B------:R-:W0:Y:S01]  /*3a20*/  MUFU.EX2 R103, R103 ;  /* 0x0000006700677308 */ /* 0x000e220000000800 */
[----:B-1----:R-:W-:-:S01]  /*3a30*/  FADD.FTZ R3, R49, R90 ;  /* 0x0000005a31037221 */ /* 0x002fc20000010000 */
[----:B------:R-:W-:Y:S01]  /*3a40*/  F2FP.SATFINITE.E4M3.F32.PACK_AB_MERGE_C R201, R45, R10, R94 ;  /* 0x0000000a2dc9723e */ /* 0x000fe2000480705e */
[----:B------:R-:W-:-:S02]  /*3a50*/  IMAD.MOV.U32 R95, RZ, RZ, R119 ;  /* 0x000000ffff5f7224 */ /* 0x000fc400078e0077 */
[--C-:B------:R-:W-:Y:S02]  /*3a60*/  IMAD.MOV.U32 R94, RZ, RZ, R119.reuse ;  /* 0x000000ffff5e7224 */ /* 0x100fe400078e0077 */
[----:B------:R-:W-:Y:S01]  /*3a70*/  IMAD.MOV.U32 R91, RZ, RZ, R119 ;  /* 0x000000ffff5b7224 */ /* 0x000fe200078e0077 */
[----:B------:R-:W1:Y:S01]  /*3a80*/  MUFU.EX2 R52, R52 ;  /* 0x0000003400347308 */ /* 0x000e620000000800 */
[----:B--2---:R-:W-:-:S01]  /*3a90*/  FADD.FTZ R90, R102, R3 ;  /* 0x00000003665a7221 */ /* 0x004fc20000010000 */
[----:B------:R-:W-:Y:S01]  /*3aa0*/  FADD.FTZ R3, R13, R66 ;  /* 0x000000420d037221 */ /* 0x000fe20000010000 */
[--C-:B------:R-:W-:Y:S02]  /*3ab0*/  IMAD.MOV.U32 R89, RZ, RZ, R119.reuse ;  /* 0x000000ffff597224 */ /* 0x100fe400078e0077 */
[----:B------:R-:W-:Y:S02]  /*3ac0*/  IMAD.MOV.U32 R45, RZ, RZ, R119 ;  /* 0x000000ffff2d7224 */ /* 0x000fe400078e0077 */
[----:B------:R-:W-:-:S01]  /*3ad0*/  FADD.FTZ R66, R14, R3 ;  /* 0x000000030e427221 */ /* 0x000fc20000010000 */
[----:B------:R-:W2:Y:S01]  /*3ae0*/  MUFU.EX2 R53, R53 ;  /* 0x0000003500357308 */ /* 0x000ea20000000800 */
[----:B0-----:R-:W-:-:S02]  /*3af0*/  FADD.FTZ R67, R103, R90 ;  /* 0x0000005a67437221 */ /* 0x001fc40000010000 */
[----:B------:R-:W-:Y:S01]  /*3b00*/  FADD.FTZ R3, R15, R66 ;  /* 0x000000420f037221 */ /* 0x000fe20000010000 */
[----:B------:R-:W-:Y:S01]  /*3b10*/  F2FP.SATFINITE.E4M3.F32.PACK_AB_MERGE_C R102, R103, R102, RZ ;  /* 0x000000666766723e */ /* 0x000fe200048070ff */
[----:B------:R-:W-:Y:S02]  /*3b20*/  IMAD.MOV.U32 R103, RZ, RZ, R119 ;  /* 0x000000ffff677224 */ /* 0x000fe400078e0077 */
[----:B------:R-:W-:-:S01]  /*3b30*/  FADD.FTZ R66, R20, R3 ;  /* 0x0000000314427221 */ /* 0x000fc20000010000 */
[----:B------:R-:W-:Y:S01]  /*3b40*/  F2FP.SATFINITE.E4M3.F32.PACK_AB_MERGE_C R203, R49, R48, R102 ;  /* 0x0000003031cb723e */ /* 0x000fe20004807066 */
[----:B------:R-:W0:Y:S01]  /*3b50*/  MUFU.EX2 R78, R78 ;  /* 0x0000004e004e7308 */ /* 0x000e220000000800 */
[----:B-1----:R-:W-:-:S01]  /*3b60*/  FADD.FTZ R90, R52, R67 ;  /* 0x00000043345a7221 */ /* 0x002fc20000010000 */
[----:B------:R-:W-:Y:S01]  /*3b70*/  FADD.FTZ R3, R21, R66 ;  /* 0x0000004215037221 */ /* 0x000fe20000010000 */
[--C-:B------:R-:W-:Y:S02]  /*3b80*/  IMAD.MOV.U32 R102, RZ, RZ, R119.reuse ;  /* 0x000000ffff667224 */ /* 0x100fe400078e0077 */
[----:B------:R-:W-:-:S02]  /*3b90*/  IMAD.MOV.U32 R49, RZ, RZ, R119 ;  /* 0x000000ffff317224 */ /* 0x000fc400078e0077 */
[----:B------:R-:W-:-:S01]  /*3ba0*/  FADD.FTZ R66, R56, R3 ;  /* 0x0000000338427221 */ /* 0x000fc20000010000 */
[----:B------:R-:W-:Y:S01]  /*3bb0*/  IMAD.MOV.U32 R56, RZ, RZ, R119 ;  /* 0x000000ffff387224 */ /* 0x000fe200078e0077 */
[----:B------:R-:W1:Y:S01]  /*3bc0*/  MUFU.EX2 R79, R79 ;  /* 0x0000004f004f7308 */ /* 0x000e620000000800 */
[----:B--2---:R-:W-:-:S01]  /*3bd0*/  FADD.FTZ R67, R53, R90 ;  /* 0x0000005a35437221 */ /* 0x004fc20000010000 */
[----:B------:R-:W-:Y:S01]  /*3be0*/  FADD.FTZ R3, R57, R66 ;  /* 0x0000004239037221 */ /* 0x000fe20000010000 */
[--C-:B------:R-:W-:Y:S02]  /*3bf0*/  IMAD.MOV.U32 R57, RZ, RZ, R119.reuse ;  /* 0x000000ffff397224 */ /* 0x100fe400078e0077 */
[----:B------:R-:W-:Y:S02]  /*3c00*/  IMAD.MOV.U32 R48, RZ, RZ, R119 ;  /* 0x000000ffff307224 */ /* 0x000fe400078e0077 */
[----:B------:R-:W-:-:S01]  /*3c10*/  FADD.FTZ R66, R60, R3 ;  /* 0x000000033c427221 */ /* 0x000fc20000010000 */
[----:B------:R-:W-:Y:S01]  /*3c20*/  IMAD.MOV.U32 R60, RZ, RZ, R119 ;  /* 0x000000ffff3c7224 */ /* 0x000fe200078e0077 */
[----:B------:R-:W2:Y:S01]  /*3c30*/  MUFU.EX2 R74, R74 ;  /* 0x0000004a004a7308 */ /* 0x000ea20000000800 */
[----:B0-----:R-:W-:-:S01]  /*3c40*/  FADD.FTZ R90, R78, R67 ;  /* 0x000000434e5a7221 */ /* 0x001fc20000010000 */
[----:B------:R-:W-:Y:S01]  /*3c50*/  FADD.FTZ R66, R73, R66 ;  /* 0x0000004249427221 */ /* 0x000fe20000010000 */
[----:B------:R-:W-:-:S03]  /*3c60*/  IMAD.MOV.U32 R73, RZ, RZ, R119 ;  /* 0x000000ffff497224 */ /* 0x000fc600078e0077 */
[----:B------:R-:W-:Y:S01]  /*3c70*/  FADD.FTZ R9, R61, R66 ;  /* 0x000000423d097221 */ /* 0x000fe20000010000 */
[----:B------:R-:W-:Y:S01]  /*3c80*/  IMAD.MOV.U32 R66, RZ, RZ, R119 ;  /* 0x000000ffff427224 */ /* 0x000fe200078e0077 */
[----:B------:R-:W0:Y:S01]  /*3c90*/  MUFU.EX2 R75, R75 ;  /* 0x0000004b004b7308 */ /* 0x000e220000000800 */
[----:B-1----:R-:W-:-:S01]  /*3ca0*/  FADD.FTZ R67, R79, R90 ;  /* 0x0000005a4f437221 */ /* 0x002fc20000010000 */
[----:B------:R-:W-:Y:S01]  /*3cb0*/  FADD.FTZ R9, R72, R9 ;  /* 0x0000000948097221 */ /* 0x000fe20000010000 */
[----:B------:R-:W-:Y:S01]  /*3cc0*/  F2FP.SATFINITE.E4M3.F32.PACK_AB_MERGE_C R78, R79, R78, RZ ;  /* 0x0000004e4f4e723e */ /* 0x000fe200048070ff */
[--C-:B------:R-:W-:Y:S02]  /*3cd0*/  IMAD.MOV.U32 R79, RZ, RZ, R119.reuse ;  /* 0x000000ffff4f7224 */ /* 0x100fe400078e0077 */
[----:B------:R-:W-:Y:S01]  /*3ce0*/  IMAD.MOV.U32 R72, RZ, RZ, R119 ;  /* 0x000000ffff487224 */ /* 0x000fe200078e0077 */
[----:B------:R-:W-:Y:S01]  /*3cf0*/  F2FP.SATFINITE.E4M3.F32.PACK_AB_MERGE_C R205, R53, R52, R78 ;  /* 0x0000003435cd723e */ /* 0x000fe2000480704e */
[----:B------:R-:W1:Y:S01]  /*3d00*/  MUFU.EX2 R86, R86 ;  /* 0x0000005600567308 */ /* 0x000e620000000800 */
[----:B--2---:R-:W-:-:S01]  /*3d10*/  FADD.FTZ R90, R74, R67 ;  /* 0x000000434a5a7221 */ /* 0x004fc20000010000 */
[----:B------:R-:W-:-:S02]  /*3d20*/  IMAD.MOV.U32 R78, RZ, RZ, R119 ;  /* 0x000000ffff4e7224 */ /* 0x000fc400078e0077 */
[--C-:B------:R-:W-:Y:S02]  /*3d30*/  IMAD.MOV.U32 R61, RZ, RZ, R119.reuse ;  /* 0x000000ffff3d7224 */ /* 0x100fe400078e0077 */
[----:B------:R-:W-:Y:S02]  /*3d40*/  IMAD.MOV.U32 R53, RZ, RZ, R119 ;  /* 0x000000ffff357224 */ /* 0x000fe400078e0077 */
[----:B------:R-:W2:Y:S01]  /*3d50*/  MUFU.EX2 R87, R87 ;  /* 0x0000005700577308 */ /* 0x000ea20000000800 */
[----:B0-----:R-:W-:-:S01]  /*3d60*/  FADD.FTZ R67, R75, R90 ;  /* 0x0000005a4b437221 */ /* 0x001fc20000010000 */
[----:B------:R-:W-:-:S06]  /*3d70*/  IMAD.MOV.U32 R52, RZ, RZ, R119 ;  /* 0x000000ffff347224 */ /* 0x000fcc00078e0077 */
[----:B------:R-:W0:Y:S01]  /*3d80*/  MUFU.EX2 R58, R58 ;  /* 0x0000003a003a7308 */ /* 0x000e220000000800 */
[----:B-1----:R-:W-:-:S01]  /*3d90*/  FADD.FTZ R90, R86, R67 ;  /* 0x00000043565a7221 */ /* 0x002fc20000010000 */
[----:B------:R-:W-:-:S06]  /*3da0*/  IMAD.MOV.U32 R67, RZ, RZ, R119 ;  /* 0x000000ffff437224 */ /* 0x000fcc00078e0077 */
[----:B------:R-:W1:Y:S01]  /*3db0*/  MUFU.EX2 R59, R59 ;  /* 0x0000003b003b7308 */ /* 0x000e620000000800 */
[----:B--2---:R-:W-:-:S01]  /*3dc0*/  FADD.FTZ R3, R87, R90 ;  /* 0x0000005a57037221 */ /* 0x004fc20000010000 */
[----:B------:R-:W-:Y:S01]  /*3dd0*/  F2FP.SATFINITE.E4M3.F32.PACK_AB_MERGE_C R86, R87, R86, RZ ;  /* 0x000000565756723e */ /* 0x000fe200048070ff */
[--C-:B------:R-:W-:Y:S02]  /*3de0*/  IMAD.MOV.U32 R90, RZ, RZ, R119.reuse ;  /* 0x000000ffff5a7224 */ /* 0x100fe400078e0077 */
[--C-:B------:R-:W-:Y:S01]  /*3df0*/  IMAD.MOV.U32 R87, RZ, RZ, R119.reuse ;  /* 0x000000ffff577224 */ /* 0x100fe200078e0077 */
[----:B------:R-:W-:Y:S01]  /*3e00*/  F2FP.SATFINITE.E4M3.F32.PACK_AB_MERGE_C R207, R75, R74, R86 ;  /* 0x0000004a4bcf723e */ /* 0x000fe20004807056 */
[----:B------:R-:W-:Y:S01]  /*3e10*/  IMAD.MOV.U32 R86, RZ, RZ, R119 ;  /* 0x000000ffff567224 */ /* 0x000fe200078e0077 */
[----:B------:R-:W2:Y:S01]  /*3e20*/  MUFU.EX2 R82, R82 ;  /* 0x0000005200527308 */ /* 0x000ea20000000800 */
[----:B0-----:R-:W-:-:S01]  /*3e30*/  FADD.FTZ R6, R58, R3 ;  /* 0x000000033a067221 */ /* 0x001fc20000010000 */
[----:B------:R-:W-:-:S02]  /*3e40*/  IMAD.MOV.U32 R75, RZ, RZ, R119 ;  /* 0x000000ffff4b7224 */ /* 0x000fc400078e0077 */
[----:B------:R-:W-:-:S04]  /*3e50*/  IMAD.MOV.U32 R74, RZ, RZ, R119 ;  /* 0x000000ffff4a7224 */ /* 0x000fc800078e0077 */
[----:B------:R-:W0:Y:S01]  /*3e60*/  MUFU.EX2 R83, R83 ;  /* 0x0000005300537308 */ /* 0x000e220000000800 */
[----:B-1----:R-:W-:-:S01]  /*3e70*/  FADD.FTZ R3, R59, R6 ;  /* 0x000000063b037221 */ /* 0x002fc20000010000 */
[----:B------:R-:W-:Y:S01]  /*3e80*/  FADD.FTZ R6, R76, R9 ;  /* 0x000000094c067221 */ /* 0x000fe20000010000 */
[----:B------:R-:W-:-:S03]  /*3e90*/  IMAD.MOV.U32 R76, RZ, RZ, R119 ;  /* 0x000000ffff4c7224 */ /* 0x000fc600078e0077 */
[----:B------:R-:W-:Y:S02]  /*3ea0*/  FADD.FTZ R77, R77, R6 ;  /* 0x000000064d4d7221 */ /* 0x000fe40000010000 */
[----:B------:R-:W1:Y:S01]  /*3eb0*/  MUFU.EX2 R62, R62 ;  /* 0x0000003e003e7308 */ /* 0x000e620000000800 */
[----:B--2---:R-:W-:-:S01]  /*3ec0*/  FADD.FTZ R12, R82, R3 ;  /* 0x00000003520c7221 */ /* 0x004fc20000010000 */
[----:B------:R-:W-:Y:S01]  /*3ed0*/  FADD.FTZ R6, R64, R77 ;  /* 0x0000004d40067221 */ /* 0x000fe20000010000 */
[----:B------:R-:W-:-:S05]  /*3ee0*/  IMAD.MOV.U32 R77, RZ, RZ, R119 ;  /* 0x000000ffff4d7224 */ /* 0x000fca00078e0077 */
[----:B------:R-:W2:Y:S01]  /*3ef0*/  MUFU.EX2 R65, R65 ;  /* 0x0000004100417308 */ /* 0x000ea20000000800 */
[----:B0-----:R-:W-:-:S01]  /*3f00*/  FADD.FTZ R3, R83, R12 ;  /* 0x0000000c53037221 */ /* 0x001fc20000010000 */
[----:B------:R-:W-:Y:S01]  /*3f10*/  F2FP.SATFINITE.E4M3.F32.PACK_AB_MERGE_C R82, R83, R82, RZ ;  /* 0x000000525352723e */ /* 0x000fe200048070ff */
[----:B------:R-:W-:-:S03]  /*3f20*/  IMAD.MOV.U32 R83, RZ, RZ, R119 ;  /* 0x000000ffff537224 */ /* 0x000fc600078e0077 */
[----:B------:R-:W-:Y:S01]  /*3f30*/  F2FP.SATFINITE.E4M3.F32.PACK_AB_MERGE_C R209, R59, R58, R82 ;  /* 0x0000003a3bd1723e */ /* 0x000fe20004807052 */
[----:B------:R-:W-:Y:S01]  /*3f40*/  IMAD.MOV.U32 R82, RZ, RZ, R119 ;  /* 0x000000ffff527224 */ /* 0x000fe200078e0077 */
[----:B------:R-:W0:Y:S01]  /*3f50*/  MUFU.EX2 R63, R63 ;  /* 0x0000003f003f7308 */ /* 0x000e220000000800 */
[----:B-1----:R-:W-:-:S01]  /*3f60*/  FADD.FTZ R12, R62, R3 ;  /* 0x000000033e0c7221 */ /* 0x002fc20000010000 */
[--C-:B------:R-:W-:Y:S02]  /*3f70*/  IMAD.MOV.U32 R59, RZ, RZ, R119.reuse ;  /* 0x000000ffff3b7224 */ /* 0x100fe400078e0077 */
[----:B------:R-:W-:-:S04]  /*3f80*/  IMAD.MOV.U32 R58, RZ, RZ, R119 ;  /* 0x000000ffff3a7224 */ /* 0x000fc800078e0077 */
[----:B------:R-:W1:Y:S01]  /*3f90*/  MUFU.EX2 R70, R70 ;  /* 0x0000004600467308 */ /* 0x000e620000000800 */
[----:B--2---:R-:W-:-:S04]  /*3fa0*/  FADD.FTZ R3, R65, R6 ;  /* 0x0000000641037221 */ /* 0x004fc80000010000 */
[----:B------:R-:W-:-:S03]  /*3fb0*/  FADD.FTZ R6, R30, R3 ;  /* 0x000000031e067221 */ /* 0x000fc60000010000 */
[----:B------:R-:W2:Y:S01]  /*3fc0*/  MUFU.EX2 R69, R69 ;  /* 0x0000004500457308 */ /* 0x000ea20000000800 */
[----:B0-----:R-:W-:-:S07]  /*3fd0*/  FADD.FTZ R9, R63, R12 ;  /* 0x0000000c3f097221 */ /* 0x001fce0000010000 */
[----:B------:R-:W0:Y:S01]  /*3fe0*/  MUFU.EX2 R71, R71 ;  /* 0x0000004700477308 */ /* 0x000e220000000800 */
[----:B-1----:R-:W-:-:S07]  /*3ff0*/  FADD.FTZ R4, R70, R9 ;  /* 0x0000000946047221 */ /* 0x002fce0000010000 */
[----:B------:R-:W1:Y:S01]  /*4000*/  MUFU.EX2 R31, R31 ;  /* 0x0000001f001f7308 */ /* 0x000e620000000800 */
[----:B--2---:R-:W-:-:S01]  /*4010*/  FADD.FTZ R6, R69, R6 ;  /* 0x0000000645067221 */ /* 0x004fc20000010000 */
[----:B------:R-:W-:Y:S01]  /*4020*/  F2FP.SATFINITE.E4M3.F32.PACK_AB_MERGE_C R30, R69, R30, RZ ;  /* 0x0000001e451e723e */ /* 0x000fe200048070ff */
[----:B------:R-:W-:-:S03]  /*4030*/  IMAD.MOV.U32 R69, RZ, RZ, R119 ;  /* 0x000000ffff457224 */ /* 0x000fc600078e0077 */
[----:B------:R-:W-:Y:S01]  /*4040*/  F2FP.SATFINITE.E4M3.F32.PACK_AB_MERGE_C R210, R65, R64, R30 ;  /* 0x0000004041d2723e */ /* 0x000fe2000480701e */
[--C-:B------:R-:W-:Y:S01]  /*4050*/  IMAD.MOV.U32 R65, RZ, RZ, R119.reuse ;  /* 0x000000ffff417224 */ /* 0x100fe200078e0077 */
[----:B------:R-:W2:Y:S01]  /*4060*/  MUFU.EX2 R42, R42 ;  /* 0x0000002a002a7308 */ /* 0x000ea20000000800 */
[C---:B0-----:R-:W-:Y:S01]  /*4070*/  F2FP.SATFINITE.E4M3.F32.PACK_AB_MERGE_C R70, R71.reuse, R70, RZ ;  /* 0x000000464746723e */ /* 0x041fe200048070ff */
[----:B------:R-:W-:Y:S01]  /*4080*/  FADD.FTZ R71, R71, R4 ;  /* 0x0000000447477221 */ /* 0x000fe20000010000 */
[--C-:B------:R-:W-:Y:S02]  /*4090*/  IMAD.MOV.U32 R64, RZ, RZ, R119.reuse ;  /* 0x000000ffff407224 */ /* 0x100fe400078e0077 */
[----:B------:R-:W-:Y:S01]  /*40a0*/  F2FP.SATFINITE.E4M3.F32.PACK_AB_MERGE_C R211, R63, R62, R70 ;  /* 0x0000003e3fd3723e */ /* 0x000fe20004807046 */
[----:B------:R-:W-:Y:S02]  /*40b0*/  IMAD.MOV.U32 R70, RZ, RZ, R119 ;  /* 0x000000ffff467224 */ /* 0x000fe400078e0077 */
[----:B------:R-:W0:Y:S01]  /*40c0*/  MUFU.EX2 R43, R43 ;  /* 0x0000002b002b7308 */ /* 0x000e220000000800 */
[----:B-1----:R-:W-:-:S01]  /*40d0*/  FADD.FTZ R3, R31, R6 ;  /* 0x000000061f037221 */ /* 0x002fc20000010000 */
[----:B------:R-:W-:-:S02]  /*40e0*/  IMAD.MOV.U32 R63, RZ, RZ, R119 ;  /* 0x000000ffff3f7224 */ /* 0x000fc400078e0077 */
[----:B------:R-:W-:Y:S02]  /*40f0*/  IMAD.MOV.U32 R62, RZ, RZ, R119 ;  /* 0x000000ffff3e7224 */ /* 0x000fe400078e0077 */
[----:B------:R-:W-:Y:S01]  /*4100*/  FADD.FTZ R6, R34, R3 ;  /* 0x0000000322067221 */ /* 0x000fe20000010000 */
[----:B------:R-:W-:Y:S01]  /*4110*/  IMAD.MOV.U32 R30, RZ, RZ, R119 ;  /* 0x000000ffff1e7224 */ /* 0x000fe200078e0077 */
[----:B------:R-:W1:Y:S01]  /*4120*/  MUFU.EX2 R35, R35 ;  /* 0x0000002300237308 */ /* 0x000e620000000800 */
[----:B--2---:R-:W-:-:S01]  /*4130*/  FADD.FTZ R4, R42, R71 ;  /* 0x000000472a047221 */ /* 0x004fc20000010000 */
[----:B------:R-:W-:-:S06]  /*4140*/  IMAD.MOV.U32 R71, RZ, RZ, R119 ;  /* 0x000000ffff477224 */ /* 0x000fcc00078e0077 */
[----:B------:R-:W2:Y:S01]  /*4150*/  MUFU.EX2 R46, R46 ;  /* 0x0000002e002e7308 */ /* 0x000ea20000000800 */
[----:B0-----:R-:W-:-:S07]  /*4160*/  FADD.FTZ R7, R43, R4 ;  /* 0x000000042b077221 */ /* 0x001fce0000010000 */
[----:B------:R-:W0:Y:S01]  /*4170*/  MUFU.EX2 R40, R40 ;  /* 0x0000002800287308 */ /* 0x000e220000000800 */
[----:B-1----:R-:W-:-:S07]  /*4180*/  FADD.FTZ R9, R35, R6 ;  /* 0x0000000623097221 */ /* 0x002fce0000010000 */
[----:B------:R-:W1:Y:S01]  /*4190*/  MUFU.EX2 R47, R47 ;  /* 0x0000002f002f7308 */ /* 0x000e620000000800 */
[----:B--2---:R-:W-:-:S07]  /*41a0*/  FADD.FTZ R4, R46, R7 ;  /* 0x000000072e047221 */ /* 0x004fce0000010000 */
[----:B------:R-:W2:Y:S01]  /*41b0*/  MUFU.EX2 R38, R38 ;  /* 0x0000002600267308 */ /* 0x000ea20000000800 */
[----:B0-----:R-:W-:-:S01]  /*41c0*/  FADD.FTZ R9, R40, R9 ;  /* 0x0000000928097221 */ /* 0x001fc20000010000 */
[----:B------:R-:W-:Y:S01]  /*41d0*/  F2FP.SATFINITE.E4M3.F32.PACK_AB_MERGE_C R35, R40, R35, RZ ;  /* 0x000000232823723e */ /* 0x000fe200048070ff */
[----:B------:R-:W-:-:S03]  /*41e0*/  IMAD.MOV.U32 R40, RZ, RZ, R119 ;  /* 0x000000ffff287224 */ /* 0x000fc600078e0077 */
[----:B------:R-:W-:Y:S01]  /*41f0*/  F2FP.SATFINITE.E4M3.F32.PACK_AB_MERGE_C R212, R34, R31, R35 ;  /* 0x0000001f22d4723e */ /* 0x000fe20004807023 */
[--C-:B------:R-:W-:Y:S01]  /*4200*/  IMAD.MOV.U32 R35, RZ, RZ, R119.reuse ;  /* 0x000000ffff237224 */ /* 0x100fe200078e0077 */
[----:B------:R-:W0:Y:S01]  /*4210*/  MUFU.EX2 R50, R50 ;  /* 0x0000003200327308 */ /* 0x000e220000000800 */
[C---:B-1----:R-:W-:Y:S01]  /*4220*/  F2FP.SATFINITE.E4M3.F32.PACK_AB_MERGE_C R46, R47.reuse, R46, RZ ;  /* 0x0000002e2f2e723e */ /* 0x042fe200048070ff */
[----:B------:R-:W-:Y:S01]  /*4230*/  FADD.FTZ R47, R47, R4 ;  /* 0x000000042f2f7221 */ /* 0x000fe20000010000 */
[--C-:B------:R-:W-:Y:S02]  /*4240*/  IMAD.MOV.U32 R34, RZ, RZ, R119.reuse ;  /* 0x000000ffff227224 */ /* 0x100fe400078e0077 */
[----:B------:R-:W-:Y:S01]  /*4250*/  F2FP.SATFINITE.E4M3.F32.PACK_AB_MERGE_C R213, R43, R42, R46 ;  /* 0x0000002a2bd5723e */ /* 0x000fe2000480702e */
[----:B------:R-:W-:Y:S02]  /*4260*/  IMAD.MOV.U32 R46, RZ, RZ, R119 ;  /* 0x000000ffff2e7224 */ /* 0x000fe400078e0077 */
        /* <DEDUP_REMOVED lines=9> */
[----:B-1----:R-:W-:-:S07]  /*4300*/  FADD.FTZ R4, R39, R4 ;  /* 0x0000000427047221 */ /* 0x002fce0000010000 */
[----:B------:R-:W1:Y:S01]  /*4310*/  MUFU.EX2 R54, R54 ;  /* 0x0000003600367308 */ /* 0x000e620000000800 */
[----:B--2---:R-:W-:-:S07]  /*4320*/  FADD.FTZ R7, R51, R6 ;  /* 0x0000000633077221 */ /* 0x004fce0000010000 */
[----:B------:R-:W2:Y:S01]  /*4330*/  MUFU.EX2 R55, R55 ;  /* 0x0000003700377308 */ /* 0x000ea20000000800 */
[----:B0-----:R-:W-:Y:S01]  /*4340*/  F2FP.SATFINITE.E4M3.F32.PACK_AB_MERGE_C R8, R44, R41, RZ ;  /* 0x000000292c08723e */ /* 0x001fe200048070ff */
[----:B------:R-:W-:-:S03]  /*4350*/  FADD.FTZ R41, R41, R4 ;  /* 0x0000000429297221 */ /* 0x000fc60000010000 */
[----:B------:R-:W-:Y:S01]  /*4360*/  F2FP.SATFINITE.E4M3.F32.PACK_AB_MERGE_C R214, R39, R38, R8 ;  /* 0x0000002627d6723e */ /* 0x000fe20004807008 */
[----:B------:R-:W-:-:S01]  /*4370*/  FADD.FTZ R41, R44, R41 ;  /* 0x000000292c297221 */ /* 0x000fc20000010000 */
[----:B------:R-:W-:Y:S01]  /*4380*/  IMAD.MOV.U32 R44, RZ, RZ, R119 ;  /* 0x000000ffff2c7224 */ /* 0x000fe200078e0077 */
[----:B------:R-:W-:Y:S01]  /*4390*/  MUFU.EX2 R28, R28 ;  /* 0x0000001c001c7308 */ /* 0x000fe20000000800 */
[----:B-1----:R-:W-:-:S01]  /*43a0*/  FADD.FTZ R4, R54, R7 ;  /* 0x0000000736047221 */ /* 0x002fc20000010000 */
[--C-:B------:R-:W-:Y:S02]  /*43b0*/  IMAD.MOV.U32 R39, RZ, RZ, R119.reuse ;  /* 0x000000ffff277224 */ /* 0x100fe400078e0077 */
[----:B------:R-:W-:-:S04]  /*43c0*/  IMAD.MOV.U32 R38, RZ, RZ, R119 ;  /* 0x000000ffff267224 */ /* 0x000fc800078e0077 */
[----:B------:R-:W0:Y:S01]  /*43d0*/  MUFU.EX2 R29, R29 ;  /* 0x0000001d001d7308 */ /* 0x000e220000000800 */
[C---:B--2---:R-:W-:Y:S01]  /*43e0*/  F2FP.SATFINITE.E4M3.F32.PACK_AB_MERGE_C R54, R55.reuse, R54, RZ ;  /* 0x000000363736723e */ /* 0x044fe200048070ff */
[----:B------:R-:W-:-:S03]  /*43f0*/  FADD.FTZ R55, R55, R4 ;  /* 0x0000000437377221 */ /* 0x000fc60000010000 */
[----:B------:R-:W-:Y:S01]  /*4400*/  F2FP.SATFINITE.E4M3.F32.PACK_AB_MERGE_C R215, R51, R50, R54 ;  /* 0x0000003233d7723e */ /* 0x000fe20004807036 */
[--C-:B------:R-:W-:Y:S02]  /*4410*/  IMAD.MOV.U32 R54, RZ, RZ, R119.reuse ;  /* 0x000000ffff367224 */ /* 0x100fe400078e0077 */
[----:B------:R-:W1:Y:S01]  /*4420*/  MUFU.EX2 R24, R24 ;  /* 0x0000001800187308 */ /* 0x000e620000000800 */
[--C-:B------:R-:W-:Y:S02]  /*4430*/  IMAD.MOV.U32 R51, RZ, RZ, R119.reuse ;  /* 0x000000ffff337224 */ /* 0x100fe400078e0077 */
[----:B------:R-:W-:-:S05]  /*4440*/  IMAD.MOV.U32 R50, RZ, RZ, R119 ;  /* 0x000000ffff327224 */ /* 0x000fca00078e0077 */
[----:B------:R-:W2:Y:S01]  /*4450*/  MUFU.EX2 R26, R26 ;  /* 0x0000001a001a7308 */ /* 0x000ea20000000800 */
[----:B0-----:R-:W-:-:S07]  /*4460*/  F2FP.SATFINITE.E4M3.F32.PACK_AB_MERGE_C R7, R29, R28, RZ ;  /* 0x0000001c1d07723e */ /* 0x001fce00048070ff */
[----:B------:R-:W0:Y:S01]  /*4470*/  MUFU.EX2 R25, R25 ;  /* 0x0000001900197308 */ /* 0x000e220000000800 */
[----:B-1----:R-:W-:-:S01]  /*4480*/  FADD.FTZ R4, R24, R41 ;  /* 0x0000002918047221 */ /* 0x002fc20000010000 */
[----:B------:R-:W-:-:S06]  /*4490*/  IMAD.MOV.U32 R41, RZ, RZ, R119 ;  /* 0x000000ffff297224 */ /* 0x000fcc00078e0077 */
[----:B------:R-:W1:Y:S01]  /*44a0*/  MUFU.EX2 R27, R27 ;  /* 0x0000001b001b7308 */ /* 0x000e620000000800 */
[----:B--2---:R-:W-:-:S01]  /*44b0*/  FADD.FTZ R6, R26, R55 ;  /* 0x000000371a067221 */ /* 0x004fc20000010000 */
[----:B------:R-:W-:-:S06]  /*44c0*/  IMAD.MOV.U32 R55, RZ, RZ, R119 ;  /* 0x000000ffff377224 */ /* 0x000fcc00078e0077 */
[----:B------:R-:W2:Y:S01]  /*44d0*/  MUFU.EX2 R68, R68 ;  /* 0x0000004400447308 */ /* 0x000ea20000000800 */
[C---:B0-----:R-:W-:Y:S01]  /*44e0*/  F2FP.SATFINITE.E4M3.F32.PACK_AB_MERGE_C R216, R25.reuse, R24, R7 ;  /* 0x0000001819d8723e */ /* 0x041fe20004807007 */
[----:B------:R-:W-:Y:S01]  /*44f0*/  FADD.FTZ R25, R25, R4 ;  /* 0x0000000419197221 */ /* 0x000fe20000010000 */
[----:B------:R-:W-:-:S03]  /*4500*/  IMAD.MOV.U32 R24, RZ, RZ, R119 ;  /* 0x000000ffff187224 */ /* 0x000fc600078e0077 */
[----:B------:R-:W-:Y:S01]  /*4510*/  FADD.FTZ R28, R28, R25 ;  /* 0x000000191c1c7221 */ /* 0x000fe20000010000 */
[----:B------:R-:W-:Y:S01]  /*4520*/  IMAD.MOV.U32 R25, RZ, RZ, R119 ;  /* 0x000000ffff197224 */ /* 0x000fe200078e0077 */
[----:B------:R0:W3:Y:S01]  /*4530*/  MUFU.EX2 R3, R80 ;  /* 0x0000005000037308 */ /* 0x0000e20000000800 */
[----:B-1----:R-:W-:-:S01]  /*4540*/  FADD.FTZ R7, R27, R6 ;  /* 0x000000061b077221 */ /* 0x002fc20000010000 */
[----:B------:R-:W-:Y:S01]  /*4550*/  FADD.FTZ R29, R29, R28 ;  /* 0x0000001c1d1d7221 */ /* 0x000fe20000010000 */
[----:B------:R-:W-:-:S05]  /*4560*/  IMAD.MOV.U32 R28, RZ, RZ, R119 ;  /* 0x000000ffff1c7224 */ /* 0x000fca00078e0077 */
[----:B------:R-:W-:Y:S01]  /*4570*/  MUFU.EX2 R36, R36 ;  /* 0x0000002400247308 */ /* 0x000fe20000000800 */
[----:B--2---:R-:W-:-:S01]  /*4580*/  FADD.FTZ R4, R68, R7 ;  /* 0x0000000744047221 */ /* 0x004fc20000010000 */
[----:B0-----:R-:W-:-:S06]  /*4590*/  IMAD.MOV.U32 R80, RZ, RZ, R119 ;  /* 0x000000ffff507224 */ /* 0x001fcc00078e0077 */
[----:B------:R-:W0:Y:S01]  /*45a0*/  MUFU.EX2 R37, R37 ;  /* 0x0000002500257308 */ /* 0x000e220000000800 */
[----:B---3--:R-:W-:-:S01]  /*45b0*/  FADD.FTZ R4, R3, R4 ;  /* 0x0000000403047221 */ /* 0x008fc20000010000 */
[----:B------:R-:W-:-:S04]  /*45c0*/  F2FP.SATFINITE.E4M3.F32.PACK_AB_MERGE_C R68, R3, R68, RZ ;  /* 0x000000440344723e */ /* 0x000fc800048070ff */
[----:B------:R-:W-:Y:S01]  /*45d0*/  F2FP.SATFINITE.E4M3.F32.PACK_AB_MERGE_C R217, R27, R26, R68 ;  /* 0x0000001a1bd9723e */ /* 0x000fe20004807044 */
[--C-:B------:R-:W-:Y:S01]  /*45e0*/  IMAD.MOV.U32 R68, RZ, RZ, R119.reuse ;  /* 0x000000ffff447224 */ /* 0x100fe200078e0077 */
        /* <DEDUP_REMOVED lines=9> */
[----:B--2---:R-:W-:-:S07]  /*4680*/  FADD.FTZ R3, R81, R4 ;  /* 0x0000000451037221 */ /* 0x004fce0000010000 */
[----:B------:R-:W2:Y:S01]  /*4690*/  MUFU.EX2 R85, R85 ;  /* 0x0000005500557308 */ /* 0x000ea20000000800 */
[C---:B0-----:R-:W-:Y:S01]  /*46a0*/  F2FP.SATFINITE.E4M3.F32.PACK_AB_MERGE_C R218, R33.reuse, R32, R7 ;  /* 0x0000002021da723e */ /* 0x041fe20004807007 */
[----:B------:R-:W-:Y:S01]  /*46b0*/  FADD.FTZ R33, R33, R6 ;  /* 0x0000000621217221 */ /* 0x000fe20000010000 */
[----:B------:R-:W-:-:S03]  /*46c0*/  IMAD.MOV.U32 R32, RZ, RZ, R119 ;  /* 0x000000ffff207224 */ /* 0x000fc600078e0077 */
[----:B------:R-:W-:Y:S01]  /*46d0*/  FADD.FTZ R36, R36, R33 ;  /* 0x0000002124247221 */ /* 0x000fe20000010000 */
[----:B------:R-:W-:Y:S01]  /*46e0*/  IMAD.MOV.U32 R33, RZ, RZ, R119 ;  /* 0x000000ffff217224 */ /* 0x000fe200078e0077 */
[----:B------:R-:W0:Y:S01]  /*46f0*/  MUFU.EX2 R88, R88 ;  /* 0x0000005800587308 */ /* 0x000e220000000800 */
[----:B-1----:R-:W-:-:S04]  /*4700*/  FADD.FTZ R4, R84, R3 ;  /* 0x0000000354047221 */ /* 0x002fc80000010000 */
[----:B--2---:R-:W-:Y:S01]  /*4710*/  FADD.FTZ R3, R85, R4 ;  /* 0x0000000455037221 */ /* 0x004fe20000010000 */
[----:B------:R-:W-:-:S01]  /*4720*/  FADD.FTZ R4, R37, R36 ;  /* 0x0000002425047221 */ /* 0x000fc20000010000 */
[--C-:B------:R-:W-:Y:S02]  /*4730*/  IMAD.MOV.U32 R37, RZ, RZ, R119.reuse ;  /* 0x000000ffff257224 */ /* 0x100fe400078e0077 */
[----:B------:R-:W-:Y:S01]  /*4740*/  IMAD.MOV.U32 R36, RZ, RZ, R119 ;  /* 0x000000ffff247224 */ /* 0x000fe200078e0077 */
[C---:B0-----:R-:W-:Y:S01]  /*4750*/  F2FP.SATFINITE.E4M3.F32.PACK_AB_MERGE_C R6, R88.reuse, R85, RZ ;  /* 0x000000555806723e */ /* 0x041fe200048070ff */
[----:B------:R-:W-:-:S01]  /*4760*/  FADD.FTZ R3, R88, R3 ;  /* 0x0000000358037221 */ /* 0x000fc20000010000 */
[--C-:B------:R-:W-:Y:S02]  /*4770*/  IMAD.MOV.U32 R88, RZ, RZ, R119.reuse ;  /* 0x000000ffff587224 */ /* 0x100fe400078e0077 */
[----:B------:R-:W-:Y:S01]  /*4780*/  F2FP.SATFINITE.E4M3.F32.PACK_AB_MERGE_C R219, R84, R81, R6 ;  /* 0x0000005154db723e */ /* 0x000fe20004807006 */
[----:B------:R-:W-:-:S02]  /*4790*/  IMAD.MOV.U32 R85, RZ, RZ, R119 ;  /* 0x000000ffff557224 */ /* 0x000fc400078e0077 */
[--C-:B------:R-:W-:Y:S02]  /*47a0*/  IMAD.MOV.U32 R84, RZ, RZ, R119.reuse ;  /* 0x000000ffff547224 */ /* 0x100fe400078e0077 */
[----:B------:R-:W-:Y:S01]  /*47b0*/  IMAD.MOV.U32 R81, RZ, RZ, R119 ;  /* 0x000000ffff517224 */ /* 0x000fe200078e0077 */
[----:B------:R-:W-:Y:S06]  /*47c0*/  @!P1 BRA `(.L_x_14) ;  /* 0x0000003000709947 */ /* 0x000fec0003800000 */
[----:B------:R-:W-:Y:S01]  /*47d0*/  IMAD.MOV.U32 R6, RZ, RZ, R5 ;  /* 0x000000ffff067224 */ /* 0x000fe200078e0005 */
[----:B------:R-:W-:Y:S01]  /*47e0*/  CS2R R118, SRZ ;  /* 0x0000000000767805 */ /* 0x000fe2000001ff00 */
[----:B------:R-:W-:Y:S01]  /*47f0*/  IMAD.MOV.U32 R7, RZ, RZ, R0 ;  /* 0x000000ffff077224 */ /* 0x000fe200078e0000 */
[----:B------:R-:W-:Y:S02]  /*4800*/  CS2R R116, SRZ ;  /* 0x0000000000747805 */ /* 0x000fe4000001ff00 */
[----:B------:R-:W-:Y:S02]  /*4810*/  CS2R R114, SRZ ;  /* 0x0000000000727805 */ /* 0x000fe4000001ff00 */
[----:B------:R-:W-:Y:S02]  /*4820*/  CS2R R112, SRZ ;  /* 0x0000000000707805 */ /* 0x000fe4000001ff00 */
[----:B------:R-:W-:Y:S02]  /*4830*/  CS2R R110, SRZ ;  /* 0x00000000006e7805 */ /* 0x000fe4000001ff00 */
[----:B------:R-:W-:-:S02]  /*4840*/  CS2R R108, SRZ ;  /* 0x00000000006c7805 */ /* 0x000fc4000001ff00 */
[----:B------:R-:W-:Y:S02]  /*4850*/  CS2R R106, SRZ ;  /* 0x00000000006a7805 */ /* 0x000fe4000001ff00 */
        /* <DEDUP_REMOVED lines=40> */
[----:B------:R-:W-:Y:S01]  /*4ae0*/  CS2R R24, SRZ ;  /* 0x0000000000187805 */ /* 0x000fe2000001ff00 */
[----:B------:R-:W-:Y:S01]  /*4af0*/  UIADD3 UR52, UR49, -0x2, URZ ;  /* 0xfffffffe31347890 */ /* 0x000fe2000fffe03f */
[----:B------:R-:W-:-:S02]  /*4b00*/  UMOV UR53, UR45 ;  /* 0x0000002d00357c82 */ /* 0x000fc40008000000 */
[----:B------:R-:W-:-:S09]  /*4b10*/  UMOV UR49, UR44 ;  /* 0x0000002c00317c82 */ /* 0x000fd20008000000 */
.L_x_25:
[----:B------:R-:W-:Y:S01]  /*4b20*/  ISETP.NE.AND P2, PT, RZ, UR38, PT ;  /* 0x00000026ff007c0c */ /* 0x000fe2000bf45270 */
[----:B------:R-:W-:-:S04]  /*4b30*/  UISETP.NE.AND UP0, UPT, UR49, 0x1, UPT ;  /* 0x000000013100788c */ /* 0x000fc8000bf05270 */
[----:B------:R-:W-:-:S04]  /*4b40*/  USEL UR45, URZ, 0x1, UP0 ;  /* 0x000000013f2d7887 */ /* 0x000fc80008000000 */
[----:B------:R-:W-:-:S04]  /*4b50*/  ULOP3.LUT UR45, UR53, UR45, URZ, 0x3c, !UPT ;  /* 0x0000002d352d7292 */ /* 0x000fc8000f8e3c3f */
[----:B------:R-:W-:Y:S08]  /*4b60*/  @P2 BRA `(.L_x_15) ;  /* 0x0000000000382947 */ /* 0x000ff00003800000 */
[----:B------:R-:W-:Y:S05]  /*4b70*/  @!P0 BRA `(.L_x_16) ;  /* 0x0000000000048947 */ /* 0x000fea0003800000 */
[----:B------:R-:W-:Y:S01]  /*4b80*/  BPT.TRAP 0x1 ;  /* 0x000000040000795c */ /* 0x000fe20000300000 */
.L_x_16:
[----:B------:R-:W-:Y:S01]  /*4b90*/  UIADD3 UR6, UR49, 0x1, URZ ;  /* 0x0000000131067890 */ /* 0x000fe2000fffe03f */
[----:B------:R-:W-:-:S03]  /*4ba0*/  IMAD.U32 R0, RZ, RZ, UR45 ;  /* 0x0000002dff007e24 */ /* 0x000fc6000f8e00ff */
[----:B------:R-:W-:Y:S02]  /*4bb0*/  UISETP.NE.AND UP0, UPT, UR6, 0x2, UPT ;  /* 0x000000020600788c */ /* 0x000fe4000bf05270 */
[----:B------:R-:W-:Y:S02]  /*4bc0*/  SHF.L.U32 R0, R0, 0x1f, RZ ;  /* 0x0000001f00007819 */ /* 0x000fe400000006ff */
[----:B------:R-:W-:-:S04]  /*4bd0*/  USEL UR6, UR6, URZ, UP0 ;  /* 0x0000003f06067287 */ /* 0x000fc80008000000 */
[----:B------:R-:W-:-:S09]  /*4be0*/  ULEA UR6, UR6, UR39, 0x3 ;  /* 0x0000002706067291 */ /* 0x000fd2000f8e183f */
[----:B------:R0:W1:Y:S01]  /*4bf0*/  SYNCS.PHASECHK.TRANS64.TRYWAIT P1, [UR6+0x33430], R0 ;  /* 0x03343000ff0075a7 */ /* 0x0000620008020146 */
[----:B------:R-:W-:Y:S05]  /*4c00*/  @!P0 BRA `(.L_x_17) ;  /* 0x0000000000048947 */ /* 0x000fea0003800000 */
[----:B------:R-:W-:Y:S01]  /*4c10*/  BPT.TRAP 0x1 ;  /* 0x000000040000795c */ /* 0x000fe20000300000 */
.L_x_17:
[----:B-1----:R-:W-:Y:S05]  /*4c20*/  @P1 BRA `(.L_x_15) ;  /* 0x0000000000081947 */ /* 0x002fea0003800000 */
[----:B------:R-:W1:Y:S02]  /*4c30*/  SYNCS.PHASECHK.TRANS64.TRYWAIT P1, [UR6+0x33430], R0 ;  /* 0x03343000ff0075a7 */ /* 0x000e640008020146 */
[----:B-1----:R-:W-:Y:S05]  /*4c40*/  @!P1 BRA `(.L_x_18) ;  /* 0x000000ac00509947 */ /* 0x002fea0003800000 */
.L_x_15:
[----:B01----:R-:W-:Y:S01]  /*4c50*/  VIADD R0, R23, 0x8 ;  /* 0x0000000817007836 */ /* 0x003fe20000000000 */
[----:B------:R-:W-:Y:S01]  /*4c60*/  UIADD3 UR44, UR49, 0x1, URZ ;  /* 0x00000001312c7890 */ /* 0x000fe2000fffe03f */
[----:B------:R-:W-:Y:S01]  /*4c70*/  UMOV UR27, 0x80000020 ;  /* 0x80000020001b7882 */ /* 0x000fe20000000000 */
[----:B------:R-:W-:Y:S02]  /*4c80*/  UMOV UR28, UR24 ;  /* 0x00000018001c7c82 */ /* 0x000fe40008000000 */
[----:B------:R0:W-:Y:S01]  /*4c90*/  BAR.SYNC.DEFER_BLOCKING R0, 0x100 ;  /* 0x000400000000751d */ /* 0x0001e20000010000 */
[----:B------:R-:W-:-:S04]  /*4ca0*/  UISETP.NE.AND UP0, UPT, UR44, 0x2, UPT ;  /* 0x000000022c00788c */ /* 0x000fc8000bf05270 */
[----:B------:R-:W-:Y:S01]  /*4cb0*/  USEL UR44, UR44, URZ, UP0 ;  /* 0x0000003f2c2c7287 */ /* 0x000fe20008000000 */
[----:B------:R-:W-:Y:S01]  /*4cc0*/  UMOV UR29, UR25 ;  /* 0x00000019001d7c82 */ /* 0x000fe20008000000 */
[----:B------:R-:W-:Y:S02]  /*4cd0*/  UMOV UR31, 0x80000020 ;  /* 0x80000020001f7882 */ /* 0x000fe40000000000 */
[----:B------:R-:W-:Y:S01]  /*4ce0*/  UIMAD UR54, UR44, 0x780, UR48 ;  /* 0x000007802c3678a4 */ /* 0x000fe2000f8e0230 */
[----:B------:R-:W-:Y:S01]  /*4cf0*/  UMOV UR32, UR24 ;  /* 0x0000001800207c82 */ /* 0x000fe20008000000 */
[----:B------:R-:W-:Y:S02]  /*4d00*/  UMOV UR33, UR25 ;  /* 0x0000001900217c82 */ /* 0x000fe40008000000 */
[----:B------:R-:W-:Y:S02]  /*4d10*/  UIADD3 UR30, UR54, 0x80, URZ ;  /* 0x00000080361e7890 */ /* 0x000fe4000fffe03f */
[----:B------:R-:W-:-:S02]  /*4d20*/  UIADD3 UR34, UR54, 0x100, URZ ;  /* 0x0000010036227890 */ /* 0x000fc4000fffe03f */
[----:B------:R-:W-:Y:S01]  /*4d30*/  UMOV UR26, UR54 ;  /* 0x00000036001a7c82 */ /* 0x000fe20008000000 */
[----:B------:R-:W-:Y:S01]  /*4d40*/  UMOV UR35, 0x80000020 ;  /* 0x8000002000237882 */ /* 0x000fe20000000000 */
[----:B------:R-:W-:Y:S01]  /*4d50*/  UIADD3 UR6, UR54, 0x200, URZ ;  /* 0x0000020036067890 */ /* 0x000fe2000fffe03f */
[----:B------:R-:W-:Y:S01]  /*4d60*/  UMOV UR7, 0x80000020 ;  /* 0x8000002000077882 */ /* 0x000fe20000000000 */
[----:B------:R-:W-:Y:S01]  /*4d70*/  UIADD3 UR10, UR54, 0x202, URZ ;  /* 0x00000202360a7890 */ /* 0x000fe2000fffe03f */
[----:B------:R-:W-:Y:S01]  /*4d80*/  WARPGROUP.ARRIVE ;  /* 0x00000000000079c5 */ /* 0x000fe20000000000 */
[----:B------:R-:W-:Y:S01]  /*4d90*/  UMOV UR11, 0x80000020 ;  /* 0x80000020000b7882 */ /* 0x000fe20000000000 */
[----:B------:R-:W-:Y:S01]  /*4da0*/  UIADD3 UR14, UR54, 0x282, URZ ;  /* 0x00000282360e7890 */ /* 0x000fe2000fffe03f */
[----:B------:R-:W-:Y:S01]  /*4db0*/  UMOV UR15, 0x80000020 ;  /* 0x80000020000f7882 */ /* 0x000fe20000000000 */
[----:B------:R-:W-:Y:S02]  /*4dc0*/  UIADD3 UR18, UR54, 0x500, URZ ;  /* 0x0000050036127890 */ /* 0x000fe4000fffe03f */
[----:B------:R-:W-:Y:S01]  /*4dd0*/  QGMMA.64x32x32.F32.E4M3.E4M3 R184, gdesc[UR24], RZ, !UPT, gsb0 ;  /* 0x0060000018b879f3 */ /* 0x000fe2000c0008ff */
[----:B------:R-:W-:Y:S01]  /*4de0*/  UIADD3 UR26, UR54, 0x180, URZ ;  /* 0x00000180361a7890 */ /* 0x000fe2000fffe03f */
[----:B------:R-:W-:Y:S01]  /*4df0*/  UMOV UR27, 0x80000020 ;  /* 0x80000020001b7882 */ /* 0x000fe20000000000 */
[----:B------:R-:W-:Y:S01]  /*4e00*/  UMOV UR19, 0x80000020 ;  /* 0x8000002000137882 */ /* 0x000fe20000000000 */
[----:B------:R-:W-:Y:S01]  /*4e10*/  UIADD3 UR22, UR54, 0x502, URZ ;  /* 0x0000050236167890 */ /* 0x000fe2000fffe03f */
[----:B------:R-:W-:Y:S01]  /*4e20*/  UMOV UR23, 0x80000020 ;  /* 0x8000002000177882 */ /* 0x000fe20000000000 */
[----:B------:R-:W-:-:S02]  /*4e30*/  WARPGROUP.DEPBAR.LE gsb0, 0x0 ;  /* 0x00008000000079c5 */ /* 0x000fc40000010000 */
[----:B------:R-:W-:-:S06]  /*4e40*/  WARPGROUP.ARRIVE ;  /* 0x00000000000079c5 */ /* 0x000fcc0000000000 */
[----:B------:R-:W-:Y:S01]  /*4e50*/  QGMMA.64x32x32.F32.E4M3.E4M3 R168, gdesc[UR28], RZ, !UPT, gsb0 ;  /* 0x006000001ca879f3 */ /* 0x000fe2000c0008ff */
[----:B------:R-:W-:Y:S01]  /*4e60*/  UIADD3 UR30, UR54, 0x82, URZ ;  /* 0x00000082361e7890 */ /* 0x000fe2000fffe03f */
[----:B------:R-:W-:Y:S01]  /*4e70*/  UMOV UR28, UR4 ;  /* 0x00000004001c7c82 */ /* 0x000fe20008000000 */
[----:B------:R-:W-:Y:S01]  /*4e80*/  UMOV UR29, UR5 ;  /* 0x00000005001d7c82 */ /* 0x000fe20008000000 */
[----:B------:R-:W-:Y:S01]  /*4e90*/  UMOV UR31, 0x80000020 ;  /* 0x80000020001f7882 */ /* 0x000fe20000000000 */
[----:B------:R-:W-:Y:S02]  /*4ea0*/  WARPGROUP.DEPBAR.LE gsb0, 0x0 ;  /* 0x00008000000079c5 */ /* 0x000fe40000010000 */
        /* <DEDUP_REMOVED lines=18> */
[----:B------:R-:W-:Y:S01]  /*4fd0*/  UIADD3 UR6, UR54, 0x182, URZ ;  /* 0x0000018236067890 */ /* 0x000fe2000fffe03f */
[----:B------:R-:W-:Y:S01]  /*4fe0*/  UMOV UR7, 0x80000020 ;  /* 0x8000002000077882 */ /* 0x000fe20000000000 */
[----:B------:R-:W-:Y:S02]  /*4ff0*/  WARPGROUP.DEPBAR.LE gsb0, 0x0 ;  /* 0x00008000000079c5 */ /* 0x000fe40000010000 */
[----:B------:R-:W-:-:S06]  /*5000*/  WARPGROUP.ARRIVE ;  /* 0x00000000000079c5 */ /* 0x000fcc0000000000 */
[----:B------:R-:W-:Y:S01]  /*5010*/  QGMMA.64x32x32.F32.E4M3.E4M3 R168, gdesc[UR28], R168, gsb0 ;  /* 0x006000001ca879f3 */ /* 0x000fe200080008a8 */
[----:B------:R-:W-:Y:S01]  /*5020*/  UIADD3 UR30, UR54, 0x300, URZ ;  /* 0x00000300361e7890 */ /* 0x000fe2000fffe03f */
[----:B------:R-:W-:Y:S01]  /*5030*/  UMOV UR28, UR8 ;  /* 0x00000008001c7c82 */ /* 0x000fe20008000000 */
[----:B------:R-:W-:Y:S01]  /*5040*/  UMOV UR29, UR9 ;  /* 0x00000009001d7c82 */ /* 0x000fe20008000000 */
        /* <DEDUP_REMOVED lines=106> */
[----:B------:R-:W-:Y:S01]  /*56f0*/  UIADD3 UR54, UR54, 0x702, URZ ;  /* 0x0000070236367890 */ /* 0x000fe2000fffe03f */
[----:B------:R-:W-:Y:S02]  /*5700*/  WARPGROUP.DEPBAR.LE gsb0, 0x0 ;  /* 0x00008000000079c5 */ /* 0x000fe40000010000 */
[----:B------:R-:W-:-:S06]  /*5710*/  WARPGROUP.ARRIVE ;  /* 0x00000000000079c5 */ /* 0x000fcc0000000000 */
[----:B------:R-:W-:Y:S03]  /*5720*/  QGMMA.64x32x32.F32.E4M3.E4M3 R168, gdesc[UR28], R168, gsb0 ;  /* 0x006000001ca879f3 */ /* 0x000fe600080008a8 */
        /* <DEDUP_REMOVED lines=12> */
[----:B0-----:R-:W-:Y:S05]  /*57f0*/  @P2 BRA `(.L_x_19) ;  /* 0x00000000002c2947 */ /* 0x001fea0003800000 */
[----:B------:R-:W-:Y:S05]  /*5800*/  @!P0 BRA `(.L_x_20) ;  /* 0x0000000000048947 */ /* 0x000fea0003800000 */
[----:B------:R-:W-:Y:S01]  /*5810*/  BPT.TRAP 0x1 ;  /* 0x000000040000795c */ /* 0x000fe20000300000 */
.L_x_20:
[----:B------:R-:W-:Y:S01]  /*5820*/  ULEA UR6, UR49, UR39, 0x3 ;  /* 0x0000002731067291 */ /* 0x000fe2000f8e183f */
[----:B------:R-:W-:-:S05]  /*5830*/  IMAD.U32 R0, RZ, RZ, UR53 ;  /* 0x00000035ff007e24 */ /* 0x000fca000f8e00ff */
[----:B------:R-:W-:-:S04]  /*5840*/  SHF.L.U32 R0, R0, 0x1f, RZ ;  /* 0x0000001f00007819 */ /* 0x000fc800000006ff */
[----:B------:R0:W1:Y:S01]  /*5850*/  SYNCS.PHASECHK.TRANS64.TRYWAIT P1, [UR6+0x33450], R0 ;  /* 0x03345000ff0075a7 */ /* 0x0000620008020146 */
[----:B------:R-:W-:Y:S05]  /*5860*/  @!P0 BRA `(.L_x_21) ;  /* 0x0000000000048947 */ /* 0x000fea0003800000 */
[----:B------:R-:W-:Y:S01]  /*5870*/  BPT.TRAP 0x1 ;  /* 0x000000040000795c */ /* 0x000fe20000300000 */
.L_x_21:
[----:B-1----:R-:W-:Y:S05]  /*5880*/  @P1 BRA `(.L_x_19) ;  /* 0x0000000000081947 */ /* 0x002fea0003800000 */
[----:B------:R-:W1:Y:S02]  /*5890*/  SYNCS.PHASECHK.TRANS64.TRYWAIT P1, [UR6+0x33450], R0 ;  /* 0x03345000ff0075a7 */ /* 0x000e640008020146 */
[----:B-1----:R-:W-:Y:S05]  /*58a0*/  @!P1 BRA `(.L_x_22) ;  /* 0x000000a000509947 */ /* 0x002fea0003800000 */
.L_x_19:
[----:B------:R-:W-:Y:S01]  /*58b0*/  UIADD3 UR6, UR39, 0x200, URZ ;  /* 0x0000020027067890 */ /* 0x000fe2000fffe03f */
[----:B------:R-:W-:Y:S01]  /*58c0*/  WARPGROUP.ARRIVE ;  /* 0x00000000000079c5 */ /* 0x000fe20000000000 */
[----:B------:R-:W-:Y:S01]  /*58d0*/  UMOV UR7, 0xc0000010 ;  /* 0xc000001000077882 */ /* 0x000fe20000000000 */
[----:B01----:R-:W-:Y:S01]  /*58e0*/  IADD3 R0, -R23, 0xb, RZ ;  /* 0x0000000b17007810 */ /* 0x003fe20007ffe1ff */
[----:B------:R-:W-:-:S04]  /*58f0*/  USHF.R.U32.HI UR6, URZ, 0x4, UR6 ;  /* 0x000000043f067899 */ /* 0x000fc80008011606 */
[----:B------:R-:W-:-:S04]  /*5900*/  ULOP3.LUT UR6, UR6, 0x3fff, URZ, 0xc0, !UPT ;  /* 0x00003fff06067892 */ /* 0x000fc8000f8ec03f */
[----:B------:R-:W-:-:S04]  /*5910*/  ULOP3.LUT UR6, UR6, 0x10000, URZ, 0xfc, !UPT ;  /* 0x0001000006067892 */ /* 0x000fc8000f8efc3f */
[----:B------:R-:W-:-:S07]  /*5920*/  UIMAD UR10, UR49, 0x780, UR6 ;  /* 0x00000780310a78a4 */ /* 0x000fce000f8e0206 */
[----:B------:R-:W-:Y:S02]  /*5930*/  UMOV UR6, UR10 ;  /* 0x0000000a00067c82 */ /* 0x000fe40008000000 */
[----:B------:R-:W-:Y:S01]  /*5940*/  QGMMA.64x192x32.F32.E4M3.E4M3 R24, R200, gdesc[UR4], R24, gsb0 ;  /* 0x02e00004c8187df3 */ /* 0x000fe20008000818 */
[----:B------:R-:W-:Y:S01]  /*5950*/  UIADD3 UR6, UR10, 0x180, URZ ;  /* 0x000001800a067890 */ /* 0x000fe2000fffe03f */
[----:B------:R-:W-:Y:S01]  /*5960*/  UMOV UR7, 0xc0000010 ;  /* 0xc000001000077882 */ /* 0x000fe20000000000 */
[----:B------:R-:W-:Y:S02]  /*5970*/  WARPGROUP.DEPBAR.LE gsb0, 0x0 ;  /* 0x00008000000079c5 */ /* 0x000fe40000010000 */
[----:B------:R-:W-:-:S15]  /*5980*/  WARPGROUP.ARRIVE ;  /* 0x00000000000079c5 */ /* 0x000fde0000000000 */
        /* <DEDUP_REMOVED lines=15> */
[----:B------:R-:W-:Y:S03]  /*5a80*/  QGMMA.64x192x32.F32.E4M3.E4M3 R24, R216, gdesc[UR4], R24, gsb0 ;  /* 0x02e00004d8187df3 */ /* 0x000fe60008000818 */
[----:B------:R-:W-:Y:S02]  /*5a90*/  WARPGROUP.DEPBAR.LE gsb0, 0x0 ;  /* 0x00008000000079c5 */ /* 0x000fe40000010000 */
[----:B------:R0:W-:Y:S06]  /*5aa0*/  BAR.ARV R0, 0x100 ;  /* 0x000400000000751d */ /* 0x0001ec0000002000 */
[----:B------:R-:W-:Y:S05]  /*5ab0*/  @!P0 BRA `(.L_x_23) ;  /* 0x0000000000048947 */ /* 0x000fea0003800000 */
[----:B------:R-:W-:Y:S01]  /*5ac0*/  BPT.TRAP 0x1 ;  /* 0x000000040000795c */ /* 0x000fe20000300000 */
.L_x_23:
[----:B0-----:R-:W-:Y:S01]  /*5ad0*/  FMNMX.FTZ R0, R184, R7, !PT ;  /* 0x00000007b8007209 */ /* 0x001fe20007810000 */
[----:B------:R-:W-:Y:S01]  /*5ae0*/  IMAD.U32 R13, RZ, RZ, UR40 ;  /* 0x00000028ff0d7e24 */ /* 0x000fe2000f8e00ff */
[----:B------:R-:W-:Y:S01]  /*5af0*/  FMNMX.FTZ R8, R186, R6, !PT ;  /* 0x00000006ba087209 */ /* 0x000fe20007810000 */
[----:B------:R-:W-:Y:S01]  /*5b00*/  ULEA UR6, UR44, UR39, 0x3 ;  /* 0x000000272c067291 */ /* 0x000fe2000f8e183f */
[----:B------:R-:W-:Y:S02]  /*5b10*/  FMNMX.FTZ R5, R185, R0, !PT ;  /* 0x00000000b9057209 */ /* 0x000fe40007810000 */
[----:B------:R-:W-:Y:S01]  /*5b20*/  FMNMX.FTZ R9, R187, R8, !PT ;  /* 0x00000008bb097209 */ /* 0x000fe20007810000 */
[----:B------:R-:W-:Y:S01]  /*5b30*/  UIADD3 UR6, UR6, 0x33440, URZ ;  /* 0x0003344006067890 */ /* 0x000fe2000fffe03f */
[----:B------:R-:W-:Y:S02]  /*5b40*/  FMNMX.FTZ R0, R188, R5, !PT ;  /* 0x00000005bc007209 */ /* 0x000fe40007810000 */
[----:B------:R-:W-:Y:S01]  /*5b50*/  FMNMX.FTZ R8, R190, R9, !PT ;  /* 0x00000009be087209 */ /* 0x000fe20007810000 */
[----:B------:R-:W-:Y:S01]  /*5b60*/  UPRMT UR6, UR37, 0x654, UR6 ;  /* 0x0000065425067896 */ /* 0x000fe20008000006 */
[----:B------:R-:W-:-:S02]  /*5b70*/  FMNMX.FTZ R5, R189, R0, !PT ;  /* 0x00000000bd057209 */ /* 0x000fc40007810000 */
[----:B------:R-:W-:Y:S02]  /*5b80*/  FMNMX.FTZ R9, R191, R8, !PT ;  /* 0x00000008bf097209 */ /* 0x000fe40007810000 */
[----:B------:R-:W-:Y:S02]  /*5b90*/  FMNMX.FTZ R0, R192, R5, !PT ;  /* 0x00000005c0007209 */ /* 0x000fe40007810000 */
[----:B------:R-:W-:Y:S02]  /*5ba0*/  FMNMX.FTZ R8, R194, R9, !PT ;  /* 0x00000009c2087209 */ /* 0x000fe40007810000 */
[----:B------:R-:W-:Y:S01]  /*5bb0*/  FMNMX.FTZ R5, R193, R0, !PT ;  /* 0x00000000c1057209 */ /* 0x000fe20007810000 */
[----:B------:R-:W-:Y:S01]  /*5bc0*/  SYNCS.ARRIVE.TRANS64.RED.A1T0 RZ, [UR6], RZ ;  /* 0x000000ffffff79a7 */ /* 0x000fe20008100406 */
[----:B------:R-:W-:Y:S02]  /*5bd0*/  FMNMX.FTZ R9, R195, R8, !PT ;  /* 0x00000008c3097209 */ /* 0x000fe40007810000 */
[----:B------:R-:W-:-:S02]  /*5be0*/  FMNMX.FTZ R0, R196, R5, !PT ;  /* 0x00000005c4007209 */ /* 0x000fc40007810000 */
[----:B------:R-:W-:Y:S02]  /*5bf0*/  FMNMX.FTZ R8, R198, R9, !PT ;  /* 0x00000009c6087209 */ /* 0x000fe40007810000 */
[----:B------:R-:W-:Y:S02]  /*5c00*/  FMNMX.FTZ R5, R197, R0, !PT ;  /* 0x00000000c5057209 */ /* 0x000fe40007810000 */
[----:B------:R-:W-:Y:S02]  /*5c10*/  FMNMX.FTZ R9, R199, R8, !PT ;  /* 0x00000008c7097209 */ /* 0x000fe40007810000 */
[----:B------:R-:W-:Y:S02]  /*5c20*/  FMNMX.FTZ R0, R168, R5, !PT ;  /* 0x00000005a8007209 */ /* 0x000fe40007810000 */
        /* <DEDUP_REMOVED lines=62> */
[----:B------:R-:W-:-:S03]  /*6010*/  FMNMX.FTZ R8, R135, R8, !PT ;  /* 0x0000000887087209 */ /* 0x000fc60007810000 */
[----:B------:R-:W0:Y:S04]  /*6020*/  SHFL.BFLY PT, R0, R9, 0x2, 0x1f ;  /* 0x0c401f0009007f89 */ /* 0x000e2800000e0000 */
[----:B------:R-:W1:Y:S01]  /*6030*/  SHFL.BFLY PT, R5, R8, 0x2, 0x1f ;  /* 0x0c401f0008057f89 */ /* 0x000e6200000e0000 */
[----:B0-----:R-:W-:Y:S02]  /*6040*/  FMNMX.FTZ R10, R9, R0, !PT ;  /* 0x00000000090a7209 */ /* 0x001fe40007810000 */
[----:B-1----:R-:W-:-:S03]  /*6050*/  FMNMX.FTZ R11, R8, R5, !PT ;  /* 0x00000005080b7209 */ /* 0x002fc60007810000 */
[----:B------:R-:W0:Y:S04]  /*6060*/  SHFL.BFLY PT, R5, R10, 0x1, 0x1f ;  /* 0x0c201f000a057f89 */ /* 0x000e2800000e0000 */
[----:B------:R-:W1:Y:S01]  /*6070*/  SHFL.BFLY PT, R12, R11, 0x1, 0x1f ;  /* 0x0c201f000b0c7f89 */ /* 0x000e6200000e0000 */
[----:B0-----:R-:W-:Y:S02]  /*6080*/  FMNMX.FTZ R0, R10, R5, !PT ;  /* 0x000000050a007209 */ /* 0x001fe40007810000 */
[----:B-1----:R-:W-:-:S03]  /*6090*/  FMNMX.FTZ R5, R11, R12, !PT ;  /* 0x0000000c0b057209 */ /* 0x002fc60007810000 */
[C---:B------:R-:W-:Y:S01]  /*60a0*/  FFMA.FTZ R8, R0.reuse, R13, -8 ;  /* 0xc100000000087423 */ /* 0x040fe2000001000d */
[----:B------:R-:W-:-:S03]  /*60b0*/  FADD.FTZ R7, -R0, R7 ;  /* 0x0000000700077221 */ /* 0x000fc60000010100 */
[--C-:B------:R-:W-:Y:S01]  /*60c0*/  FFMA.FTZ R21, R168, UR40, -R8.reuse ;  /* 0x00000028a8157c23 */ /* 0x100fe20008010808 */
[----:B------:R-:W-:-:S01]  /*60d0*/  FFMA.FTZ R168, R169, UR40, -R8 ;  /* 0x00000028a9a87c23 */ /* 0x000fc20008010808 */
[--C-:B------:R-:W-:Y:S01]  /*60e0*/  FFMA.FTZ R169, R172, UR40, -R8.reuse ;  /* 0x00000028aca97c23 */ /* 0x100fe20008010808 */
[----:B------:R-:W-:-:S01]  /*60f0*/  FFMA.FTZ R10, R184, UR40, -R8 ;  /* 0x00000028b80a7c23 */ /* 0x000fc20008010808 */
[--C-:B------:R-:W-:Y:S01]  /*6100*/  FFMA.FTZ R172, R173, UR40, -R8.reuse ;  /* 0x00000028adac7c23 */ /* 0x100fe20008010808 */
[----:B------:R-:W-:-:S01]  /*6110*/  FFMA.FTZ R173, R176, UR40, -R8 ;  /* 0x00000028b0ad7c23 */ /* 0x000fc20008010808 */
[----:B------:R-:W-:Y:S02]  /*6120*/  IMAD.U32 R184, RZ, RZ, UR40 ;  /* 0x00000028ffb87e24 */ /* 0x000fe4000f8e00ff */
[----:B------:R-:W-:-:S01]  /*6130*/  FFMA.FTZ R176, R177, UR40, -R8 ;  /* 0x00000028b1b07c23 */ /* 0x000fc20008010808 */
[--C-:B------:R-:W-:Y:S01]  /*6140*/  FFMA.FTZ R177, R180, UR40, -R8.reuse ;  /* 0x00000028b4b17c23 */ /* 0x100fe20008010808 */
        /* <DEDUP_REMOVED lines=31> */
[----:B------:R-:W-:Y:S01]  /*6340*/  FFMA.FTZ R133, R133, UR40, -R8 ;  /* 0x0000002885857c23 */ /* 0x000fe20008010808 */
[----:B------:R-:W-:-:S01]  /*6350*/  FADD.FTZ R6, -R5, R6 ;  /* 0x0000000605067221 */ /* 0x000fc20000010100 */
[----:B------:R-:W-:Y:S01]  /*6360*/  FFMA.FTZ R8, R5, R184, -8 ;  /* 0xc100000005087423 */ /* 0x000fe200000100b8 */
[----:B------:R-:W-:Y:S01]  /*6370*/  FMUL.FTZ R7, R7, UR40 ;  /* 0x0000002807077c20 */ /* 0x000fe20008410000 */
[----:B------:R-:W-:Y:S01]  /*6380*/  MUFU.EX2 R10, R10 ;  /* 0x0000000a000a7308 */ /* 0x000fe20000000800 */
[----:B------:R-:W-:Y:S01]  /*6390*/  FMUL.FTZ R6, R6, UR40 ;  /* 0x0000002806067c20 */ /* 0x000fe20008410000 */
[--C-:B------:R-:W-:Y:S01]  /*63a0*/  FFMA.FTZ R181, R186, UR40, -R8.reuse ;  /* 0x00000028bab57c23 */ /* 0x100fe20008010808 */
[----:B------:R-:W-:-:S01]  /*63b0*/  FFMA.FTZ R184, R187, UR40, -R8 ;  /* 0x00000028bbb87c23 */ /* 0x000fc20008010808 */
[--C-:B------:R-:W-:Y:S01]  /*63c0*/  FFMA.FTZ R185, R190, UR40, -R8.reuse ;  /* 0x00000028beb97c23 */ /* 0x100fe20008010808 */
[----:B------:R-:W-:-:S01]  /*63d0*/  FFMA.FTZ R186, R191, UR40, -R8 ;  /* 0x00000028bfba7c23 */ /* 0x000fc20008010808 */
[--C-:B------:R-:W-:Y:S01]  /*63e0*/  FFMA.FTZ R187, R194, UR40, -R8.reuse ;  /* 0x00000028c2bb7c23 */ /* 0x100fe20008010808 */
[----:B------:R-:W-:-:S01]  /*63f0*/  FFMA.FTZ R188, R195, UR40, -R8 ;  /* 0x00000028c3bc7c23 */ /* 0x000fc20008010808 */
[----:B------:R-:W0:Y:S01]  /*6400*/  MUFU.EX2 R7, R7 ;  /* 0x0000000700077308 */ /* 0x000e220000000800 */
        /* <DEDUP_REMOVED lines=15> */
[----:B------:R-:W1:Y:S01]  /*6500*/  MUFU.EX2 R181, R181 ;  /* 0x000000b500b57308 */ /* 0x000e620000000800 */
[----:B0-----:R-:W-:-:S01]  /*6510*/  FFMA.FTZ R4, R7, R4, R10 ;  /* 0x0000000407047223 */ /* 0x001fc2000001000a */
        /* <DEDUP_REMOVED lines=14> */
[----:B------:R-:W2:Y:S01]  /*6600*/  MUFU.EX2 R184, R184 ;  /* 0x000000b800b87308 */ /* 0x000ea20000000800 */
[----:B-1----:R-:W-:-:S01]  /*6610*/  FFMA.FTZ R3, R6, R3, R181 ;  /* 0x0000000306037223 */ /* 0x002fc200000100b5 */
[--C-:B------:R-:W-:Y:S01]  /*6620*/  FFMA.FTZ R123, R123, UR40, -R8.reuse ;  /* 0x000000287b7b7c23 */ /* 0x100fe20008010808 */
[----:B------:R-:W-:-:S01]  /*6630*/  FFMA.FTZ R126, R126, UR40, -R8 ;  /* 0x000000287e7e7c23 */ /* 0x000fc20008010808 */
[--C-:B------:R-:W-:Y:S01]  /*6640*/  FFMA.FTZ R127, R127, UR40, -R8.reuse ;  /* 0x000000287f7f7c23 */ /* 0x100fe20008010808 */
[----:B------:R-:W-:-:S01]  /*6650*/  FFMA.FTZ R130, R130, UR40, -R8 ;  /* 0x0000002882827c23 */ /* 0x000fc20008010808 */
[--C-:B------:R-:W-:Y:S01]  /*6660*/  FFMA.FTZ R131, R131, UR40, -R8.reuse ;  /* 0x0000002883837c23 */ /* 0x100fe20008010808 */
[----:B------:R-:W-:-:S01]  /*6670*/  FFMA.FTZ R134, R134, UR40, -R8 ;  /* 0x0000002886867c23 */ /* 0x000fc20008010808 */
[----:B------:R-:W1:Y:S01]  /*6680*/  MUFU.EX2 R11, R11 ;  /* 0x0000000b000b7308 */ /* 0x000e620000000800 */
[----:B0-----:R-:W-:-:S01]  /*6690*/  FADD.FTZ R4, R9, R4 ;  /* 0x0000000409047221 */ /* 0x001fc20000010000 */
[----:B------:R-:W-:-:S06]  /*66a0*/  FFMA.FTZ R8, R135, UR40, -R8 ;  /* 0x0000002887087c23 */ /* 0x000fcc0008010808 */
[----:B------:R-:W0:Y:S01]  /*66b0*/  MUFU.EX2 R185, R185 ;  /* 0x000000b900b97308 */ /* 0x000e220000000800 */
[----:B--2---:R-:W-:-:S07]  /*66c0*/  FADD.FTZ R192, R184, R3 ;  /* 0x00000003b8c07221 */ /* 0x004fce0000010000 */
[----:B------:R-:W2:Y:S01]  /*66d0*/  MUFU.EX2 R12, R12 ;  /* 0x0000000c000c7308 */ /* 0x000ea20000000800 */
[----:B-1----:R-:W-:-:S07]  /*66e0*/  FADD.FTZ R3, R11, R4 ;  /* 0x000000040b037221 */ /* 0x002fce0000010000 */
[----:B------:R-:W1:Y:S01]  /*66f0*/  MUFU.EX2 R186, R186 ;  /* 0x000000ba00ba7308 */ /* 0x000e620000000800 */
[----:B0-----:R-:W-:-:S07]  /*6700*/  FADD.FTZ R191, R185, R192 ;  /* 0x000000c0b9bf7221 */ /* 0x001fce0000010000 */
        /* <DEDUP_REMOVED lines=143> */
[----:B0-----:R-:W-:-:S01]  /*7000*/  FADD.FTZ R135, R134, R135 ;  /* 0x0000008786877221 */ /* 0x001fc20000010000 */
[----:B--2---:R-:W-:-:S03]  /*7010*/  FADD.FTZ R4, R133, R4 ;  /* 0x0000000485047221 */ /* 0x004fc60000010000 */
[----:B-1----:R-:W-:Y:S01]  /*7020*/  FADD.FTZ R3, R8, R135 ;  /* 0x0000008708037221 */ /* 0x002fe20000010000 */
[----:B------:R-:W-:Y:S06]  /*7030*/  @!P0 BRA `(.L_x_24) ;  /* 0x0000000000048947 */ /* 0x000fec0003800000 */
[----:B------:R-:W-:Y:S01]  /*7040*/  BPT.TRAP 0x1 ;  /* 0x000000040000795c */ /* 0x000fe20000300000 */
.L_x_24:
[----:B------:R-:W-:Y:S01]  /*7050*/  ULEA UR6, UR49, UR39, 0x3 ;  /* 0x0000002731067291 */ /* 0x000fe2000f8e183f */
[----:B------:R-:W-:Y:S01]  /*7060*/  ISETP.LT.AND P1, PT, RZ, UR52, PT ;  /* 0x00000034ff007c0c */ /* 0x000fe2000bf21270 */
[----:B------:R-:W-:Y:S01]  /*7070*/  UIADD3 UR7, UR52, -0x1, URZ ;  /* 0xffffffff34077890 */ /* 0x000fe2000fffe03f */
[----:B------:R-:W-:Y:S01]  /*7080*/  F2FP.SATFINITE.E4M3.F32.PACK_AB_MERGE_C R11, R12, R11, RZ ;  /* 0x0000000b0c0b723e */ /* 0x000fe200048070ff */
[----:B------:R-:W-:Y:S01]  /*7090*/  UIADD3 UR6, UR6, 0x33460, URZ ;  /* 0x0003346006067890 */ /* 0x000fe2000fffe03f */
[----:B------:R-:W-:Y:S01]  /*70a0*/  F2FP.SATFINITE.E4M3.F32.PACK_AB_MERGE_C R185, R186, R185, RZ ;  /* 0x000000b9bab9723e */ /* 0x000fe200048070ff */
[----:B------:R-:W-:Y:S01]  /*70b0*/  UMOV UR53, UR45 ;  /* 0x0000002d00357c82 */ /* 0x000fe20008000000 */
[----:B------:R-:W-:Y:S01]  /*70c0*/  F2FP.SATFINITE.E4M3.F32.PACK_AB_MERGE_C R15, R20, R15, RZ ;  /* 0x0000000f140f723e */ /* 0x000fe200048070ff */
[----:B------:R-:W-:Y:S01]  /*70d0*/  UPRMT UR6, UR37, 0x654, UR6 ;  /* 0x0000065425067896 */ /* 0x000fe20008000006 */
[----:B------:R-:W-:Y:S01]  /*70e0*/  F2FP.SATFINITE.E4M3.F32.PACK_AB_MERGE_C R189, R190, R189, RZ ;  /* 0x000000bdbebd723e */ /* 0x000fe200048070ff */
[----:B------:R-:W-:Y:S01]  /*70f0*/  UMOV UR52, UR7 ;  /* 0x0000000700347c82 */ /* 0x000fe20008000000 */
[----:B------:R-:W-:Y:S01]  /*7100*/  F2FP.SATFINITE.E4M3.F32.PACK_AB_MERGE_C R169, R172, R169, RZ ;  /* 0x000000a9aca9723e */ /* 0x000fe200048070ff */
[----:B------:R-:W-:Y:S01]  /*7110*/  UMOV UR49, UR44 ;  /* 0x0000002c00317c82 */ /* 0x000fe20008000000 */
[----:B------:R-:W-:Y:S01]  /*7120*/  F2FP.SATFINITE.E4M3.F32.PACK_AB_MERGE_C R174, R175, R174, RZ ;  /* 0x000000aeafae723e */ /* 0x000fe200048070ff */
[----:B------:R-:W-:Y:S01]  /*7130*/  FMUL.FTZ R24, R24, R7 ;  /* 0x0000000718187220 */ /* 0x000fe20000410000 */
[----:B------:R-:W-:Y:S01]  /*7140*/  F2FP.SATFINITE.E4M3.F32.PACK_AB_MERGE_C R177, R180, R177, RZ ;  /* 0x000000b1b4b1723e */ /* 0x000fe200048070ff */
[-C--:B------:R-:W-:Y:S01]  /*7150*/  FMUL.FTZ R25, R25, R7.reuse ;  /* 0x0000000719197220 */ /* 0x080fe20000410000 */
[----:B------:R-:W-:Y:S01]  /*7160*/  F2FP.SATFINITE.E4M3.F32.PACK_AB_MERGE_C R182, R183, R182, RZ ;  /* 0x000000b6b7b6723e */ /* 0x000fe200048070ff */
[----:B------:R-:W-:Y:S01]  /*7170*/  SYNCS.ARRIVE.TRANS64.RED.A1T0 RZ, [UR6], RZ ;  /* 0x000000ffffff79a7 */ /* 0x000fe20008100406 */
[----:B------:R-:W-:Y:S01]  /*7180*/  F2FP.SATFINITE.E4M3.F32.PACK_AB_MERGE_C R156, R157, R156, RZ ;  /* 0x0000009c9d9c723e */ /* 0x000fe200048070ff */
[-C--:B------:R-:W-:Y:S01]  /*7190*/  FMUL.FTZ R28, R28, R7.reuse ;  /* 0x000000071c1c7220 */ /* 0x080fe20000410000 */
        /* <DEDUP_REMOVED lines=55> */
[----:B------:R-:W-:Y:S01]  /*7510*/  FMUL.FTZ R117, R117, R7 ;  /* 0x0000000775757220 */ /* 0x000fe20000410000 */
        /* <DEDUP_REMOVED lines=48> */
[----:B------:R-:W-:Y:S01]  /*7820*/  F2FP.SATFINITE.E4M3.F32.PACK_AB_MERGE_C R200, R9, R10, R11 ;  /* 0x0000000a09c8723e */ /* 0x000fe2000480700b */
[----:B------:R-:W-:Y:S01]  /*7830*/  IMAD.MOV.U32 R6, RZ, RZ, R5 ;  /* 0x000000ffff067224 */ /* 0x000fe200078e0005 */
[----:B------:R-:W-:Y:S01]  /*7840*/  F2FP.SATFINITE.E4M3.F32.PACK_AB_MERGE_C R201, R184, R181, R185 ;  /* 0x000000b5b8c9723e */ /* 0x000fe200048070b9 */
[----:B------:R-:W-:Y:S01]  /*7850*/  IMAD.MOV.U32 R7, RZ, RZ, R0 ;  /* 0x000000ffff077224 */ /* 0x000fe200078e0000 */
[----:B------:R-:W-:-:S02]  /*7860*/  F2FP.SATFINITE.E4M3.F32.PACK_AB_MERGE_C R202, R14, R13, R15 ;  /* 0x0000000d0eca723e */ /* 0x000fc4000480700f */
[----:B------:R-:W-:Y:S02]  /*7870*/  F2FP.SATFINITE.E4M3.F32.PACK_AB_MERGE_C R203, R188, R187, R189 ;  /* 0x000000bbbccb723e */ /* 0x000fe400048070bd */
[----:B------:R-:W-:Y:S02]  /*7880*/  F2FP.SATFINITE.E4M3.F32.PACK_AB_MERGE_C R204, R168, R21, R169 ;  /* 0x00000015a8cc723e */ /* 0x000fe400048070a9 */
[----:B------:R-:W-:Y:S02]  /*7890*/  F2FP.SATFINITE.E4M3.F32.PACK_AB_MERGE_C R205, R171, R170, R174 ;  /* 0x000000aaabcd723e */ /* 0x000fe400048070ae */
[----:B------:R-:W-:Y:S02]  /*78a0*/  F2FP.SATFINITE.E4M3.F32.PACK_AB_MERGE_C R206, R176, R173, R177 ;  /* 0x000000adb0ce723e */ /* 0x000fe400048070b1 */
[----:B------:R-:W-:Y:S02]  /*78b0*/  F2FP.SATFINITE.E4M3.F32.PACK_AB_MERGE_C R207, R179, R178, R182 ;  /* 0x000000b2b3cf723e */ /* 0x000fe400048070b6 */
        /* <DEDUP_REMOVED lines=11> */
[----:B------:R-:W-:Y:S01]  /*7970*/  F2FP.SATFINITE.E4M3.F32.PACK_AB_MERGE_C R219, R131, R130, R134 ;  /* 0x0000008283db723e */ /* 0x000fe20004807086 */
[----:B------:R-:W-:Y:S06]  /*7980*/  @P1 BRA `(.L_x_25) ;  /* 0xffffffd000641947 */ /* 0x000fec000383ffff */
.L_x_14:
[----:B------:R-:W-:Y:S06]  /*7990*/  BAR.ARV 0x8, 0x180 ;  /* 0x0206000000007b1d */ /* 0x000fec0000002000 */
[----:B------:R-:W-:Y:S05]  /*79a0*/  @!P0 BRA `(.L_x_26) ;  /* 0x0000000000048947 */ /* 0x000fea0003800000 */
[----:B------:R-:W-:Y:S01]  /*79b0*/  BPT.TRAP 0x1 ;  /* 0x000000040000795c */ /* 0x000fe20000300000 */
.L_x_26:
[----:B------:R-:W-:Y:S01]  /*79c0*/  ULEA UR4, UR44, UR39, 0x3 ;  /* 0x000000272c047291 */ /* 0x000fe2000f8e183f */
[----:B------:R-:W-:-:S05]  /*79d0*/  IMAD.U32 R6, RZ, RZ, UR45 ;  /* 0x0000002dff067e24 */ /* 0x000fca000f8e00ff */
[----:B------:R-:W-:-:S04]  /*79e0*/  SHF.L.U32 R6, R6, 0x1f, RZ ;  /* 0x0000001f06067819 */ /* 0x000fc800000006ff */
[----:B------:R0:W1:Y:S01]  /*79f0*/  SYNCS.PHASECHK.TRANS64.TRYWAIT P1, [UR4+0x33450], R6 ;  /* 0x03345006ff0075a7 */ /* 0x0000620008020144 */
[----:B------:R-:W-:Y:S05]  /*7a00*/  @!P0 BRA `(.L_x_27) ;  /* 0x0000000000048947 */ /* 0x000fea0003800000 */
[----:B------:R-:W-:Y:S01]  /*7a10*/  BPT.TRAP 0x1 ;  /* 0x000000040000795c */ /* 0x000fe20000300000 */
.L_x_27:
[----:B-1----:R-:W-:Y:S05]  /*7a20*/  @P1 BRA `(.L_x_28) ;  /* 0x0000000000081947 */ /* 0x002fea0003800000 */
[----:B------:R-:W1:Y:S02]  /*7a30*/  SYNCS.PHASECHK.TRANS64.TRYWAIT P1, [UR4+0x33450], R6 ;  /* 0x03345006ff0075a7 */ /* 0x000e640008020144 */
[----:B-1----:R-:W-:Y:S05]  /*7a40*/  @!P1 BRA `(.L_x_29) ;  /* 0x0000008000009947 */ /* 0x002fea0003800000 */
.L_x_28:
[----:B------:R-:W-:Y:S01]  /*7a50*/  UIADD3 UR5, UR39, 0x200, URZ ;  /* 0x0000020027057890 */ /* 0x000fe2000fffe03f */
[----:B------:R-:W-:Y:S01]  /*7a60*/  WARPGROUP.ARRIVE ;  /* 0x00000000000079c5 */ /* 0x000fe20000000000 */
[----:B------:R-:W-:Y:S01]  /*7a70*/  UMOV UR7, 0xc0000010 ;  /* 0xc000001000077882 */ /* 0x000fe20000000000 */
[----:B------:R-:W-:Y:S01]  /*7a80*/  IMAD.MOV.U32 R8, RZ, RZ, 0x3f800000 ;  /* 0x3f800000ff087424 */ /* 0x000fe200078e00ff */
        /* <DEDUP_REMOVED lines=16> */
[----:B------:R-:W-:Y:S02]  /*7b90*/  ULDC.64 UR6, c[0x0][0x9a0] ;  /* 0x0002680000067ab9 */ /* 0x000fe40000000a00 */
[----:B------:R-:W-:-:S04]  /*7ba0*/  UISETP.NE.U32.AND UP0, UPT, UR6, URZ, UPT ;  /* 0x0000003f0600728c */ /* 0x000fc8000bf05070 */
[----:B------:R-:W-:-:S06]  /*7bb0*/  UISETP.NE.AND.EX UP0, UPT, UR7, URZ, UPT, UP0 ;  /* 0x0000003f0700728c */ /* 0x000fcc000bf05300 */
[----:B------:R-:W-:-:S05]  /*7bc0*/  PLOP3.LUT P1, PT, PT, PT, UP0, 0x80, 0x0 ;  /* 0x000000000000781c */ /* 0x000fca0003f2f008 */
[----:B------:R-:W-:Y:S02]  /*7bd0*/  @UP0 USHF.R.S32.HI UR10, URZ, 0x1f, UR42 ;  /* 0x0000001f3f0a0899 */ /* 0x000fe4000801142a */
[----:B------:R-:W-:Y:S01]  /*7be0*/  @UP0 UIADD3 UR8, -UR42, URZ, URZ ;  /* 0x0000003f2a080290 */ /* 0x000fe2000fffe13f */
[----:B------:R-:W-:Y:S01]  /*7bf0*/  @UP0 ULDC.64 UR12, c[0x0][0x9c8] ;  /* 0x00027200000c0ab9 */ /* 0x000fe20000000a00 */
[----:B------:R-:W-:Y:S01]  /*7c00*/  @UP0 ULDC UR9, c[0x0][0xc44] ;  /* 0x0003110000090ab9 */ /* 0x000fe20000000800 */
[----:B------:R-:W-:Y:S02]  /*7c10*/  @UP0 UIMAD UR10, UR10, UR12, URZ ;  /* 0x0000000c0a0a02a4 */ /* 0x000fe4000f8e023f */
[----:B------:R-:W-:Y:S02]  /*7c20*/  @UP0 UIMAD UR11, UR9, UR8, UR43 ;  /* 0x00000008090b02a4 */ /* 0x000fe4000f8e022b */
[----:B------:R-:W-:Y:S02]  /*7c30*/  @UP0 UIMAD.WIDE.U32 UR8, UR42, UR12, URZ ;  /* 0x0000000c2a0802a5 */ /* 0x000fe4000f8e003f */
[----:B------:R-:W-:-:S02]  /*7c40*/  @UP0 UIMAD UR10, UR42, UR13, UR10 ;  /* 0x0000000d2a0a02a4 */ /* 0x000fc4000f8e020a */
[----:B------:R-:W-:Y:S01]  /*7c50*/  @UP0 USHF.R.S32.HI UR14, URZ, 0x1f, UR11 ;  /* 0x0000001f3f0e0899 */ /* 0x000fe2000801140b */
[----:B------:R-:W-:Y:S01]  /*7c60*/  @UP0 ULDC.64 UR12, c[0x0][0x9d0] ;  /* 0x00027400000c0ab9 */ /* 0x000fe20000000a00 */
[----:B------:R-:W-:Y:S02]  /*7c70*/  @UP0 UIADD3 UR9, UR9, UR10, URZ ;  /* 0x0000000a09090290 */ /* 0x000fe4000fffe03f */
[----:B------:R-:W-:Y:S02]  /*7c80*/  @UP0 UIMAD UR10, UR14, UR12, URZ ;  /* 0x0000000c0e0a02a4 */ /* 0x000fe4000f8e023f */
[----:B------:R-:W-:Y:S02]  /*7c90*/  @UP0 UIMAD.WIDE.U32 UR8, UR11, UR12, UR8 ;  /* 0x0000000c0b0802a5 */ /* 0x000fe4000f8e0008 */
[----:B------:R-:W-:Y:S02]  /*7ca0*/  @UP0 UIMAD UR10, UR11, UR13, UR10 ;  /* 0x0000000d0b0a02a4 */ /* 0x000fe4000f8e020a */
[----:B------:R-:W-:-:S02]  /*7cb0*/  @UP0 ULEA UR6, UP1, UR8, UR6, 0x2 ;  /* 0x0000000608060291 */ /* 0x000fc4000f82103f */
[----:B------:R-:W-:-:S04]  /*7cc0*/  @UP0 UIADD3 UR9, UR9, UR10, URZ ;  /* 0x0000000a09090290 */ /* 0x000fc8000fffe03f */
[----:B------:R-:W-:Y:S01]  /*7cd0*/  @UP0 ULEA.HI.X UR7, UR8, UR7, UR9, 0x2, UP1 ;  /* 0x0000000708070291 */ /* 0x000fe200088f1409 */
[----:B01----:R-:W-:-:S05]  /*7ce0*/  IMAD.U32 R6, RZ, RZ, UR6 ;  /* 0x00000006ff067e24 */ /* 0x003fca000f8e00ff */
[----:B------:R-:W-:-:S05]  /*7cf0*/  IMAD.U32 R7, RZ, RZ, UR7 ;  /* 0x00000007ff077e24 */ /* 0x000fca000f8e00ff */
[----:B------:R0:W2:Y:S01]  /*7d00*/  @P1 LDG.E R8, desc[UR50][R6.64] ;  /* 0x0000003206081981 */ /* 0x0000a2000c1e1900 */
[----:B------:R-:W-:Y:S01]  /*7d10*/  UIADD3 UR6, UR5, 0x480, URZ ;  /* 0x0000048005067890 */ /* 0x000fe2000fffe03f */
[----:B------:R-:W-:Y:S01]  /*7d20*/  UMOV UR7, 0xc0000010 ;  /* 0xc000001000077882 */ /* 0x000fe20000000000 */
[----:B------:R-:W-:Y:S02]  /*7d30*/  WARPGROUP.DEPBAR.LE gsb0, 0x0 ;  /* 0x00008000000079c5 */ /* 0x000fe40000010000 */
[----:B------:R-:W-:-:S06]  /*7d40*/  WARPGROUP.ARRIVE ;  /* 0x00000000000079c5 */ /* 0x000fcc0000000000 */
[----:B------:R-:W-:Y:S01]  /*7d50*/  QGMMA.64x192x32.F32.E4M3.E4M3 R24, R212, gdesc[UR4], R24, gsb0 ;  /* 0x02e00004d4187df3 */ /* 0x000fe20008000818 */
[----:B------:R-:W-:Y:S01]  /*7d60*/  UIADD3 UR6, UR5, 0x600, URZ ;  /* 0x0000060005067890 */ /* 0x000fe2000fffe03f */
[----:B------:R-:W-:Y:S01]  /*7d70*/  UMOV UR7, 0xc0000010 ;  /* 0xc000001000077882 */ /* 0x000fe20000000000 */
[----:B------:R-:W1:Y:S04]  /*7d80*/  SHFL.BFLY PT, R9, R4, 0x2, 0x1f ;  /* 0x0c401f0004097f89 */ /* 0x000e6800000e0000 */
[----:B------:R-:W3:Y:S01]  /*7d90*/  SHFL.BFLY PT, R12, R3, 0x2, 0x1f ;  /* 0x0c401f00030c7f89 */ /* 0x000ee200000e0000 */
[----:B-1----:R-:W-:-:S01]  /*7da0*/  FADD.FTZ R9, R9, R4 ;  /* 0x0000000409097221 */ /* 0x002fc20000010000 */
[----:B---3--:R-:W-:-:S04]  /*7db0*/  FADD.FTZ R12, R12, R3 ;  /* 0x000000030c0c7221 */ /* 0x008fc80000010000 */
[----:B------:R-:W1:Y:S04]  /*7dc0*/  SHFL.BFLY PT, R10, R9, 0x1, 0x1f ;  /* 0x0c201f00090a7f89 */ /* 0x000e6800000e0000 */
[----:B0-----:R-:W0:Y:S01]  /*7dd0*/  SHFL.BFLY PT, R7, R12, 0x1, 0x1f ;  /* 0x0c201f000c077f89 */ /* 0x001e2200000e0000 */
[----:B-1----:R-:W-:-:S01]  /*7de0*/  FADD.FTZ R13, R9, R10 ;  /* 0x0000000a090d7221 */ /* 0x002fc20000010000 */
[----:B0-----:R-:W-:-:S04]  /*7df0*/  FADD.FTZ R14, R12, R7 ;  /* 0x000000070c0e7221 */ /* 0x001fc80000010000 */
[C---:B------:R-:W-:Y:S01]  /*7e00*/  FSETP.NE.FTZ.AND P1, PT, R13.reuse, RZ, PT ;  /* 0x000000ff0d00720b */ /* 0x040fe20003f35000 */
[----:B------:R-:W-:Y:S01]  /*7e10*/  FMUL.FTZ R6, R13, 0.00390625 ;  /* 0x3b8000000d067820 */ /* 0x000fe20000410000 */
[----:B------:R-:W-:Y:S01]  /*7e20*/  FMUL.FTZ R15, R14, 0.00390625 ;  /* 0x3b8000000e0f7820 */ /* 0x000fe20000410000 */
[----:B------:R-:W-:-:S03]  /*7e30*/  IMAD.MOV.U32 R7, RZ, RZ, RZ ;  /* 0x000000ffff077224 */ /* 0x000fc600078e00ff */
[----:B------:R-:W-:Y:S02]  /*7e40*/  FSETP.NE.FTZ.AND P2, PT, R6, RZ, PT ;  /* 0x000000ff0600720b */ /* 0x000fe40003f55000 */
[----:B------:R-:W-:-:S05]  /*7e50*/  FSETP.NE.FTZ.AND P3, PT, R15, RZ, PT ;  /* 0x000000ff0f00720b */ /* 0x000fca0003f75000 */
[----:B------:R-:W-:Y:S01]  /*7e60*/  @P1 MUFU.RCP R7, R13 ;  /* 0x0000000d00071308 */ /* 0x000fe20000001000 */
[----:B------:R-:W-:Y:S01]  /*7e70*/  FSETP.NE.FTZ.AND P1, PT, R14, RZ, PT ;  /* 0x000000ff0e00720b */ /* 0x000fe20003f35000 */
[----:B------:R-:W-:-:S06]  /*7e80*/  IMAD.MOV.U32 R11, RZ, RZ, RZ ;  /* 0x000000ffff0b7224 */ /* 0x000fcc00078e00ff */
[----:B------:R-:W0:Y:S01]  /*7e90*/  @P2 MUFU.LG2 R6, R6 ;  /* 0x0000000600062308 */ /* 0x000e220000000c00 */
[----:B------:R-:W-:Y:S02]  /*7ea0*/  WARPGROUP.DEPBAR.LE gsb0, 0x0 ;  /* 0x00008000000079c5 */ /* 0x000fe40000010000 */
[----:B------:R-:W-:-:S06]  /*7eb0*/  WARPGROUP.ARRIVE ;  /* 0x00000000000079c5 */ /* 0x000fcc0000000000 */
[----:B------:R-:W-:Y:S01]  /*7ec0*/  QGMMA.64x192x32.F32.E4M3.E4M3 R24, R216, gdesc[UR4], R24, gsb0 ;  /* 0x02e00004d8187df3 */ /* 0x000fe20008000818 */
[----:B------:R-:W1:Y:S08]  /*7ed0*/  @P3 MUFU.LG2 R10, R15 ;  /* 0x0000000f000a3308 */ /* 0x000e700000000c00 */
[----:B------:R-:W3:Y:S01]  /*7ee0*/  @P1 MUFU.RCP R11, R14 ;  /* 0x0000000e000b1308 */ /* 0x000ee20000001000 */
[----:B------:R-:W-:-:S02]  /*7ef0*/  IMAD.U32 R9, RZ, RZ, UR40 ;  /* 0x00000028ff097e24 */ /* 0x000fc4000f8e00ff */
[----:B------:R-:W-:Y:S02]  /*7f00*/  IMAD.U32 R12, RZ, RZ, UR40 ;  /* 0x00000028ff0c7e24 */ /* 0x000fe4000f8e00ff */
[----:B0-----:R-:W-:Y:S01]  /*7f10*/  @P2 FMUL.FTZ R6, R6, 0.69314718246459960938 ;  /* 0x3f31721806062820 */ /* 0x001fe20000410000 */
[----:B------:R-:W-:Y:S01]  /*7f20*/  @P2 FMUL.FTZ R9, R9, 0.69314718246459960938 ;  /* 0x3f31721809092820 */ /* 0x000fe20000410000 */
[----:B------:R-:W-:Y:S01]  /*7f30*/  @P3 FMUL.FTZ R13, R12, 0.69314718246459960938 ;  /* 0x3f3172180c0d3820 */ /* 0x000fe20000410000 */
[----:B-1----:R-:W-:Y:S01]  /*7f40*/  @P3 FMUL.FTZ R10, R10, 0.69314718246459960938 ;  /* 0x3f3172180a0a3820 */ /* 0x002fe20000410000 */
[----:B------:R-:W-:Y:S02]  /*7f50*/  IMAD.MOV.U32 R4, RZ, RZ, -0x800000 ;  /* 0xff800000ff047424 */ /* 0x000fe400078e00ff */
[----:B------:R-:W-:Y:S01]  /*7f60*/  @P2 FFMA.FTZ R4, R9, R0, R6 ;  /* 0x0000000009042223 */ /* 0x000fe20000010006 */
[----:B------:R-:W-:Y:S02]  /*7f70*/  IMAD.MOV.U32 R3, RZ, RZ, -0x800000 ;  /* 0xff800000ff037424 */ /* 0x000fe400078e00ff */
[----:B------:R-:W-:Y:S01]  /*7f80*/  @P3 FFMA.FTZ R3, R13, R5, R10 ;  /* 0x000000050d033223 */ /* 0x000fe2000001000a */
[-C--:B--2---:R-:W-:Y:S01]  /*7f90*/  FMUL.FTZ R9, R7, R8.reuse ;  /* 0x0000000807097220 */ /* 0x084fe20000410000 */
[----:B---3--:R-:W-:Y:S01]  /*7fa0*/  FMUL.FTZ R120, R11, R8 ;  /* 0x000000080b787220 */ /* 0x008fe20000410000 */
[----:B------:R-:W-:-:S02]  /*7fb0*/  WARPGROUP.DEPBAR.LE gsb0, 0x0 ;  /* 0x00008000000079c5 */ /* 0x000fc40000010000 */
[----:B------:R-:W-:Y:S05]  /*7fc0*/  @!P0 BRA `(.L_x_30) ;  /* 0x0000000000048947 */ /* 0x000fea0003800000 */
[----:B------:R-:W-:Y:S01]  /*7fd0*/  BPT.TRAP 0x1 ;  /* 0x000000040000795c */ /* 0x000fe20000300000 */
.L_x_30:
[----:B------:R-:W0:Y:S01]  /*7fe0*/  S2R R121, SR_TID.X ;  /* 0x0000000000797919 */ /* 0x000e220000002100 */
[----:B------:R-:W-:Y:S01]  /*7ff0*/  ULDC.64 UR6, c[0x4][0x38] ;  /* 0x01000e0000067ab9 */ /* 0x000fe20000000a00 */
[----:B------:R-:W1:Y:S01]  /*8000*/  S2UR UR5, SR_SWINHI ;  /* 0x00000000000579c3 */ /* 0x000e620000002f00 */
        /* <DEDUP_REMOVED lines=29> */
[----:B0-----:R-:W-:-:S02]  /*81e0*/  IMAD.SHL.U32 R0, R121, 0x4, RZ ;  /* 0x0000000479007824 */ /* 0x001fc400078e00ff */
[-C--:B------:R-:W-:Y:S01]  /*81f0*/  FMUL.FTZ R81, R88, R9.reuse ;  /* 0x0000000958517220 */ /* 0x080fe20000410000 */
[-C--:B------:R-:W-:Y:S01]  /*8200*/  FMUL.FTZ R84, R93, R9.reuse ;  /* 0x000000095d547220 */ /* 0x080fe20000410000 */
[-C--:B------:R-:W-:Y:S01]  /*8210*/  FMUL.FTZ R85, R89, R9.reuse ;  /* 0x0000000959557220 */ /* 0x080fe20000410000 */
[-C--:B------:R-:W-:Y:S01]  /*8220*/  FMUL.FTZ R8, R24, R9.reuse ;  /* 0x0000000918087220 */ /* 0x080fe20000410000 */
[----:B------:R-:W-:Y:S01]  /*8230*/  LOP3.LUT R0, R0, 0xc, RZ, 0xc0, !PT ;  /* 0x0000000c00007812 */ /* 0x000fe200078ec0ff */
[-C--:B------:R-:W-:Y:S01]  /*8240*/  FMUL.FTZ R45, R60, R9.reuse ;  /* 0x000000093c2d7220 */ /* 0x080fe20000410000 */
[-C--:B------:R-:W-:Y:S01]  /*8250*/  FMUL.FTZ R88, R100, R9.reuse ;  /* 0x0000000964587220 */ /* 0x080fe20000410000 */
[-C--:B------:R-:W-:Y:S01]  /*8260*/  FMUL.FTZ R89, R96, R9.reuse ;  /* 0x0000000960597220 */ /* 0x080fe20000410000 */
[----:B------:R-:W-:Y:S01]  /*8270*/  IADD3 R6, P0, R0, UR6, RZ ;  /* 0x0000000600067c10 */ /* 0x000fe2000ff1e0ff */
[-C--:B------:R-:W-:Y:S01]  /*8280*/  FMUL.FTZ R92, R101, R9.reuse ;  /* 0x00000009655c7220 */ /* 0x080fe20000410000 */
[----:B------:R-:W-:Y:S01]  /*8290*/  FMUL.FTZ R93, R97, R9 ;  /* 0x00000009615d7220 */ /* 0x000fe20000410000 */
[-C--:B------:R-:W-:Y:S01]  /*82a0*/  FMUL.FTZ R10, R26, R120.reuse ;  /* 0x000000781a0a7220 */ /* 0x080fe20000410000 */
[----:B------:R-:W-:Y:S01]  /*82b0*/  FMUL.FTZ R14, R27, R120 ;  /* 0x000000781b0e7220 */ /* 0x000fe20000410000 */
[----:B------:R-:W-:-:S02]  /*82c0*/  IMAD.X R7, RZ, RZ, UR7, P0 ;  /* 0x00000007ff077e24 */ /* 0x000fc400080e06ff */
[-C--:B------:R-:W-:Y:S01]  /*82d0*/  FMUL.FTZ R21, R38, R120.reuse ;  /* 0x0000007826157220 */ /* 0x080fe20000410000 */
[-C--:B------:R-:W-:Y:S01]  /*82e0*/  FMUL.FTZ R60, R65, R9.reuse ;  /* 0x00000009413c7220 */ /* 0x080fe20000410000 */
[-C--:B------:R-:W-:Y:S01]  /*82f0*/  FMUL.FTZ R96, R108, R9.reuse ;  /* 0x000000096c607220 */ /* 0x080fe20000410000 */
[-C--:B------:R-:W-:Y:S01]  /*8300*/  FMUL.FTZ R97, R104, R9.reuse ;  /* 0x0000000968617220 */ /* 0x080fe20000410000 */
[----:B------:R0:W2:Y:S01]  /*8310*/  LDG.E.CONSTANT R0, desc[UR50][R6.64] ;  /* 0x0000003206007981 */ /* 0x0000a2000c1e9900 */
        /* <DEDUP_REMOVED lines=14> */
[----:B------:R-:W-:Y:S01]  /*8400*/  FMUL.FTZ R55, R67, R120 ;  /* 0x0000007843377220 */ /* 0x000fe20000410000 */
[----:B------:R-:W-:Y:S01]  /*8410*/  F2FP.BF16.F32.PACK_AB R15, R15, R20 ;  /* 0x000000140f0f723e */ /* 0x000fe200000010ff */
[-C--:B------:R-:W-:Y:S01]  /*8420*/  FMUL.FTZ R9, R30, R120.reuse ;  /* 0x000000781e097220 */ /* 0x080fe20000410000 */
[-C--:B------:R-:W-:Y:S01]  /*8430*/  FMUL.FTZ R13, R31, R120.reuse ;  /* 0x000000781f0d7220 */ /* 0x080fe20000410000 */
[-C--:B------:R-:W-:Y:S01]  /*8440*/  FMUL.FTZ R67, R82, R120.reuse ;  /* 0x0000007852437220 */ /* 0x080fe20000410000 */
[----:B------:R-:W-:Y:S01]  /*8450*/  LOP3.LUT P0, R20, R121, 0x3, RZ, 0xc0, !PT ;  /* 0x0000000379147812 */ /* 0x000fe2000780c0ff */
[-C--:B------:R-:W-:Y:S01]  /*8460*/  FMUL.FTZ R30, R46, R120.reuse ;  /* 0x000000782e1e7220 */ /* 0x080fe20000410000 */
[-C--:B------:R-:W-:Y:S01]  /*8470*/  FMUL.FTZ R31, R42, R120.reuse ;  /* 0x000000782a1f7220 */ /* 0x080fe20000410000 */
[-C--:B------:R-:W-:Y:S01]  /*8480*/  FMUL.FTZ R82, R102, R120.reuse ;  /* 0x0000007866527220 */ /* 0x080fe20000410000 */
[-C--:B------:R-:W-:Y:S01]  /*8490*/  FMUL.FTZ R102, R119, R120.reuse ;  /* 0x0000007877667220 */ /* 0x080fe20000410000 */
[-C--:B------:R-:W-:Y:S01]  /*84a0*/  FMUL.FTZ R115, R115, R120.reuse ;  /* 0x0000007873737220 */ /* 0x080fe20000410000 */
[----:B------:R-:W-:Y:S01]  /*84b0*/  F2FP.BF16.F32.PACK_AB R34, R34, R35 ;  /* 0x000000232222723e */ /* 0x000fe200000010ff */
[-C--:B0-----:R-:W-:Y:S01]  /*84c0*/  FMUL.FTZ R6, R47, R120.reuse ;  /* 0x000000782f067220 */ /* 0x081fe20000410000 */
[----:B------:R-:W-:Y:S01]  /*84d0*/  F2FP.BF16.F32.PACK_AB R39, R38, R39 ;  /* 0x000000272627723e */ /* 0x000fe200000010ff */
[-C--:B------:R-:W-:Y:S01]  /*84e0*/  FMUL.FTZ R7, R43, R120.reuse ;  /* 0x000000782b077220 */ /* 0x080fe20000410000 */
[----:B------:R-:W-:Y:S01]  /*84f0*/  ISETP.EQ.OR P0, PT, R20, 0x3, !P0 ;  /* 0x000000031400780c */ /* 0x000fe20004702670 */
[-C--:B------:R-:W-:Y:S01]  /*8500*/  FMUL.FTZ R43, R58, R120.reuse ;  /* 0x000000783a2b7220 */ /* 0x080fe20000410000 */
[-C--:B------:R-:W-:Y:S01]  /*8510*/  FMUL.FTZ R47, R59, R120.reuse ;  /* 0x000000783b2f7220 */ /* 0x080fe20000410000 */
[----:B------:R-:W-:Y:S01]  /*8520*/  F2FP.BF16.F32.PACK_AB R30, R30, R31 ;  /* 0x0000001f1e1e723e */ /* 0x000fe200000010ff */
[-C--:B------:R-:W-:Y:S01]  /*8530*/  FMUL.FTZ R58, R78, R120.reuse ;  /* 0x000000784e3a7220 */ /* 0x080fe20000410000 */
[----:B------:R-:W-:Y:S01]  /*8540*/  FMUL.FTZ R59, R74, R120 ;  /* 0x000000784a3b7220 */ /* 0x000fe20000410000 */
[----:B------:R-:W-:Y:S01]  /*8550*/  F2FP.BF16.F32.PACK_AB R76, R73, R76 ;  /* 0x0000004c494c723e */ /* 0x000fe200000010ff */
[----:B------:R-:W-:Y:S01]  /*8560*/  UMOV UR6, UR39 ;  /* 0x0000002700067c82 */ /* 0x000fe20008000000 */
[----:B-1----:R-:W-:Y:S01]  /*8570*/  UMOV UR7, UR5 ;  /* 0x0000000500077c82 */ /* 0x002fe20008000000 */
[----:B------:R-:W-:Y:S01]  /*8580*/  F2FP.BF16.F32.PACK_AB R31, R102, R115 ;  /* 0x00000073661f723e */ /* 0x000fe200000010ff */
[----:B------:R-:W-:Y:S01]  /*8590*/  IMAD.U32 R35, RZ, RZ, UR7 ;  /* 0x00000007ff237e24 */ /* 0x000fe2000f8e00ff */
[----:B------:R-:W-:Y:S01]  /*85a0*/  SEL R115, R34, R39, P0 ;  /* 0x0000002722737207 */ /* 0x000fe20000000000 */
[----:B------:R-:W-:Y:S01]  /*85b0*/  ULDC.64 UR8, c[0x0][0xb90] ;  /* 0x0002e40000087ab9 */ /* 0x000fe20000000a00 */
[----:B------:R-:W-:Y:S01]  /*85c0*/  SEL R73, R39, R34, P0 ;  /* 0x0000002227497207 */ /* 0x000fe20000000000 */
[----:B------:R-:W-:-:S02]  /*85d0*/  IMAD.U32 R34, RZ, RZ, UR6 ;  /* 0x00000006ff227e24 */ /* 0x000fc4000f8e00ff */
[-C--:B------:R-:W-:Y:S01]  /*85e0*/  FMUL.FTZ R54, R71, R120.reuse ;  /* 0x0000007847367220 */ /* 0x080fe20000410000 */
[----:B------:R-:W-:Y:S01]  /*85f0*/  F2FP.BF16.F32.PACK_AB R77, R58, R59 ;  /* 0x0000003b3a4d723e */ /* 0x000fe200000010ff */
[-C--:B------:R-:W-:Y:S01]  /*8600*/  FMUL.FTZ R51, R66, R120.reuse ;  /* 0x0000007842337220 */ /* 0x080fe20000410000 */
[----:B------:R-:W-:Y:S01]  /*8610*/  FMUL.FTZ R71, R83, R120 ;  /* 0x0000007853477220 */ /* 0x000fe20000410000 */
[----:B------:R-:W-:Y:S01]  /*8620*/  F2FP.BF16.F32.PACK_AB R45, R45, R48 ;  /* 0x000000302d2d723e */ /* 0x000fe200000010ff */
[----:B------:R-:W-:Y:S01]  /*8630*/  IMAD.WIDE R58, R223, 0x2, R34 ;  /* 0x00000002df3a7825 */ /* 0x000fe200078e0222 */
[----:B------:R-:W-:-:S03]  /*8640*/  F2FP.BF16.F32.PACK_AB R52, R49, R52 ;  /* 0x000000343134723e */ /* 0x000fc600000010ff */
        /* <DEDUP_REMOVED lines=8> */
[----:B------:R-:W-:Y:S02]  /*86d0*/  F2FP.BF16.F32.PACK_AB R5, R5, R8 ;  /* 0x000000080505723e */ /* 0x000fe400000010ff */
[----:B------:R-:W-:-:S02]  /*86e0*/  F2FP.BF16.F32.PACK_AB R12, R11, R12 ;  /* 0x0000000c0b0c723e */ /* 0x000fc400000010ff */
[----:B------:R-:W-:Y:S01]  /*86f0*/  F2FP.BF16.F32.PACK_AB R14, R13, R14 ;  /* 0x0000000e0d0e723e */ /* 0x000fe200000010ff */
[----:B------:R-:W-:Y:S01]  /*8700*/  FMUL.FTZ R50, R70, R120 ;  /* 0x0000007846327220 */ /* 0x000fe20000410000 */
[----:B------:R-:W-:Y:S02]  /*8710*/  F2FP.BF16.F32.PACK_AB R61, R61, R64 ;  /* 0x000000403d3d723e */ /* 0x000fe400000010ff */
[----:B------:R-:W-:Y:S02]  /*8720*/  F2FP.BF16.F32.PACK_AB R37, R37, R40 ;  /* 0x000000282525723e */ /* 0x000fe400000010ff */
[----:B------:R-:W-:Y:S01]  /*8730*/  F2FP.BF16.F32.PACK_AB R44, R41, R44 ;  /* 0x0000002c292c723e */ /* 0x000fe200000010ff */
[-C--:B------:R-:W-:Y:S01]  /*8740*/  FMUL.FTZ R74, R94, R120.reuse ;  /* 0x000000785e4a7220 */ /* 0x080fe20000410000 */
[----:B------:R-:W-:Y:S01]  /*8750*/  F2FP.BF16.F32.PACK_AB R13, R92, R93 ;  /* 0x0000005d5c0d723e */ /* 0x000fe200000010ff */
[----:B------:R-:W-:Y:S01]  /*8760*/  FMUL.FTZ R70, R87, R120 ;  /* 0x0000007857467220 */ /* 0x000fe20000410000 */
[----:B------:R-:W-:-:S02]  /*8770*/  SEL R93, R45, R52, P0 ;  /* 0x000000342d5d7207 */ /* 0x000fc40000000000 */
[----:B------:R-:W-:Y:S02]  /*8780*/  F2FP.BF16.F32.PACK_AB R53, R53, R56 ;  /* 0x000000383535723e */ /* 0x000fe400000010ff */
[----:B------:R-:W-:Y:S02]  /*8790*/  F2FP.BF16.F32.PACK_AB R7, R6, R7 ;  /* 0x000000070607723e */ /* 0x000fe400000010ff */
[----:B------:R-:W-:Y:S01]  /*87a0*/  F2FP.BF16.F32.PACK_AB R80, R80, R81 ;  /* 0x000000515050723e */ /* 0x000fe200000010ff */
[-C--:B------:R-:W-:Y:S01]  /*87b0*/  FMUL.FTZ R78, R95, R120.reuse ;  /* 0x000000785f4e7220 */ /* 0x080fe20000410000 */
[----:B------:R-:W-:Y:S01]  /*87c0*/  SEL R64, R52, R45, P0 ;  /* 0x0000002d34407207 */ /* 0x000fe20000000000 */
[-C--:B------:R-:W-:Y:S01]  /*87d0*/  FMUL.FTZ R75, R90, R120.reuse ;  /* 0x000000785a4b7220 */ /* 0x080fe20000410000 */
[----:B------:R-:W-:Y:S01]  /*87e0*/  F2FP.BF16.F32.PACK_AB R11, R84, R85 ;  /* 0x00000055540b723e */ /* 0x000fe200000010ff */
[----:B------:R-:W-:Y:S01]  /*87f0*/  FMUL.FTZ R87, R98, R120 ;  /* 0x0000007862577220 */ /* 0x000fe20000410000 */
[----:B------:R-:W-:-:S02]  /*8800*/  IADD3 R45, P4, R58, 0x8060, RZ ;  /* 0x000080603a2d7810 */ /* 0x000fc40007f9e0ff */
[----:B------:R-:W-:Y:S02]  /*8810*/  F2FP.BF16.F32.PACK_AB R21, R21, R24 ;  /* 0x000000181515723e */ /* 0x000fe400000010ff */
[----:B------:R-:W-:Y:S02]  /*8820*/  F2FP.BF16.F32.PACK_AB R28, R25, R28 ;  /* 0x0000001c191c723e */ /* 0x000fe400000010ff */
[----:B------:R-:W-:Y:S02]  /*8830*/  F2FP.BF16.F32.PACK_AB R26, R26, R27 ;  /* 0x0000001b1a1a723e */ /* 0x000fe400000010ff */
[----:B------:R-:W-:Y:S02]  /*8840*/  F2FP.BF16.F32.PACK_AB R9, R9, R10 ;  /* 0x0000000a0909723e */ /* 0x000fe400000010ff */
[----:B------:R-:W-:Y:S02]  /*8850*/  F2FP.BF16.F32.PACK_AB R60, R57, R60 ;  /* 0x0000003c393c723e */ /* 0x000fe400000010ff */
[----:B------:R-:W-:-:S02]  /*8860*/  F2FP.BF16.F32.PACK_AB R68, R65, R68 ;  /* 0x000000444144723e */ /* 0x000fc400000010ff */
[----:B------:R-:W-:Y:S02]  /*8870*/  F2FP.BF16.F32.PACK_AB R69, R69, R72 ;  /* 0x000000484545723e */ /* 0x000fe400000010ff */
[----:B------:R-:W-:Y:S02]  /*8880*/  F2FP.BF16.F32.PACK_AB R104, R104, R105 ;  /* 0x000000696868723e */ /* 0x000fe400000010ff */
[----:B------:R-:W-:Y:S02]  /*8890*/  F2FP.BF16.F32.PACK_AB R109, R108, R109 ;  /* 0x0000006d6c6d723e */ /* 0x000fe400000010ff */
[----:B------:R-:W-:Y:S02]  /*88a0*/  F2FP.BF16.F32.PACK_AB R96, R96, R97 ;  /* 0x000000616060723e */ /* 0x000fe400000010ff */
[----:B------:R-:W-:Y:S02]  /*88b0*/  F2FP.BF16.F32.PACK_AB R29, R29, R32 ;  /* 0x000000201d1d723e */ /* 0x000fe400000010ff */
[----:B------:R-:W-:-:S02]  /*88c0*/  F2FP.BF16.F32.PACK_AB R36, R33, R36 ;  /* 0x000000242124723e */ /* 0x000fc400000010ff */
[----:B------:R-:W-:Y:S01]  /*88d0*/  F2FP.BF16.F32.PACK_AB R88, R88, R89 ;  /* 0x000000595858723e */ /* 0x000fe200000010ff */
[----:B------:R-:W-:Y:S01]  /*88e0*/  UIADD3 UR4, UR4, 0x33460, URZ ;  /* 0x0003346004047890 */ /* 0x000fe2000fffe03f */
[----:B------:R-:W-:Y:S01]  /*88f0*/  SEL R85, R5, R12, P0 ;  /* 0x0000000c05557207 */ /* 0x000fe20000000000 */
[----:B------:R-:W-:Y:S01]  /*8900*/  UIADD3 UR5, -UR42, URZ, URZ ;  /* 0x0000003f2a057290 */ /* 0x000fe2000fffe13f */
[----:B------:R-:W-:Y:S01]  /*8910*/  SEL R56, R12, R5, P0 ;  /* 0x000000050c387207 */ /* 0x000fe20000000000 */
[----:B------:R-:W-:Y:S01]  /*8920*/  IMAD R5, R19, 0x40, R2 ;  /* 0x0000004013057824 */ /* 0x000fe200078e0202 */
[----:B------:R-:W-:Y:S01]  /*8930*/  F2FP.BF16.F32.PACK_AB R6, R62, R63 ;  /* 0x0000003f3e06723e */ /* 0x000fe200000010ff */
[----:B------:R-:W-:Y:S01]  /*8940*/  ULDC UR6, c[0x0][0xc44] ;  /* 0x0003110000067ab9 */ /* 0x000fe20000000800 */
[----:B------:R-:W-:Y:S02]  /*8950*/  F2FP.BF16.F32.PACK_AB R81, R86, R91 ;  /* 0x0000005b5651723e */ /* 0x000fe400000010ff */
[----:B------:R-:W-:-:S02]  /*8960*/  SEL R91, R37, R44, P0 ;  /* 0x0000002c255b7207 */ /* 0x000fc40000000000 */
[----:B------:R-:W-:Y:S01]  /*8970*/  SEL R63, R44, R37, P0 ;  /* 0x000000252c3f7207 */ /* 0x000fe20000000000 */
[-C--:B------:R-:W-:Y:S01]  /*8980*/  FMUL.FTZ R94, R111, R120.reuse ;  /* 0x000000786f5e7220 */ /* 0x080fe20000410000 */
[----:B------:R-:W-:Y:S01]  /*8990*/  LOP3.LUT R44, R45, 0x380, RZ, 0xc0, !PT ;  /* 0x000003802d2c7812 */ /* 0x000fe200078ec0ff */
[-C--:B------:R-:W-:Y:S01]  /*89a0*/  FMUL.FTZ R99, R107, R120.reuse ;  /* 0x000000786b637220 */ /* 0x080fe20000410000 */
[-C--:B------:R-:W-:Y:S01]  /*89b0*/  FMUL.FTZ R90, R110, R120.reuse ;  /* 0x000000786e5a7220 */ /* 0x080fe20000410000 */
[----:B------:R-:W-:Y:S01]  /*89c0*/  FMUL.FTZ R95, R106, R120 ;  /* 0x000000786a5f7220 */ /* 0x000fe20000410000 */
[----:B------:R-:W-:Y:S01]  /*89d0*/  F2FP.BF16.F32.PACK_AB R10, R74, R75 ;  /* 0x0000004b4a0a723e */ /* 0x000fe200000010ff */
[----:B------:R-:W-:Y:S01]  /*89e0*/  IMAD.WIDE R34, R5, 0x2, R34 ;  /* 0x0000000205227825 */ /* 0x000fe200078e0222 */
[----:B------:R-:W-:Y:S02]  /*89f0*/  F2FP.BF16.F32.PACK_AB R82, R82, R87 ;  /* 0x000000575252723e */ /* 0x000fe400000010ff */
[----:B------:R-:W-:-:S02]  /*8a00*/  SEL R87, R15, R28, P0 ;  /* 0x0000001c0f577207 */ /* 0x000fc40000000000 */
[----:B------:R-:W-:Y:S02]  /*8a10*/  SEL R57, R28, R15, P0 ;  /* 0x0000000f1c397207 */ /* 0x000fe40000000000 */
[----:B------:R-:W-:Y:S02]  /*8a20*/  SEL R111, R21, R26, P0 ;  /* 0x0000001a156f7207 */ /* 0x000fe40000000000 */
[----:B------:R-:W-:Y:S02]  /*8a30*/  SEL R74, R26, R21, P0 ;  /* 0x000000151a4a7207 */ /* 0x000fe40000000000 */
[----:B------:R-:W-:Y:S02]  /*8a40*/  LOP3.LUT R5, R58, 0x380, RZ, 0xc0, !PT ;  /* 0x000003803a057812 */ /* 0x000fe400078ec0ff */
[----:B------:R-:W-:Y:S02]  /*8a50*/  F2FP.BF16.F32.PACK_AB R42, R42, R43 ;  /* 0x0000002b2a2a723e */ /* 0x000fe400000010ff */
[----:B------:R-:W-:-:S02]  /*8a60*/  F2FP.BF16.F32.PACK_AB R47, R46, R47 ;  /* 0x0000002f2e2f723e */ /* 0x000fc400000010ff */
[----:B------:R-:W-:Y:S02]  /*8a70*/  F2FP.BF16.F32.PACK_AB R50, R50, R51 ;  /* 0x000000333232723e */ /* 0x000fe400000010ff */
[----:B------:R-:W-:Y:S02]  /*8a80*/  F2FP.BF16.F32.PACK_AB R55, R54, R55 ;  /* 0x000000373637723e */ /* 0x000fe400000010ff */
[----:B------:R-:W-:Y:S02]  /*8a90*/  F2FP.BF16.F32.PACK_AB R79, R66, R67 ;  /* 0x00000043424f723e */ /* 0x000fe400000010ff */
[----:B------:R-:W-:Y:S02]  /*8aa0*/  F2FP.BF16.F32.PACK_AB R8, R70, R71 ;  /* 0x000000474608723e */ /* 0x000fe400000010ff */
[----:B------:R-:W-:Y:S02]  /*8ab0*/  SHF.R.U64 R44, R44, 0x3, RZ ;  /* 0x000000032c2c7819 */ /* 0x000fe400000012ff */
[----:B------:R-:W-:-:S02]  /*8ac0*/  IADD3 R28, P3, R58, 0x8040, RZ ;  /* 0x000080403a1c7810 */ /* 0x000fc40007f7e0ff */
[C---:B------:R-:W-:Y:S02]  /*8ad0*/  IADD3 R26, P6, R58.reuse, 0x8020, RZ ;  /* 0x000080203a1a7810 */ /* 0x040fe40007fde0ff */
[C---:B------:R-:W-:Y:S02]  /*8ae0*/  IADD3 R24, P5, R58.reuse, 0x8000, RZ ;  /* 0x000080003a187810 */ /* 0x040fe40007fbe0ff */
[----:B------:R-:W-:Y:S02]  /*8af0*/  IADD3 R20, P2, R58, 0x4060, RZ ;  /* 0x000040603a147810 */ /* 0x000fe40007f5e0ff */
[----:B------:R-:W-:Y:S02]  /*8b00*/  F2FP.BF16.F32.PACK_AB R83, R78, R83 ;  /* 0x000000534e53723e */ /* 0x000fe400000010ff */
[----:B------:R-:W-:Y:S02]  /*8b10*/  F2FP.BF16.F32.PACK_AB R27, R94, R99 ;  /* 0x000000635e1b723e */ /* 0x000fe400000010ff */
[----:B------:R-:W-:-:S02]  /*8b20*/  F2FP.BF16.F32.PACK_AB R90, R90, R95 ;  /* 0x0000005f5a5a723e */ /* 0x000fc400000010ff */
[----:B------:R-:W-:Y:S02]  /*8b30*/  F2FP.BF16.F32.PACK_AB R25, R100, R101 ;  /* 0x000000656419723e */ /* 0x000fe400000010ff */
[----:B------:R-:W-:Y:S02]  /*8b40*/  SEL R97, R61, R68, P0 ;  /* 0x000000443d617207 */ /* 0x000fe40000000000 */
[----:B------:R-:W-:Y:S02]  /*8b50*/  SEL R65, R68, R61, P0 ;  /* 0x0000003d44417207 */ /* 0x000fe40000000000 */
[----:B------:R-:W-:Y:S02]  /*8b60*/  SEL R99, R69, R76, P0 ;  /* 0x0000004c45637207 */ /* 0x000fe40000000000 */
[----:B------:R-:W-:Y:S02]  /*8b70*/  SEL R67, R76, R69, P0 ;  /* 0x000000454c437207 */ /* 0x000fe40000000000 */
[----:B------:R-:W-:Y:S01]  /*8b80*/  SHF.R.U64 R5, R5, 0x3, RZ ;  /* 0x0000000305057819 */ /* 0x000fe200000012ff */
[----:B------:R-:W-:Y:S01]  /*8b90*/  IMAD.X R61, RZ, RZ, R59, P5 ;  /* 0x000000ffff3d7224 */ /* 0x000fe200028e063b */
[----:B------:R-:W-:-:S02]  /*8ba0*/  SEL R95, R53, R60, P0 ;  /* 0x0000003c355f7207 */ /* 0x000fc40000000000 */
[----:B------:R-:W-:Y:S01]  /*8bb0*/  SEL R66, R60, R53, P0 ;  /* 0x000000353c427207 */ /* 0x000fe20000000000 */
[----:B------:R-:W-:Y:S01]  /*8bc0*/  IMAD.X R53, RZ, RZ, R59, P2 ;  /* 0x000000ffff357224 */ /* 0x000fe200010e063b */
[----:B------:R-:W-:Y:S02]  /*8bd0*/  SEL R101, R80, R11, P0 ;  /* 0x0000000b50657207 */ /* 0x000fe40000000000 */
[----:B------:R-:W-:Y:S02]  /*8be0*/  SEL R68, R11, R80, P0 ;  /* 0x000000500b447207 */ /* 0x000fe40000000000 */
[----:B------:R-:W-:Y:S02]  /*8bf0*/  SEL R107, R104, R109, P0 ;  /* 0x0000006d686b7207 */ /* 0x000fe40000000000 */
[----:B------:R-:W-:Y:S02]  /*8c00*/  SEL R71, R109, R104, P0 ;  /* 0x000000686d477207 */ /* 0x000fe40000000000 */
[----:B------:R-:W-:-:S02]  /*8c10*/  SEL R117, R42, R47, P0 ;  /* 0x0000002f2a757207 */ /* 0x000fc40000000000 */
[----:B------:R-:W-:Y:S01]  /*8c20*/  SEL R75, R47, R42, P0 ;  /* 0x0000002a2f4b7207 */ /* 0x000fe20000000000 */
[--C-:B------:R-:W-:Y:S01]  /*8c30*/  IMAD.X R47, RZ, RZ, R59.reuse, P3 ;  /* 0x000000ffff2f7224 */ /* 0x100fe200018e063b */
[----:B------:R-:W-:Y:S02]  /*8c40*/  SEL R119, R50, R55, P0 ;  /* 0x0000003732777207 */ /* 0x000fe40000000000 */
[----:B------:R-:W-:Y:S01]  /*8c50*/  SEL R76, R55, R50, P0 ;  /* 0x00000032374c7207 */ /* 0x000fe20000000000 */
[--C-:B------:R-:W-:Y:S01]  /*8c60*/  IMAD.X R55, RZ, RZ, R59.reuse, P6 ;  /* 0x000000ffff377224 */ /* 0x100fe200030e063b */
[----:B------:R-:W-:Y:S02]  /*8c70*/  SEL R121, R77, R6, P0 ;  /* 0x000000064d797207 */ /* 0x000fe40000000000 */
[----:B------:R-:W-:Y:S02]  /*8c80*/  SEL R123, R79, R8, P0 ;  /* 0x000000084f7b7207 */ /* 0x000fe40000000000 */
[----:B------:R-:W-:Y:S01]  /*8c90*/  LOP3.LUT R44, R44, R45, RZ, 0x3c, !PT ;  /* 0x0000002d2c2c7212 */ /* 0x000fe200078e3cff */
[----:B------:R-:W-:Y:S01]  /*8ca0*/  IMAD.X R45, RZ, RZ, R59, P4 ;  /* 0x000000ffff2d7224 */ /* 0x000fe200020e063b */
[----:B------:R-:W-:-:S02]  /*8cb0*/  SEL R109, R9, R14, P0 ;  /* 0x0000000e096d7207 */ /* 0x000fc40000000000 */
[----:B------:R-:W-:Y:S02]  /*8cc0*/  SEL R78, R14, R9, P0 ;  /* 0x000000090e4e7207 */ /* 0x000fe40000000000 */
[----:B------:R-:W-:Y:S02]  /*8cd0*/  SEL R113, R30, R7, P0 ;  /* 0x000000071e717207 */ /* 0x000fe40000000000 */
[----:B------:R-:W-:Y:S02]  /*8ce0*/  SEL R72, R7, R30, P0 ;  /* 0x0000001e07487207 */ /* 0x000fe40000000000 */
[----:B------:R-:W-:Y:S02]  /*8cf0*/  SEL R77, R6, R77, P0 ;  /* 0x0000004d064d7207 */ /* 0x000fe40000000000 */
[----:B------:R-:W-:Y:S02]  /*8d00*/  SEL R79, R8, R79, P0 ;  /* 0x0000004f084f7207 */ /* 0x000fe40000000000 */
[----:B------:R-:W-:-:S02]  /*8d10*/  SEL R125, R10, R83, P0 ;  /* 0x000000530a7d7207 */ /* 0x000fc40000000000 */
[----:B------:R-:W-:Y:S02]  /*8d20*/  SEL R80, R83, R10, P0 ;  /* 0x0000000a53507207 */ /* 0x000fe40000000000 */
[C---:B------:R-:W-:Y:S02]  /*8d30*/  IADD3 R6, P1, R58.reuse, 0x20, RZ ;  /* 0x000000203a067810 */ /* 0x040fe40007f3e0ff */
[C---:B------:R-:W-:Y:S02]  /*8d40*/  IADD3 R14, P4, R58.reuse, 0x4040, RZ ;  /* 0x000040403a0e7810 */ /* 0x040fe40007f9e0ff */
[C---:B------:R-:W-:Y:S02]  /*8d50*/  IADD3 R12, P3, R58.reuse, 0x4020, RZ ;  /* 0x000040203a0c7810 */ /* 0x040fe40007f7e0ff */
[C---:B------:R-:W-:Y:S02]  /*8d60*/  IADD3 R10, P6, R58.reuse, 0x4000, RZ ;  /* 0x000040003a0a7810 */ /* 0x040fe40007fde0ff */
[----:B------:R-:W-:-:S02]  /*8d70*/  IADD3 R7, P5, R58, 0x60, RZ ;  /* 0x000000603a077810 */ /* 0x000fc40007fbe0ff */
[----:B------:R-:W-:Y:S02]  /*8d80*/  IADD3 R8, P2, R58, 0x40, RZ ;  /* 0x000000403a087810 */ /* 0x000fe40007f5e0ff */
[----:B------:R-:W-:Y:S02]  /*8d90*/  LOP3.LUT R58, R5, R58, RZ, 0x3c, !PT ;  /* 0x0000003a053a7212 */ /* 0x000fe400078e3cff */
[----:B------:R-:W-:-:S04]  /*8da0*/  LOP3.LUT R5, R20, 0x380, RZ, 0xc0, !PT ;  /* 0x0000038014057812 */ /* 0x000fc800078ec0ff */
[----:B------:R-:W-:-:S04]  /*8db0*/  SHF.R.U64 R5, R5, 0x3, RZ ;  /* 0x0000000305057819 */ /* 0x000fc800000012ff */
[----:B------:R-:W-:Y:S02]  /*8dc0*/  LOP3.LUT R52, R5, R20, RZ, 0x3c, !PT ;  /* 0x0000001405347212 */ /* 0x000fe400078e3cff */
[----:B------:R-:W-:Y:S01]  /*8dd0*/  LOP3.LUT R5, R6, 0x380, RZ, 0xc0, !PT ;  /* 0x0000038006057812 */ /* 0x000fe200078ec0ff */
[-C--:B------:R-:W-:Y:S01]  /*8de0*/  FMUL.FTZ R98, R118, R120.reuse ;  /* 0x0000007876627220 */ /* 0x080fe20000410000 */
[----:B------:R-:W-:Y:S02]  /*8df0*/  FMUL.FTZ R103, R114, R120 ;  /* 0x0000007872677220 */ /* 0x000fe40000410000 */
[----:B------:R-:W-:-:S04]  /*8e00*/  SHF.R.U64 R5, R5, 0x3, RZ ;  /* 0x0000000305057819 */ /* 0x000fc800000012ff */
[----:B------:R-:W-:Y:S02]  /*8e10*/  LOP3.LUT R50, R5, R6, RZ, 0x3c, !PT ;  /* 0x0000000605327212 */ /* 0x000fe400078e3cff */
[----:B------:R-:W-:Y:S02]  /*8e20*/  LOP3.LUT R5, R8, 0x380, RZ, 0xc0, !PT ;  /* 0x0000038008057812 */ /* 0x000fe400078ec0ff */
[----:B------:R-:W-:Y:S02]  /*8e30*/  F2FP.BF16.F32.PACK_AB R98, R98, R103 ;  /* 0x000000676262723e */ /* 0x000fe400000010ff */
[----:B------:R-:W-:Y:S01]  /*8e40*/  LOP3.LUT R9, R24, 0x380, RZ, 0xc0, !PT ;  /* 0x0000038018097812 */ /* 0x000fe200078ec0ff */
[----:B------:R-:W-:Y:S01]  /*8e50*/  IMAD.X R43, RZ, RZ, R59, P3 ;  /* 0x000000ffff2b7224 */ /* 0x000fe200018e063b */
[----:B------:R-:W-:Y:S02]  /*8e60*/  SHF.R.U64 R5, R5, 0x3, RZ ;  /* 0x0000000305057819 */ /* 0x000fe400000012ff */
[----:B------:R-:W-:-:S02]  /*8e70*/  SEL R131, R98, R31, P0 ;  /* 0x0000001f62837207 */ /* 0x000fc40000000000 */
[----:B------:R-:W-:Y:S02]  /*8e80*/  SEL R83, R31, R98, P0 ;  /* 0x000000621f537207 */ /* 0x000fe40000000000 */
[----:B------:R-:W-:Y:S02]  /*8e90*/  SHF.R.U64 R9, R9, 0x3, RZ ;  /* 0x0000000309097819 */ /* 0x000fe400000012ff */
[----:B------:R-:W-:Y:S02]  /*8ea0*/  IADD3 R31, P3, R34, 0x2000, RZ ;  /* 0x00002000221f7810 */ /* 0x000fe40007f7e0ff */
[----:B------:R-:W-:Y:S02]  /*8eb0*/  SEL R89, R29, R36, P0 ;  /* 0x000000241d597207 */ /* 0x000fe40000000000 */
[----:B------:R-:W-:Y:S02]  /*8ec0*/  SEL R62, R36, R29, P0 ;  /* 0x0000001d243e7207 */ /* 0x000fe40000000000 */
[----:B------:R-:W-:-:S02]  /*8ed0*/  LOP3.LUT R36, R5, R8, RZ, 0x3c, !PT ;  /* 0x0000000805247212 */ /* 0x000fc400078e3cff */
[----:B------:R-:W-:Y:S01]  /*8ee0*/  LOP3.LUT R60, R9, R24, RZ, 0x3c, !PT ;  /* 0x00000018093c7212 */ /* 0x000fe200078e3cff */
[----:B------:R-:W0:Y:S01]  /*8ef0*/  LDC R5, c[0x0][0xbe8] ;  /* 0x0002fa00ff057b82 */ /* 0x000e220000000800 */
[----:B------:R-:W-:Y:S02]  /*8f00*/  LOP3.LUT R30, R31, 0x380, RZ, 0xc0, !PT ;  /* 0x000003801f1e7812 */ /* 0x000fe400078ec0ff */
[----:B------:R-:W-:Y:S02]  /*8f10*/  LOP3.LUT R9, R10, 0x380, RZ, 0xc0, !PT ;  /* 0x000003800a097812 */ /* 0x000fe400078ec0ff */
[----:B------:R-:W-:Y:S02]  /*8f20*/  SHF.R.U64 R30, R30, 0x3, RZ ;  /* 0x000000031e1e7819 */ /* 0x000fe400000012ff */
[----:B------:R-:W-:Y:S02]  /*8f30*/  SHF.R.U64 R9, R9, 0x3, RZ ;  /* 0x0000000309097819 */ /* 0x000fe400000012ff */
[----:B------:R-:W-:Y:S01]  /*8f40*/  LOP3.LUT R30, R30, R31, RZ, 0x3c, !PT ;  /* 0x0000001f1e1e7212 */ /* 0x000fe200078e3cff */
[----:B------:R-:W-:Y:S01]  /*8f50*/  IMAD.X R31, RZ, RZ, R35, P3 ;  /* 0x000000ffff1f7224 */ /* 0x000fe200018e0623 */
[----:B------:R-:W-:-:S02]  /*8f60*/  LOP3.LUT R40, R9, R10, RZ, 0x3c, !PT ;  /* 0x0000000a09287212 */ /* 0x000fc400078e3cff */
[----:B------:R-:W-:-:S04]  /*8f70*/  IADD3 R9, P3, R34, 0x8000, RZ ;  /* 0x0000800022097810 */ /* 0x000fc80007f7e0ff */
[----:B------:R-:W-:-:S04]  /*8f80*/  LOP3.LUT R8, R9, 0x380, RZ, 0xc0, !PT ;  /* 0x0000038009087812 */ /* 0x000fc800078ec0ff */
[----:B------:R-:W-:Y:S02]  /*8f90*/  SHF.R.U64 R8, R8, 0x3, RZ ;  /* 0x0000000308087819 */ /* 0x000fe400000012ff */
[----:B------:R-:W-:Y:S02]  /*8fa0*/  LOP3.LUT R11, R26, 0x380, RZ, 0xc0, !PT ;  /* 0x000003801a0b7812 */ /* 0x000fe400078ec0ff */
[----:B------:R-:W-:Y:S01]  /*8fb0*/  LOP3.LUT R8, R8, R9, RZ, 0x3c, !PT ;  /* 0x0000000908087212 */ /* 0x000fe200078e3cff */
[----:B------:R-:W-:Y:S01]  /*8fc0*/  IMAD.X R9, RZ, RZ, R35, P3 ;  /* 0x000000ffff097224 */ /* 0x000fe200018e0623 */
[----:B0-----:R-:W-:Y:S01]  /*8fd0*/  ISETP.NE.AND P3, PT, R5, 0x1, PT ;  /* 0x000000010500780c */ /* 0x001fe20003f65270 */
[--C-:B------:R-:W-:Y:S01]  /*8fe0*/  IMAD.X R51, RZ, RZ, R59.reuse, P1 ;  /* 0x000000ffff337224 */ /* 0x100fe200008e063b */
[----:B------:R-:W-:Y:S01]  /*8ff0*/  SHF.R.U64 R11, R11, 0x3, RZ ;  /* 0x000000030b0b7819 */ /* 0x000fe200000012ff */
[--C-:B------:R-:W-:Y:S01]  /*9000*/  IMAD.X R49, RZ, RZ, R59.reuse, P4 ;  /* 0x000000ffff317224 */ /* 0x100fe200020e063b */
[----:B------:R-:W-:Y:S01]  /*9010*/  MOV R114, R58 ;  /* 0x0000003a00727202 */ /* 0x000fe20000000f00 */
[----:B------:R-:W-:-:S02]  /*9020*/  IMAD.X R41, RZ, RZ, R59, P6 ;  /* 0x000000ffff297224 */ /* 0x000fc400030e063b */
[--C-:B------:R-:W-:Y:S02]  /*9030*/  IMAD.X R39, RZ, RZ, R59.reuse, P5 ;  /* 0x000000ffff277224 */ /* 0x100fe400028e063b */
[----:B------:R-:W-:Y:S02]  /*9040*/  IMAD.X R37, RZ, RZ, R59, P2 ;  /* 0x000000ffff257224 */ /* 0x000fe400010e063b */
[----:B------:R-:W0:Y:S01]  /*9050*/  LDC R59, c[0x0][0xc38] ;  /* 0x00030e00ff3b7b82 */ /* 0x000e220000000800 */
[----:B------:R-:W-:Y:S02]  /*9060*/  LOP3.LUT R54, R11, R26, RZ, 0x3c, !PT ;  /* 0x0000001a0b367212 */ /* 0x000fe400078e3cff */
[----:B------:R-:W-:Y:S02]  /*9070*/  LOP3.LUT R11, R12, 0x380, RZ, 0xc0, !PT ;  /* 0x000003800c0b7812 */ /* 0x000fe400078ec0ff */
[----:B------:R-:W-:Y:S02]  /*9080*/  MOV R110, R36 ;  /* 0x00000024006e7202 */ /* 0x000fe40000000f00 */
[----:B------:R-:W-:Y:S01]  /*9090*/  SHF.R.U64 R11, R11, 0x3, RZ ;  /* 0x000000030b0b7819 */ /* 0x000fe200000012ff */
[----:B------:R-:W1:Y:S01]  /*90a0*/  @P3 LDC R36, c[0x0][0xbec] ;  /* 0x0002fb00ff243b82 */ /* 0x000e620000000800 */
[----:B------:R-:W-:Y:S01]  /*90b0*/  MOV R106, R40 ;  /* 0x00000028006a7202 */ /* 0x000fe20000000f00 */
[----:B------:R-:W-:Y:S01]  /*90c0*/  UPRMT UR4, UR37, 0x654, UR4 ;  /* 0x0000065425047896 */ /* 0x000fe20008000004 */
[----:B------:R-:W-:-:S02]  /*90d0*/  LOP3.LUT R42, R11, R12, RZ, 0x3c, !PT ;  /* 0x0000000c0b2a7212 */ /* 0x000fc400078e3cff */
[----:B--2---:R-:W-:-:S03]  /*90e0*/  LOP3.LUT R41, R0, 0x2, RZ, 0x3c, !PT ;  /* 0x0000000200297812 */ /* 0x004fc600078e3cff */
[----:B------:R-:W2:Y:S01]  /*90f0*/  @P3 LDC R37, c[0x0][0xbf0] ;  /* 0x0002fc00ff253b82 */ /* 0x000ea20000000800 */
[----:B------:R-:W-:Y:S01]  /*9100*/  MOV R104, R42 ;  /* 0x0000002a00687202 */ /* 0x000fe20000000f00 */
[----:B------:R-:W-:Y:S01]  /*9110*/  SHFL.IDX PT, R85, R85, R0, 0x1c1f ;  /* 0x001c1f0055557589 */ /* 0x000fe200000e0000 */
[----:B------:R-:W-:Y:S02]  /*9120*/  SEL R103, R88, R13, P0 ;  /* 0x0000000d58677207 */ /* 0x000fe40000000000 */
[----:B------:R-:W-:Y:S01]  /*9130*/  SEL R70, R13, R88, P0 ;  /* 0x000000580d467207 */ /* 0x000fe20000000000 */
[----:B------:R-:W-:Y:S01]  /*9140*/  SHFL.IDX PT, R87, R87, R0, 0x1c1f ;  /* 0x001c1f0057577589 */ /* 0x000fe200000e0000 */
[----:B------:R-:W-:Y:S01]  /*9150*/  LOP3.LUT R13, R28, 0x380, RZ, 0xc0, !PT ;  /* 0x000003801c0d7812 */ /* 0x000fe200078ec0ff */
[----:B------:R-:W-:Y:S01]  /*9160*/  UIMAD UR11, UR6, UR5, UR43 ;  /* 0x00000005060b72a4 */ /* 0x000fe2000f8e022b */
[----:B------:R-:W-:Y:S01]  /*9170*/  MOV R45, R44 ;  /* 0x0000002c002d7202 */ /* 0x000fe20000000f00 */
[----:B------:R-:W-:Y:S01]  /*9180*/  SHFL.IDX PT, R109, R109, R0, 0x1c1f ;  /* 0x001c1f006d6d7589 */ /* 0x000fe200000e0000 */
[----:B------:R-:W-:Y:S01]  /*9190*/  IMAD R44, RZ, RZ, -UR43 ;  /* 0x8000002bff2c7e24 */ /* 0x000fe2000f8e02ff */
[----:B------:R-:W-:Y:S02]  /*91a0*/  SYNCS.ARRIVE.TRANS64.RED.A1T0 RZ, [UR4], RZ ;  /* 0x000000ffffff79a7 */ /* 0x000fe40008100404 */
[----:B------:R-:W3:Y:S04]  /*91b0*/  SHFL.IDX PT, R56, R56, R41, 0x1c1f ;  /* 0x001c1f2938387589 */ /* 0x000ee800000e0000 */
[----:B------:R-:W-:Y:S04]  /*91c0*/  SHFL.IDX PT, R42, R57, R41, 0x1c1f ;  /* 0x001c1f29392a7589 */ /* 0x000fe800000e0000 */
[----:B------:R-:W4:Y:S04]  /*91d0*/  SHFL.IDX PT, R78, R78, R41, 0x1c1f ;  /* 0x001c1f294e4e7589 */ /* 0x000f2800000e0000 */
[----:B------:R-:W-:Y:S04]  /*91e0*/  SHFL.IDX PT, R111, R111, R0, 0x1c1f ;  /* 0x001c1f006f6f7589 */ /* 0x000fe800000e0000 */
[----:B------:R-:W4:Y:S01]  /*91f0*/  SHFL.IDX PT, R74, R74, R41, 0x1c1f ;  /* 0x001c1f294a4a7589 */ /* 0x000f2200000e0000 */
[----:B------:R-:W-:-:S03]  /*9200*/  SHF.R.U64 R13, R13, 0x3, RZ ;  /* 0x000000030d0d7819 */ /* 0x000fc600000012ff */
[----:B------:R-:W-:Y:S04]  /*9210*/  SHFL.IDX PT, R89, R89, R0, 0x1c1f ;  /* 0x001c1f0059597589 */ /* 0x000fe800000e0000 */
[----:B------:R-:W-:Y:S04]  /*9220*/  SHFL.IDX PT, R113, R113, R0, 0x1c1f ;  /* 0x001c1f0071717589 */ /* 0x000fe800000e0000 */
[----:B------:R-:W4:Y:S04]  /*9230*/  SHFL.IDX PT, R62, R62, R41, 0x1c1f ;  /* 0x001c1f293e3e7589 */ /* 0x000f2800000e0000 */
[----:B------:R-:W4:Y:S01]  /*9240*/  SHFL.IDX PT, R72, R72, R41, 0x1c1f ;  /* 0x001c1f2948487589 */ /* 0x000f2200000e0000 */
[----:B0-----:R-:W-:Y:S01]  /*9250*/  IMAD R44, R59, R44, UR41 ;  /* 0x000000293b2c7e24 */ /* 0x001fe2000f8e022c */
[----:B------:R-:W-:Y:S01]  /*9260*/  USHF.R.S32.HI UR10, URZ, 0x1f, UR11 ;  /* 0x0000001f3f0a7899 */ /* 0x000fe2000801140b */
[----:B------:R-:W-:-:S02]  /*9270*/  MOV R60, R60 ;  /* 0x0000003c003c7202 */ /* 0x000fc40000000f00 */
[----:B------:R-:W-:Y:S02]  /*9280*/  LOP3.LUT R46, R13, R28, RZ, 0x3c, !PT ;  /* 0x0000001c0d2e7212 */ /* 0x000fe400078e3cff */
[----:B------:R-:W-:Y:S01]  /*9290*/  MOV R61, R52 ;  /* 0x00000034003d7202 */ /* 0x000fe20000000f00 */
[----:B------:R-:W-:Y:S01]  /*92a0*/  IMAD R53, R44, 0x80, R222 ;  /* 0x000000802c357824 */ /* 0x000fe200078e02de */
[----:B------:R-:W-:Y:S01]  /*92b0*/  LOP3.LUT R6, R7, 0x380, RZ, 0xc0, !PT ;  /* 0x0000038007067812 */ /* 0x000fe200078ec0ff */
[----:B------:R-:W-:Y:S01]  /*92c0*/  UIMAD UR5, UR10, UR8, URZ ;  /* 0x000000080a0572a4 */ /* 0x000fe2000f8e023f */
[----:B------:R-:W-:Y:S01]  /*92d0*/  LOP3.LUT R13, R14, 0x380, RZ, 0xc0, !PT ;  /* 0x000003800e0d7812 */ /* 0x000fe200078ec0ff */
[----:B-1----:R-:W-:Y:S01]  /*92e0*/  @P3 IMAD.HI.U32 R36, R53, R36, RZ ;  /* 0x0000002435243227 */ /* 0x002fe200078e00ff */
[----:B------:R-:W-:Y:S01]  /*92f0*/  MOV R46, R46 ;  /* 0x0000002e002e7202 */ /* 0x000fe20000000f00 */
[----:B------:R-:W-:Y:S01]  /*9300*/  USHF.R.S32.HI UR12, URZ, 0x1f, UR42 ;  /* 0x0000001f3f0c7899 */ /* 0x000fe2000801142a */
[----:B------:R-:W-:Y:S01]  /*9310*/  SEL R105, R96, R25, P0 ;  /* 0x0000001960697207 */ /* 0x000fe20000000000 */
[----:B------:R-:W-:Y:S01]  /*9320*/  SHFL.IDX PT, R91, R91, R0, 0x1c1f ;  /* 0x001c1f005b5b7589 */ /* 0x000fe200000e0000 */
[----:B------:R-:W-:Y:S01]  /*9330*/  SEL R127, R82, R81, P0 ;  /* 0x00000051527f7207 */ /* 0x000fe20000000000 */
[----:B------:R-:W-:Y:S01]  /*9340*/  UIMAD.WIDE.U32 UR6, UR11, UR8, URZ ;  /* 0x000000080b0672a5 */ /* 0x000fe2000f8e003f */
[----:B------:R-:W-:Y:S01]  /*9350*/  SEL R129, R90, R27, P0 ;  /* 0x0000001b5a817207 */ /* 0x000fe20000000000 */
[----:B------:R-:W-:Y:S01]  /*9360*/  UIMAD UR5, UR11, UR9, UR5 ;  /* 0x000000090b0572a4 */ /* 0x000fe2000f8e0205 */
[----:B------:R-:W-:Y:S01]  /*9370*/  MOV R47, R54 ;  /* 0x00000036002f7202 */ /* 0x000fe20000000f00 */
[----:B------:R-:W-:Y:S01]  /*9380*/  SHFL.IDX PT, R115, R115, R0, 0x1c1f ;  /* 0x001c1f0073737589 */ /* 0x000fe200000e0000 */
[----:B------:R-:W-:Y:S01]  /*9390*/  SEL R81, R81, R82, P0 ;  /* 0x0000005251517207 */ /* 0x000fe20000000000 */
[----:B------:R-:W-:Y:S01]  /*93a0*/  ULDC.64 UR8, c[0x0][0xb98] ;  /* 0x0002e60000087ab9 */ /* 0x000fe20000000a00 */
[----:B------:R-:W-:Y:S01]  /*93b0*/  SHF.R.U64 R6, R6, 0x3, RZ ;  /* 0x0000000306067819 */ /* 0x000fe200000012ff */
[----:B------:R0:W1:Y:S01]  /*93c0*/  SHFL.IDX PT, R54, R63, R41, 0x1c1f ;  /* 0x001c1f293f367589 */ /* 0x00006200000e0000 */
[----:B------:R-:W-:Y:S01]  /*93d0*/  SEL R82, R27, R90, P0 ;  /* 0x0000005a1b527207 */ /* 0x000fe20000000000 */
[----:B------:R-:W-:Y:S01]  /*93e0*/  IMAD.MOV.U32 R59, RZ, RZ, R53 ;  /* 0x000000ffff3b7224 */ /* 0x000fe200078e0035 */
[----:B------:R-:W-:Y:S01]  /*93f0*/  SHF.R.U64 R13, R13, 0x3, RZ ;  /* 0x000000030d0d7819 */ /* 0x000fe200000012ff */
[----:B------:R-:W1:Y:S01]  /*9400*/  SHFL.IDX PT, R88, R73, R41, 0x1c1f ;  /* 0x001c1f2949587589 */ /* 0x000e6200000e0000 */
[----:B------:R-:W-:Y:S01]  /*9410*/  UIMAD UR4, UR12, UR8, URZ ;  /* 0x000000080c0472a4 */ /* 0x000fe2000f8e023f */
[----:B------:R-:W-:-:S02]  /*9420*/  SEL R69, R25, R96, P0 ;  /* 0x0000006019457207 */ /* 0x000fc40000000000 */
[----:B------:R-:W-:Y:S01]  /*9430*/  SHFL.IDX PT, R93, R93, R0, 0x1c1f ;  /* 0x001c1f005d5d7589 */ /* 0x000fe200000e0000 */
[----:B------:R-:W-:-:S03]  /*9440*/  LOP3.LUT R38, R6, R7, RZ, 0x3c, !PT ;  /* 0x0000000706267212 */ /* 0x000fc600078e3cff */
[----:B------:R-:W-:Y:S01]  /*9450*/  SHFL.IDX PT, R117, R117, R0, 0x1c1f ;  /* 0x001c1f0075757589 */ /* 0x000fe200000e0000 */
[----:B------:R-:W-:-:S03]  /*9460*/  IADD3 R21, P1, R34, 0x6000, RZ ;  /* 0x0000600022157810 */ /* 0x000fc60007f3e0ff */
[----:B------:R-:W1:Y:S01]  /*9470*/  SHFL.IDX PT, R64, R64, R41, 0x1c1f ;  /* 0x001c1f2940407589 */ /* 0x000e6200000e0000 */
[----:B--2---:R-:W-:-:S03]  /*9480*/  @P3 SHF.R.U32.HI R59, RZ, R37, R36 ;  /* 0x00000025ff3b3219 */ /* 0x004fc60000011624 */
[----:B------:R-:W2:Y:S01]  /*9490*/  SHFL.IDX PT, R90, R75, R41, 0x1c1f ;  /* 0x001c1f294b5a7589 */ /* 0x000ea200000e0000 */
[----:B------:R-:W-:-:S03]  /*94a0*/  IADD3 R33, P4, R34, 0x1000, RZ ;  /* 0x0000100022217810 */ /* 0x000fc60007f9e0ff */
[----:B------:R-:W-:Y:S01]  /*94b0*/  SHFL.IDX PT, R95, R95, R0, 0x1c1f ;  /* 0x001c1f005f5f7589 */ /* 0x000fe200000e0000 */
[----:B------:R-:W-:-:S03]  /*94c0*/  LOP3.LUT R48, R13, R14, RZ, 0x3c, !PT ;  /* 0x0000000e0d307212 */ /* 0x000fc600078e3cff */
[----:B------:R-:W-:Y:S04]  /*94d0*/  SHFL.IDX PT, R119, R119, R0, 0x1c1f ;  /* 0x001c1f0077777589 */ /* 0x000fe800000e0000 */
[----:B------:R-:W2:Y:S04]  /*94e0*/  SHFL.IDX PT, R66, R66, R41, 0x1c1f ;  /* 0x001c1f2942427589 */ /* 0x000ea800000e0000 */
[----:B------:R-:W2:Y:S01]  /*94f0*/  SHFL.IDX PT, R76, R76, R41, 0x1c1f ;  /* 0x001c1f294c4c7589 */ /* 0x000ea200000e0000 */
[----:B------:R-:W-:-:S03]  /*9500*/  LOP3.LUT R20, R21, 0x380, RZ, 0xc0, !PT ;  /* 0x0000038015147812 */ /* 0x000fc600078ec0ff */
[----:B------:R-:W-:Y:S01]  /*9510*/  SHFL.IDX PT, R97, R97, R0, 0x1c1f ;  /* 0x001c1f0061617589 */ /* 0x000fe200000e0000 */
[----:B------:R-:W-:-:S03]  /*9520*/  MOV R108, R38 ;  /* 0x00000026006c7202 */ /* 0x000fc60000000f00 */
[----:B------:R-:W-:Y:S01]  /*9530*/  SHFL.IDX PT, R99, R99, R0, 0x1c1f ;  /* 0x001c1f0063637589 */ /* 0x000fe200000e0000 */
[----:B------:R-:W-:-:S03]  /*9540*/  UIADD3 UR5, UR7, UR5, URZ ;  /* 0x0000000507057290 */ /* 0x000fc6000fffe03f */
[----:B------:R-:W-:Y:S04]  /*9550*/  SHFL.IDX PT, R101, R101, R0, 0x1c1f ;  /* 0x001c1f0065657589 */ /* 0x000fe800000e0000 */
        /* <DEDUP_REMOVED lines=8> */
[----:B------:R-:W-:Y:S01]  /*95e0*/  SHFL.IDX PT, R131, R131, R0, 0x1c1f ;  /* 0x001c1f0083837589 */ /* 0x000fe200000e0000 */
[----:B------:R-:W-:-:S03]  /*95f0*/  LOP3.LUT R32, R33, 0x380, RZ, 0xc0, !PT ;  /* 0x0000038021207812 */ /* 0x000fc600078ec0ff */
[----:B------:R-:W2:Y:S01]  /*9600*/  SHFL.IDX PT, R0, R65, R41, 0x1c1f ;  /* 0x001c1f2941007589 */ /* 0x000ea200000e0000 */
[----:B---3--:R-:W-:Y:S01]  /*9610*/  SEL R36, R85, R56, P0 ;  /* 0x0000003855247207 */ /* 0x008fe20000000000 */
[----:B------:R-:W-:Y:S01]  /*9620*/  IMAD.MOV R52, RZ, RZ, -R59 ;  /* 0x000000ffff347224 */ /* 0x000fe200078e0a3b */
[----:B------:R-:W-:Y:S01]  /*9630*/  SEL R38, R56, R85, P0 ;  /* 0x0000005538267207 */ /* 0x000fe20000000000 */
[----:B------:R-:W3:Y:S01]  /*9640*/  SHFL.IDX PT, R92, R77, R41, 0x1c1f ;  /* 0x001c1f294d5c7589 */ /* 0x000ee200000e0000 */
[----:B----4-:R-:W-:Y:S01]  /*9650*/  SEL R37, R109, R78, P0 ;  /* 0x0000004e6d257207 */ /* 0x010fe20000000000 */
[----:B------:R-:W-:Y:S01]  /*9660*/  UIMAD UR7, UR42, UR9, UR4 ;  /* 0x000000092a0772a4 */ /* 0x000fe2000f8e0204 */
[----:B------:R-:W-:Y:S01]  /*9670*/  SEL R39, R78, R109, P0 ;  /* 0x0000006d4e277207 */ /* 0x000fe20000000000 */
[----:B------:R-:W-:Y:S01]  /*9680*/  BAR.SYNC.DEFER_BLOCKING 0x1, 0x100 ;  /* 0x0044000000007b1d */ /* 0x000fe20000010000 */
[----:B------:R-:W-:Y:S02]  /*9690*/  SEL R40, R87, R42, P0 ;  /* 0x0000002a57287207 */ /* 0x000fe40000000000 */
[----:B------:R-:W-:-:S02]  /*96a0*/  MOV R112, R50 ;  /* 0x0000003200707202 */ /* 0x000fc40000000f00 */
[----:B------:R-:W-:Y:S01]  /*96b0*/  MOV R102, R48 ;  /* 0x0000003000667202 */ /* 0x000fe20000000f00 */
[----:B------:R-:W-:Y:S01]  /*96c0*/  UMOV UR4, UR6 ;  /* 0x0000000600047c82 */ /* 0x000fe20008000000 */
[----:B------:R-:W-:Y:S01]  /*96d0*/  SEL R42, R42, R87, P0 ;  /* 0x000000572a2a7207 */ /* 0x000fe20000000000 */
[----:B------:R-:W4:Y:S01]  /*96e0*/  SHFL.IDX PT, R58, R67, R41, 0x1c1f ;  /* 0x001c1f29433a7589 */ /* 0x000f2200000e0000 */
[----:B------:R-:W-:-:S03]  /*96f0*/  SEL R43, R74, R111, P0 ;  /* 0x0000006f4a2b7207 */ /* 0x000fc60000000000 */
[----:B------:R-:W-:Y:S01]  /*9700*/  SHFL.IDX PT, R68, R68, R41, 0x1c1f ;  /* 0x001c1f2944447589 */ /* 0x000fe200000e0000 */
[----:B------:R-:W-:-:S03]  /*9710*/  SEL R48, R89, R62, P0 ;  /* 0x0000003e59307207 */ /* 0x000fc60000000000 */
[----:B------:R-:W-:Y:S01]  /*9720*/  SHFL.IDX PT, R70, R70, R41, 0x1c1f ;  /* 0x001c1f2946467589 */ /* 0x000fe200000e0000 */
[----:B------:R-:W-:-:S03]  /*9730*/  SEL R50, R62, R89, P0 ;  /* 0x000000593e327207 */ /* 0x000fc60000000000 */
[----:B------:R-:W-:Y:S01]  /*9740*/  SHFL.IDX PT, R84, R69, R41, 0x1c1f ;  /* 0x001c1f2945547589 */ /* 0x000fe200000e0000 */
[----:B------:R-:W-:-:S03]  /*9750*/  SEL R49, R113, R72, P0 ;  /* 0x0000004871317207 */ /* 0x000fc60000000000 */
[----:B------:R-:W-:Y:S01]  /*9760*/  SHFL.IDX PT, R86, R71, R41, 0x1c1f ;  /* 0x001c1f2947567589 */ /* 0x000fe200000e0000 */
[----:B------:R-:W-:-:S03]  /*9770*/  SEL R51, R72, R113, P0 ;  /* 0x0000007148337207 */ /* 0x000fc60000000000 */
[----:B------:R-:W4:Y:S01]  /*9780*/  SHFL.IDX PT, R94, R79, R41, 0x1c1f ;  /* 0x001c1f294f5e7589 */ /* 0x000f2200000e0000 */
[----:B------:R-:W-:-:S03]  /*9790*/  SHF.R.U64 R20, R20, 0x3, RZ ;  /* 0x0000000314147819 */ /* 0x000fc600000012ff */
[----:B------:R-:W4:Y:S01]  /*97a0*/  SHFL.IDX PT, R80, R80, R41, 0x1c1f ;  /* 0x001c1f2950507589 */ /* 0x000f2200000e0000 */
[----:B------:R-:W-:-:S03]  /*97b0*/  UIMAD.WIDE.U32 UR4, UR42, UR8, UR4 ;  /* 0x000000082a0472a5 */ /* 0x000fc6000f8e0004 */
[----:B------:R-:W4:Y:S04]  /*97c0*/  SHFL.IDX PT, R96, R81, R41, 0x1c1f ;  /* 0x001c1f2951607589 */ /* 0x000f2800000e0000 */
[----:B------:R-:W4:Y:S04]  /*97d0*/  SHFL.IDX PT, R98, R82, R41, 0x1c1f ;  /* 0x001c1f2952627589 */ /* 0x000f2800000e0000 */
[----:B------:R1:W4:Y:S01]  /*97e0*/  SHFL.IDX PT, R100, R83, R41, 0x1c1f ;  /* 0x001c1f2953647589 */ /* 0x00032200000e0000 */
[----:B------:R-:W-:Y:S01]  /*97f0*/  SHF.R.U64 R32, R32, 0x3, RZ ;  /* 0x0000000320207819 */ /* 0x000fe200000012ff */
[----:B0-----:R-:W-:-:S02]  /*9800*/  IMAD R63, R5, R52, R53 ;  /* 0x00000034053f7224 */ /* 0x001fc400078e0235 */
[----:B------:R-:W-:Y:S01]  /*9810*/  STSM.16.M88.4 [R114], R36 ;  /* 0x0000002472007844 */ /* 0x000fe20000000200 */
[----:B------:R-:W-:Y:S01]  /*9820*/  IADD3 R27, P2, R34, 0x5000, RZ ;  /* 0x00005000221b7810 */ /* 0x000fe20007f5e0ff */
[----:B------:R-:W-:Y:S01]  /*9830*/  ULDC.64 UR8, c[0x0][0xae8] ;  /* 0x0002ba0000087ab9 */ /* 0x000fe20000000a00 */
[----:B-1----:R-:W-:Y:S02]  /*9840*/  SEL R41, R111, R74, P0 ;  /* 0x0000004a6f297207 */ /* 0x002fe40000000000 */
[----:B------:R-:W-:Y:S01]  /*9850*/  LOP3.LUT R20, R20, R21, RZ, 0x3c, !PT ;  /* 0x0000001514147212 */ /* 0x000fe200078e3cff */
[--C-:B------:R-:W-:Y:S02]  /*9860*/  IMAD.X R21, RZ, RZ, R35.reuse, P1 ;  /* 0x000000ffff157224 */ /* 0x100fe400008e0623 */
[----:B------:R-:W-:Y:S01]  /*9870*/  STSM.16.M88.4 [R112], R40 ;  /* 0x0000002870007844 */ /* 0x000fe20000000200 */
[----:B------:R-:W-:Y:S01]  /*9880*/  LOP3.LUT R32, R32, R33, RZ, 0x3c, !PT ;  /* 0x0000002120207212 */ /* 0x000fe200078e3cff */
[----:B------:R-:W-:-:S02]  /*9890*/  IMAD.X R33, RZ, RZ, R35, P4 ;  /* 0x000000ffff217224 */ /* 0x000fc400020e0623 */
[----:B------:R0:W-:Y:S01]  /*98a0*/  STSM.16.M88.4 [R110], R48 ;  /* 0x000000306e007844 */ /* 0x0001e20000000200 */
[----:B------:R-:W-:Y:S02]  /*98b0*/  IADD3 R56, P1, R59, UR4, RZ ;  /* 0x000000043b387c10 */ /* 0x000fe4000ff3e0ff */
[C---:B------:R-:W-:Y:S02]  /*98c0*/  IADD3 R29, P6, R34.reuse, 0x3000, RZ ;  /* 0x00003000221d7810 */ /* 0x040fe40007fde0ff */
[C---:B------:R-:W-:Y:S02]  /*98d0*/  IADD3 R25, P5, R34.reuse, 0x4000, RZ ;  /* 0x0000400022197810 */ /* 0x040fe40007fbe0ff */
[----:B------:R-:W-:Y:S02]  /*98e0*/  IADD3 R15, P4, R34, 0x7000, RZ ;  /* 0x00007000220f7810 */ /* 0x000fe40007f9e0ff */
[----:B------:R-:W-:Y:S01]  /*98f0*/  LOP3.LUT R26, R27, 0x380, RZ, 0xc0, !PT ;  /* 0x000003801b1a7812 */ /* 0x000fe200078ec0ff */
[----:B0-----:R-:W-:Y:S01]  /*9900*/  IMAD.U32 R50, RZ, RZ, UR7 ;  /* 0x00000007ff327e24 */ /* 0x001fe2000f8e00ff */
[----:B------:R-:W-:Y:S01]  /*9910*/  SHF.R.S32.HI R49, RZ, 0x1f, R59 ;  /* 0x0000001fff317819 */ /* 0x000fe2000001143b */
[----:B------:R-:W-:Y:S01]  /*9920*/  ULDC.64 UR6, c[0x0][0xb88] ;  /* 0x0002e20000067ab9 */ /* 0x000fe20000000a00 */
[----:B------:R-:W-:-:S02]  /*9930*/  SHF.R.S32.HI R48, RZ, 0x1f, R63 ;  /* 0x0000001fff307819 */ /* 0x000fc4000001143f */
[----:B------:R-:W-:Y:S01]  /*9940*/  IADD3.X R57, R49, UR5, R50, P1, !PT ;  /* 0x0000000531397c10 */ /* 0x000fe20008ffe432 */
[----:B------:R-:W-:Y:S01]  /*9950*/  ULDC.64 UR4, c[0x0][0xb50] ;  /* 0x0002d40000047ab9 */ /* 0x000fe20000000a00 */
[----:B------:R-:W-:Y:S01]  /*9960*/  LOP3.LUT R28, R29, 0x380, RZ, 0xc0, !PT ;  /* 0x000003801d1c7812 */ /* 0x000fe200078ec0ff */
[----:B------:R-:W-:Y:S01]  /*9970*/  IMAD R48, R48, UR6, RZ ;  /* 0x0000000630307c24 */ /* 0x000fe2000f8e02ff */
[----:B------:R-:W-:Y:S02]  /*9980*/  LOP3.LUT R24, R25, 0x380, RZ, 0xc0, !PT ;  /* 0x0000038019187812 */ /* 0x000fe400078ec0ff */
[----:B------:R-:W-:Y:S02]  /*9990*/  LOP3.LUT R14, R15, 0x380, RZ, 0xc0, !PT ;  /* 0x000003800f0e7812 */ /* 0x000fe400078ec0ff */
[----:B------:R-:W-:Y:S02]  /*99a0*/  SHF.R.U64 R26, R26, 0x3, RZ ;  /* 0x000000031a1a7819 */ /* 0x000fe400000012ff */
[----:B------:R-:W-:-:S02]  /*99b0*/  SEL R52, R91, R54, P0 ;  /* 0x000000365b347207 */ /* 0x000fc40000000000 */
[----:B------:R-:W-:Y:S02]  /*99c0*/  SEL R54, R54, R91, P0 ;  /* 0x0000005b36367207 */ /* 0x000fe40000000000 */
[----:B------:R-:W-:Y:S02]  /*99d0*/  SEL R53, R115, R88, P0 ;  /* 0x0000005873357207 */ /* 0x000fe40000000000 */
[----:B------:R-:W-:Y:S01]  /*99e0*/  SEL R55, R88, R115, P0 ;  /* 0x0000007358377207 */ /* 0x000fe20000000000 */
[C---:B------:R-:W-:Y:S01]  /*99f0*/  IMAD R59, R63.reuse, UR7, R48 ;  /* 0x000000073f3b7c24 */ /* 0x040fe2000f8e0230 */
[----:B------:R-:W-:Y:S01]  /*9a00*/  LOP3.LUT R7, R34, 0x380, RZ, 0xc0, !PT ;  /* 0x0000038022077812 */ /* 0x000fe200078ec0ff */
[----:B------:R-:W-:Y:S01]  /*9a10*/  IMAD.WIDE.U32 R56, R63, UR6, R56 ;  /* 0x000000063f387c25 */ /* 0x000fe2000f8e0038 */
[----:B------:R-:W-:Y:S01]  /*9a20*/  SEL R36, R93, R64, P0 ;  /* 0x000000405d247207 */ /* 0x000fe20000000000 */
[----:B------:R-:W-:Y:S01]  /*9a30*/  ULDC UR6, c[0x0][0xa88] ;  /* 0x0002a20000067ab9 */ /* 0x000fe20000000800 */
[----:B------:R-:W-:-:S02]  /*9a40*/  SEL R38, R64, R93, P0 ;  /* 0x0000005d40267207 */ /* 0x000fc40000000000 */
[----:B--2---:R-:W-:Y:S02]  /*9a50*/  SEL R37, R117, R90, P0 ;  /* 0x0000005a75257207 */ /* 0x004fe40000000000 */
[----:B------:R-:W-:Y:S01]  /*9a60*/  SEL R39, R90, R117, P0 ;  /* 0x000000755a277207 */ /* 0x000fe20000000000 */
[----:B------:R-:W-:Y:S01]  /*9a70*/  IMAD R63, R44, 0x80, R221 ;  /* 0x000000802c3f7824 */ /* 0x000fe200078e02dd */
[----:B------:R-:W-:Y:S02]  /*9a80*/  SHF.R.U64 R28, R28, 0x3, RZ ;  /* 0x000000031c1c7819 */ /* 0x000fe400000012ff */
[----:B------:R-:W-:Y:S02]  /*9a90*/  SHF.R.U64 R24, R24, 0x3, RZ ;  /* 0x0000000318187819 */ /* 0x000fe400000012ff */
[----:B------:R-:W-:Y:S02]  /*9aa0*/  SHF.R.U64 R14, R14, 0x3, RZ ;  /* 0x000000030e0e7819 */ /* 0x000fe400000012ff */
[----:B------:R-:W-:-:S02]  /*9ab0*/  SEL R40, R95, R66, P0 ;  /* 0x000000425f287207 */ /* 0x000fc40000000000 */
[----:B------:R-:W-:Y:S02]  /*9ac0*/  SEL R42, R66, R95, P0 ;  /* 0x0000005f422a7207 */ /* 0x000fe40000000000 */
[----:B------:R-:W-:Y:S02]  /*9ad0*/  SEL R41, R119, R76, P0 ;  /* 0x0000004c77297207 */ /* 0x000fe40000000000 */
[----:B------:R-:W-:Y:S02]  /*9ae0*/  SEL R43, R76, R119, P0 ;  /* 0x000000774c2b7207 */ /* 0x000fe40000000000 */
[----:B------:R-:W-:Y:S01]  /*9af0*/  LOP3.LUT R26, R26, R27, RZ, 0x3c, !PT ;  /* 0x0000001b1a1a7212 */ /* 0x000fe200078e3cff */
[----:B------:R-:W-:Y:S01]  /*9b00*/  IMAD.X R27, RZ, RZ, R35, P2 ;  /* 0x000000ffff1b7224 */ /* 0x000fe200010e0623 */
[----:B------:R-:W-:Y:S01]  /*9b10*/  IADD3 R133, P2, R34, 0xb000, RZ ;  /* 0x0000b00022857810 */ /* 0x000fe20007f5e0ff */
[----:B------:R-:W-:Y:S01]  /*9b20*/  STSM.16.M88.4 [R108], R52 ;  /* 0x000000346c007844 */ /* 0x000fe20000000200 */
[----:B------:R-:W-:-:S02]  /*9b30*/  SHF.R.U64 R7, R7, 0x3, RZ ;  /* 0x0000000307077819 */ /* 0x000fc400000012ff */
[----:B------:R-:W-:Y:S01]  /*9b40*/  SEL R48, R97, R0, P0 ;  /* 0x0000000061307207 */ /* 0x000fe20000000000 */
[----:B------:R0:W-:Y:S01]  /*9b50*/  STSM.16.M88.4 [R106], R36 ;  /* 0x000000246a007844 */ /* 0x0001e20000000200 */
[----:B------:R-:W-:Y:S01]  /*9b60*/  SEL R50, R0, R97, P0 ;  /* 0x0000006100327207 */ /* 0x000fe20000000000 */
[----:B------:R-:W-:Y:S01]  /*9b70*/  IMAD R0, R5, UR6, RZ ;  /* 0x0000000605007c24 */ /* 0x000fe2000f8e02ff */
[----:B------:R-:W-:Y:S01]  /*9b80*/  LOP3.LUT R28, R28, R29, RZ, 0x3c, !PT ;  /* 0x0000001d1c1c7212 */ /* 0x000fe200078e3cff */
[--C-:B------:R-:W-:Y:S01]  /*9b90*/  IMAD.X R29, RZ, RZ, R35.reuse, P6 ;  /* 0x000000ffff1d7224 */ /* 0x100fe200030e0623 */
[----:B------:R-:W-:Y:S01]  /*9ba0*/  LOP3.LUT R24, R24, R25, RZ, 0x3c, !PT ;  /* 0x0000001918187212 */ /* 0x000fe200078e3cff */
[--C-:B------:R-:W-:Y:S01]  /*9bb0*/  IMAD.X R25, RZ, RZ, R35.reuse, P5 ;  /* 0x000000ffff197224 */ /* 0x100fe200028e0623 */
[----:B------:R-:W-:Y:S01]  /*9bc0*/  LOP3.LUT R14, R14, R15, RZ, 0x3c, !PT ;  /* 0x0000000f0e0e7212 */ /* 0x000fe200078e3cff */
[----:B------:R-:W-:Y:S01]  /*9bd0*/  IMAD.X R15, RZ, RZ, R35, P4 ;  /* 0x000000ffff0f7224 */ /* 0x000fe200020e0623 */
[----:B------:R1:W-:Y:S01]  /*9be0*/  STSM.16.M88.4 [R104], R40 ;  /* 0x0000002868007844 */ /* 0x0003e20000000200 */
[----:B---3--:R-:W-:-:S02]  /*9bf0*/  SEL R49, R121, R92, P0 ;  /* 0x0000005c79317207 */ /* 0x008fc40000000000 */
[----:B------:R-:W-:Y:S02]  /*9c00*/  SEL R51, R92, R121, P0 ;  /* 0x000000795c337207 */ /* 0x000fe40000000000 */
[----:B------:R-:W-:Y:S01]  /*9c10*/  LOP3.LUT P1, RZ, R22, 0x3, RZ, 0xc0, !PT ;  /* 0x0000000316ff7812 */ /* 0x000fe2000782c0ff */
[----:B0-----:R-:W-:Y:S01]  /*9c20*/  VIADD R37, R63, 0x8 ;  /* 0x000000083f257836 */ /* 0x001fe20000000000 */
[C---:B------:R-:W-:Y:S01]  /*9c30*/  IADD3 R11, P6, R34.reuse, 0x9000, RZ ;  /* 0x00009000220b7810 */ /* 0x040fe20007fde0ff */
[----:B------:R-:W-:Y:S01]  /*9c40*/  IMAD.IADD R39, R57, 0x1, R59 ;  /* 0x0000000139277824 */ /* 0x000fe200078e023b */
[----:B------:R-:W-:Y:S02]  /*9c50*/  IADD3 R13, P5, R34, 0xa000, RZ ;  /* 0x0000a000220d7810 */ /* 0x000fe40007fbe0ff */
[----:B------:R-:W-:Y:S01]  /*9c60*/  LOP3.LUT R34, R7, R34, RZ, 0x3c, !PT ;  /* 0x0000002207227212 */ /* 0x000fe200078e3cff */
[----:B------:R-:W-:Y:S01]  /*9c70*/  IMAD.X R7, RZ, RZ, R35, P2 ;  /* 0x000000ffff077224 */ /* 0x000fe200010e0623 */
[----:B-1----:R-:W-:Y:S01]  /*9c80*/  LEA R40, P4, R56, UR4, 0x2 ;  /* 0x0000000438287c11 */ /* 0x002fe2000f8810ff */
[----:B------:R0:W-:Y:S01]  /*9c90*/  STSM.16.M88.4 [R102], R48 ;  /* 0x0000003066007844 */ /* 0x0001e20000000200 */
[----:B------:R-:W-:-:S02]  /*9ca0*/  ISETP.GE.OR P2, PT, R63, R0, P1 ;  /* 0x000000003f00720c */ /* 0x000fc40000f46670 */
[----:B------:R-:W-:Y:S02]  /*9cb0*/  ISETP.GE.OR P1, PT, R37, R0, P1 ;  /* 0x000000002500720c */ /* 0x000fe40000f26670 */
[----:B------:R-:W-:Y:S02]  /*9cc0*/  LEA.HI.X R56, R56, UR5, R39, 0x2, P4 ;  /* 0x0000000538387c11 */ /* 0x000fe4000a0f1427 */
[----:B----4-:R-:W-:Y:S02]  /*9cd0*/  SEL R36, R99, R58, P0 ;  /* 0x0000003a63247207 */ /* 0x010fe40000000000 */
[----:B------:R-:W-:Y:S02]  /*9ce0*/  SEL R38, R58, R99, P0 ;  /* 0x000000633a267207 */ /* 0x000fe40000000000 */
[----:B------:R-:W-:Y:S02]  /*9cf0*/  SEL R37, R123, R94, P0 ;  /* 0x0000005e7b257207 */ /* 0x000fe40000000000 */
[----:B------:R-:W-:-:S02]  /*9d00*/  SEL R39, R94, R123, P0 ;  /* 0x0000007b5e277207 */ /* 0x000fc40000000000 */
[----:B0-----:R-:W-:Y:S02]  /*9d10*/  SEL R48, R101, R68, P0 ;  /* 0x0000004465307207 */ /* 0x001fe40000000000 */
[----:B------:R-:W-:Y:S02]  /*9d20*/  SEL R50, R68, R101, P0 ;  /* 0x0000006544327207 */ /* 0x000fe40000000000 */
[----:B------:R-:W-:Y:S02]  /*9d30*/  SEL R49, R125, R80, P0 ;  /* 0x000000507d317207 */ /* 0x000fe40000000000 */
[----:B------:R-:W-:Y:S02]  /*9d40*/  SEL R51, R80, R125, P0 ;  /* 0x0000007d50337207 */ /* 0x000fe40000000000 */
[----:B------:R-:W-:Y:S01]  /*9d50*/  SEL R68, R103, R70, P0 ;  /* 0x0000004667447207 */ /* 0x000fe20000000000 */
[----:B------:R-:W-:Y:S01]  /*9d60*/  SHFL.IDX PT, R62, R40, RZ, 0x1c1f ;  /* 0x001c1fff283e7589 */ /* 0x000fe200000e0000 */
[----:B------:R-:W-:-:S02]  /*9d70*/  SEL R70, R70, R103, P0 ;  /* 0x0000006746467207 */ /* 0x000fc40000000000 */
[----:B------:R-:W-:Y:S01]  /*9d80*/  SEL R69, R127, R96, P0 ;  /* 0x000000607f457207 */ /* 0x000fe20000000000 */
[----:B------:R0:W-:Y:S01]  /*9d90*/  SHFL.IDX PT, R72, R40, 0x1, 0x1c1f ;  /* 0x003c1f0028487f89 */ /* 0x0001e200000e0000 */
[----:B------:R-:W-:Y:S02]  /*9da0*/  SEL R71, R96, R127, P0 ;  /* 0x0000007f60477207 */ /* 0x000fe40000000000 */
[----:B------:R-:W-:Y:S02]  /*9db0*/  SEL R80, R105, R84, P0 ;  /* 0x0000005469507207 */ /* 0x000fe40000000000 */
[----:B------:R-:W-:Y:S02]  /*9dc0*/  SEL R82, R84, R105, P0 ;  /* 0x0000006954527207 */ /* 0x000fe40000000000 */
[----:B------:R-:W-:Y:S02]  /*9dd0*/  SEL R81, R129, R98, P0 ;  /* 0x0000006281517207 */ /* 0x000fe40000000000 */
[----:B------:R-:W-:Y:S01]  /*9de0*/  SEL R83, R98, R129, P0 ;  /* 0x0000008162537207 */ /* 0x000fe20000000000 */
[----:B------:R-:W-:Y:S01]  /*9df0*/  STSM.16.M88.4 [R61], R36 ;  /* 0x000000243d007844 */ /* 0x000fe20000000200 */
[----:B------:R-:W-:-:S02]  /*9e00*/  SEL R41, R131, R100, P0 ;  /* 0x0000006483297207 */ /* 0x000fc40000000000 */
[----:B------:R-:W-:Y:S02]  /*9e10*/  SEL R43, R100, R131, P0 ;  /* 0x00000083642b7207 */ /* 0x000fe40000000000 */
[----:B0-----:R-:W-:Y:S02]  /*9e20*/  SEL R40, R107, R86, P0 ;  /* 0x000000566b287207 */ /* 0x001fe40000000000 */
[----:B------:R-:W-:Y:S01]  /*9e30*/  SEL R42, R86, R107, P0 ;  /* 0x0000006b562a7207 */ /* 0x000fe20000000000 */
[----:B------:R-:W-:Y:S04]  /*9e40*/  STSM.16.M88.4 [R60], R48 ;  /* 0x000000303c007844 */ /* 0x000fe80000000200 */
[----:B------:R-:W-:Y:S04]  /*9e50*/  STSM.16.M88.4 [R47], R68 ;  /* 0x000000442f007844 */ /* 0x000fe80000000200 */
[----:B------:R-:W-:Y:S04]  /*9e60*/  STSM.16.M88.4 [R46], R80 ;  /* 0x000000502e007844 */ /* 0x000fe80000000200 */
[----:B------:R-:W-:Y:S04]  /*9e70*/  STSM.16.M88.4 [R45], R40 ;  /* 0x000000282d007844 */ /* 0x000fe80000000200 */
[----:B------:R-:W0:Y:S01]  /*9e80*/  SHFL.IDX PT, R63, R56, RZ, 0x1c1f ;  /* 0x001c1fff383f7589 */ /* 0x000e2200000e0000 */
[----:B------:R-:W-:Y:S06]  /*9e90*/  BAR.SYNC.DEFER_BLOCKING 0x1, 0x100 ;  /* 0x0044000000007b1d */ /* 0x000fec0000010000 */
[----:B------:R-:W1:Y:S04]  /*9ea0*/  SHFL.IDX PT, R73, R56, 0x1, 0x1c1f ;  /* 0x003c1f0038497f89 */ /* 0x000e6800000e0000 */
[----:B0-----:R0:W-:Y:S04]  /*9eb0*/  @!P2 ST.E desc[UR50][R62.64], R4 ;  /* 0x000000043e00a985 */ /* 0x0011e8000c101932 */
[----:B-1----:R1:W-:Y:S01]  /*9ec0*/  @!P1 ST.E desc[UR50][R72.64], R3 ;  /* 0x0000000348009985 */ /* 0x0023e2000c101932 */
[----:B0-----:R-:W0:Y:S03]  /*9ed0*/  @P3 LDC R4, c[0x0][0xbec] ;  /* 0x0002fb00ff043b82 */ /* 0x001e260000000800 */
[----:B------:R2:W5:Y:S01]  /*9ee0*/  LD.E.128 R52, desc[UR50][R30.64] ;  /* 0x000000321e347980 */ /* 0x000562000c101d00 */
[----:B------:R-:W-:-:S03]  /*9ef0*/  UIMAD UR6, UR10, UR8, URZ ;  /* 0x000000080a0672a4 */ /* 0x000fc6000f8e023f */
[----:B------:R3:W5:Y:S01]  /*9f00*/  LD.E.128 R84, desc[UR50][R8.64] ;  /* 0x0000003208547980 */ /* 0x000762000c101d00 */
[----:B-1----:R-:W-:Y:S01]  /*9f10*/  IMAD R3, R18, 0x20, R19 ;  /* 0x0000002012037824 */ /* 0x002fe200078e0213 */
[----:B------:R-:W-:Y:S01]  /*9f20*/  UIMAD.WIDE.U32 UR4, UR11, UR8, URZ ;  /* 0x000000080b0472a5 */ /* 0x000fe2000f8e003f */
[----:B------:R-:W-:Y:S01]  /*9f30*/  LOP3.LUT R6, R133, 0x380, RZ, 0xc0, !PT ;  /* 0x0000038085067812 */ /* 0x000fe200078ec0ff */
[----:B--2---:R-:W1:Y:S01]  /*9f40*/  @P3 LDC R31, c[0x0][0xbf0] ;  /* 0x0002fc00ff1f3b82 */ /* 0x004e620000000800 */
[----:B------:R-:W-:Y:S01]  /*9f50*/  UIMAD UR6, UR11, UR9, UR6 ;  /* 0x000000090b0672a4 */ /* 0x000fe2000f8e0206 */
[----:B------:R-:W-:Y:S01]  /*9f60*/  LOP3.LUT R10, R11, 0x380, RZ, 0xc0, !PT ;  /* 0x000003800b0a7812 */ /* 0x000fe200078ec0ff */
[----:B------:R-:W5:Y:S01]  /*9f70*/  LD.E.128 R64, desc[UR50][R34.64] ;  /* 0x0000003222407980 */ /* 0x000f62000c101d00 */
[----:B---3--:R-:W-:Y:S01]  /*9f80*/  IMAD R9, R44, 0x80, R3 ;  /* 0x000000802c097824 */ /* 0x008fe200078e0203 */
[----:B------:R-:W-:Y:S01]  /*9f90*/  ULDC.64 UR8, c[0x0][0xaf0] ;  /* 0x0002bc0000087ab9 */ /* 0x000fe20000000a00 */
[----:B------:R-:W-:Y:S01]  /*9fa0*/  UIADD3 UR5, UR5, UR6, URZ ;  /* 0x0000000605057290 */ /* 0x000fe2000fffe03f */
[----:B------:R-:W-:Y:S01]  /*9fb0*/  LOP3.LUT R12, R13, 0x380, RZ, 0xc0, !PT ;  /* 0x000003800d0c7812 */ /* 0x000fe200078ec0ff */
[----:B------:R-:W-:Y:S01]  /*9fc0*/  UIMAD UR7, UR12, UR8, URZ ;  /* 0x000000080c0772a4 */ /* 0x000fe2000f8e023f */
[----:B------:R-:W-:Y:S01]  /*9fd0*/  SHF.R.U64 R6, R6, 0x3, RZ ;  /* 0x0000000306067819 */ /* 0x000fe200000012ff */
[----:B------:R-:W5:Y:S01]  /*9fe0*/  LD.E.128 R56, desc[UR50][R32.64] ;  /* 0x0000003220387980 */ /* 0x000f62000c101d00 */
[----:B0-----:R-:W-:Y:S01]  /*9ff0*/  @P3 IMAD.HI.U32 R4, R9, R4, RZ ;  /* 0x0000000409043227 */ /* 0x001fe200078e00ff */
[----:B------:R-:W-:-:S02]  /*a000*/  UIMAD UR7, UR42, UR9, UR7 ;  /* 0x000000092a0772a4 */ /* 0x000fc4000f8e0207 */
[----:B------:R-:W5:Y:S01]  /*a010*/  LD.E.128 R36, desc[UR50][R28.64] ;  /* 0x000000321c247980 */ /* 0x000f62000c101d00 */
[----:B------:R-:W-:Y:S01]  /*a020*/  UIMAD.WIDE.U32 UR42, UR42, UR8, UR4 ;  /* 0x000000082a2a72a5 */ /* 0x000fe2000f8e0004 */
[----:B------:R-:W-:Y:S01]  /*a030*/  IMAD.MOV.U32 R3, RZ, RZ, R9 ;  /* 0x000000ffff037224 */ /* 0x000fe200078e0009 */
[----:B------:R-:W-:Y:S01]  /*a040*/  SHF.R.U64 R10, R10, 0x3, RZ ;  /* 0x000000030a0a7819 */ /* 0x000fe200000012ff */
[----:B------:R-:W5:Y:S01]  /*a050*/  LD.E.128 R76, desc[UR50][R24.64] ;  /* 0x00000032184c7980 */ /* 0x000f62000c101d00 */
[----:B------:R-:W-:-:S03]  /*a060*/  SHF.R.U64 R12, R12, 0x3, RZ ;  /* 0x000000030c0c7819 */ /* 0x000fc600000012ff */
[----:B------:R-:W5:Y:S01]  /*a070*/  LD.E.128 R68, desc[UR50][R26.64] ;  /* 0x000000321a447980 */ /* 0x000f62000c101d00 */
[----:B-1----:R-:W-:Y:S01]  /*a080*/  @P3 SHF.R.U32.HI R3, RZ, R31, R4 ;  /* 0x0000001fff033219 */ /* 0x002fe20000011604 */
[----:B------:R-:W-:Y:S01]  /*a090*/  UIADD3 UR4, UR43, UR7, URZ ;  /* 0x000000072b047290 */ /* 0x000fe2000fffe03f */
[----:B------:R-:W-:Y:S01]  /*a0a0*/  LOP3.LUT R6, R6, R133, RZ, 0x3c, !PT ;  /* 0x0000008506067212 */ /* 0x000fe200078e3cff */
[----:B------:R-:W5:Y:S01]  /*a0b0*/  LD.E.128 R48, desc[UR50][R20.64] ;  /* 0x0000003214307980 */ /* 0x000f62000c101d00 */
[--C-:B------:R-:W-:Y:S01]  /*a0c0*/  SHF.R.S32.HI R4, RZ, 0x1f, R3.reuse ;  /* 0x0000001fff047819 */ /* 0x100fe20000011403 */
[----:B------:R-:W-:Y:S01]  /*a0d0*/  IMAD.MOV R8, RZ, RZ, -R3 ;  /* 0x000000ffff087224 */ /* 0x000fe200078e0a03 */
[----:B------:R-:W-:Y:S01]  /*a0e0*/  LOP3.LUT R10, R10, R11, RZ, 0x3c, !PT ;  /* 0x0000000b0a0a7212 */ /* 0x000fe200078e3cff */
[--C-:B------:R-:W-:Y:S01]  /*a0f0*/  IMAD.X R11, RZ, RZ, R35.reuse, P6 ;  /* 0x000000ffff0b7224 */ /* 0x100fe200030e0623 */
[----:B------:R-:W-:Y:S01]  /*a100*/  LOP3.LUT R12, R12, R13, RZ, 0x3c, !PT ;  /* 0x0000000d0c0c7212 */ /* 0x000fe200078e3cff */
[----:B------:R-:W-:Y:S01]  /*a110*/  ULDC.64 UR6, c[0x0][0xae0] ;  /* 0x0002b80000067ab9 */ /* 0x000fe20000000a00 */
[----:B------:R-:W-:Y:S01]  /*a120*/  IMAD.X R13, RZ, RZ, R35, P5 ;  /* 0x000000ffff0d7224 */ /* 0x000fe200028e0623 */
[----:B------:R0:W5:Y:S01]  /*a130*/  LD.E.128 R60, desc[UR50][R6.64] ;  /* 0x00000032063c7980 */ /* 0x000162000c101d00 */
[----:B------:R-:W-:-:S02]  /*a140*/  IMAD R4, R4, UR6, RZ ;  /* 0x0000000604047c24 */ /* 0x000fc4000f8e02ff */
[----:B------:R-:W-:Y:S01]  /*a150*/  IMAD R9, R5, R8, R9 ;  /* 0x0000000805097224 */ /* 0x000fe200078e0209 */
[----:B------:R1:W5:Y:S04]  /*a160*/  LD.E.128 R80, desc[UR50][R10.64] ;  /* 0x000000320a507980 */ /* 0x000368000c101d00 */
[----:B------:R2:W5:Y:S01]  /*a170*/  LD.E.128 R40, desc[UR50][R14.64] ;  /* 0x000000320e287980 */ /* 0x000562000c101d00 */
[----:B0-----:R-:W-:Y:S02]  /*a180*/  IMAD.U32 R7, RZ, RZ, UR43 ;  /* 0x0000002bff077e24 */ /* 0x001fe4000f8e00ff */
[----:B------:R-:W-:Y:S01]  /*a190*/  IMAD.U32 R6, RZ, RZ, UR42 ;  /* 0x0000002aff067e24 */ /* 0x000fe2000f8e00ff */
[----:B------:R0:W5:Y:S01]  /*a1a0*/  LD.E.128 R72, desc[UR50][R12.64] ;  /* 0x000000320c487980 */ /* 0x000162000c101d00 */
[----:B------:R-:W-:-:S02]  /*a1b0*/  IMAD.U32 R7, RZ, RZ, UR4 ;  /* 0x00000004ff077e24 */ /* 0x000fc4000f8e00ff */
[C---:B-1----:R-:W-:Y:S01]  /*a1c0*/  IMAD R11, R3.reuse, UR7, R4 ;  /* 0x00000007030b7c24 */ /* 0x042fe2000f8e0204 */
[----:B------:R-:W-:Y:S01]  /*a1d0*/  @!PT LDS RZ, [RZ] ;  /* 0x00000000fffff984 */ /* 0x000fe20000000800 */
[----:B------:R-:W-:Y:S01]  /*a1e0*/  @!PT LDS RZ, [RZ] ;  /* 0x00000000fffff984 */ /* 0x000fe20000000800 */
[----:B------:R-:W-:Y:S01]  /*a1f0*/  @!PT LDS RZ, [RZ] ;  /* 0x00000000fffff984 */ /* 0x000fe20000000800 */
[----:B------:R-:W-:Y:S01]  /*a200*/  @!PT LDS RZ, [RZ] ;  /* 0x00000000fffff984 */ /* 0x000fe20000000800 */
[----:B------:R1:W-:Y:S06]  /*a210*/  MEMBAR.ALL.CTA ;  /* 0x0000000000007992 */ /* 0x0003ec0000008000 */
[----:B-1----:R-:W1:Y:S01]  /*a220*/  FENCE.VIEW.ASYNC.S ;  /* 0x00000000000073c6 */ /* 0x002e620000000000 */
[----:B------:R-:W-:Y:S01]  /*a230*/  IMAD.WIDE.U32 R4, R3, UR6, R6 ;  /* 0x0000000603047c25 */ /* 0x000fe2000f8e0006 */
[----:B------:R-:W-:Y:S01]  /*a240*/  SHF.R.S32.HI R3, RZ, 0x1f, R9 ;  /* 0x0000001fff037819 */ /* 0x000fe20000011409 */
[----:B------:R-:W-:-:S02]  /*a250*/  ULDC.64 UR6, c[0x0][0xad8] ;  /* 0x0002b60000067ab9 */ /* 0x000fc40000000a00 */
[----:B------:R-:W-:Y:S02]  /*a260*/  IMAD.IADD R5, R5, 0x1, R11 ;  /* 0x0000000105057824 */ /* 0x000fe400078e020b */
[----:B------:R-:W-:Y:S02]  /*a270*/  IMAD R6, R3, UR6, RZ ;  /* 0x0000000603067c24 */ /* 0x000fe4000f8e02ff */
[----:B--2---:R-:W-:Y:S01]  /*a280*/  IMAD R15, R44, 0x80, R19 ;  /* 0x000000802c0f7824 */ /* 0x004fe200078e0213 */
[----:B------:R-:W-:Y:S01]  /*a290*/  UIADD3 UR39, UR39, 0x33420, URZ ;  /* 0x0003342027277890 */ /* 0x000fe2000fffe03f */
[C---:B------:R-:W-:Y:S02]  /*a2a0*/  IMAD R7, R9.reuse, UR7, R6 ;  /* 0x0000000709077c24 */ /* 0x040fe4000f8e0206 */
[----:B------:R-:W-:Y:S01]  /*a2b0*/  IMAD.WIDE.U32 R4, R9, UR6, R4 ;  /* 0x0000000609047c25 */ /* 0x000fe2000f8e0004 */
[----:B------:R-:W-:Y:S01]  /*a2c0*/  UIADD3 UR44, UR44, 0x1, URZ ;  /* 0x000000012c2c7890 */ /* 0x000fe2000fffe03f */
[----:B------:R-:W-:Y:S01]  /*a2d0*/  ISETP.GE.AND P2, PT, R15, R0, PT ;  /* 0x000000000f00720c */ /* 0x000fe20003f46270 */
[----:B------:R-:W-:Y:S01]  /*a2e0*/  ULDC.64 UR6, c[0x0][0xa80] ;  /* 0x0002a00000067ab9 */ /* 0x000fe20000000a00 */
[----:B------:R-:W-:Y:S01]  /*a2f0*/  IMAD.IADD R5, R5, 0x1, R7 ;  /* 0x0000000105057824 */ /* 0x000fe200078e0207 */
[----:B------:R-:W-:Y:S01]  /*a300*/  UPRMT UR39, URZ, 0x654, UR39 ;  /* 0x000006543f277896 */ /* 0x000fe20008000027 */
[----:B0-----:R-:W-:Y:S01]  /*a310*/  LEA R12, P3, R4, UR6, 0x1 ;  /* 0x00000006040c7c11 */ /* 0x001fe2000f8608ff */
[----:B------:R-:W-:Y:S01]  /*a320*/  VIADD R3, R15, 0x20 ;  /* 0x000000200f037836 */ /* 0x000fe20000000000 */
[----:B------:R-:W-:-:S02]  /*a330*/  UISETP.NE.AND UP0, UPT, UR44, 0x2, UPT ;  /* 0x000000022c00788c */ /* 0x000fc4000bf05270 */
[----:B------:R-:W-:Y:S02]  /*a340*/  LEA.HI.X R13, R4, UR7, R5, 0x1, P3 ;  /* 0x00000007040d7c11 */ /* 0x000fe400098f0c05 */
[----:B------:R-:W-:Y:S01]  /*a350*/  USEL UR5, URZ, 0x1, UP0 ;  /* 0x000000013f057887 */ /* 0x000fe20008000000 */
[-C--:B------:R-:W-:Y:S01]  /*a360*/  ISETP.GE.AND P0, PT, R3, R0.reuse, PT ;  /* 0x000000000300720c */ /* 0x080fe20003f06270 */
[----:B------:R-:W-:Y:S01]  /*a370*/  ULDC UR4, c[0x0][0xc] ;  /* 0x0000030000047ab9 */ /* 0x000fe20000000800 */
[----:B------:R-:W-:Y:S01]  /*a380*/  VIADD R3, R15, 0x40 ;  /* 0x000000400f037836 */ /* 0x000fe20000000000 */
[----:B------:R-:W-:Y:S01]  /*a390*/  UIADD3 UR41, UR4, UR41, URZ ;  /* 0x0000002904297290 */ /* 0x000fe2000fffe03f */
[----:B-1----:R0:W1:Y:S01]  /*a3a0*/  SHFL.IDX PT, R6, R12, RZ, 0x181f ;  /* 0x00181fff0c067589 */ /* 0x00206200000e0000 */
[----:B------:R-:W-:Y:S01]  /*a3b0*/  USEL UR44, UR44, URZ, UP0 ;  /* 0x0000003f2c2c7287 */ /* 0x000fe20008000000 */
[----:B------:R-:W-:Y:S01]  /*a3c0*/  SYNCS.ARRIVE.TRANS64.RED.A1T0 RZ, [UR39], RZ ;  /* 0x000000ffffff79a7 */ /* 0x000fe20008100427 */
[----:B------:R-:W-:Y:S01]  /*a3d0*/  ULOP3.LUT UR45, UR45, UR5, URZ, 0x3c, !UPT ;  /* 0x000000052d2d7292 */ /* 0x000fe2000f8e3c3f */
[----:B------:R0:W2:Y:S01]  /*a3e0*/  SHFL.IDX PT, R7, R13, RZ, 0x181f ;  /* 0x00181fff0d077589 */ /* 0x0000a200000e0000 */
[----:B------:R-:W-:Y:S01]  /*a3f0*/  BSSY B0, `(.L_x_31) ;  /* 0x000000f000007945 */ /* 0x000fe20003800000 */
[----:B------:R-:W-:-:S03]  /*a400*/  ISETP.GE.AND P1, PT, R3, R0, PT ;  /* 0x000000000300720c */ /* 0x000fc60003f26270 */
[----:B------:R-:W-:Y:S10]  /*a410*/  @P2 BRA `(.L_x_32) ;  /* 0x0000000000302947 */ /* 0x000ff40003800000 */
[----:B------:R-:W-:Y:S02]  /*a420*/  ULDC UR4, c[0x0][0xac8] ;  /* 0x0002b20000047ab9 */ /* 0x000fe40000000800 */
[----:B------:R-:W-:Y:S02]  /*a430*/  ISETP.GE.AND P3, PT, R17, UR4, PT ;  /* 0x0000000411007c0c */ /* 0x000fe4000bf66270 */
[----:B------:R-:W-:Y:S02]  /*a440*/  ISETP.GE.AND P4, PT, R16, UR4, PT ;  /* 0x0000000410007c0c */ /* 0x000fe4000bf86270 */
[----:B------:R-:W-:-:S09]  /*a450*/  ISETP.GE.AND P2, PT, R2, UR4, PT ;  /* 0x0000000402007c0c */ /* 0x000fd2000bf46270 */
[CC--:B-1----:R-:W-:Y:S02]  /*a460*/  @!P3 LEA R8, P5, R17.reuse, R6.reuse, 0x1 ;  /* 0x000000061108b211 */ /* 0x0c2fe400078a08ff */
[----:B------:R-:W-:Y:S02]  /*a470*/  @!P4 LEA R10, P6, R16, R6, 0x1 ;  /* 0x00000006100ac211 */ /* 0x000fe400078c08ff */
[----:B--2---:R-:W-:Y:S01]  /*a480*/  @!P2 IMAD.WIDE R4, R2, 0x2, R6 ;  /* 0x000000020204a825 */ /* 0x004fe200078e0206 */
[-C--:B------:R-:W-:Y:S02]  /*a490*/  @!P3 LEA.HI.X R9, R17, R7.reuse, R226, 0x1, P5 ;  /* 0x000000071109b211 */ /* 0x080fe400028f0ce2 */
[----:B------:R-:W-:Y:S02]  /*a4a0*/  @!P4 LEA.HI.X R11, R16, R7, R225, 0x1, P6 ;  /* 0x00000007100bc211 */ /* 0x000fe400030f0ce1 */
[----:B-----5:R3:W-:Y:S04]  /*a4b0*/  @!P2 ST.E.128 desc[UR50][R4.64], R64 ;  /* 0x000000400400a985 */ /* 0x0207e8000c101d32 */
[----:B------:R3:W-:Y:S04]  /*a4c0*/  @!P3 ST.E.128 desc[UR50][R8.64], R76 ;  /* 0x0000004c0800b985 */ /* 0x0007e8000c101d32 */
[----:B------:R3:W-:Y:S02]  /*a4d0*/  @!P4 ST.E.128 desc[UR50][R10.64], R84 ;  /* 0x000000540a00c985 */ /* 0x0007e4000c101d32 */
.L_x_32:
[----:B------:R-:W-:Y:S05]  /*a4e0*/  BSYNC B0 ;  /* 0x0000000000007941 */ /* 0x000fea0003800000 */
.L_x_31:
[----:B--2---:R2:W4:Y:S01]  /*a4f0*/  SHFL.IDX PT, R7, R13, 0x1, 0x181f ;  /* 0x00381f000d077f89 */ /* 0x00452200000e0000 */
[----:B------:R-:W-:Y:S03]  /*a500*/  BSSY B0, `(.L_x_33) ;  /* 0x000000f000007945 */ /* 0x000fe60003800000 */
[----:B-1----:R2:W1:Y:S01]  /*a510*/  SHFL.IDX PT, R6, R12, 0x1, 0x181f ;  /* 0x00381f000c067f89 */ /* 0x00246200000e0000 */
[----:B------:R-:W-:Y:S05]  /*a520*/  @P0 BRA `(.L_x_34) ;  /* 0x0000000000300947 */ /* 0x000fea0003800000 */
[----:B------:R-:W-:Y:S02]  /*a530*/  ULDC UR4, c[0x0][0xac8] ;  /* 0x0002b20000047ab9 */ /* 0x000fe40000000800 */
[----:B------:R-:W-:Y:S02]  /*a540*/  ISETP.GE.AND P4, PT, R17, UR4, PT ;  /* 0x0000000411007c0c */ /* 0x000fe4000bf86270 */
[----:B------:R-:W-:Y:S02]  /*a550*/  ISETP.GE.AND P5, PT, R16, UR4, PT ;  /* 0x0000000410007c0c */ /* 0x000fe4000bfa6270 */
[----:B------:R-:W-:-:S09]  /*a560*/  ISETP.GE.AND P3, PT, R2, UR4, PT ;  /* 0x0000000402007c0c */ /* 0x000fd2000bf66270 */
[CC--:B-1-3--:R-:W-:Y:S02]  /*a570*/  @!P4 LEA R8, P0, R17.reuse, R6.reuse, 0x1 ;  /* 0x000000061108c211 */ /* 0x0cafe400078008ff */
[----:B------:R-:W-:Y:S02]  /*a580*/  @!P5 LEA R10, P2, R16, R6, 0x1 ;  /* 0x00000006100ad211 */ /* 0x000fe400078408ff */
[----:B----4-:R-:W-:Y:S01]  /*a590*/  @!P3 IMAD.WIDE R4, R2, 0x2, R6 ;  /* 0x000000020204b825 */ /* 0x010fe200078e0206 */
[-C--:B------:R-:W-:Y:S02]  /*a5a0*/  @!P4 LEA.HI.X R9, R17, R7.reuse, R226, 0x1, P0 ;  /* 0x000000071109c211 */ /* 0x080fe400000f0ce2 */
[----:B------:R-:W-:Y:S02]  /*a5b0*/  @!P5 LEA.HI.X R11, R16, R7, R225, 0x1, P2 ;  /* 0x00000007100bd211 */ /* 0x000fe400010f0ce1 */
[----:B-----5:R1:W-:Y:S04]  /*a5c0*/  @!P3 ST.E.128 desc[UR50][R4.64], R56 ;  /* 0x000000380400b985 */ /* 0x0203e8000c101d32 */
[----:B------:R1:W-:Y:S04]  /*a5d0*/  @!P4 ST.E.128 desc[UR50][R8.64], R68 ;  /* 0x000000440800c985 */ /* 0x0003e8000c101d32 */
[----:B------:R1:W-:Y:S02]  /*a5e0*/  @!P5 ST.E.128 desc[UR50][R10.64], R80 ;  /* 0x000000500a00d985 */ /* 0x0003e4000c101d32 */
.L_x_34:
[----:B------:R-:W-:Y:S05]  /*a5f0*/  BSYNC B0 ;  /* 0x0000000000007941 */ /* 0x000fea0003800000 */
.L_x_33:
[----:B----4-:R4:W0:Y:S01]  /*a600*/  SHFL.IDX PT, R7, R13, 0x2, 0x181f ;  /* 0x00581f000d077f89 */ /* 0x01082200000e0000 */
        /* <DEDUP_REMOVED lines=9> */
[----:B0-----:R-:W-:Y:S01]  /*a6a0*/  @!P2 IMAD.WIDE R4, R2, 0x2, R6 ;  /* 0x000000020204a825 */ /* 0x001fe200078e0206 */
[-C--:B------:R-:W-:Y:S02]  /*a6b0*/  @!P3 LEA.HI.X R9, R17, R7.reuse, R226, 0x1, P0 ;  /* 0x000000071109b211 */ /* 0x080fe400000f0ce2 */
[----:B------:R-:W-:Y:S02]  /*a6c0*/  @!P4 LEA.HI.X R11, R16, R7, R225, 0x1, P1 ;  /* 0x00000007100bc211 */ /* 0x000fe400008f0ce1 */
[----:B-----5:R0:W-:Y:S04]  /*a6d0*/  @!P2 ST.E.128 desc[UR50][R4.64], R52 ;  /* 0x000000340400a985 */ /* 0x0201e8000c101d32 */
[----:B------:R0:W-:Y:S04]  /*a6e0*/  @!P3 ST.E.128 desc[UR50][R8.64], R48 ;  /* 0x000000300800b985 */ /* 0x0001e8000c101d32 */
[----:B------:R0:W-:Y:S02]  /*a6f0*/  @!P4 ST.E.128 desc[UR50][R10.64], R72 ;  /* 0x000000480a00c985 */ /* 0x0001e4000c101d32 */
.L_x_36:
[----:B------:R-:W-:Y:S05]  /*a700*/  BSYNC B0 ;  /* 0x0000000000007941 */ /* 0x000fea0003800000 */
.L_x_35:
[----:B------:R-:W-:Y:S01]  /*a710*/  VIADD R3, R15, 0x60 ;  /* 0x000000600f037836 */ /* 0x000fe20000000000 */
[----:B0-----:R0:W0:Y:S01]  /*a720*/  SHFL.IDX PT, R7, R13, 0x3, 0x181f ;  /* 0x00781f000d077f89 */ /* 0x00102200000e0000 */
[----:B------:R-:W-:Y:S01]  /*a730*/  UIADD3 UR46, UR46, 0x1, URZ ;  /* 0x000000012e2e7890 */ /* 0x000fe2000fffe03f */
[----:B------:R-:W-:Y:S02]  /*a740*/  BSSY B0, `(.L_x_37) ;  /* 0x0000010000007945 */ /* 0x000fe40003800000 */
[----:B------:R-:W-:Y:S01]  /*a750*/  ISETP.GE.AND P0, PT, R3, R0, PT ;  /* 0x000000000300720c */ /* 0x000fe20003f06270 */
[----:B-1----:R1:W0:-:S12]  /*a760*/  SHFL.IDX PT, R6, R12, 0x3, 0x181f ;  /* 0x00781f000c067f89 */ /* 0x00221800000e0000 */
[----:B-1----:R-:W-:Y:S05]  /*a770*/  @P0 BRA `(.L_x_38) ;  /* 0x0000000000300947 */ /* 0x002fea0003800000 */
[----:B------:R-:W-:Y:S02]  /*a780*/  ULDC UR4, c[0x0][0xac8] ;  /* 0x0002b20000047ab9 */ /* 0x000fe40000000800 */
[----:B------:R-:W-:Y:S02]  /*a790*/  ISETP.GE.AND P3, PT, R17, UR4, PT ;  /* 0x0000000411007c0c */ /* 0x000fe4000bf66270 */
[----:B------:R-:W-:Y:S02]  /*a7a0*/  ISETP.GE.AND P4, PT, R16, UR4, PT ;  /* 0x0000000410007c0c */ /* 0x000fe4000bf86270 */
[----:B------:R-:W-:-:S09]  /*a7b0*/  ISETP.GE.AND P2, PT, R2, UR4, PT ;  /* 0x0000000402007c0c */ /* 0x000fd2000bf46270 */
[CC--:B0--3--:R-:W-:Y:S02]  /*a7c0*/  @!P3 LEA R8, P0, R17.reuse, R6.reuse, 0x1 ;  /* 0x000000061108b211 */ /* 0x0c9fe400078008ff */
[----:B------:R-:W-:Y:S02]  /*a7d0*/  @!P4 LEA R10, P1, R16, R6, 0x1 ;  /* 0x00000006100ac211 */ /* 0x000fe400078208ff */
[----:B------:R-:W-:Y:S01]  /*a7e0*/  @!P2 IMAD.WIDE R4, R2, 0x2, R6 ;  /* 0x000000020204a825 */ /* 0x000fe200078e0206 */
[-C--:B------:R-:W-:Y:S02]  /*a7f0*/  @!P3 LEA.HI.X R9, R17, R7.reuse, R226, 0x1, P0 ;  /* 0x000000071109b211 */ /* 0x080fe400000f0ce2 */
[----:B------:R-:W-:Y:S02]  /*a800*/  @!P4 LEA.HI.X R11, R16, R7, R225, 0x1, P1 ;  /* 0x00000007100bc211 */ /* 0x000fe400008f0ce1 */
[----:B-----5:R1:W-:Y:S04]  /*a810*/  @!P2 ST.E.128 desc[UR50][R4.64], R36 ;  /* 0x000000240400a985 */ /* 0x0203e8000c101d32 */
[----:B------:R1:W-:Y:S04]  /*a820*/  @!P3 ST.E.128 desc[UR50][R8.64], R40 ;  /* 0x000000280800b985 */ /* 0x0003e8000c101d32 */
[----:B------:R1:W-:Y:S02]  /*a830*/  @!P4 ST.E.128 desc[UR50][R10.64], R60 ;  /* 0x0000003c0a00c985 */ /* 0x0003e4000c101d32 */
.L_x_38:
[----:B------:R-:W-:Y:S05]  /*a840*/  BSYNC B0 ;  /* 0x0000000000007941 */ /* 0x000fea0003800000 */
.L_x_37:
[----:B------:R-:W2:Y:S02]  /*a850*/  LDC R0, c[0x0][0xc34] ;  /* 0x00030d00ff007b82 */ /* 0x000ea40000000800 */
[----:B--2---:R-:W-:-:S13]  /*a860*/  ISETP.LE.AND P0, PT, R0, UR41, PT ;  /* 0x0000002900007c0c */ /* 0x004fda000bf03270 */
[----:B------:R-:W-:Y:S05]  /*a870*/  @!P0 BRA `(.L_x_39) ;  /* 0xffffff6400208947 */ /* 0x000fea000383ffff */
[----:B------:R-:W-:Y:S05]  /*a880*/  EXIT ;  /* 0x000000000000794d */ /* 0x000fea0003800000 */
.L_x_5:
[----:B------:R-:W-:-:S08]  /*a890*/  NOP ;  /* 0x0000000000007918 */ /* 0x000fd00000000000 */
[----:B------:R-:W0:-:S00]  /*a8a0*/  USETMAXREG.DEALLOC.CTAPOOL 0x28 ;  /* 0x00000028000079c8 */ /* 0x000e0000080e0500 */
[----:B------:R-:W1:Y:S01]  /*a8b0*/  S2UR UR38, SR_CTAID.X ;  /* 0x00000000002679c3 */ /* 0x000e620000002500 */
[----:B------:R-:W-:Y:S01]  /*a8c0*/  UMOV UR37, 0x1 ;  /* 0x0000000100257882 */ /* 0x000fe20000000000 */
[----:B0-----:R-:W-:Y:S02]  /*a8d0*/  IMAD.MOV.U32 R27, RZ, RZ, RZ ;  /* 0x000000ffff1b7224 */ /* 0x001fe400078e00ff */
[----:B------:R-:W-:-:S04]  /*a8e0*/  IMAD.MOV.U32 R30, RZ, RZ, 0x1 ;  /* 0x00000001ff1e7424 */ /* 0x000fc800078e00ff */
[----:B------:R-:W1:Y:S02]  /*a8f0*/  LDC R2, c[0x0][0xc34] ;  /* 0x00030d00ff027b82 */ /* 0x000e640000000800 */
[----:B-1----:R-:W-:-:S13]  /*a900*/  ISETP.LE.AND P0, PT, R2, UR38, PT ;  /* 0x0000002602007c0c */ /* 0x002fda000bf03270 */
[----:B------:R-:W-:Y:S05]  /*a910*/  @P0 BRA `(.L_x_40) ;  /* 0x0000004c00100947 */ /* 0x000fea0003800000 */
[----:B------:R-:W0:Y:S01]  /*a920*/  S2R R7, SR_TID.X ;  /* 0x0000000000077919 */ /* 0x000e220000002100 */
[----:B------:R-:W-:Y:S01]  /*a930*/  ULDC.64 UR4, c[0x0][0x418] ;  /* 0x0001060000047ab9 */ /* 0x000fe20000000a00 */
[----:B------:R-:W-:Y:S01]  /*a940*/  ULDC.64 UR8, c[0x0][0x2f0] ;  /* 0x0000bc0000087ab9 */ /* 0x000fe20000000a00 */
[----:B------:R-:W-:Y:S01]  /*a950*/  UISETP.NE.U32.AND UP0, UPT, UR4, URZ, UPT ;  /* 0x0000003f0400728c */ /* 0x000fe2000bf05070 */
[----:B------:R-:W-:Y:S01]  /*a960*/  LOP3.LUT R16, R16, 0xfeffffff, RZ, 0xc0, !PT ;  /* 0xfeffffff10107812 */ /* 0x000fe200078ec0ff */
[----:B------:R-:W-:Y:S01]  /*a970*/  UMOV UR41, 0x400 ;  /* 0x0000040000297882 */ /* 0x000fe20000000000 */
[----:B------:R-:W-:Y:S01]  /*a980*/  ULDC UR4, c[0x0][0x424] ;  /* 0x0001090000047ab9 */ /* 0x000fe20000000800 */
[----:B------:R-:W-:Y:S01]  /*a990*/  UISETP.NE.AND.EX UP0, UPT, UR5, URZ, UPT, UP0 ;  /* 0x0000003f0500728c */ /* 0x000fe2000bf05300 */
[----:B------:R-:W-:Y:S01]  /*a9a0*/  IMAD.MOV.U32 R30, RZ, RZ, 0x1 ;  /* 0x00000001ff1e7424 */ /* 0x000fe200078e00ff */
[----:B------:R-:W-:Y:S01]  /*a9b0*/  UMOV UR6, 0xa0 ;  /* 0x000000a000067882 */ /* 0x000fe20000000000 */
[----:B------:R-:W-:Y:S01]  /*a9c0*/  ULEA UR41, UR45, UR41, 0x18 ;  /* 0x000000292d297291 */ /* 0x000fe2000f8ec03f */
[----:B------:R-:W-:Y:S01]  /*a9d0*/  IMAD.MOV.U32 R27, RZ, RZ, RZ ;  /* 0x000000ffff1b7224 */ /* 0x000fe200078e00ff */
[----:B------:R-:W-:Y:S01]  /*a9e0*/  USEL UR4, UR4, 0x1, UP0 ;  /* 0x0000000104047887 */ /* 0x000fe20008000000 */
[----:B------:R-:W-:Y:S01]  /*a9f0*/  ULDC UR40, c[0x0][0x448] ;  /* 0x0001120000287ab9 */ /* 0x000fe20000000800 */
[----:B------:R-:W-:-:S02]  /*aa00*/  ULDC UR7, c[0x0][0x288] ;  /* 0x0000a20000077ab9 */ /* 0x000fc40000000800 */
[----:B------:R-:W-:Y:S02]  /*aa10*/  UIMAD UR39, UR4, UR8, URZ ;  /* 0x00000008042772a4 */ /* 0x000fe4000f8e023f */
[----:B------:R-:W-:Y:S02]  /*aa20*/  ULOP3.LUT UR46, UR36, 0x2, URZ, 0xfc, !UPT ;  /* 0x00000002242e7892 */ /* 0x000fe4000f8efc3f */
[----:B------:R-:W-:Y:S01]  /*aa30*/  UIADD3 UR4, UR39, 0x9f, URZ ;  /* 0x0000009f27047890 */ /* 0x000fe2000fffe03f */
[----:B------:R-:W-:Y:S01]  /*aa40*/  ULDC UR8, c[0x0][0x2b8] ;  /* 0x0000ae0000087ab9 */ /* 0x000fe20000000800 */
[----:B------:R-:W-:Y:S02]  /*aa50*/  ULOP3.LUT UR47, UR36, 0x1, URZ, 0xfc, !UPT ;  /* 0x00000001242f7892 */ /* 0x000fe4000f8efc3f */
[----:B------:R-:W-:Y:S01]  /*aa60*/  UIMAD.WIDE UR4, UR4, 0x66666667, URZ ;  /* 0x66666667040478a5 */ /* 0x000fe2000f8e023f */
[----:B------:R-:W-:Y:S01]  /*aa70*/  ULDC UR48, c[0x0][0xc] ;  /* 0x0000030000307ab9 */ /* 0x000fe20000000800 */
[----:B------:R-:W-:-:S02]  /*aa80*/  UMOV UR37, URZ ;  /* 0x0000003f00257c82 */ /* 0x000fc40008000000 */
[----:B------:R-:W-:Y:S02]  /*aa90*/  USHF.R.U32.HI UR4, URZ, 0x1f, UR5 ;  /* 0x0000001f3f047899 */ /* 0x000fe40008011605 */
[----:B------:R-:W-:Y:S01]  /*aaa0*/  UIMAD UR40, UR40, UR7, URZ ;  /* 0x00000007282872a4 */ /* 0x000fe2000f8e023f */
[C---:B0-----:R-:W-:Y:S01]  /*aab0*/  IMAD.SHL.U32 R32, R7.reuse, 0x10, RZ ;  /* 0x0000001007207824 */ /* 0x041fe200078e00ff */
[----:B------:R-:W-:Y:S01]  /*aac0*/  SHF.R.U32.HI R3, RZ, 0x1, R7 ;  /* 0x00000001ff037819 */ /* 0x000fe20000011607 */
[C---:B------:R-:W-:Y:S01]  /*aad0*/  IMAD.SHL.U32 R0, R7.reuse, 0x40, RZ ;  /* 0x0000004007007824 */ /* 0x040fe200078e00ff */
[----:B------:R-:W-:Y:S01]  /*aae0*/  ULEA.HI.SX32 UR42, UR5, UR4, 0x1a ;  /* 0x00000004052a7291 */ /* 0x000fe2000f8fd23f */
[C---:B------:R-:W-:Y:S01]  /*aaf0*/  IMAD.SHL.U32 R6, R7.reuse, 0x2, RZ ;  /* 0x0000000207067824 */ /* 0x040fe200078e00ff */
[----:B------:R-:W-:Y:S01]  /*ab00*/  LOP3.LUT R5, R32, 0x1b0, RZ, 0xc0, !PT ;  /* 0x000001b020057812 */ /* 0x000fe200078ec0ff */
[----:B------:R-:W-:Y:S01]  /*ab10*/  IMAD.SHL.U32 R4, R7, 0x20, RZ ;  /* 0x0000002007047824 */ /* 0x000fe200078e00ff */
[----:B------:R-:W-:Y:S01]  /*ab20*/  LOP3.LUT R2, R0, 0x180, RZ, 0xc0, !PT ;  /* 0x0000018000027812 */ /* 0x000fe200078ec0ff */
[----:B------:R-:W-:Y:S01]  /*ab30*/  UIADD3 UR4, UR42, -0x1, URZ ;  /* 0xffffffff2a047890 */ /* 0x000fe2000fffe03f */
[----:B------:R-:W-:Y:S01]  /*ab40*/  LOP3.LUT R37, R5, 0x30, R6, 0x78, !PT ;  /* 0x0000003005257812 */ /* 0x000fe200078e7806 */
[C---:B------:R-:W-:Y:S01]  /*ab50*/  IMAD.SHL.U32 R6, R7.reuse, 0x4, RZ ;  /* 0x0000000407067824 */ /* 0x040fe200078e00ff */
[----:B------:R-:W-:Y:S01]  /*ab60*/  LOP3.LUT R5, R4, 0x80, RZ, 0xc0, !PT ;  /* 0x0000008004057812 */ /* 0x000fe200078ec0ff */
[----:B------:R-:W-:Y:S01]  /*ab70*/  UIMAD UR5, UR4, -0xa0, UR39 ;  /* 0xffffff60040578a4 */ /* 0x000fe2000f8e0227 */
[----:B------:R-:W-:Y:S01]  /*ab80*/  LOP3.LUT R2, R2, 0x30, R3, 0xf8, !PT ;  /* 0x0000003002027812 */ /* 0x000fe200078ef803 */
[----:B------:R-:W-:Y:S01]  /*ab90*/  IMAD.SHL.U32 R3, R7, 0x8, RZ ;  /* 0x0000000807037824 */ /* 0x000fe200078e00ff */
[----:B------:R-:W-:Y:S01]  /*aba0*/  LOP3.LUT R5, R5, 0x10, R7, 0xf8, !PT ;  /* 0x0000001005057812 */ /* 0x000fe200078ef807 */
[----:B------:R-:W-:Y:S01]  /*abb0*/  UIMAD UR4, UR42, UR6, -0xa0 ;  /* 0xffffff602a0474a4 */ /* 0x000fe2000f8e0206 */
[----:B------:R-:W-:Y:S01]  /*abc0*/  LOP3.LUT R37, R37, 0x640, R32, 0xf8, !PT ;  /* 0x0000064025257812 */ /* 0x000fe200078ef820 */
[----:B------:R-:W-:Y:S01]  /*abd0*/  UIADD3 UR42, UR42, -0x2, URZ ;  /* 0xfffffffe2a2a7890 */ /* 0x000fe2000fffe03f */
[----:B------:R-:W-:-:S02]  /*abe0*/  LOP3.LUT R3, R2, 0x30, R3, 0x78, !PT ;  /* 0x0000003002037812 */ /* 0x000fc400078e7803 */
[----:B------:R-:W-:Y:S02]  /*abf0*/  LOP3.LUT R2, R5, 0x10, R6, 0x78, !PT ;  /* 0x0000001005027812 */ /* 0x000fe400078e7806 */
[C---:B------:R-:W-:Y:S02]  /*ac00*/  LOP3.LUT R5, R32.reuse, 0x600, RZ, 0xc0, !PT ;  /* 0x0000060020057812 */ /* 0x040fe400078ec0ff */
[----:B------:R-:W-:Y:S02]  /*ac10*/  LOP3.LUT R0, R3, 0x640, R0, 0xf8, !PT ;  /* 0x0000064003007812 */ /* 0x000fe400078ef800 */
[--C-:B------:R-:W-:Y:S02]  /*ac20*/  LOP3.LUT R5, R5, 0x60, R4.reuse, 0xf8, !PT ;  /* 0x0000006005057812 */ /* 0x100fe400078ef804 */
[----:B------:R-:W-:Y:S01]  /*ac30*/  LOP3.LUT R32, R32, 0x30, RZ, 0xc0, !PT ;  /* 0x0000003020207812 */ /* 0x000fe200078ec0ff */
[----:B------:R0:W-:Y:S01]  /*ac40*/  STL [R1+0x4], R0 ;  /* 0x0000040001007387 */ /* 0x0001e20000100800 */
[----:B------:R-:W-:-:S02]  /*ac50*/  LOP3.LUT R5, R5, 0x100, R4, 0xf8, !PT ;  /* 0x0000010005057812 */ /* 0x000fc400078ef804 */
[C---:B------:R-:W-:Y:S02]  /*ac60*/  ISETP.GE.AND P1, PT, R32.reuse, UR9, PT ;  /* 0x0000000920007c0c */ /* 0x040fe4000bf26270 */
[----:B0-----:R-:W-:Y:S02]  /*ac70*/  LOP3.LUT R0, R5, R2, RZ, 0xfc, !PT ;  /* 0x0000000205007212 */ /* 0x001fe400078efcff */
[----:B------:R-:W-:-:S03]  /*ac80*/  LOP3.LUT R2, R32, 0x80, RZ, 0xfc, !PT ;  /* 0x0000008020027812 */ /* 0x000fc600078efcff */
[----:B------:R0:W-:Y:S02]  /*ac90*/  STL [R1], R0 ;  /* 0x0000000001007387 */ /* 0x0001e40000100800 */
[----:B0-----:R-:W-:-:S04]  /*aca0*/  SHF.R.U32.HI R0, RZ, 0x2, R7 ;  /* 0x00000002ff007819 */ /* 0x001fc80000011607 */
[----:B------:R-:W-:Y:S02]  /*acb0*/  LOP3.LUT R3, R0, 0x1f, RZ, 0xc0, !PT ;  /* 0x0000001f00037812 */ /* 0x000fe400078ec0ff */
[----:B------:R-:W-:Y:S02]  /*acc0*/  LOP3.LUT R0, R32, 0x40, RZ, 0xfc, !PT ;  /* 0x0000004020007812 */ /* 0x000fe400078efcff */
[----:B------:R-:W-:Y:S01]  /*acd0*/  LOP3.LUT R5, R3, 0x60, R4, 0xf8, !PT ;  /* 0x0000006003057812 */ /* 0x000fe200078ef804 */
[----:B------:R-:W-:Y:S01]  /*ace0*/  VIADD R4, R37, UR41 ;  /* 0x0000002925047c36 */ /* 0x000fe20008000000 */
[----:B------:R-:W-:Y:S02]  /*acf0*/  IADD3 R3, -R3, UR5, RZ ;  /* 0x0000000503037c10 */ /* 0x000fe4000fffe1ff */
[----:B------:R-:W-:Y:S02]  /*ad00*/  ISETP.GE.AND P0, PT, R0, UR9, PT ;  /* 0x0000000900007c0c */ /* 0x000fe4000bf06270 */
[C---:B------:R-:W-:Y:S01]  /*ad10*/  ISETP.LT.OR P4, PT, R3.reuse, 0x1, P1 ;  /* 0x000000010300780c */ /* 0x040fe20000f81670 */
[----:B------:R0:W-:Y:S01]  /*ad20*/  STL [R1+0x8], R3 ;  /* 0x0000080301007387 */ /* 0x0001e20000100800 */
[----:B------:R-:W-:-:S02]  /*ad30*/  ISETP.LT.OR P3, PT, R3, 0x21, P1 ;  /* 0x000000210300780c */ /* 0x000fc40000f61670 */
[----:B------:R-:W-:Y:S02]  /*ad40*/  ISETP.LT.OR P2, PT, R3, 0x41, P1 ;  /* 0x000000410300780c */ /* 0x000fe40000f41670 */
[C---:B------:R-:W-:Y:S01]  /*ad50*/  LOP3.LUT R33, R5.reuse, 0x80, RZ, 0xfc, !PT ;  /* 0x0000008005217812 */ /* 0x040fe200078efcff */
[----:B------:R-:W-:-:S04]  /*ad60*/  VIADD R5, R5, UR4 ;  /* 0x0000000405057c36 */ /* 0x000fc80008000000 */
[----:B------:R-:W-:Y:S01]  /*ad70*/  VIADD R4, R33, UR4 ;  /* 0x0000000421047c36 */ /* 0x000fe20008000000 */
[----:B------:R0:W-:Y:S01]  /*ad80*/  STL [R1+0xc], R5 ;  /* 0x00000c0501007387 */ /* 0x0001e20000100800 */
[----:B------:R-:W-:Y:S02]  /*ad90*/  @P4 LOP3.LUT R16, R16, 0x1000000, RZ, 0xfc, !PT ;  /* 0x0100000010104812 */ /* 0x000fe400078efcff */
[----:B------:R-:W-:Y:S01]  /*ada0*/  ISETP.LT.OR P4, PT, R3, 0x61, P1 ;  /* 0x000000610300780c */ /* 0x000fe20000f81670 */
[----:B------:R0:W-:Y:S01]  /*adb0*/  STL [R1+0x10], R4 ;  /* 0x0000100401007387 */ /* 0x0001e20000100800 */
[----:B------:R-:W-:-:S04]  /*adc0*/  LOP3.LUT R16, R16, 0xffdfffff, RZ, 0xc0, !PT ;  /* 0xffdfffff10107812 */ /* 0x000fc800078ec0ff */
[----:B------:R-:W-:Y:S02]  /*add0*/  @P3 LOP3.LUT R16, R16, 0x200000, RZ, 0xfc, !PT ;  /* 0x0020000010103812 */ /* 0x000fe400078efcff */
[C---:B------:R-:W-:Y:S02]  /*ade0*/  ISETP.LT.OR P3, PT, R3.reuse, 0x81, P1 ;  /* 0x000000810300780c */ /* 0x040fe40000f61670 */
[----:B------:R-:W-:Y:S02]  /*adf0*/  LOP3.LUT R16, R16, 0xfffbffff, RZ, 0xc0, !PT ;  /* 0xfffbffff10107812 */ /* 0x000fe400078ec0ff */
[C---:B------:R-:W-:Y:S02]  /*ae00*/  ISETP.LT.OR P1, PT, R3.reuse, 0x21, P0 ;  /* 0x000000210300780c */ /* 0x040fe40000721670 */
[----:B------:R-:W-:Y:S02]  /*ae10*/  @P2 LOP3.LUT R16, R16, 0x40000, RZ, 0xfc, !PT ;  /* 0x0004000010102812 */ /* 0x000fe400078efcff */
[----:B------:R-:W-:-:S02]  /*ae20*/  ISETP.LT.OR P2, PT, R3, 0x1, P0 ;  /* 0x000000010300780c */ /* 0x000fc40000741670 */
[----:B------:R-:W-:-:S04]  /*ae30*/  LOP3.LUT R16, R16, 0xffff7fff, RZ, 0xc0, !PT ;  /* 0xffff7fff10107812 */ /* 0x000fc800078ec0ff */
[----:B------:R-:W-:-:S04]  /*ae40*/  @P4 LOP3.LUT R16, R16, 0x8000, RZ, 0xfc, !PT ;  /* 0x0000800010104812 */ /* 0x000fc800078efcff */
[----:B------:R-:W-:-:S04]  /*ae50*/  LOP3.LUT R16, R16, 0xefffffff, RZ, 0xc0, !PT ;  /* 0xefffffff10107812 */ /* 0x000fc800078ec0ff */
[----:B------:R-:W-:Y:S02]  /*ae60*/  @P3 LOP3.LUT R16, R16, 0x10000000, RZ, 0xfc, !PT ;  /* 0x1000000010103812 */ /* 0x000fe400078efcff */
[----:B------:R-:W-:Y:S02]  /*ae70*/  ISETP.LT.OR P3, PT, R3, 0x41, P0 ;  /* 0x000000410300780c */ /* 0x000fe40000761670 */
[----:B------:R-:W-:-:S04]  /*ae80*/  LOP3.LUT R16, R16, 0xff7fffff, RZ, 0xc0, !PT ;  /* 0xff7fffff10107812 */ /* 0x000fc800078ec0ff */
[----:B------:R-:W-:Y:S02]  /*ae90*/  @P2 LOP3.LUT R16, R16, 0x800000, RZ, 0xfc, !PT ;  /* 0x0080000010102812 */ /* 0x000fe400078efcff */
[----:B------:R-:W-:Y:S02]  /*aea0*/  ISETP.LT.OR P2, PT, R3, 0x61, P0 ;  /* 0x000000610300780c */ /* 0x000fe40000741670 */
[----:B------:R-:W-:-:S04]  /*aeb0*/  LOP3.LUT R16, R16, 0xffefffff, RZ, 0xc0, !PT ;  /* 0xffefffff10107812 */ /* 0x000fc800078ec0ff */
[----:B------:R-:W-:Y:S02]  /*aec0*/  @P1 LOP3.LUT R16, R16, 0x100000, RZ, 0xfc, !PT ;  /* 0x0010000010101812 */ /* 0x000fe400078efcff */
[C---:B------:R-:W-:Y:S02]  /*aed0*/  ISETP.LT.OR P1, PT, R3.reuse, 0x81, P0 ;  /* 0x000000810300780c */ /* 0x040fe40000721670 */
[----:B------:R-:W-:Y:S02]  /*aee0*/  LOP3.LUT R16, R16, 0xfffdffff, RZ, 0xc0, !PT ;  /* 0xfffdffff10107812 */ /* 0x000fe400078ec0ff */
[----:B------:R-:W-:Y:S02]  /*aef0*/  ISETP.GE.AND P0, PT, R2, UR9, PT ;  /* 0x0000000902007c0c */ /* 0x000fe4000bf06270 */
[----:B------:R-:W-:Y:S02]  /*af00*/  @P3 LOP3.LUT R16, R16, 0x20000, RZ, 0xfc, !PT ;  /* 0x0002000010103812 */ /* 0x000fe400078efcff */
[----:B------:R-:W-:-:S02]  /*af10*/  ISETP.LT.OR P3, PT, R3, 0x41, P0 ;  /* 0x000000410300780c */ /* 0x000fc40000761670 */
        /* <DEDUP_REMOVED lines=12> */
[----:B------:R-:W-:Y:S02]  /*afe0*/  LOP3.LUT R16, R16, 0xfffeffff, RZ, 0xc0, !PT ;  /* 0xfffeffff10107812 */ /* 0x000fe400078ec0ff */
[----:B------:R-:W-:Y:S02]  /*aff0*/  ISETP.GE.AND P0, PT, R4, UR39, PT ;  /* 0x0000002704007c0c */ /* 0x000fe4000bf06270 */
[----:B------:R-:W-:Y:S02]  /*b000*/  @P3 LOP3.LUT R16, R16, 0x10000, RZ, 0xfc, !PT ;  /* 0x0001000010103812 */ /* 0x000fe400078efcff */
[----:B------:R-:W-:-:S02]  /*b010*/  ISETP.LT.U32.AND P0, PT, R33, 0xa0, !P0 ;  /* 0x000000a02100780c */ /* 0x000fc40004701070 */
[----:B------:R-:W-:-:S04]  /*b020*/  LOP3.LUT R16, R16, 0xffffdfff, RZ, 0xc0, !PT ;  /* 0xffffdfff10107812 */ /* 0x000fc800078ec0ff */
[----:B------:R-:W-:Y:S02]  /*b030*/  @P2 LOP3.LUT R16, R16, 0x2000, RZ, 0xfc, !PT ;  /* 0x0000200010102812 */ /* 0x000fe400078efcff */
[----:B------:R-:W-:Y:S02]  /*b040*/  ISETP.GE.AND P2, PT, R0, UR9, PT ;  /* 0x0000000900007c0c */ /* 0x000fe4000bf46270 */
        /* <DEDUP_REMOVED lines=8> */
[----:B------:R-:W-:Y:S02]  /*b0d0*/  ISETP.GE.AND P2, PT, R3, 0x21, PT ;  /* 0x000000210300780c */ /* 0x000fe40003f46270 */
[----:B------:R-:W-:-:S04]  /*b0e0*/  LOP3.LUT R16, R16, 0xfffffffe, RZ, 0xc0, !PT ;  /* 0xfffffffe10107812 */ /* 0x000fc800078ec0ff */
[----:B------:R-:W-:-:S04]  /*b0f0*/  LOP3.LUT R16, R16, 0xfffff7ff, RZ, 0xc0, !PT ;  /* 0xfffff7ff10107812 */ /* 0x000fc800078ec0ff */
[----:B------:R-:W-:Y:S02]  /*b100*/  @P1 LOP3.LUT R16, R16, 0x800, RZ, 0xfc, !PT ;  /* 0x0000080010101812 */ /* 0x000fe400078efcff */
[----:B------:R-:W-:Y:S02]  /*b110*/  ISETP.GE.AND P1, PT, R2, UR8, PT ;  /* 0x0000000802007c0c */ /* 0x000fe4000bf26270 */
[----:B------:R-:W-:Y:S02]  /*b120*/  @P0 LOP3.LUT R16, R16, 0x1, RZ, 0xfc, !PT ;  /* 0x0000000110100812 */ /* 0x000fe400078efcff */
[----:B------:R-:W-:Y:S02]  /*b130*/  ISETP.GE.AND P0, PT, R3, 0x1, PT ;  /* 0x000000010300780c */ /* 0x000fe40003f06270 */
[----:B------:R-:W-:-:S07]  /*b140*/  LOP3.LUT R16, R16, 0xfffffbff, RZ, 0xc0, !PT ;  /* 0xfffffbff10107812 */ /* 0x000fce00078ec0ff */
[----:B------:R-:W-:Y:S02]  /*b150*/  @P1 LOP3.LUT R16, R16, 0x400, RZ, 0xfc, !PT ;  /* 0x0000040010101812 */ /* 0x000fe400078efcff */
[----:B------:R-:W-:Y:S02]  /*b160*/  ISETP.GE.AND P1, PT, R3, 0x41, PT ;  /* 0x000000410300780c */ /* 0x000fe40003f26270 */
[----:B------:R-:W-:-:S04]  /*b170*/  LOP3.LUT R16, R16, 0xfffffeff, RZ, 0xc0, !PT ;  /* 0xfffffeff10107812 */ /* 0x000fc800078ec0ff */
[----:B------:R-:W-:Y:S02]  /*b180*/  @P0 LOP3.LUT R16, R16, 0x100, RZ, 0xfc, !PT ;  /* 0x0000010010100812 */ /* 0x000fe400078efcff */
[----:B------:R-:W-:Y:S02]  /*b190*/  ISETP.GE.AND P0, PT, R3, 0x61, PT ;  /* 0x000000610300780c */ /* 0x000fe40003f06270 */
[----:B------:R-:W-:-:S04]  /*b1a0*/  LOP3.LUT R16, R16, 0xffffff7f, RZ, 0xc0, !PT ;  /* 0xffffff7f10107812 */ /* 0x000fc800078ec0ff */
[----:B------:R-:W-:Y:S02]  /*b1b0*/  @P2 LOP3.LUT R16, R16, 0x80, RZ, 0xfc, !PT ;  /* 0x0000008010102812 */ /* 0x000fe400078efcff */
[----:B------:R-:W-:Y:S02]  /*b1c0*/  ISETP.GE.AND P2, PT, R3, 0x81, PT ;  /* 0x000000810300780c */ /* 0x000fe40003f46270 */
[----:B------:R-:W-:-:S04]  /*b1d0*/  LOP3.LUT R16, R16, 0xffffffbf, RZ, 0xc0, !PT ;  /* 0xffffffbf10107812 */ /* 0x000fc800078ec0ff */
[----:B------:R-:W-:Y:S02]  /*b1e0*/  @P1 LOP3.LUT R16, R16, 0x40, RZ, 0xfc, !PT ;  /* 0x0000004010101812 */ /* 0x000fe400078efcff */
[----:B------:R-:W-:Y:S02]  /*b1f0*/  ISETP.GE.AND P1, PT, R32, UR9, PT ;  /* 0x0000000920007c0c */ /* 0x000fe4000bf26270 */
[----:B------:R-:W-:-:S04]  /*b200*/  LOP3.LUT R16, R16, 0xffffffdf, RZ, 0xc0, !PT ;  /* 0xffffffdf10107812 */ /* 0x000fc800078ec0ff */
[----:B------:R-:W-:Y:S02]  /*b210*/  @P0 LOP3.LUT R16, R16, 0x20, RZ, 0xfc, !PT ;  /* 0x0000002010100812 */ /* 0x000fe400078efcff */
[----:B------:R-:W-:Y:S02]  /*b220*/  ISETP.GE.AND P0, PT, R32, UR8, PT ;  /* 0x0000000820007c0c */ /* 0x000fe4000bf06270 */
[----:B------:R-:W-:-:S04]  /*b230*/  LOP3.LUT R16, R16, 0xfdffffff, RZ, 0xc0, !PT ;  /* 0xfdffffff10107812 */ /* 0x000fc800078ec0ff */
[----:B------:R-:W-:-:S04]  /*b240*/  @P2 LOP3.LUT R16, R16, 0x2000000, RZ, 0xfc, !PT ;  /* 0x0200000010102812 */ /* 0x000fc800078efcff */
[----:B------:R-:W-:-:S04]  /*b250*/  LOP3.LUT R16, R16, 0xffffefff, RZ, 0xc0, !PT ;  /* 0xffffefff10107812 */ /* 0x000fc800078ec0ff */
[----:B------:R-:W-:-:S04]  /*b260*/  LOP3.LUT R16, R16, 0xfffffffb, RZ, 0xc0, !PT ;  /* 0xfffffffb10107812 */ /* 0x000fc800078ec0ff */
[----:B------:R-:W-:-:S04]  /*b270*/  @P1 LOP3.LUT R16, R16, 0x4, RZ, 0xfc, !PT ;  /* 0x0000000410101812 */ /* 0x000fc800078efcff */
[----:B0-----:R-:W-:-:S07]  /*b280*/  @P0 LOP3.LUT R16, R16, 0x1000, RZ, 0xfc, !PT ;  /* 0x0000100010100812 */ /* 0x001fce00078efcff */
.L_x_92:
[----:B------:R-:W-:Y:S01]  /*b290*/  ULDC UR4, c[0x0][0xc38] ;  /* 0x00030e0000047ab9 */ /* 0x000fe20000000800 */
[----:B------:R-:W-:Y:S01]  /*b2a0*/  ULDC.64 UR8, c[0x0][0xa28] ;  /* 0x00028a0000087ab9 */ /* 0x000fe20000000a00 */
[----:B------:R-:W-:Y:S01]  /*b2b0*/  UISETP.NE.AND UP0, UPT, UR4, 0x1, UPT ;  /* 0x000000010400788c */ /* 0x000fe2000bf05270 */
[----:B------:R-:W-:Y:S01]  /*b2c0*/  ISETP.NE.U32.AND P0, PT, RZ, UR8, PT ;  /* 0x00000008ff007c0c */ /* 0x000fe2000bf05070 */
[----:B------:R-:W-:Y:S01]  /*b2d0*/  UMOV UR43, UR38 ;  /* 0x00000026002b7c82 */ /* 0x000fe20008000000 */
[----:B------:R-:W-:Y:S01]  /*b2e0*/  ULDC UR4, c[0x0][0xc44] ;  /* 0x0003110000047ab9 */ /* 0x000fe20000000800 */
[----:B------:R-:W-:Y:S01]  /*b2f0*/  UIADD3 UR11, UR41, 0x24200, URZ ;  /* 0x00024200290b7890 */ /* 0x000fe2000fffe03f */
[----:B------:R-:W-:Y:S01]  /*b300*/  ISETP.NE.AND.EX P0, PT, RZ, UR9, PT, P0 ;  /* 0x00000009ff007c0c */ /* 0x000fe2000bf05300 */
[----:B------:R-:W-:Y:S01]  /*b310*/  UISETP.NE.AND UP1, UPT, UR4, 0x1, UPT ;  /* 0x000000010400788c */ /* 0x000fe2000bf25270 */
[----:B------:R-:W-:-:S04]  /*b320*/  IMAD.MOV.U32 R36, RZ, RZ, RZ ;  /* 0x000000ffff247224 */ /* 0x000fc800078e00ff */
[----:B------:R-:W-:Y:S01]  /*b330*/  @UP0 ULDC UR4, c[0x0][0xc3c] ;  /* 0x00030f0000040ab9 */ /* 0x000fe20000000800 */
[----:B------:R-:W-:Y:S01]  /*b340*/  @UP0 ULDC UR10, c[0x0][0xc40] ;  /* 0x00031000000a0ab9 */ /* 0x000fe20000000800 */
[----:B------:R-:W-:-:S04]  /*b350*/  UIMAD.WIDE.U32 UR4, UR38, UR4, URZ ;  /* 0x00000004260472a5 */ /* 0x000fc8000f8e003f */
[----:B------:R-:W-:Y:S01]  /*b360*/  @UP0 USHF.R.U32.HI UR43, URZ, UR10, UR5 ;  /* 0x0000000a3f2b0299 */ /* 0x000fe20008011605 */
[----:B------:R-:W-:Y:S01]  /*b370*/  @UP1 ULDC.64 UR6, c[0x0][0xc48] ;  /* 0x0003120000061ab9 */ /* 0x000fe20000000a00 */
[----:B------:R-:W-:Y:S02]  /*b380*/  ULOP3.LUT UP0, URZ, UR11, 0x1bf, URZ, 0xc0, !UPT ;  /* 0x000001bf0b3f7892 */ /* 0x000fe4000f80c03f */
[----:B------:R-:W-:-:S03]  /*b390*/  UIMAD.WIDE.U32 UR4, UR43, UR6, URZ ;  /* 0x000000062b0472a5 */ /* 0x000fc6000f8e003f */
[----:B------:R-:W-:Y:S01]  /*b3a0*/  UMOV UR44, UR43 ;  /* 0x0000002b002c7c82 */ /* 0x000fe20008000000 */
[----:B------:R-:W-:Y:S01]  /*b3b0*/  @UP1 USHF.R.U32.HI UR44, URZ, UR7, UR5 ;  /* 0x000000073f2c1299 */ /* 0x000fe20008011605 */
[----:B------:R-:W-:Y:S11]  /*b3c0*/  @!P0 BRA `(.L_x_41) ;  /* 0x0000000000148947 */ /* 0x000ff60003800000 */
[----:B------:R-:W-:Y:S02]  /*b3d0*/  ULDC.64 UR4, c[0x0][0xa28] ;  /* 0x00028a0000047ab9 */ /* 0x000fe40000000a00 */
[----:B------:R-:W-:-:S06]  /*b3e0*/  UIMAD.WIDE UR4, UR44, 0x4, UR4 ;  /* 0x000000042c0478a5 */ /* 0x000fcc000f8e0204 */
[----:B------:R-:W-:Y:S02]  /*b3f0*/  IMAD.U32 R2, RZ, RZ, UR4 ;  /* 0x00000004ff027e24 */ /* 0x000fe4000f8e00ff */
[----:B------:R-:W-:-:S05]  /*b400*/  IMAD.U32 R3, RZ, RZ, UR5 ;  /* 0x00000005ff037e24 */ /* 0x000fca000f8e00ff */
[----:B------:R0:W5:Y:S02]  /*b410*/  LDG.E R36, desc[UR50][R2.64] ;  /* 0x0000003202247981 */ /* 0x000164000c1e1900 */
.L_x_41:
[----:B------:R-:W-:-:S13]  /*b420*/  PLOP3.LUT P0, PT, PT, PT, UP0, 0x80, 0x0 ;  /* 0x000000000000781c */ /* 0x000fda0003f0f008 */
[----:B------:R-:W-:Y:S05]  /*b430*/  @!P0 BRA `(.L_x_42) ;  /* 0x0000000000408947 */ /* 0x000fea0003800000 */
[----:B0-----:R-:W-:Y:S01]  /*b440*/  MOV R2, 0x0 ;  /* 0x0000000000027802 */ /* 0x001fe20000000f00 */
[----:B------:R-:W-:Y:S01]  /*b450*/  ULDC.64 UR4, c[0x4][0xc0] ;  /* 0x0100300000047ab9 */ /* 0x000fe20000000a00 */
[----:B------:R-:W-:Y:S01]  /*b460*/  ULDC.64 UR6, c[0x4][0xc8] ;  /* 0x0100320000067ab9 */ /* 0x000fe20000000a00 */
[----:B------:R-:W-:Y:S02]  /*b470*/  IMAD.U32 R4, RZ, RZ, UR4 ;  /* 0x00000004ff047e24 */ /* 0x000fe4000f8e00ff */
[----:B------:R-:W-:Y:S01]  /*b480*/  IMAD.U32 R5, RZ, RZ, UR5 ;  /* 0x00000005ff057e24 */ /* 0x000fe2000f8e00ff */
[----:B------:R-:W0:Y:S01]  /*b490*/  LDC.64 R2, c[0x4][R2] ;  /* 0x0100000002027b82 */ /* 0x000e220000000a00 */
[----:B------:R-:W-:Y:S01]  /*b4a0*/  ULDC.64 UR4, c[0x4][0x8] ;  /* 0x0100020000047ab9 */ /* 0x000fe20000000a00 */
[----:B------:R-:W-:Y:S02]  /*b4b0*/  IMAD.U32 R6, RZ, RZ, UR6 ;  /* 0x00000006ff067e24 */ /* 0x000fe4000f8e00ff */
[----:B------:R-:W-:-:S02]  /*b4c0*/  IMAD.U32 R7, RZ, RZ, UR7 ;  /* 0x00000007ff077e24 */ /* 0x000fc4000f8e00ff */
[----:B------:R-:W-:Y:S02]  /*b4d0*/  IMAD.U32 R10, RZ, RZ, UR4 ;  /* 0x00000004ff0a7e24 */ /* 0x000fe4000f8e00ff */
[----:B------:R-:W-:Y:S02]  /*b4e0*/  IMAD.U32 R11, RZ, RZ, UR5 ;  /* 0x00000005ff0b7e24 */ /* 0x000fe4000f8e00ff */
[----:B------:R-:W-:Y:S02]  /*b4f0*/  IMAD.MOV.U32 R8, RZ, RZ, 0x70 ;  /* 0x00000070ff087424 */ /* 0x000fe400078e00ff */
[----:B------:R-:W-:Y:S02]  /*b500*/  IMAD.MOV.U32 R12, RZ, RZ, 0x1 ;  /* 0x00000001ff0c7424 */ /* 0x000fe400078e00ff */
[----:B------:R-:W-:-:S07]  /*b510*/  IMAD.MOV.U32 R13, RZ, RZ, RZ ;  /* 0x000000ffff0d7224 */ /* 0x000fce00078e00ff */
[----:B------:R-:W-:-:S07]  /*b520*/  LEPC R20, `(.L_x_42) ;  /* 0x000000001014794e */ /* 0x000fce0000000000 */
[----:B0----5:R-:W-:Y:S05]  /*b530*/  CALL.ABS.NOINC R2 ;  /* 0x0000000002007343 */ /* 0x021fea0003c00000 */
.L_x_42:
[----:B------:R-:W-:Y:S01]  /*b540*/  UIADD3 UR4, UR41, 0xf200, URZ ;  /* 0x0000f20029047890 */ /* 0x000fe2000fffe03f */
[----:B------:R-:W-:-:S05]  /*b550*/  LOP3.LUT R16, R16, 0xfffffff7, RZ, 0xc0, !PT ;  /* 0xfffffff710107812 */ /* 0x000fca00078ec0ff */
[----:B------:R-:W-:-:S05]  /*b560*/  IMAD.U32 R17, RZ, RZ, UR4 ;  /* 0x00000004ff117e24 */ /* 0x000fca000f8e00ff */
[----:B------:R-:W-:-:S13]  /*b570*/  LOP3.LUT P0, RZ, R17, 0x1bf, RZ, 0xc0, !PT ;  /* 0x000001bf11ff7812 */ /* 0x000fda000780c0ff */
[----:B------:R-:W-:Y:S01]  /*b580*/  @P0 LOP3.LUT R16, R16, 0x8, RZ, 0xfc, !PT ;  /* 0x0000000810100812 */ /* 0x000fe200078efcff */
[----:B------:R-:W-:Y:S06]  /*b590*/  @!P0 BRA `(.L_x_43) ;  /* 0x0000000000408947 */ /* 0x000fec0003800000 */
        /* <DEDUP_REMOVED lines=16> */
.L_x_43:
[----:B------:R-:W-:-:S04]  /*b6a0*/  UIADD3 UR4, UR41, 0x200, URZ ;  /* 0x0000020029047890 */ /* 0x000fc8000fffe03f */
[----:B------:R-:W-:-:S06]  /*b6b0*/  ULOP3.LUT UP0, URZ, UR4, 0x9f, URZ, 0xc0, !UPT ;  /* 0x0000009f043f7892 */ /* 0x000fcc000f80c03f */
        /* <DEDUP_REMOVED lines=18> */
.L_x_44:
[----:B------:R-:W-:-:S13]  /*b7e0*/  LOP3.LUT P6, RZ, R17, 0x1bf, RZ, 0xc0, !PT ;  /* 0x000001bf11ff7812 */ /* 0x000fda00078cc0ff */
        /* <DEDUP_REMOVED lines=17> */
.L_x_45:
[----:B------:R-:W-:Y:S01]  /*b900*/  ULDC.64 UR4, c[0x0][0x9f8] ;  /* 0x00027e0000047ab9 */ /* 0x000fe20000000a00 */
[----:B------:R-:W-:Y:S01]  /*b910*/  IMAD.U32 R29, RZ, RZ, UR44 ;  /* 0x0000002cff1d7e24 */ /* 0x000fe2000f8e00ff */
[----:B------:R-:W-:Y:S01]  /*b920*/  UISETP.NE.U32.AND UP0, UPT, UR4, URZ, UPT ;  /* 0x0000003f0400728c */ /* 0x000fe2000bf05070 */
[----:B------:R-:W1:Y:S03]  /*b930*/  LDC R17, c[0x0][0x430] ;  /* 0x00010c00ff117b82 */ /* 0x000e660000000800 */
[----:B------:R-:W-:-:S06]  /*b940*/  UISETP.NE.AND.EX UP0, UPT, UR5, URZ, UPT, UP0 ;  /* 0x0000003f0500728c */ /* 0x000fcc000bf05300 */
[----:B------:R-:W-:-:S05]  /*b950*/  PLOP3.LUT P0, PT, PT, PT, UP0, 0x80, 0x0 ;  /* 0x000000000000781c */ /* 0x000fca0003f0f008 */
[----:B------:R-:W-:Y:S02]  /*b960*/  @UP0 ULDC.64 UR4, c[0x0][0x9f8] ;  /* 0x00027e0000040ab9 */ /* 0x000fe40000000a00 */
[----:B------:R-:W-:-:S06]  /*b970*/  @UP0 UIMAD.WIDE UR4, UR44, 0x4, UR4 ;  /* 0x000000042c0408a5 */ /* 0x000fcc000f8e0204 */
[----:B0-----:R-:W-:Y:S02]  /*b980*/  IMAD.U32 R2, RZ, RZ, UR4 ;  /* 0x00000004ff027e24 */ /* 0x001fe4000f8e00ff */
[----:B------:R-:W-:-:S05]  /*b990*/  IMAD.U32 R3, RZ, RZ, UR5 ;  /* 0x00000005ff037e24 */ /* 0x000fca000f8e00ff */
[----:B------:R0:W5:Y:S01]  /*b9a0*/  @P0 LDG.E R29, desc[UR50][R2.64] ;  /* 0x00000032021d0981 */ /* 0x000162000c1e1900 */
[----:B------:R-:W-:-:S03]  /*b9b0*/  UMOV UR4, 0xffffffff ;  /* 0xffffffff00047882 */ /* 0x000fc60000000000 */
[----:B------:R-:W-:Y:S05]  /*b9c0*/  BRA.DIV UR4, `(.L_x_46) ;  /* 0x0000004204387947 */ /* 0x000fea000b800000 */
.L_x_109:
[----:B------:R-:W2:Y:S04]  /*b9d0*/  LDL R0, [R1+0xc] ;  /* 0x00000c0001007983 */ /* 0x000ea80000100800 */
[----:B------:R-:W3:Y:S01]  /*b9e0*/  LDL R8, [R1+0x10] ;  /* 0x0000100001087983 */ /* 0x000ee20000100800 */
[----:B-1----:R-:W-:Y:S02]  /*b9f0*/  ISETP.NE.AND P3, PT, R17, 0x1, PT ;  /* 0x000000011100780c */ /* 0x002fe40003f65270 */
[----:B-----5:R-:W-:Y:S02]  /*ba00*/  SHF.R.S32.HI R34, RZ, 0x1f, R29 ;  /* 0x0000001fff227819 */ /* 0x020fe4000001141d */
[C---:B------:R-:W-:Y:S02]  /*ba10*/  LOP3.LUT P2, RZ, R16.reuse, 0x200, RZ, 0xc0, !PT ;  /* 0x0000020010ff7812 */ /* 0x040fe4000784c0ff */
[----:B------:R-:W-:-:S07]  /*ba20*/  LOP3.LUT R16, R16, 0xffffffef, RZ, 0xc0, !PT ;  /* 0xffffffef10107812 */ /* 0x000fce00078ec0ff */
[----:B0-----:R-:W0:Y:S01]  /*ba30*/  @P3 LDC R3, c[0x0][0x434] ;  /* 0x00010d00ff033b82 */ /* 0x001e220000000800 */
[----:B------:R-:W-:-:S07]  /*ba40*/  @P3 LOP3.LUT R16, R16, 0x10, RZ, 0xfc, !PT ;  /* 0x0000001010103812 */ /* 0x000fce00078efcff */
[----:B------:R-:W1:Y:S01]  /*ba50*/  @P3 LDC R7, c[0x0][0x438] ;  /* 0x00010e00ff073b82 */ /* 0x000e620000000800 */
[----:B------:R-:W-:Y:S02]  /*ba60*/  LOP3.LUT R16, R16, 0xfffffff7, RZ, 0xc0, !PT ;  /* 0xfffffff710107812 */ /* 0x000fe400078ec0ff */
[C---:B--2---:R-:W-:Y:S01]  /*ba70*/  ISETP.GE.AND P0, PT, R0.reuse, UR39, PT ;  /* 0x0000002700007c0c */ /* 0x044fe2000bf06270 */
[--C-:B------:R-:W-:Y:S02]  /*ba80*/  IMAD.IADD R0, R0, 0x1, R36.reuse ;  /* 0x0000000100007824 */ /* 0x100fe400078e0224 */
[----:B---3--:R-:W-:Y:S02]  /*ba90*/  IMAD.IADD R11, R8, 0x1, R36 ;  /* 0x00000001080b7824 */ /* 0x008fe400078e0224 */
[----:B0-----:R-:W-:Y:S01]  /*baa0*/  @P3 IMAD.HI.U32 R2, R0, R3, RZ ;  /* 0x0000000300023227 */ /* 0x001fe200078e00ff */
[----:B------:R-:W0:Y:S03]  /*bab0*/  @P2 LDC.64 R8, c[0x0][0x418] ;  /* 0x00010600ff082b82 */ /* 0x000e260000000a00 */
[----:B------:R-:W-:Y:S01]  /*bac0*/  IMAD.MOV.U32 R10, RZ, RZ, R0 ;  /* 0x000000ffff0a7224 */ /* 0x000fe200078e0000 */
[----:B-1----:R-:W-:Y:S01]  /*bad0*/  @P3 SHF.R.U32.HI R10, RZ, R7, R2 ;  /* 0x00000007ff0a3219 */ /* 0x002fe20000011602 */
[----:B------:R-:W-:-:S03]  /*bae0*/  IMAD.MOV.U32 R13, RZ, RZ, R11 ;  /* 0x000000ffff0d7224 */ /* 0x000fc600078e000b */
[----:B------:R-:W1:Y:S01]  /*baf0*/  @!P0 LDC.64 R4, c[0x0][0x428] ;  /* 0x00010a00ff048b82 */ /* 0x000e620000000a00 */
[----:B------:R-:W-:-:S07]  /*bb00*/  @!P0 SHF.R.S32.HI R3, RZ, 0x1f, R10 ;  /* 0x0000001fff038819 */ /* 0x000fce000001140a */
[----:B------:R-:W2:Y:S01]  /*bb10*/  @!P0 LDC.64 R6, c[0x0][0x418] ;  /* 0x00010600ff068b82 */ /* 0x000ea20000000a00 */
[----:B-1----:R-:W-:-:S04]  /*bb20*/  @!P0 IMAD R2, R34, R4, RZ ;  /* 0x0000000422028224 */ /* 0x002fc800078e02ff */
[----:B------:R-:W-:Y:S02]  /*bb30*/  @!P0 IMAD R5, R29, R5, R2 ;  /* 0x000000051d058224 */ /* 0x000fe400078e0202 */
[----:B------:R-:W-:-:S04]  /*bb40*/  @!P0 IMAD.MOV.U32 R2, RZ, RZ, R10 ;  /* 0x000000ffff028224 */ /* 0x000fc800078e000a */
[----:B------:R-:W-:-:S04]  /*bb50*/  @!P0 IMAD.WIDE.U32 R2, R29, R4, R2 ;  /* 0x000000041d028225 */ /* 0x000fc800078e0002 */
[----:B------:R-:W-:Y:S01]  /*bb60*/  @!P0 IMAD.IADD R3, R3, 0x1, R5 ;  /* 0x0000000103038824 */ /* 0x000fe200078e0205 */
[C---:B--2---:R-:W-:Y:S01]  /*bb70*/  @!P0 LEA R6, P1, R2.reuse, R6, 0x2 ;  /* 0x0000000602068211 */ /* 0x044fe200078210ff */
[----:B------:R-:W1:Y:S03]  /*bb80*/  @P2 LDC.64 R4, c[0x0][0x428] ;  /* 0x00010a00ff042b82 */ /* 0x000e660000000a00 */
[----:B------:R-:W-:-:S05]  /*bb90*/  @!P0 LEA.HI.X R7, R2, R7, R3, 0x2, P1 ;  /* 0x0000000702078211 */ /* 0x000fca00008f1403 */
[----:B------:R-:W2:Y:S08]  /*bba0*/  @P3 LDC R2, c[0x0][0x434] ;  /* 0x00010d00ff023b82 */ /* 0x000eb00000000800 */
[----:B------:R-:W3:Y:S01]  /*bbb0*/  @P3 LDC R3, c[0x0][0x438] ;  /* 0x00010e00ff033b82 */ /* 0x000ee20000000800 */
[----:B--2---:R-:W-:-:S05]  /*bbc0*/  @P3 IMAD.HI.U32 R2, R11, R2, RZ ;  /* 0x000000020b023227 */ /* 0x004fca00078e00ff */
[----:B---3--:R-:W-:Y:S01]  /*bbd0*/  @P3 SHF.R.U32.HI R13, RZ, R3, R2 ;  /* 0x00000003ff0d3219 */ /* 0x008fe20000011602 */
[----:B-1----:R-:W-:-:S03]  /*bbe0*/  @P2 IMAD R2, R34, R4, RZ ;  /* 0x0000000422022224 */ /* 0x002fc600078e02ff */
[--C-:B------:R-:W-:Y:S01]  /*bbf0*/  @P2 SHF.R.S32.HI R3, RZ, 0x1f, R13.reuse ;  /* 0x0000001fff032819 */ /* 0x100fe2000001140d */
[----:B------:R-:W-:Y:S02]  /*bc00*/  @P2 IMAD R5, R29, R5, R2 ;  /* 0x000000051d052224 */ /* 0x000fe400078e0202 */
[----:B------:R-:W-:-:S04]  /*bc10*/  @P2 IMAD.MOV.U32 R2, RZ, RZ, R13 ;  /* 0x000000ffff022224 */ /* 0x000fc800078e000d */
[----:B------:R-:W-:Y:S02]  /*bc20*/  @P2 IMAD.WIDE.U32 R2, R29, R4, R2 ;  /* 0x000000041d022225 */ /* 0x000fe400078e0002 */
[----:B------:R-:W1:Y:S02]  /*bc30*/  LDC R4, c[0x0][0xc44] ;  /* 0x00031100ff047b82 */ /* 0x000e640000000800 */
[----:B------:R-:W-:Y:S01]  /*bc40*/  @P2 IMAD.IADD R3, R5, 0x1, R3 ;  /* 0x0000000105032824 */ /* 0x000fe200078e0203 */
[----:B0-----:R-:W-:Y:S01]  /*bc50*/  @P2 LEA R8, P1, R2, R8, 0x2 ;  /* 0x0000000802082211 */ /* 0x001fe200078210ff */
[----:B------:R-:W-:-:S03]  /*bc60*/  IMAD.MOV.U32 R5, RZ, RZ, RZ ;  /* 0x000000ffff057224 */ /* 0x000fc600078e00ff */
[----:B------:R-:W-:Y:S01]  /*bc70*/  @P2 LEA.HI.X R9, R2, R9, R3, 0x2, P1 ;  /* 0x0000000902092211 */ /* 0x000fe200008f1403 */
[----:B------:R-:W-:Y:S02]  /*bc80*/  IMAD.MOV R3, RZ, RZ, -R10 ;  /* 0x000000ffff037224 */ /* 0x000fe400078e0a0a */
[----:B------:R0:W5:Y:S01]  /*bc90*/  @!P0 LDG.E R5, desc[UR50][R6.64] ;  /* 0x0000003206058981 */ /* 0x000162000c1e1900 */
[----:B------:R-:W-:Y:S02]  /*bca0*/  IMAD.MOV R2, RZ, RZ, -R13 ;  /* 0x000000ffff027224 */ /* 0x000fe400078e0a0d */
[----:B0-----:R-:W-:Y:S02]  /*bcb0*/  IMAD R7, R17, R3, R0 ;  /* 0x0000000311077224 */ /* 0x001fe400078e0200 */
[----:B------:R-:W-:Y:S02]  /*bcc0*/  IMAD.U32 R0, RZ, RZ, UR46 ;  /* 0x0000002eff007e24 */ /* 0x000fe4000f8e00ff */
[----:B------:R-:W-:-:S03]  /*bcd0*/  IMAD.MOV.U32 R6, RZ, RZ, RZ ;  /* 0x000000ffff067224 */ /* 0x000fc600078e00ff */
[----:B------:R-:W-:-:S03]  /*bce0*/  ISETP.NE.AND P0, PT, R0, 0x3, PT ;  /* 0x000000030000780c */ /* 0x000fc60003f05270 */
[----:B------:R0:W5:Y:S02]  /*bcf0*/  @P2 LDG.E R6, desc[UR50][R8.64] ;  /* 0x0000003208062981 */ /* 0x000164000c1e1900 */
[----:B0-----:R-:W-:-:S08]  /*bd00*/  IMAD R8, R17, R2, R11 ;  /* 0x0000000211087224 */ /* 0x001fd000078e020b */
[----:B------:R-:W-:Y:S01]  /*bd10*/  @P0 LOP3.LUT R16, R16, 0x8, RZ, 0xfc, !PT ;  /* 0x0000000810100812 */ /* 0x000fe200078efcff */
[----:B------:R-:W-:-:S04]  /*bd20*/  IMAD R17, RZ, RZ, -UR44 ;  /* 0x8000002cff117e24 */ /* 0x000fc8000f8e02ff */
[----:B-1----:R-:W-:-:S05]  /*bd30*/  IMAD R17, R4, R17, UR43 ;  /* 0x0000002b04117e24 */ /* 0x002fca000f8e0211 */
[----:B------:R-:W-:Y:S01]  /*bd40*/  SHF.R.S32.HI R31, RZ, 0x1f, R17 ;  /* 0x0000001fff1f7819 */ /* 0x000fe20000011411 */
[----:B------:R-:W-:Y:S06]  /*bd50*/  @!P0 BRA `(.L_x_47) ;  /* 0x0000000000048947 */ /* 0x000fec0003800000 */
[----:B------:R-:W-:Y:S01]  /*bd60*/  BPT.TRAP 0x1 ;  /* 0x000000040000795c */ /* 0x000fe20000300000 */
.L_x_47:
[----:B------:R-:W-:Y:S01]  /*bd70*/  LEA R4, R27, UR41, 0x3 ;  /* 0x000000291b047c11 */ /* 0x000fe2000f8e18ff */
[----:B------:R-:W-:Y:S01]  /*bd80*/  BSSY B0, `(.L_x_48) ;  /* 0x0000005000007945 */ /* 0x000fe20003800000 */
[----:B------:R-:W-:Y:S02]  /*bd90*/  SHF.L.U32 R25, R30, 0x1f, RZ ;  /* 0x0000001f1e197819 */ /* 0x000fe400000006ff */
[----:B------:R-:W-:Y:S02]  /*bda0*/  SHF.R.S32.HI R20, RZ, 0x1f, R7 ;  /* 0x0000001fff147819 */ /* 0x000fe40000011407 */
[----:B------:R-:W0:Y:S02]  /*bdb0*/  SYNCS.PHASECHK.TRANS64.TRYWAIT P0, [R4+URZ+0x33480], R25 ;  /* 0x03348019040075a7 */ /* 0x000e24000800017f */
[----:B0-----:R-:W-:Y:S05]  /*bdc0*/  @!P0 BRA `(.L_x_49) ;  /* 0x0000003c00648947 */ /* 0x001fea0003800000 */
.L_x_110:
[----:B------:R-:W-:Y:S05]  /*bdd0*/  BSYNC B0 ;  /* 0x0000000000007941 */ /* 0x000fea0003800000 */
.L_x_48:
[----:B------:R-:W-:Y:S01]  /*bde0*/  ULDC.64 UR4, c[0x0][0x328] ;  /* 0x0000ca0000047ab9 */ /* 0x000fe20000000a00 */
[----:B-----5:R-:W-:Y:S01]  /*bdf0*/  SHF.R.S32.HI R23, RZ, 0x1f, R5 ;  /* 0x0000001fff177819 */ /* 0x020fe20000011405 */
[----:B------:R-:W-:Y:S01]  /*be00*/  IMAD R0, R20, UR4, RZ ;  /* 0x0000000414007c24 */ /* 0x000fe2000f8e02ff */
[----:B------:R-:W-:Y:S01]  /*be10*/  ULDC.64 UR6, c[0x0][0x338] ;  /* 0x0000ce0000067ab9 */ /* 0x000fe20000000a00 */
[C---:B------:R-:W-:Y:S01]  /*be20*/  IMAD.WIDE.U32 R2, R7.reuse, UR4, RZ ;  /* 0x0000000407027c25 */ /* 0x040fe2000f8e00ff */
[----:B------:R-:W-:Y:S01]  /*be30*/  ULDC.64 UR8, c[0x0][0x330] ;  /* 0x0000cc0000087ab9 */ /* 0x000fe20000000a00 */
[----:B------:R-:W-:Y:S01]  /*be40*/  ULDC.64 UR10, c[0x0][0x318] ;  /* 0x0000c600000a7ab9 */ /* 0x000fe20000000a00 */
[----:B------:R-:W-:Y:S01]  /*be50*/  SHF.R.S32.HI R21, RZ, 0x1f, R8 ;  /* 0x0000001fff157819 */ /* 0x000fe20000011408 */
[----:B------:R-:W-:Y:S01]  /*be60*/  IMAD R9, R7, UR5, R0 ;  /* 0x0000000507097c24 */ /* 0x000fe2000f8e0200 */
[----:B------:R-:W-:Y:S01]  /*be70*/  SHF.R.S32.HI R24, RZ, 0x1f, R6 ;  /* 0x0000001fff187819 */ /* 0x000fe20000011406 */
[----:B------:R-:W-:-:S02]  /*be80*/  IMAD R0, R23, UR6, RZ ;  /* 0x0000000617007c24 */ /* 0x000fc4000f8e02ff */
[----:B------:R-:W-:Y:S02]  /*be90*/  IMAD.IADD R3, R3, 0x1, R9 ;  /* 0x0000000103037824 */ /* 0x000fe400078e0209 */
[C---:B------:R-:W-:Y:S02]  /*bea0*/  IMAD R9, R5.reuse, UR7, R0 ;  /* 0x0000000705097c24 */ /* 0x040fe4000f8e0200 */
[----:B------:R-:W-:-:S04]  /*beb0*/  IMAD.WIDE.U32 R2, R5, UR6, R2 ;  /* 0x0000000605027c25 */ /* 0x000fc8000f8e0002 */
[----:B------:R-:W-:Y:S02]  /*bec0*/  IMAD.IADD R3, R3, 0x1, R9 ;  /* 0x0000000103037824 */ /* 0x000fe400078e0209 */
[----:B------:R-:W-:Y:S02]  /*bed0*/  IMAD R18, R31, UR8, RZ ;  /* 0x000000081f127c24 */ /* 0x000fe4000f8e02ff */
[----:B------:R-:W-:-:S04]  /*bee0*/  IMAD.WIDE.U32 R2, R17, UR8, R2 ;  /* 0x0000000811027c25 */ /* 0x000fc8000f8e0002 */
[----:B------:R-:W-:Y:S01]  /*bef0*/  IMAD R18, R17, UR9, R18 ;  /* 0x0000000911127c24 */ /* 0x000fe2000f8e0212 */
[----:B------:R-:W-:Y:S01]  /*bf00*/  IADD3 R10, P0, R2, UR10, RZ ;  /* 0x0000000a020a7c10 */ /* 0x000fe2000ff1e0ff */
[----:B------:R-:W-:Y:S02]  /*bf10*/  IMAD R0, R24, UR6, RZ ;  /* 0x0000000618007c24 */ /* 0x000fe4000f8e02ff */
[----:B------:R-:W-:Y:S01]  /*bf20*/  IMAD R22, R27, 0x7800, R37 ;  /* 0x000078001b167824 */ /* 0x000fe200078e0225 */
[----:B------:R-:W-:Y:S01]  /*bf30*/  IADD3.X R9, R3, UR11, R18, P0, !PT ;  /* 0x0000000b03097c10 */ /* 0x000fe200087fe412 */
[----:B------:R-:W-:Y:S02]  /*bf40*/  IMAD R3, R21, UR4, RZ ;  /* 0x0000000415037c24 */ /* 0x000fe4000f8e02ff */
[----:B------:R-:W-:Y:S02]  /*bf50*/  IMAD R0, R6, UR7, R0 ;  /* 0x0000000706007c24 */ /* 0x000fe4000f8e0200 */
[----:B------:R-:W-:-:S02]  /*bf60*/  IMAD R11, R8, UR5, R3 ;  /* 0x00000005080b7c24 */ /* 0x000fc4000f8e0203 */
[----:B------:R-:W-:Y:S01]  /*bf70*/  IMAD.WIDE.U32 R2, R8, UR4, RZ ;  /* 0x0000000408027c25 */ /* 0x000fe2000f8e00ff */
[----:B------:R-:W-:-:S03]  /*bf80*/  UMOV UR4, 0xffffffff ;  /* 0xffffffff00047882 */ /* 0x000fc60000000000 */
[----:B------:R-:W-:Y:S02]  /*bf90*/  IMAD.IADD R3, R3, 0x1, R11 ;  /* 0x0000000103037824 */ /* 0x000fe400078e020b */
[----:B------:R-:W-:-:S04]  /*bfa0*/  IMAD.WIDE.U32 R2, R6, UR6, R2 ;  /* 0x0000000606027c25 */ /* 0x000fc8000f8e0002 */
[----:B------:R-:W-:Y:S02]  /*bfb0*/  IMAD.IADD R3, R3, 0x1, R0 ;  /* 0x0000000103037824 */ /* 0x000fe400078e0200 */
[----:B------:R-:W-:-:S03]  /*bfc0*/  IMAD.WIDE.U32 R2, R17, UR8, R2 ;  /* 0x0000000811027c25 */ /* 0x000fc6000f8e0002 */
[----:B------:R-:W-:-:S04]  /*bfd0*/  IADD3 R19, P0, R2, UR10, RZ ;  /* 0x0000000a02137c10 */ /* 0x000fc8000ff1e0ff */
[----:B------:R-:W-:Y:S01]  /*bfe0*/  IADD3.X R18, R18, UR11, R3, P0, !PT ;  /* 0x0000000b12127c10 */ /* 0x000fe200087fe403 */
[----:B------:R-:W-:Y:S08]  /*bff0*/  BRA.DIV UR4, `(.L_x_50) ;  /* 0x0000003a04ec7947 */ /* 0x000ff0000b800000 */
[C---:B------:R-:W-:Y:S01]  /*c000*/  LOP3.LUT P6, RZ, R16.reuse, 0x40000, RZ, 0xc0, !PT ;  /* 0x0004000010ff7812 */ /* 0x040fe200078cc0ff */
[----:B------:R-:W1:Y:S01]  /*c010*/  SHFL.IDX PT, R2, R10, RZ, 0x1c1f ;  /* 0x001c1fff0a027589 */ /* 0x000e6200000e0000 */
[----:B------:R-:W-:Y:S02]  /*c020*/  LOP3.LUT R16, R16, 0xdfffffff, RZ, 0xc0, !PT ;  /* 0xdfffffff10107812 */ /* 0x000fe400078ec0ff */
[----:B------:R-:W-:Y:S01]  /*c030*/  LOP3.LUT R11, R11, 0xfffffffe, RZ, 0xc0, !PT ;  /* 0xfffffffe0b0b7812 */ /* 0x000fe200078ec0ff */
[----:B------:R-:W2:Y:S04]  /*c040*/  SHFL.IDX PT, R0, R9, RZ, 0x1c1f ;  /* 0x001c1fff09007589 */ /* 0x000ea800000e0000 */
[----:B------:R-:W-:Y:S04]  /*c050*/  SHFL.IDX PT, R18, R18, RZ, 0x1c1f ;  /* 0x001c1fff12127589 */ /* 0x000fe800000e0000 */
[----:B------:R-:W-:Y:S01]  /*c060*/  @P6 LOP3.LUT R16, R16, 0x20000000, RZ, 0xfc, !PT ;  /* 0x2000000010106812 */ /* 0x000fe200078efcff */
[----:B------:R-:W-:Y:S03]  /*c070*/  SHFL.IDX PT, R14, R19, RZ, 0x1c1f ;  /* 0x001c1fff130e7589 */ /* 0x000fe600000e0000 */
[----:B------:R-:W-:-:S02]  /*c080*/  LOP3.LUT P6, RZ, R16, 0x100000, RZ, 0xc0, !PT ;  /* 0x0010000010ff7812 */ /* 0x000fc400078cc0ff */
[----:B------:R-:W-:Y:S02]  /*c090*/  LOP3.LUT R16, R16, 0xbfffffff, RZ, 0xc0, !PT ;  /* 0xbfffffff10107812 */ /* 0x000fe400078ec0ff */
[----:B-1----:R-:W-:-:S09]  /*c0a0*/  IADD3 R2, P0, R32, R2, RZ ;  /* 0x0000000220027210 */ /* 0x002fd20007f1e0ff */
[----:B------:R-:W-:Y:S01]  /*c0b0*/  @P6 LOP3.LUT R16, R16, 0x40000000, RZ, 0xfc, !PT ;  /* 0x4000000010106812 */ /* 0x000fe200078efcff */
[----:B--2---:R-:W-:Y:S02]  /*c0c0*/  IMAD.X R3, RZ, RZ, R0, P0 ;  /* 0x000000ffff037224 */ /* 0x004fe400000e0600 */
[----:B------:R-:W-:Y:S01]  /*c0d0*/  VIADD R0, R22, UR41 ;  /* 0x0000002916007c36 */ /* 0x000fe20008000000 */
[C---:B------:R-:W-:Y:S01]  /*c0e0*/  LOP3.LUT P6, RZ, R16.reuse, 0x200000, RZ, 0xc0, !PT ;  /* 0x0020000010ff7812 */ /* 0x040fe200078cc0ff */
[----:B------:R-:W-:Y:S01]  /*c0f0*/  SHFL.IDX PT, R22, R9, 0x2, 0x1c1f ;  /* 0x005c1f0009167f89 */ /* 0x000fe200000e0000 */
[----:B------:R-:W-:-:S11]  /*c100*/  LOP3.LUT R16, R16, 0x7fffffff, RZ, 0xc0, !PT ;  /* 0x7fffffff10107812 */ /* 0x000fd600078ec0ff */
[----:B------:R-:W-:-:S04]  /*c110*/  @P6 LOP3.LUT R16, R16, 0x80000000, RZ, 0xfc, !PT ;  /* 0x8000000010106812 */ /* 0x000fc800078efcff */
[C---:B------:R-:W-:Y:S02]  /*c120*/  LOP3.LUT P6, RZ, R16.reuse, 0x800000, RZ, 0xc0, !PT ;  /* 0x0080000010ff7812 */ /* 0x040fe400078cc0ff */
[C---:B------:R-:W-:Y:S02]  /*c130*/  LOP3.LUT P0, RZ, R16.reuse, 0x400000, RZ, 0xc0, !PT ;  /* 0x0040000010ff7812 */ /* 0x040fe4000780c0ff */
[C---:B------:R-:W-:Y:S02]  /*c140*/  LOP3.LUT P5, RZ, R16.reuse, 0x20000, RZ, 0xc0, !PT ;  /* 0x0002000010ff7812 */ /* 0x040fe400078ac0ff */
[C---:B------:R-:W-:Y:S02]  /*c150*/  LOP3.LUT P4, RZ, R16.reuse, 0x10000, RZ, 0xc0, !PT ;  /* 0x0001000010ff7812 */ /* 0x040fe4000788c0ff */
[C---:B------:R-:W-:Y:S02]  /*c160*/  LOP3.LUT P3, RZ, R16.reuse, 0x8000, RZ, 0xc0, !PT ;  /* 0x0000800010ff7812 */ /* 0x040fe4000786c0ff */
[----:B------:R-:W-:-:S02]  /*c170*/  LOP3.LUT P2, RZ, R16, 0x4000, RZ, 0xc0, !PT ;  /* 0x0000400010ff7812 */ /* 0x000fc4000784c0ff */
[C---:B------:R-:W-:Y:S02]  /*c180*/  LOP3.LUT P1, RZ, R16.reuse, 0x2000, RZ, 0xc0, !PT ;  /* 0x0000200010ff7812 */ /* 0x040fe4000782c0ff */
[----:B------:R-:W-:Y:S02]  /*c190*/  @P6 LOP3.LUT R11, R11, 0x1, RZ, 0xfc, !PT ;  /* 0x000000010b0b6812 */ /* 0x000fe400078efcff */
[----:B------:R-:W-:-:S13]  /*c1a0*/  LOP3.LUT P6, RZ, R16, 0x1000000, RZ, 0xc0, !PT ;  /* 0x0100000010ff7812 */ /* 0x000fda00078cc0ff */
[----:B------:R-:W-:Y:S01]  /*c1b0*/  LDGSTS.E.BYPASS.LTC128B.128 [R0+0xf200], desc[UR50][R2.64], !P6 ;  /* 0x0f20000002007fae */ /* 0x000fe2000f101d72 */
[----:B------:R-:W-:-:S13]  /*c1c0*/  LOP3.LUT P6, RZ, R11, 0x1, RZ, 0xc0, !PT ;  /* 0x000000010bff7812 */ /* 0x000fda00078cc0ff */
[----:B------:R-:W-:Y:S01]  /*c1d0*/  LDGSTS.E.BYPASS.LTC128B.128 [R0+0x11a00], desc[UR50][R2.64+0x40], !P6 ;  /* 0x11a0004002007fae */ /* 0x000fe2000f101d72 */
[----:B------:R-:W-:-:S03]  /*c1e0*/  LOP3.LUT P6, RZ, R16, 0x80000000, RZ, 0xc0, !PT ;  /* 0x8000000010ff7812 */ /* 0x000fc600078cc0ff */
[----:B------:R1:W-:Y:S04]  /*c1f0*/  LDGSTS.E.BYPASS.LTC128B.128 [R0+0x14200], desc[UR50][R2.64+0x80], !P0 ;  /* 0x1420008002007fae */ /* 0x0003e8000c101d72 */
[----:B-1----:R-:W1:Y:S04]  /*c200*/  SHFL.IDX PT, R2, R10, 0x1, 0x1c1f ;  /* 0x003c1f000a027f89 */ /* 0x002e6800000e0000 */
[----:B------:R-:W2:Y:S01]  /*c210*/  SHFL.IDX PT, R3, R9, 0x1, 0x1c1f ;  /* 0x003c1f0009037f89 */ /* 0x000ea200000e0000 */
[----:B-1----:R-:W-:-:S05]  /*c220*/  IADD3 R2, P0, R32, R2, RZ ;  /* 0x0000000220027210 */ /* 0x002fca0007f1e0ff */
[----:B--2---:R-:W-:Y:S01]  /*c230*/  IMAD.X R3, RZ, RZ, R3, P0 ;  /* 0x000000ffff037224 */ /* 0x004fe200000e0603 */
[----:B------:R-:W-:-:S04]  /*c240*/  LOP3.LUT P0, RZ, R16, 0x80000, RZ, 0xc0, !PT ;  /* 0x0008000010ff7812 */ /* 0x000fc8000780c0ff */
[----:B------:R-:W-:Y:S01]  /*c250*/  LDGSTS.E.BYPASS.LTC128B.128 [R0+0xfa00], desc[UR50][R2.64], !P6 ;  /* 0x0fa0000002007fae */ /* 0x000fe2000f101d72 */
[----:B------:R-:W-:-:S13]  /*c260*/  LOP3.LUT P6, RZ, R16, 0x40000000, RZ, 0xc0, !PT ;  /* 0x4000000010ff7812 */ /* 0x000fda00078cc0ff */
[----:B------:R-:W-:Y:S01]  /*c270*/  LDGSTS.E.BYPASS.LTC128B.128 [R0+0x12200], desc[UR50][R2.64+0x40], !P6 ;  /* 0x1220004002007fae */ /* 0x000fe2000f101d72 */
[----:B------:R-:W-:-:S03]  /*c280*/  LOP3.LUT P6, RZ, R16, 0x20000000, RZ, 0xc0, !PT ;  /* 0x2000000010ff7812 */ /* 0x000fc600078cc0ff */
[----:B------:R1:W-:Y:S04]  /*c290*/  LDGSTS.E.BYPASS.LTC128B.128 [R0+0x14a00], desc[UR50][R2.64+0x80], !P0 ;  /* 0x14a0008002007fae */ /* 0x0003e8000c101d72 */
[----:B-1----:R-:W1:Y:S02]  /*c2a0*/  SHFL.IDX PT, R2, R10, 0x2, 0x1c1f ;  /* 0x005c1f000a027f89 */ /* 0x002e6400000e0000 */
[----:B-1----:R-:W-:-:S05]  /*c2b0*/  IADD3 R2, P0, R32, R2, RZ ;  /* 0x0000000220027210 */ /* 0x002fca0007f1e0ff */
[----:B------:R-:W-:Y:S02]  /*c2c0*/  IMAD.X R3, RZ, RZ, R22, P0 ;  /* 0x000000ffff037224 */ /* 0x000fe400000e0616 */
[----:B------:R-:W-:Y:S04]  /*c2d0*/  SHFL.IDX PT, R22, R9, 0x3, 0x1c1f ;  /* 0x007c1f0009167f89 */ /* 0x000fe800000e0000 */
[----:B------:R-:W-:Y:S04]  /*c2e0*/  LDGSTS.E.BYPASS.LTC128B.128 [R0+0x10200], desc[UR50][R2.64], !P6 ;  /* 0x1020000002007fae */ /* 0x000fe8000f101d72 */
[----:B------:R-:W-:Y:S04]  /*c2f0*/  LDGSTS.E.BYPASS.LTC128B.128 [R0+0x12a00], desc[UR50][R2.64+0x40], !P5 ;  /* 0x12a0004002007fae */ /* 0x000fe8000e901d72 */
[----:B------:R1:W-:Y:S04]  /*c300*/  LDGSTS.E.BYPASS.LTC128B.128 [R0+0x15200], desc[UR50][R2.64+0x80], !P4 ;  /* 0x1520008002007fae */ /* 0x0003e8000e101d72 */
[----:B-1----:R-:W1:Y:S02]  /*c310*/  SHFL.IDX PT, R2, R10, 0x3, 0x1c1f ;  /* 0x007c1f000a027f89 */ /* 0x002e6400000e0000 */
[----:B-1----:R-:W-:-:S05]  /*c320*/  IADD3 R2, P0, R32, R2, RZ ;  /* 0x0000000220027210 */ /* 0x002fca0007f1e0ff */
[----:B------:R-:W-:-:S05]  /*c330*/  IMAD.X R3, RZ, RZ, R22, P0 ;  /* 0x000000ffff037224 */ /* 0x000fca00000e0616 */
[----:B------:R1:W-:Y:S04]  /*c340*/  LDGSTS.E.BYPASS.LTC128B.128 [R0+0x10a00], desc[UR50][R2.64], !P3 ;  /* 0x10a0000002007fae */ /* 0x0003e8000d901d72 */
[----:B------:R1:W-:Y:S04]  /*c350*/  LDGSTS.E.BYPASS.LTC128B.128 [R0+0x13200], desc[UR50][R2.64+0x40], !P2 ;  /* 0x1320004002007fae */ /* 0x0003e8000d101d72 */
[----:B------:R1:W-:Y:S02]  /*c360*/  LDGSTS.E.BYPASS.LTC128B.128 [R0+0x15a00], desc[UR50][R2.64+0x80], !P1 ;  /* 0x15a0008002007fae */ /* 0x0003e4000c901d72 */
.L_x_122:
[C---:B------:R-:W-:Y:S02]  /*c370*/  LOP3.LUT P3, RZ, R16.reuse, 0x10000000, RZ, 0xc0, !PT ;  /* 0x1000000010ff7812 */ /* 0x040fe4000786c0ff */
[C---:B------:R-:W-:Y:S02]  /*c380*/  LOP3.LUT P2, RZ, R16.reuse, 0x8000000, RZ, 0xc0, !PT ;  /* 0x0800000010ff7812 */ /* 0x040fe4000784c0ff */
[----:B------:R-:W-:Y:S02]  /*c390*/  LOP3.LUT P1, RZ, R16, 0x4000000, RZ, 0xc0, !PT ;  /* 0x0400000010ff7812 */ /* 0x000fe4000782c0ff */
[----:B-1----:R-:W-:-:S05]  /*c3a0*/  IADD3 R2, P0, R32, R14, RZ ;  /* 0x0000000e20027210 */ /* 0x002fca0007f1e0ff */
[----:B------:R-:W-:Y:S01]  /*c3b0*/  IMAD.X R3, RZ, RZ, R18, P0 ;  /* 0x000000ffff037224 */ /* 0x000fe200000e0612 */
[----:B------:R-:W-:-:S04]  /*c3c0*/  PLOP3.LUT P0, PT, PT, PT, PT, 0x80, 0x0 ;  /* 0x000000000000781c */ /* 0x000fc80003f0f070 */
[----:B------:R-:W-:Y:S01]  /*c3d0*/  @!PT LDS RZ, [RZ] ;  /* 0x00000000fffff984 */ /* 0x000fe20000000800 */
[----:B------:R-:W-:Y:S01]  /*c3e0*/  @!PT LDS RZ, [RZ] ;  /* 0x00000000fffff984 */ /* 0x000fe20000000800 */
[----:B------:R-:W-:Y:S01]  /*c3f0*/  @!PT LDS RZ, [RZ] ;  /* 0x00000000fffff984 */ /* 0x000fe20000000800 */
[----:B------:R1:W-:Y:S04]  /*c400*/  LDGSTS.E.BYPASS.LTC128B.128 [R0+0x11200], desc[UR50][R2.64], !P3 ;  /* 0x1120000002007fae */ /* 0x0003e8000d901d72 */
[----:B------:R1:W-:Y:S04]  /*c410*/  LDGSTS.E.BYPASS.LTC128B.128 [R0+0x13a00], desc[UR50][R2.64+0x40], !P2 ;  /* 0x13a0004002007fae */ /* 0x0003e8000d101d72 */
[----:B------:R1:W-:Y:S01]  /*c420*/  LDGSTS.E.BYPASS.LTC128B.128 [R0+0x16200], desc[UR50][R2.64+0x80], !P1 ;  /* 0x1620008002007fae */ /* 0x0003e2000c901d72 */
[----:B------:R-:W-:Y:S01]  /*c430*/  NOP ;  /* 0x0000000000007918 */ /* 0x000fe20000000000 */
.L_x_51:
[----:B------:R-:W-:Y:S02]  /*c440*/  PLOP3.LUT P1, PT, P1, P0, PT, 0xa2, 0x0 ;  /* 0x000000000000781c */ /* 0x000fe40000f21472 */
[----:B------:R-:W-:-:S08]  /*c450*/  @P0 R2UR P1, UR4, R4 ;  /* 0x00000000040402ca */ /* 0x000fd00000020000 */
[----:B------:R-:W-:-:S05]  /*c460*/  @P0 PLOP3.LUT P0, PT, P1, PT, PT, 0x80, 0x0 ;  /* 0x000000000000081c */ /* 0x000fca0000f0f070 */
[----:B------:R-:W-:Y:S01]  /*c470*/  @!P1 SYNCS.ARRIVE.TRANS64.RED.A0T1 RZ, [UR4+0x33470], RZ ;  /* 0x033470ffffff99a7 */ /* 0x000fe20008200404 */
[----:B------:R-:W-:Y:S07]  /*c480*/  @!P1 ARRIVES.LDGSTSBAR.64.TRANSCNT [UR4+0x33470] ;  /* 0x03347000ff0099b0 */ /* 0x000fee0008000a84 */
[----:B------:R-:W-:Y:S05]  /*c490*/  @P0 BRA.U.ANY `(.L_x_51) ;  /* 0xfffffffd00e80947 */ /* 0x000fea000393ffff */
[----:B------:R-:W-:Y:S01]  /*c4a0*/  NOP ;  /* 0x0000000000007918 */ /* 0x000fe20000000000 */
[----:B-1----:R-:W-:-:S05]  /*c4b0*/  IMAD.U32 R2, RZ, RZ, UR46 ;  /* 0x0000002eff027e24 */ /* 0x002fca000f8e00ff */
[----:B------:R-:W-:-:S13]  /*c4c0*/  ISETP.NE.AND P2, PT, R2, 0x3, PT ;  /* 0x000000030200780c */ /* 0x000fda0003f45270 */
[----:B------:R-:W-:Y:S05]  /*c4d0*/  @!P2 BRA `(.L_x_52) ;  /* 0x000000000004a947 */ /* 0x000fea0003800000 */
[----:B------:R-:W-:Y:S01]  /*c4e0*/  BPT.TRAP 0x1 ;  /* 0x000000040000795c */ /* 0x000fe20000300000 */
.L_x_52:
[----:B------:R1:W-:Y:S01]  /*c4f0*/  SYNCS.ARRIVE.TRANS64.A1T0 RZ, [R4+URZ+0x33470], RZ ;  /* 0x033470ff04ff79a7 */ /* 0x0003e2000810003f */
[----:B------:R-:W-:Y:S05]  /*c500*/  @!P2 BRA `(.L_x_53) ;  /* 0x000000000004a947 */ /* 0x000fea0003800000 */
[----:B------:R-:W-:Y:S01]  /*c510*/  BPT.TRAP 0x1 ;  /* 0x000000040000795c */ /* 0x000fe20000300000 */
.L_x_53:
[----:B------:R-:W2:Y:S01]  /*c520*/  SYNCS.PHASECHK.TRANS64.TRYWAIT P0, [R4+URZ+0x33440], R25 ;  /* 0x03344019040075a7 */ /* 0x000ea2000800017f */
[----:B------:R-:W-:Y:S04]  /*c530*/  BSSY B0, `(.L_x_54) ;  /* 0x0000002000007945 */ /* 0x000fe80003800000 */
[----:B--2---:R-:W-:Y:S05]  /*c540*/  @!P0 BRA `(.L_x_55) ;  /* 0x0000003c00448947 */ /* 0x004fea0003800000 */
.L_x_123:
[----:B------:R-:W-:Y:S05]  /*c550*/  BSYNC B0 ;  /* 0x0000000000007941 */ /* 0x000fea0003800000 */
.L_x_54:
[----:B------:R3:W5:Y:S01]  /*c560*/  LDL R18, [R1+0x8] ;  /* 0x0000080001127983 */ /* 0x0007620000100800 */
[----:B------:R-:W-:Y:S01]  /*c570*/  ULDC.64 UR4, c[0x0][0x300] ;  /* 0x0000c00000047ab9 */ /* 0x000fe20000000a00 */
[----:B------:R-:W-:Y:S01]  /*c580*/  ULDC.64 UR6, c[0x0][0x310] ;  /* 0x0000c40000067ab9 */ /* 0x000fe20000000a00 */
[----:B------:R-:W-:Y:S01]  /*c590*/  IMAD R20, R20, UR4, RZ ;  /* 0x0000000414147c24 */ /* 0x000fe2000f8e02ff */
[----:B------:R-:W-:Y:S01]  /*c5a0*/  ULDC.64 UR8, c[0x0][0x308] ;  /* 0x0000c20000087ab9 */ /* 0x000fe20000000a00 */
[----:B------:R-:W-:Y:S01]  /*c5b0*/  IMAD.WIDE.U32 R2, R7, UR4, RZ ;  /* 0x0000000407027c25 */ /* 0x000fe2000f8e00ff */
[----:B------:R-:W-:-:S03]  /*c5c0*/  ULDC.64 UR10, c[0x0][0x2e8] ;  /* 0x0000ba00000a7ab9 */ /* 0x000fc60000000a00 */
[----:B------:R-:W-:Y:S02]  /*c5d0*/  IMAD R9, R7, UR5, R20 ;  /* 0x0000000507097c24 */ /* 0x000fe4000f8e0214 */
[----:B------:R-:W-:Y:S02]  /*c5e0*/  IMAD R10, R23, UR6, RZ ;  /* 0x00000006170a7c24 */ /* 0x000fe4000f8e02ff */
        /* <DEDUP_REMOVED lines=9> */
[----:B------:R-:W-:Y:S01]  /*c680*/  IMAD R11, R24, UR6, RZ ;  /* 0x00000006180b7c24 */ /* 0x000fe2000f8e02ff */
[----:B------:R-:W-:Y:S01]  /*c690*/  IADD3.X R7, R3, UR11, R9, P0, !PT ;  /* 0x0000000b03077c10 */ /* 0x000fe200087fe409 */
[C---:B------:R-:W-:Y:S02]  /*c6a0*/  IMAD R21, R8.reuse, UR5, R21 ;  /* 0x0000000508157c24 */ /* 0x040fe4000f8e0215 */
[----:B------:R-:W-:Y:S01]  /*c6b0*/  IMAD.WIDE.U32 R2, R8, UR4, RZ ;  /* 0x0000000408027c25 */ /* 0x000fe2000f8e00ff */
[----:B------:R-:W-:-:S03]  /*c6c0*/  UMOV UR4, 0xffffffff ;  /* 0xffffffff00047882 */ /* 0x000fc60000000000 */
[----:B------:R-:W-:Y:S02]  /*c6d0*/  IMAD.IADD R3, R3, 0x1, R21 ;  /* 0x0000000103037824 */ /* 0x000fe400078e0215 */
[C---:B------:R-:W-:Y:S02]  /*c6e0*/  IMAD R11, R6.reuse, UR7, R11 ;  /* 0x00000007060b7c24 */ /* 0x040fe4000f8e020b */
[----:B------:R-:W-:-:S04]  /*c6f0*/  IMAD.WIDE.U32 R2, R6, UR6, R2 ;  /* 0x0000000606027c25 */ /* 0x000fc8000f8e0002 */
[----:B------:R-:W-:Y:S02]  /*c700*/  IMAD.IADD R3, R3, 0x1, R11 ;  /* 0x0000000103037824 */ /* 0x000fe400078e020b */
[----:B------:R-:W-:-:S03]  /*c710*/  IMAD.WIDE.U32 R2, R17, UR8, R2 ;  /* 0x0000000811027c25 */ /* 0x000fc6000f8e0002 */
[----:B------:R-:W-:-:S04]  /*c720*/  IADD3 R6, P0, R2, UR10, RZ ;  /* 0x0000000a02067c10 */ /* 0x000fc8000ff1e0ff */
[----:B------:R-:W-:Y:S01]  /*c730*/  IADD3.X R9, R9, UR11, R3, P0, !PT ;  /* 0x0000000b09097c10 */ /* 0x000fe200087fe403 */
[----:B---3--:R-:W-:Y:S08]  /*c740*/  BRA.DIV UR4, `(.L_x_56) ;  /* 0x0000003a04d87947 */ /* 0x008ff0000b800000 */
[----:B------:R-:W3:Y:S01]  /*c750*/  SHFL.IDX PT, R14, R5, RZ, 0x1c1f ;  /* 0x001c1fff050e7589 */ /* 0x000ee200000e0000 */
[C---:B-----5:R-:W-:Y:S02]  /*c760*/  ISETP.GE.AND P2, PT, R18.reuse, 0x1, PT ;  /* 0x000000011200780c */ /* 0x060fe40003f46270 */
[C---:B------:R-:W-:Y:S01]  /*c770*/  ISETP.GE.AND P6, PT, R18.reuse, 0x21, PT ;  /* 0x000000211200780c */ /* 0x040fe20003fc6270 */
[----:B------:R-:W4:Y:S01]  /*c780*/  SHFL.IDX PT, R3, R7, RZ, 0x1c1f ;  /* 0x001c1fff07037589 */ /* 0x000f2200000e0000 */
[----:B------:R-:W-:Y:S02]  /*c790*/  ISETP.GE.AND P5, PT, R18, 0x41, PT ;  /* 0x000000411200780c */ /* 0x000fe40003fa6270 */
[C---:B------:R-:W-:Y:S01]  /*c7a0*/  LOP3.LUT P4, RZ, R16.reuse, 0x4, RZ, 0xc0, !PT ;  /* 0x0000000410ff7812 */ /* 0x040fe2000788c0ff */
[----:B------:R-:W-:Y:S01]  /*c7b0*/  SHFL.IDX PT, R8, R7, 0x1, 0x1c1f ;  /* 0x003c1f0007087f89 */ /* 0x000fe200000e0000 */
[C---:B------:R-:W-:Y:S02]  /*c7c0*/  LOP3.LUT P3, RZ, R16.reuse, 0x2, RZ, 0xc0, !PT ;  /* 0x0000000210ff7812 */ /* 0x040fe4000786c0ff */
[----:B------:R-:W-:Y:S01]  /*c7d0*/  LOP3.LUT P1, RZ, R16, 0x1, RZ, 0xc0, !PT ;  /* 0x0000000110ff7812 */ /* 0x000fe2000782c0ff */
[----:B------:R-:W-:Y:S02]  /*c7e0*/  SHFL.IDX PT, R9, R9, RZ, 0x1c1f ;  /* 0x001c1fff09097589 */ /* 0x000fe400000e0000 */
[----:B---3--:R-:W-:-:S02]  /*c7f0*/  @P2 IADD3 R2, P0, R32, R14, RZ ;  /* 0x0000000e20022210 */ /* 0x008fc40007f1e0ff */
[----:B------:R-:W3:Y:S03]  /*c800*/  SHFL.IDX PT, R14, R5, 0x1, 0x1c1f ;  /* 0x003c1f00050e7f89 */ /* 0x000ee600000e0000 */
[----:B----4-:R-:W-:Y:S01]  /*c810*/  @P2 IMAD.X R3, RZ, RZ, R3, P0 ;  /* 0x000000ffff032224 */ /* 0x010fe200000e0603 */
[----:B------:R-:W-:Y:S02]  /*c820*/  ISETP.GE.AND P2, PT, R18, 0x61, PT ;  /* 0x000000611200780c */ /* 0x000fe40003f46270 */
[----:B---3--:R-:W-:Y:S02]  /*c830*/  @P6 IADD3 R11, P0, R32, R14, RZ ;  /* 0x0000000e200b6210 */ /* 0x008fe40007f1e0ff */
[----:B------:R-:W3:Y:S03]  /*c840*/  SHFL.IDX PT, R14, R5, 0x2, 0x1c1f ;  /* 0x005c1f00050e7f89 */ /* 0x000ee600000e0000 */
[----:B------:R-:W-:-:S02]  /*c850*/  @P6 IMAD.X R12, RZ, RZ, R8, P0 ;  /* 0x000000ffff0c6224 */ /* 0x000fc400000e0608 */
[----:B------:R-:W4:Y:S04]  /*c860*/  SHFL.IDX PT, R8, R7, 0x2, 0x1c1f ;  /* 0x005c1f0007087f89 */ /* 0x000f2800000e0000 */
[----:B------:R-:W-:Y:S01]  /*c870*/  SHFL.IDX PT, R7, R7, 0x3, 0x1c1f ;  /* 0x007c1f0007077f89 */ /* 0x000fe200000e0000 */
[----:B---3--:R-:W-:-:S03]  /*c880*/  @P5 IADD3 R10, P0, R32, R14, RZ ;  /* 0x0000000e200a5210 */ /* 0x008fc60007f1e0ff */
[----:B------:R-:W3:Y:S02]  /*c890*/  SHFL.IDX PT, R14, R5, 0x3, 0x1c1f ;  /* 0x007c1f00050e7f89 */ /* 0x000ee400000e0000 */
[----:B----4-:R-:W-:Y:S01]  /*c8a0*/  @P5 IMAD.X R8, RZ, RZ, R8, P0 ;  /* 0x000000ffff085224 */ /* 0x010fe200000e0608 */
[----:B---3--:R-:W-:Y:S02]  /*c8b0*/  @P2 IADD3 R5, P0, R32, R14, RZ ;  /* 0x0000000e20052210 */ /* 0x008fe40007f1e0ff */
[----:B------:R3:W4:Y:S03]  /*c8c0*/  SHFL.IDX PT, R14, R6, RZ, 0x1c1f ;  /* 0x001c1fff060e7589 */ /* 0x00072600000e0000 */
[----:B------:R-:W-:Y:S01]  /*c8d0*/  @P2 IMAD.X R7, RZ, RZ, R7, P0 ;  /* 0x000000ffff072224 */ /* 0x000fe200000e0607 */
[----:B------:R-:W-:-:S13]  /*c8e0*/  ISETP.GE.AND P0, PT, R18, 0x1, PT ;  /* 0x000000011200780c */ /* 0x000fda0003f06270 */
[----:B------:R-:W-:Y:S04]  /*c8f0*/  @P0 LDGSTS.E.BYPASS.LTC128B.128 [R0+0x24200], desc[UR50][R2.64], !P4 ;  /* 0x2420000002000fae */ /* 0x000fe8000e101d72 */
[----:B------:R-:W-:Y:S04]  /*c900*/  @P0 LDGSTS.E.BYPASS.LTC128B.128 [R0+0x26a00], desc[UR50][R2.64+0x40], !P3 ;  /* 0x26a0004002000fae */ /* 0x000fe8000d901d72 */
[----:B------:R0:W-:Y:S02]  /*c910*/  @P0 LDGSTS.E.BYPASS.LTC128B.128 [R0+0x29200], desc[UR50][R2.64+0x80], !P1 ;  /* 0x2920008002000fae */ /* 0x0001e4000c901d72 */
[----:B0-----:R-:W-:-:S02]  /*c920*/  @P6 IMAD.MOV.U32 R2, RZ, RZ, R11 ;  /* 0x000000ffff026224 */ /* 0x001fc400078e000b */
[----:B------:R-:W-:-:S05]  /*c930*/  @P6 IMAD.MOV.U32 R3, RZ, RZ, R12 ;  /* 0x000000ffff036224 */ /* 0x000fca00078e000c */
        /* <DEDUP_REMOVED lines=10> */
[----:B------:R3:W-:Y:S04]  /*c9e0*/  @P2 LDGSTS.E.BYPASS.LTC128B.128 [R0+0x25a00], desc[UR50][R2.64], !P4 ;  /* 0x25a0000002002fae */ /* 0x0007e8000e101d72 */
[----:B------:R3:W-:Y:S04]  /*c9f0*/  @P2 LDGSTS.E.BYPASS.LTC128B.128 [R0+0x28200], desc[UR50][R2.64+0x40], !P3 ;  /* 0x2820004002002fae */ /* 0x0007e8000d901d72 */
[----:B----4-:R3:W-:Y:S02]  /*ca00*/  @P2 LDGSTS.E.BYPASS.LTC128B.128 [R0+0x2aa00], desc[UR50][R2.64+0x80], !P1 ;  /* 0x2aa0008002002fae */ /* 0x0107e4000c901d72 */
.L_x_135:
[----:B------:R-:W-:Y:S01]  /*ca10*/  ISETP.GE.AND P0, PT, R18, 0x81, PT ;  /* 0x000000811200780c */ /* 0x000fe20003f06270 */
[----:B------:R-:W-:-:S12]  /*ca20*/  BSSY B0, `(.L_x_57) ;  /* 0x000000d000007945 */ /* 0x000fd80003800000 */
[----:B------:R-:W-:Y:S05]  /*ca30*/  @!P0 BRA `(.L_x_58) ;  /* 0x00000000002c8947 */ /* 0x000fea0003800000 */
[C---:B------:R-:W-:Y:S02]  /*ca40*/  LOP3.LUT P3, RZ, R16.reuse, 0x4, RZ, 0xc0, !PT ;  /* 0x0000000410ff7812 */ /* 0x040fe4000786c0ff */
[C---:B------:R-:W-:Y:S02]  /*ca50*/  LOP3.LUT P2, RZ, R16.reuse, 0x2, RZ, 0xc0, !PT ;  /* 0x0000000210ff7812 */ /* 0x040fe4000784c0ff */
[----:B------:R-:W-:Y:S02]  /*ca60*/  LOP3.LUT P1, RZ, R16, 0x1, RZ, 0xc0, !PT ;  /* 0x0000000110ff7812 */ /* 0x000fe4000782c0ff */
[----:B---3--:R-:W-:-:S05]  /*ca70*/  IADD3 R2, P0, R32, R14, RZ ;  /* 0x0000000e20027210 */ /* 0x008fca0007f1e0ff */
[----:B------:R-:W-:-:S05]  /*ca80*/  IMAD.X R3, RZ, RZ, R9, P0 ;  /* 0x000000ffff037224 */ /* 0x000fca00000e0609 */
[----:B------:R-:W-:Y:S01]  /*ca90*/  @!PT LDS RZ, [RZ] ;  /* 0x00000000fffff984 */ /* 0x000fe20000000800 */
[----:B------:R-:W-:Y:S01]  /*caa0*/  @!PT LDS RZ, [RZ] ;  /* 0x00000000fffff984 */ /* 0x000fe20000000800 */
[----:B------:R-:W-:Y:S01]  /*cab0*/  @!PT LDS RZ, [RZ] ;  /* 0x00000000fffff984 */ /* 0x000fe20000000800 */
[----:B------:R0:W-:Y:S04]  /*cac0*/  LDGSTS.E.BYPASS.LTC128B.128 [R0+0x26200], desc[UR50][R2.64], !P3 ;  /* 0x2620000002007fae */ /* 0x0001e8000d901d72 */
[----:B------:R0:W-:Y:S04]  /*cad0*/  LDGSTS.E.BYPASS.LTC128B.128 [R0+0x28a00], desc[UR50][R2.64+0x40], !P2 ;  /* 0x28a0004002007fae */ /* 0x0001e8000d101d72 */
[----:B------:R0:W-:Y:S02]  /*cae0*/  LDGSTS.E.BYPASS.LTC128B.128 [R0+0x2b200], desc[UR50][R2.64+0x80], !P1 ;  /* 0x2b20008002007fae */ /* 0x0001e4000c901d72 */
.L_x_58:
[----:B------:R-:W-:Y:S05]  /*caf0*/  BSYNC B0 ;  /* 0x0000000000007941 */ /* 0x000fea0003800000 */
.L_x_57:
[----:B------:R-:W-:Y:S01]  /*cb00*/  NOP ;  /* 0x0000000000007918 */ /* 0x000fe20000000000 */
[----:B------:R-:W-:-:S13]  /*cb10*/  PLOP3.LUT P0, PT, PT, PT, PT, 0x80, 0x0 ;  /* 0x000000000000781c */ /* 0x000fda0003f0f070 */
.L_x_59:
[----:B------:R-:W-:Y:S02]  /*cb20*/  PLOP3.LUT P1, PT, P1, P0, PT, 0xa2, 0x0 ;  /* 0x000000000000781c */ /* 0x000fe40000f21472 */
[----:B------:R-:W-:-:S08]  /*cb30*/  @P0 R2UR P1, UR4, R4 ;  /* 0x00000000040402ca */ /* 0x000fd00000020000 */
[----:B------:R-:W-:-:S05]  /*cb40*/  @P0 PLOP3.LUT P0, PT, P1, PT, PT, 0x80, 0x0 ;  /* 0x000000000000081c */ /* 0x000fca0000f0f070 */
[----:B------:R-:W-:Y:S01]  /*cb50*/  @!P1 SYNCS.ARRIVE.TRANS64.RED.A0T1 RZ, [UR4+0x33430], RZ ;  /* 0x033430ffffff99a7 */ /* 0x000fe20008200404 */
[----:B------:R-:W-:Y:S07]  /*cb60*/  @!P1 ARRIVES.LDGSTSBAR.64.TRANSCNT [UR4+0x33430] ;  /* 0x03343000ff0099b0 */ /* 0x000fee0008000a84 */
[----:B------:R-:W-:Y:S05]  /*cb70*/  @P0 BRA.U.ANY `(.L_x_59) ;  /* 0xfffffffd00e80947 */ /* 0x000fea000393ffff */
[----:B------:R-:W-:Y:S01]  /*cb80*/  NOP ;  /* 0x0000000000007918 */ /* 0x000fe20000000000 */
[----:B0--3--:R-:W-:-:S05]  /*cb90*/  IMAD.U32 R0, RZ, RZ, UR46 ;  /* 0x0000002eff007e24 */ /* 0x009fca000f8e00ff */
[----:B------:R-:W-:-:S13]  /*cba0*/  ISETP.NE.AND P2, PT, R0, 0x3, PT ;  /* 0x000000030000780c */ /* 0x000fda0003f45270 */
[----:B------:R-:W-:Y:S05]  /*cbb0*/  @!P2 BRA `(.L_x_60) ;  /* 0x000000000004a947 */ /* 0x000fea0003800000 */
[----:B------:R-:W-:Y:S01]  /*cbc0*/  BPT.TRAP 0x1 ;  /* 0x000000040000795c */ /* 0x000fe20000300000 */
.L_x_60:
[----:B------:R0:W-:Y:S02]  /*cbd0*/  SYNCS.ARRIVE.TRANS64.A1T0 RZ, [R4+URZ+0x33430], RZ ;  /* 0x033430ff04ff79a7 */ /* 0x0001e4000810003f */
[----:B------:R-:W-:Y:S05]  /*cbe0*/  WARPSYNC.ALL ;  /* 0x0000000000007948 */ /* 0x000fea0003800000 */
[----:B------:R-:W-:-:S04]  /*cbf0*/  UIADD3 UR4, UR41, 0x1e200, URZ ;  /* 0x0001e20029047890 */ /* 0x000fc8000fffe03f */
[----:B------:R-:W-:Y:S01]  /*cc00*/  ULOP3.LUT UP0, URZ, UR4, 0x1bf, URZ, 0xc0, !UPT ;  /* 0x000001bf043f7892 */ /* 0x000fe2000f80c03f */
[----:B------:R-:W-:Y:S05]  /*cc10*/  BAR.SYNC.DEFER_BLOCKING 0x8, 0x180 ;  /* 0x0206000000007b1d */ /* 0x000fea0000010000 */
[----:B------:R-:W-:-:S13]  /*cc20*/  PLOP3.LUT P0, PT, PT, PT, UP0, 0x80, 0x0 ;  /* 0x000000000000781c */ /* 0x000fda0003f0f008 */
[----:B------:R-:W-:Y:S05]  /*cc30*/  @!P0 BRA `(.L_x_61) ;  /* 0x0000000000408947 */ /* 0x000fea0003800000 */
[----:B------:R-:W-:Y:S01]  /*cc40*/  MOV R2, 0x0 ;  /* 0x0000000000027802 */ /* 0x000fe20000000f00 */
[----:B------:R-:W-:Y:S01]  /*cc50*/  ULDC.64 UR6, c[0x4][0xc0] ;  /* 0x0100300000067ab9 */ /* 0x000fe20000000a00 */
[----:B------:R-:W-:Y:S01]  /*cc60*/  ULDC.64 UR8, c[0x4][0xc8] ;  /* 0x0100320000087ab9 */ /* 0x000fe20000000a00 */
[----:B------:R-:W-:Y:S01]  /*cc70*/  ULDC.64 UR4, c[0x4][0x28] ;  /* 0x01000a0000047ab9 */ /* 0x000fe20000000a00 */
[----:B012---:R-:W-:Y:S02]  /*cc80*/  IMAD.U32 R4, RZ, RZ, UR6 ;  /* 0x00000006ff047e24 */ /* 0x007fe4000f8e00ff */
[----:B------:R-:W0:Y:S01]  /*cc90*/  LDC.64 R2, c[0x4][R2] ;  /* 0x0100000002027b82 */ /* 0x000e220000000a00 */
[----:B------:R-:W-:Y:S02]  /*cca0*/  IMAD.U32 R5, RZ, RZ, UR7 ;  /* 0x00000007ff057e24 */ /* 0x000fe4000f8e00ff */
        /* <DEDUP_REMOVED lines=8> */
[----:B0-----:R-:W-:Y:S05]  /*cd30*/  CALL.ABS.NOINC R2 ;  /* 0x0000000002007343 */ /* 0x001fea0003c00000 */
.L_x_61:
[----:B------:R-:W3:Y:S01]  /*cd40*/  LDC R6, c[0x0][0x448] ;  /* 0x00011200ff067b82 */ /* 0x000ee20000000800 */
[----:B------:R-:W4:Y:S01]  /*cd50*/  S2R R18, SR_TID.X ;  /* 0x0000000000127919 */ /* 0x000f220000002100 */
[----:B------:R-:W-:Y:S01]  /*cd60*/  IMAD R5, RZ, RZ, -UR43 ;  /* 0x8000002bff057e24 */ /* 0x000fe2000f8e02ff */
[----:B------:R-:W-:Y:S01]  /*cd70*/  R2UR UR6, R31 ;  /* 0x000000001f0672ca */ /* 0x000fe200000e0000 */
[----:B------:R-:W-:Y:S01]  /*cd80*/  ULDC.64 UR8, c[0x0][0x2d8] ;  /* 0x0000b60000087ab9 */ /* 0x000fe20000000a00 */
[----:B------:R-:W-:Y:S01]  /*cd90*/  R2UR UR7, R17 ;  /* 0x00000000110772ca */ /* 0x000fe200000e0000 */
[----:B------:R-:W-:Y:S01]  /*cda0*/  VIADD R8, R37, UR41 ;  /* 0x0000002925087c36 */ /* 0x000fe20008000000 */
[----:B------:R-:W-:Y:S01]  /*cdb0*/  R2UR UR4, R17 ;  /* 0x00000000110472ca */ /* 0x000fe200000e0000 */
[----:B------:R-:W5:Y:S01]  /*cdc0*/  LDC R2, c[0x0][0xc38] ;  /* 0x00030e00ff027b82 */ /* 0x000f620000000800 */
[C---:B------:R-:W-:Y:S02]  /*cdd0*/  LOP3.LUT P3, RZ, R16.reuse, 0x1000, RZ, 0xc0, !PT ;  /* 0x0000100010ff7812 */ /* 0x040fe4000786c0ff */
[----:B------:R-:W-:-:S02]  /*cde0*/  LOP3.LUT P4, RZ, R16, 0x800, RZ, 0xc0, !PT ;  /* 0x0000080010ff7812 */ /* 0x000fc4000788c0ff */
[----:B------:R-:W-:-:S03]  /*cdf0*/  LOP3.LUT P5, RZ, R16, 0x400, RZ, 0xc0, !PT ;  /* 0x0000040010ff7812 */ /* 0x000fc600078ac0ff */
[----:B------:R-:W-:-:S04]  /*ce00*/  UIMAD UR6, UR6, UR8, URZ ;  /* 0x00000008060672a4 */ /* 0x000fc8000f8e023f */
[----:B------:R-:W-:Y:S02]  /*ce10*/  UIMAD UR7, UR7, UR9, UR6 ;  /* 0x00000009070772a4 */ /* 0x000fe4000f8e0206 */
[----:B------:R-:W-:Y:S01]  /*ce20*/  UIMAD.WIDE.U32 UR4, UR4, UR8, URZ ;  /* 0x00000008040472a5 */ /* 0x000fe2000f8e003f */
[----:B---3--:R-:W-:Y:S01]  /*ce30*/  ISETP.NE.AND P0, PT, R6, 0x1, PT ;  /* 0x000000010600780c */ /* 0x008fe20003f05270 */
[----:B------:R-:W-:Y:S01]  /*ce40*/  USHF.R.S32.HI UR6, URZ, 0x1f, UR44 ;  /* 0x0000001f3f067899 */ /* 0x000fe2000801142c */
[----:B------:R-:W-:Y:S01]  /*ce50*/  ULDC.64 UR8, c[0x0][0x2e0] ;  /* 0x0000b80000087ab9 */ /* 0x000fe20000000a00 */
[----:B------:R-:W-:Y:S02]  /*ce60*/  UIADD3 UR5, UR5, UR7, URZ ;  /* 0x0000000705057290 */ /* 0x000fe4000fffe03f */
[----:B------:R-:W-:Y:S01]  /*ce70*/  UIMAD UR6, UR6, UR8, URZ ;  /* 0x00000008060672a4 */ /* 0x000fe2000f8e023f */
[----:B-----5:R-:W-:Y:S01]  /*ce80*/  IMAD R5, R2, R5, UR38 ;  /* 0x0000002602057e24 */ /* 0x020fe2000f8e0205 */
[----:B----4-:R-:W-:Y:S01]  /*ce90*/  SHF.R.U32.HI R19, RZ, 0x2, R18 ;  /* 0x00000002ff137819 */ /* 0x010fe20000011612 */
[----:B------:R-:W-:Y:S01]  /*cea0*/  IMAD.SHL.U32 R18, R18, 0x20, RZ ;  /* 0x0000002012127824 */ /* 0x000fe200078e00ff */
[----:B------:R-:W-:Y:S01]  /*ceb0*/  UIMAD UR6, UR44, UR9, UR6 ;  /* 0x000000092c0672a4 */ /* 0x000fe2000f8e0206 */
[----:B------:R-:W-:-:S03]  /*cec0*/  IMAD.SHL.U32 R5, R5, 0x80, RZ ;  /* 0x0000008005057824 */ /* 0x000fc600078e00ff */
[----:B------:R-:W3:Y:S01]  /*ced0*/  @P0 LDC R0, c[0x0][0x44c] ;  /* 0x00011300ff000b82 */ /* 0x000ee20000000800 */
[----:B------:R-:W-:Y:S01]  /*cee0*/  LOP3.LUT R19, R19, 0x1f, RZ, 0xc0, !PT ;  /* 0x0000001f13137812 */ /* 0x000fe200078ec0ff */
[----:B------:R-:W-:-:S03]  /*cef0*/  UIMAD.WIDE.U32 UR4, UR44, UR8, UR4 ;  /* 0x000000082c0472a5 */ /* 0x000fc6000f8e0004 */
[----:B------:R-:W-:Y:S01]  /*cf00*/  LOP3.LUT R18, R19, 0x60, R18, 0xf8, !PT ;  /* 0x0000006013127812 */ /* 0x000fe200078ef812 */
[----:B------:R-:W-:Y:S01]  /*cf10*/  ULDC.64 UR8, c[0x0][0x2d0] ;  /* 0x0000b40000087ab9 */ /* 0x000fe20000000a00 */
[----:B------:R-:W-:Y:S01]  /*cf20*/  UIADD3 UR5, UR5, UR6, URZ ;  /* 0x0000000605057290 */ /* 0x000fe2000fffe03f */
[----:B------:R-:W4:Y:S01]  /*cf30*/  @P0 LDC R3, c[0x0][0x450] ;  /* 0x00011400ff030b82 */ /* 0x000f220000000800 */
[----:B012---:R-:W-:Y:S01]  /*cf40*/  LOP3.LUT R4, R18, R5, RZ, 0xfc, !PT ;  /* 0x0000000512047212 */ /* 0x007fe200078efcff */
[----:B------:R-:W-:Y:S01]  /*cf50*/  IMAD.U32 R11, RZ, RZ, UR8 ;  /* 0x00000008ff0b7e24 */ /* 0x000fe2000f8e00ff */
[----:B------:R-:W0:Y:S03]  /*cf60*/  S2R R18, SR_TID.X ;  /* 0x0000000000127919 */ /* 0x000e260000002100 */
[----:B------:R-:W-:Y:S02]  /*cf70*/  IMAD.MOV.U32 R2, RZ, RZ, R4 ;  /* 0x000000ffff027224 */ /* 0x000fe400078e0004 */
[----:B---3--:R-:W-:-:S05]  /*cf80*/  @P0 IMAD.HI.U32 R0, R4, R0, RZ ;  /* 0x0000000004000227 */ /* 0x008fca00078e00ff */
[----:B----4-:R-:W-:-:S04]  /*cf90*/  @P0 SHF.R.U32.HI R2, RZ, R3, R0 ;  /* 0x00000003ff020219 */ /* 0x010fc80000011600 */
[--C-:B------:R-:W-:Y:S01]  /*cfa0*/  SHF.R.S32.HI R0, RZ, 0x1f, R2.reuse ;  /* 0x0000001fff007819 */ /* 0x100fe20000011402 */
[----:B------:R-:W-:-:S04]  /*cfb0*/  IMAD.MOV R7, RZ, RZ, -R2 ;  /* 0x000000ffff077224 */ /* 0x000fc800078e0a02 */
[----:B------:R-:W-:Y:S02]  /*cfc0*/  IMAD R3, R0, UR8, RZ ;  /* 0x0000000800037c24 */ /* 0x000fe4000f8e02ff */
[----:B------:R-:W-:Y:S01]  /*cfd0*/  IMAD R7, R6, R7, R4 ;  /* 0x0000000706077224 */ /* 0x000fe200078e0204 */
[----:B0-----:R-:W-:Y:S01]  /*cfe0*/  SHF.R.U32.HI R10, RZ, 0x2, R18 ;  /* 0x00000002ff0a7819 */ /* 0x001fe20000011612 */
[C---:B------:R-:W-:Y:S02]  /*cff0*/  IMAD R9, R2.reuse, UR9, R3 ;  /* 0x0000000902097c24 */ /* 0x040fe4000f8e0203 */
[----:B------:R-:W-:Y:S01]  /*d000*/  IMAD.WIDE.U32 R2, R2, R11, UR4 ;  /* 0x0000000402027e25 */ /* 0x000fe2000f8e000b */
[----:B------:R-:W-:Y:S01]  /*d010*/  SHF.R.S32.HI R0, RZ, 0x1f, R7 ;  /* 0x0000001fff007819 */ /* 0x000fe20000011407 */
[----:B------:R-:W-:Y:S01]  /*d020*/  ULDC.64 UR4, c[0x0][0x2c8] ;  /* 0x0000b20000047ab9 */ /* 0x000fe20000000a00 */
[----:B------:R-:W-:Y:S01]  /*d030*/  LOP3.LUT R10, R10, 0x1f, RZ, 0xc0, !PT ;  /* 0x0000001f0a0a7812 */ /* 0x000fe200078ec0ff */
[----:B------:R-:W-:-:S02]  /*d040*/  IMAD.IADD R3, R3, 0x1, R9 ;  /* 0x0000000103037824 */ /* 0x000fc400078e0209 */
[----:B------:R-:W-:Y:S02]  /*d050*/  IMAD R0, R0, UR4, RZ ;  /* 0x0000000400007c24 */ /* 0x000fe4000f8e02ff */
[----:B------:R-:W-:-:S04]  /*d060*/  IMAD.WIDE.U32 R2, R7, UR4, R2 ;  /* 0x0000000407027c25 */ /* 0x000fc8000f8e0002 */
[----:B------:R-:W-:Y:S01]  /*d070*/  IMAD R7, R7, UR5, R0 ;  /* 0x0000000507077c24 */ /* 0x000fe2000f8e0200 */
[----:B------:R-:W-:Y:S02]  /*d080*/  ULDC.64 UR4, c[0x0][0x280] ;  /* 0x0000a00000047ab9 */ /* 0x000fe40000000a00 */
[----:B------:R-:W-:Y:S01]  /*d090*/  IADD3 R0, P0, R2, UR4, RZ ;  /* 0x0000000402007c10 */ /* 0x000fe2000ff1e0ff */
[----:B------:R-:W-:-:S03]  /*d0a0*/  UMOV UR4, 0xffffffff ;  /* 0xffffffff00047882 */ /* 0x000fc60000000000 */
[----:B------:R-:W-:Y:S01]  /*d0b0*/  IADD3.X R4, R3, UR5, R7, P0, !PT ;  /* 0x0000000503047c10 */ /* 0x000fe200087fe407 */
[----:B------:R-:W-:Y:S08]  /*d0c0*/  BRA.DIV UR4, `(.L_x_62) ;  /* 0x0000003a04247947 */ /* 0x000ff0000b800000 */
[----:B------:R-:W0:Y:S01]  /*d0d0*/  SHFL.IDX PT, R14, R0, RZ, 0x1c1f ;  /* 0x001c1fff000e7589 */ /* 0x000e2200000e0000 */
[----:B------:R-:W-:-:S03]  /*d0e0*/  IMAD.IADD R5, R10, 0x1, R5 ;  /* 0x000000010a057824 */ /* 0x000fc600078e0205 */
[----:B------:R-:W1:Y:S01]  /*d0f0*/  SHFL.IDX PT, R2, R4, RZ, 0x1c1f ;  /* 0x001c1fff04027589 */ /* 0x000e6200000e0000 */
[C---:B------:R-:W-:Y:S01]  /*d100*/  VIADD R7, R5.reuse, 0x20 ;  /* 0x0000002005077836 */ /* 0x040fe20000000000 */
[----:B------:R-:W-:Y:S02]  /*d110*/  ISETP.GE.AND P1, PT, R5, UR40, PT ;  /* 0x0000002805007c0c */ /* 0x000fe4000bf26270 */
[----:B------:R-:W-:Y:S11]  /*d120*/  SHFL.IDX PT, R6, R4, 0x1, 0x1c1f ;  /* 0x003c1f0004067f89 */ /* 0x000ff600000e0000 */
[----:B0-----:R-:W-:-:S05]  /*d130*/  @!P1 IADD3 R14, P0, R32, R14, RZ ;  /* 0x0000000e200e9210 */ /* 0x001fca0007f1e0ff */
[----:B-1----:R-:W-:Y:S02]  /*d140*/  @!P1 IMAD.X R3, RZ, RZ, R2, P0 ;  /* 0x000000ffff039224 */ /* 0x002fe400000e0602 */
[----:B------:R-:W-:Y:S02]  /*d150*/  @!P1 IMAD.MOV.U32 R2, RZ, RZ, R14 ;  /* 0x000000ffff029224 */ /* 0x000fe400078e000e */
[----:B------:R-:W0:Y:S04]  /*d160*/  SHFL.IDX PT, R14, R0, 0x1, 0x1c1f ;  /* 0x003c1f00000e7f89 */ /* 0x000e2800000e0000 */
[----:B------:R-:W-:Y:S04]  /*d170*/  @!P1 LDGSTS.E.BYPASS.LTC128B.128 [R8+0x1e200], desc[UR50][R2.64], !P3 ;  /* 0x1e20000002089fae */ /* 0x000fe8000d901d72 */
[----:B------:R-:W-:Y:S04]  /*d180*/  @!P1 LDGSTS.E.BYPASS.LTC128B.128 [R8+0x20200], desc[UR50][R2.64+0x40], !P4 ;  /* 0x2020004002089fae */ /* 0x000fe8000e101d72 */
[----:B------:R1:W-:Y:S01]  /*d190*/  @!P1 LDGSTS.E.BYPASS.LTC128B.128 [R8+0x22200], desc[UR50][R2.64+0x80], !P5 ;  /* 0x2220008002089fae */ /* 0x0003e2000e901d72 */
[----:B------:R-:W-:-:S13]  /*d1a0*/  ISETP.GE.AND P1, PT, R7, UR40, PT ;  /* 0x0000002807007c0c */ /* 0x000fda000bf26270 */
[----:B0-----:R-:W-:-:S05]  /*d1b0*/  @!P1 IADD3 R14, P0, R32, R14, RZ ;  /* 0x0000000e200e9210 */ /* 0x001fca0007f1e0ff */
[----:B------:R-:W-:Y:S02]  /*d1c0*/  @!P1 IMAD.X R7, RZ, RZ, R6, P0 ;  /* 0x000000ffff079224 */ /* 0x000fe400000e0606 */
[----:B-1----:R-:W-:Y:S01]  /*d1d0*/  @!P1 IMAD.MOV.U32 R2, RZ, RZ, R14 ;  /* 0x000000ffff029224 */ /* 0x002fe200078e000e */
[----:B------:R-:W-:Y:S01]  /*d1e0*/  SHFL.IDX PT, R6, R4, 0x2, 0x1c1f ;  /* 0x005c1f0004067f89 */ /* 0x000fe200000e0000 */
[----:B------:R-:W-:Y:S02]  /*d1f0*/  @!P1 IMAD.MOV.U32 R3, RZ, RZ, R7 ;  /* 0x000000ffff039224 */ /* 0x000fe400078e0007 */
[----:B------:R-:W-:Y:S01]  /*d200*/  VIADD R7, R5, 0x40 ;  /* 0x0000004005077836 */ /* 0x000fe20000000000 */
        /* <DEDUP_REMOVED lines=8> */
[----:B------:R0:W1:Y:S01]  /*d290*/  SHFL.IDX PT, R6, R4, 0x3, 0x1c1f ;  /* 0x007c1f0004067f89 */ /* 0x00006200000e0000 */
[----:B------:R-:W-:-:S03]  /*d2a0*/  @!P1 IMAD.MOV.U32 R3, RZ, RZ, R7 ;  /* 0x000000ffff039224 */ /* 0x000fc600078e0007 */
[----:B------:R0:W2:Y:S04]  /*d2b0*/  SHFL.IDX PT, R14, R0, 0x3, 0x1c1f ;  /* 0x007c1f00000e7f89 */ /* 0x0000a800000e0000 */
[----:B------:R0:W-:Y:S04]  /*d2c0*/  @!P1 LDGSTS.E.BYPASS.LTC128B.128 [R8+0x1f200], desc[UR50][R2.64], !P3 ;  /* 0x1f20000002089fae */ /* 0x0001e8000d901d72 */
[----:B------:R0:W-:Y:S04]  /*d2d0*/  @!P1 LDGSTS.E.BYPASS.LTC128B.128 [R8+0x21200], desc[UR50][R2.64+0x40], !P4 ;  /* 0x2120004002089fae */ /* 0x0001e8000e101d72 */
[----:B------:R0:W-:Y:S02]  /*d2e0*/  @!P1 LDGSTS.E.BYPASS.LTC128B.128 [R8+0x23200], desc[UR50][R2.64+0x80], !P5 ;  /* 0x2320008002089fae */ /* 0x0001e4000e901d72 */
.L_x_144:
[----:B------:R-:W-:-:S05]  /*d2f0*/  VIADD R5, R5, 0x60 ;  /* 0x0000006005057836 */ /* 0x000fca0000000000 */
[----:B------:R-:W-:-:S13]  /*d300*/  ISETP.GE.AND P0, PT, R5, UR40, PT ;  /* 0x0000002805007c0c */ /* 0x000fda000bf06270 */
[----:B0-2---:R-:W-:-:S05]  /*d310*/  @!P0 IADD3 R2, P1, R32, R14, RZ ;  /* 0x0000000e20028210 */ /* 0x005fca0007f3e0ff */
[----:B-1----:R-:W-:-:S05]  /*d320*/  @!P0 IMAD.X R3, RZ, RZ, R6, P1 ;  /* 0x000000ffff038224 */ /* 0x002fca00008e0606 */
[----:B------:R-:W-:Y:S01]  /*d330*/  @!PT LDS RZ, [RZ] ;  /* 0x00000000fffff984 */ /* 0x000fe20000000800 */
[----:B------:R-:W-:Y:S01]  /*d340*/  @!PT LDS RZ, [RZ] ;  /* 0x00000000fffff984 */ /* 0x000fe20000000800 */
[----:B------:R-:W-:Y:S01]  /*d350*/  @!PT LDS RZ, [RZ] ;  /* 0x00000000fffff984 */ /* 0x000fe20000000800 */
[----:B------:R-:W-:Y:S04]  /*d360*/  @!P0 LDGSTS.E.BYPASS.LTC128B.128 [R8+0x1fa00], desc[UR50][R2.64], !P3 ;  /* 0x1fa0000002088fae */ /* 0x000fe8000d901d72 */
[----:B------:R-:W-:Y:S04]  /*d370*/  @!P0 LDGSTS.E.BYPASS.LTC128B.128 [R8+0x21a00], desc[UR50][R2.64+0x40], !P4 ;  /* 0x21a0004002088fae */ /* 0x000fe8000e101d72 */
[----:B------:R0:W-:Y:S01]  /*d380*/  @!P0 LDGSTS.E.BYPASS.LTC128B.128 [R8+0x23a00], desc[UR50][R2.64+0x80], !P5 ;  /* 0x23a0008002088fae */ /* 0x0001e2000e901d72 */
[----:B------:R-:W-:Y:S01]  /*d390*/  NOP ;  /* 0x0000000000007918 */ /* 0x000fe20000000000 */
[----:B------:R-:W-:Y:S02]  /*d3a0*/  SYNCS.ARRIVE.TRANS64.RED.A0T1 RZ, [UR41+0x33400], RZ ;  /* 0x033400ffffff79a7 */ /* 0x000fe40008200429 */
[----:B------:R-:W-:Y:S01]  /*d3b0*/  ARRIVES.LDGSTSBAR.64.TRANSCNT [UR41+0x33400] ;  /* 0x03340000ff0079b0 */ /* 0x000fe20008000aa9 */
[----:B------:R-:W-:Y:S01]  /*d3c0*/  NOP ;  /* 0x0000000000007918 */ /* 0x000fe20000000000 */
[----:B------:R-:W-:Y:S01]  /*d3d0*/  ULOP3.LUT UR4, UR37, 0x1, URZ, 0xc, !UPT ;  /* 0x0000000125047892 */ /* 0x000fe2000f8e0c3f */
[----:B------:R-:W-:Y:S01]  /*d3e0*/  SYNCS.ARRIVE.TRANS64.A1T0 RZ, [UR41+0x33400], RZ ;  /* 0x033400ffffff79a7 */ /* 0x000fe20008100029 */
[----:B0-----:R-:W-:-:S04]  /*d3f0*/  IMAD.U32 R2, RZ, RZ, UR39 ;  /* 0x00000027ff027e24 */ /* 0x001fc8000f8e00ff */
[----:B------:R-:W-:-:S05]  /*d400*/  IMAD.U32 R0, RZ, RZ, UR4 ;  /* 0x00000004ff007e24 */ /* 0x000fca000f8e00ff */
[----:B------:R-:W-:-:S04]  /*d410*/  SHF.L.U32 R0, R0, 0x1f, RZ ;  /* 0x0000001f00007819 */ /* 0x000fc800000006ff */
[----:B------:R-:W0:Y:S02]  /*d420*/  SYNCS.PHASECHK.TRANS64.TRYWAIT P0, [UR41+0x33420], R0 ;  /* 0x03342000ff0075a7 */ /* 0x000e240008000169 */
[----:B0-----:R-:W-:Y:S05]  /*d430*/  @!P0 BRA `(.L_x_63) ;  /* 0x0000003800808947 */ /* 0x001fea0003800000 */
.L_x_145:
[----:B------:R-:W-:-:S13]  /*d440*/  ISETP.GE.AND P0, PT, R2, 0xa1, PT ;  /* 0x000000a10200780c */ /* 0x000fda0003f06270 */
[----:B------:R-:W-:Y:S05]  /*d450*/  @!P0 BRA `(.L_x_64) ;  /* 0x0000001800008947 */ /* 0x000fea0003800000 */
[----:B------:R-:W-:Y:S02]  /*d460*/  IMAD.MOV.U32 R20, RZ, RZ, R30 ;  /* 0x000000ffff147224 */ /* 0x000fe400078e001e */
[----:B------:R-:W-:Y:S02]  /*d470*/  IMAD.MOV.U32 R18, RZ, RZ, R27 ;  /* 0x000000ffff127224 */ /* 0x000fe400078e001b */
[----:B------:R-:W-:-:S07]  /*d480*/  IMAD.U32 R28, RZ, RZ, UR42 ;  /* 0x0000002aff1c7e24 */ /* 0x000fce000f8e00ff */
.L_x_84:
[----:B0-----:R-:W0:Y:S01]  /*d490*/  LDC R3, c[0x0][0x430] ;  /* 0x00010c00ff037b82 */ /* 0x001e220000000800 */
[----:B-1----:R-:W1:Y:S01]  /*d4a0*/  S2R R0, SR_TID.X ;  /* 0x0000000000007919 */ /* 0x002e620000002100 */
[----:B------:R-:W-:Y:S01]  /*d4b0*/  IMAD R10, R28, 0xa0, R36 ;  /* 0x000000a01c0a7824 */ /* 0x000fe200078e0224 */
[----:B------:R-:W-:Y:S01]  /*d4c0*/  ULDC.64 UR4, c[0x0][0x428] ;  /* 0x00010a0000047ab9 */ /* 0x000fe20000000a00 */
[----:B------:R-:W-:Y:S01]  /*d4d0*/  ULDC.64 UR6, c[0x0][0x418] ;  /* 0x0001060000067ab9 */ /* 0x000fe20000000a00 */
[----:B0-----:R-:W-:Y:S02]  /*d4e0*/  ISETP.NE.AND P1, PT, R3, 0x1, PT ;  /* 0x000000010300780c */ /* 0x001fe40003f25270 */
[----:B-1----:R-:W-:Y:S01]  /*d4f0*/  SHF.R.U32.HI R2, RZ, 0x2, R0 ;  /* 0x00000002ff027819 */ /* 0x002fe20000011600 */
[----:B------:R-:W-:-:S10]  /*d500*/  IMAD.SHL.U32 R0, R0, 0x20, RZ ;  /* 0x0000002000007824 */ /* 0x000fd400078e00ff */
[----:B------:R-:W0:Y:S01]  /*d510*/  @P1 LDC R3, c[0x0][0x434] ;  /* 0x00010d00ff031b82 */ /* 0x000e220000000800 */
[----:B------:R-:W-:-:S04]  /*d520*/  LOP3.LUT R2, R2, 0x1f, RZ, 0xc0, !PT ;  /* 0x0000001f02027812 */ /* 0x000fc800078ec0ff */
[----:B------:R-:W-:-:S03]  /*d530*/  LOP3.LUT R0, R2, 0x60, R0, 0xf8, !PT ;  /* 0x0000006002007812 */ /* 0x000fc600078ef800 */
[----:B------:R-:W1:Y:S02]  /*d540*/  @P1 LDC R5, c[0x0][0x438] ;  /* 0x00010e00ff051b82 */ /* 0x000e640000000800 */
[--C-:B------:R-:W-:Y:S02]  /*d550*/  IMAD.IADD R0, R0, 0x1, R10.reuse ;  /* 0x0000000100007824 */ /* 0x100fe400078e020a */
[----:B------:R-:W-:Y:S02]  /*d560*/  IMAD.IADD R10, R33, 0x1, R10 ;  /* 0x00000001210a7824 */ /* 0x000fe400078e020a */
[----:B------:R-:W-:Y:S02]  /*d570*/  IMAD.MOV.U32 R4, RZ, RZ, R0 ;  /* 0x000000ffff047224 */ /* 0x000fe400078e0000 */
[----:B------:R-:W2:Y:S01]  /*d580*/  @P1 LDC R7, c[0x0][0x438] ;  /* 0x00010e00ff071b82 */ /* 0x000ea20000000800 */
[----:B------:R-:W-:Y:S02]  /*d590*/  IMAD.MOV.U32 R11, RZ, RZ, R10 ;  /* 0x000000ffff0b7224 */ /* 0x000fe400078e000a */
[----:B0-----:R-:W-:-:S05]  /*d5a0*/  @P1 IMAD.HI.U32 R2, R0, R3, RZ ;  /* 0x0000000300021227 */ /* 0x001fca00078e00ff */
[----:B-1----:R-:W-:Y:S01]  /*d5b0*/  @P1 SHF.R.U32.HI R4, RZ, R5, R2 ;  /* 0x00000005ff041219 */ /* 0x002fe20000011602 */
[----:B------:R-:W-:-:S03]  /*d5c0*/  IMAD R2, R34, UR4, RZ ;  /* 0x0000000422027c24 */ /* 0x000fc6000f8e02ff */
[----:B------:R-:W-:Y:S01]  /*d5d0*/  SHF.R.S32.HI R3, RZ, 0x1f, R4 ;  /* 0x0000001fff037819 */ /* 0x000fe20000011404 */
[----:B------:R-:W-:Y:S02]  /*d5e0*/  IMAD R5, R29, UR5, R2 ;  /* 0x000000051d057c24 */ /* 0x000fe4000f8e0202 */
[----:B------:R-:W-:-:S04]  /*d5f0*/  IMAD.MOV.U32 R2, RZ, RZ, R4 ;  /* 0x000000ffff027224 */ /* 0x000fc800078e0004 */
[----:B------:R-:W-:-:S04]  /*d600*/  IMAD.WIDE.U32 R2, R29, UR4, R2 ;  /* 0x000000041d027c25 */ /* 0x000fc8000f8e0002 */
[----:B------:R-:W-:Y:S01]  /*d610*/  IMAD.IADD R3, R5, 0x1, R3 ;  /* 0x0000000105037824 */ /* 0x000fe200078e0203 */
[----:B------:R-:W-:-:S04]  /*d620*/  LEA R8, P0, R2, UR6, 0x2 ;  /* 0x0000000602087c11 */ /* 0x000fc8000f8010ff */
[----:B------:R-:W-:Y:S02]  /*d630*/  LEA.HI.X R9, R2, UR7, R3, 0x2, P0 ;  /* 0x0000000702097c11 */ /* 0x000fe400080f1403 */
[----:B------:R-:W0:Y:S01]  /*d640*/  @P1 LDC R3, c[0x0][0x434] ;  /* 0x00010d00ff031b82 */ /* 0x000e220000000800 */
[----:B------:R-:W-:Y:S01]  /*d650*/  ISETP.GT.U32.AND P0, PT, R33, 0x9f, PT ;  /* 0x0000009f2100780c */ /* 0x000fe20003f04070 */
[----:B0-----:R-:W-:-:S05]  /*d660*/  @P1 IMAD.HI.U32 R2, R10, R3, RZ ;  /* 0x000000030a021227 */ /* 0x001fca00078e00ff */
[----:B--2---:R-:W-:-:S07]  /*d670*/  @P1 SHF.R.U32.HI R11, RZ, R7, R2 ;  /* 0x00000007ff0b1219 */ /* 0x004fce0000011602 */
[--C-:B------:R-:W-:Y:S01]  /*d680*/  @!P0 SHF.R.S32.HI R3, RZ, 0x1f, R11.reuse ;  /* 0x0000001fff038819 */ /* 0x100fe2000001140b */
[----:B------:R-:W-:-:S04]  /*d690*/  @!P0 IMAD.MOV.U32 R2, RZ, RZ, R11 ;  /* 0x000000ffff028224 */ /* 0x000fc800078e000b */
[----:B------:R-:W-:Y:S01]  /*d6a0*/  @!P0 IMAD.WIDE.U32 R2, R29, UR4, R2 ;  /* 0x000000041d028c25 */ /* 0x000fe2000f8e0002 */
[----:B------:R-:W-:-:S03]  /*d6b0*/  ULDC UR4, c[0x0][0x430] ;  /* 0x00010c0000047ab9 */ /* 0x000fc60000000800 */
[----:B------:R-:W-:Y:S01]  /*d6c0*/  @!P0 IMAD.IADD R5, R5, 0x1, R3 ;  /* 0x0000000105058824 */ /* 0x000fe200078e0203 */
[----:B------:R-:W-:-:S04]  /*d6d0*/  @!P0 LEA R6, P1, R2, UR6, 0x2 ;  /* 0x0000000602068c11 */ /* 0x000fc8000f8210ff */
[----:B------:R-:W-:Y:S01]  /*d6e0*/  @!P0 LEA.HI.X R7, R2, UR7, R5, 0x2, P1 ;  /* 0x0000000702078c11 */ /* 0x000fe200088f1405 */
[----:B------:R-:W-:-:S06]  /*d6f0*/  IMAD.MOV.U32 R5, RZ, RZ, RZ ;  /* 0x000000ffff057224 */ /* 0x000fcc00078e00ff */
[----:B------:R0:W5:Y:S01]  /*d700*/  @!P0 LDG.E R5, desc[UR50][R6.64] ;  /* 0x0000003206058981 */ /* 0x000162000c1e1900 */
[----:B------:R-:W-:Y:S02]  /*d710*/  VIADD R27, R18, 0x1 ;  /* 0x00000001121b7836 */ /* 0x000fe40000000000 */
[----:B------:R-:W-:Y:S02]  /*d720*/  IMAD.U32 R12, RZ, RZ, UR46 ;  /* 0x0000002eff0c7e24 */ /* 0x000fe4000f8e00ff */
[----:B------:R-:W-:Y:S01]  /*d730*/  IMAD.MOV R13, RZ, RZ, -R4 ;  /* 0x000000ffff0d7224 */ /* 0x000fe200078e0a04 */
[----:B------:R-:W-:Y:S01]  /*d740*/  ISETP.NE.AND P0, PT, R27, 0x2, PT ;  /* 0x000000021b00780c */ /* 0x000fe20003f05270 */
[----:B------:R1:W2:Y:S01]  /*d750*/  LDG.E R7, desc[UR50][R8.64] ;  /* 0x0000003208077981 */ /* 0x0002a2000c1e1900 */
[----:B------:R-:W-:Y:S01]  /*d760*/  ISETP.NE.AND P3, PT, R12, 0x3, PT ;  /* 0x000000030c00780c */ /* 0x000fe20003f65270 */
[----:B------:R-:W-:Y:S01]  /*d770*/  IMAD.MOV R11, RZ, RZ, -R11 ;  /* 0x000000ffff0b7224 */ /* 0x000fe200078e0a0b */
[----:B------:R-:W-:-:S02]  /*d780*/  SEL R3, RZ, 0x1, P0 ;  /* 0x00000001ff037807 */ /* 0x000fc40000000000 */
[----:B------:R-:W-:Y:S01]  /*d790*/  SEL R27, R27, RZ, P0 ;  /* 0x000000ff1b1b7207 */ /* 0x000fe20000000000 */
[----:B0-----:R-:W-:Y:S02]  /*d7a0*/  IMAD R6, R11, UR4, R10 ;  /* 0x000000040b067c24 */ /* 0x001fe4000f8e020a */
[----:B-1----:R-:W-:Y:S02]  /*d7b0*/  IMAD R8, R13, UR4, R0 ;  /* 0x000000040d087c24 */ /* 0x002fe4000f8e0200 */
[----:B------:R-:W-:Y:S01]  /*d7c0*/  IMAD.MOV.U32 R0, RZ, RZ, R28 ;  /* 0x000000ffff007224 */ /* 0x000fe200078e001c */
[----:B------:R-:W-:Y:S01]  /*d7d0*/  LOP3.LUT R30, R20, R3, RZ, 0x3c, !PT ;  /* 0x00000003141e7212 */ /* 0x000fe200078e3cff */
[----:B------:R-:W-:-:S03]  /*d7e0*/  VIADD R28, R28, 0xffffffff ;  /* 0xffffffff1c1c7836 */ /* 0x000fc60000000000 */
[----:B------:R-:W-:Y:S02]  /*d7f0*/  ISETP.GT.AND P2, PT, R0, RZ, PT ;  /* 0x000000ff0000720c */ /* 0x000fe40003f44270 */
[----:B--2---:R-:W-:Y:S01]  /*d800*/  SHF.R.S32.HI R25, RZ, 0x1f, R7 ;  /* 0x0000001fff197819 */ /* 0x004fe20000011407 */
[----:B------:R-:W-:Y:S10]  /*d810*/  @!P3 BRA `(.L_x_65) ;  /* 0x000000000004b947 */ /* 0x000ff40003800000 */
[----:B------:R-:W-:Y:S01]  /*d820*/  BPT.TRAP 0x1 ;  /* 0x000000040000795c */ /* 0x000fe20000300000 */
.L_x_65:
[----:B------:R-:W-:Y:S01]  /*d830*/  LEA R4, R27, UR41, 0x3 ;  /* 0x000000291b047c11 */ /* 0x000fe2000f8e18ff */
[----:B------:R-:W-:Y:S01]  /*d840*/  BSSY B0, `(.L_x_66) ;  /* 0x0000005000007945 */ /* 0x000fe20003800000 */
[----:B------:R-:W-:Y:S02]  /*d850*/  SHF.L.U32 R26, R30, 0x1f, RZ ;  /* 0x0000001f1e1a7819 */ /* 0x000fe400000006ff */
[----:B------:R-:W-:Y:S02]  /*d860*/  SHF.R.S32.HI R19, RZ, 0x1f, R8 ;  /* 0x0000001fff137819 */ /* 0x000fe40000011408 */
[----:B------:R-:W0:Y:S02]  /*d870*/  SYNCS.PHASECHK.TRANS64.TRYWAIT P0, [R4+URZ+0x33480], R26 ;  /* 0x0334801a040075a7 */ /* 0x000e24000800017f */
[----:B0-----:R-:W-:Y:S05]  /*d880*/  @!P0 BRA `(.L_x_67) ;  /* 0x0000003400848947 */ /* 0x001fea0003800000 */
.L_x_146:
[----:B------:R-:W-:Y:S05]  /*d890*/  BSYNC B0 ;  /* 0x0000000000007941 */ /* 0x000fea0003800000 */
.L_x_66:
[----:B------:R-:W-:Y:S01]  /*d8a0*/  ULDC.64 UR4, c[0x0][0x328] ;  /* 0x0000ca0000047ab9 */ /* 0x000fe20000000a00 */
[----:B------:R-:W-:Y:S01]  /*d8b0*/  ULDC.64 UR6, c[0x0][0x338] ;  /* 0x0000ce0000067ab9 */ /* 0x000fe20000000a00 */
[----:B------:R-:W-:Y:S01]  /*d8c0*/  IMAD R3, R19, UR4, RZ ;  /* 0x0000000413037c24 */ /* 0x000fe2000f8e02ff */
[----:B------:R-:W-:Y:S01]  /*d8d0*/  ULDC.64 UR8, c[0x0][0x330] ;  /* 0x0000cc0000087ab9 */ /* 0x000fe20000000a00 */
[----:B------:R-:W-:Y:S01]  /*d8e0*/  IMAD R0, R25, UR6, RZ ;  /* 0x0000000619007c24 */ /* 0x000fe2000f8e02ff */
[----:B------:R-:W-:Y:S01]  /*d8f0*/  SHF.R.S32.HI R22, RZ, 0x1f, R6 ;  /* 0x0000001fff167819 */ /* 0x000fe20000011406 */
[C---:B------:R-:W-:Y:S01]  /*d900*/  IMAD R9, R8.reuse, UR5, R3 ;  /* 0x0000000508097c24 */ /* 0x040fe2000f8e0203 */
[----:B------:R-:W-:Y:S01]  /*d910*/  ULDC.64 UR10, c[0x0][0x318] ;  /* 0x0000c600000a7ab9 */ /* 0x000fe20000000a00 */
[----:B------:R-:W-:Y:S01]  /*d920*/  IMAD.WIDE.U32 R2, R8, UR4, RZ ;  /* 0x0000000408027c25 */ /* 0x000fe2000f8e00ff */
[----:B-----5:R-:W-:Y:S02]  /*d930*/  SHF.R.S32.HI R24, RZ, 0x1f, R5 ;  /* 0x0000001fff187819 */ /* 0x020fe40000011405 */
[C---:B------:R-:W-:Y:S01]  /*d940*/  LOP3.LUT P4, RZ, R16.reuse, 0x4, RZ, 0xc0, !PT ;  /* 0x0000000410ff7812 */ /* 0x040fe2000788c0ff */
[----:B------:R-:W-:Y:S01]  /*d950*/  IMAD.IADD R3, R3, 0x1, R9 ;  /* 0x0000000103037824 */ /* 0x000fe200078e0209 */
[C---:B------:R-:W-:Y:S01]  /*d960*/  LOP3.LUT P3, RZ, R16.reuse, 0x2, RZ, 0xc0, !PT ;  /* 0x0000000210ff7812 */ /* 0x040fe2000786c0ff */
[C---:B------:R-:W-:Y:S01]  /*d970*/  IMAD R0, R7.reuse, UR7, R0 ;  /* 0x0000000707007c24 */ /* 0x040fe2000f8e0200 */
[----:B------:R-:W-:Y:S01]  /*d980*/  LOP3.LUT P1, RZ, R16, 0x1, RZ, 0xc0, !PT ;  /* 0x0000000110ff7812 */ /* 0x000fe2000782c0ff */
        /* <DEDUP_REMOVED lines=9> */
[C---:B------:R-:W-:Y:S02]  /*da20*/  IMAD R0, R6.reuse, UR5, R0 ;  /* 0x0000000506007c24 */ /* 0x040fe4000f8e0200 */
[----:B------:R-:W-:Y:S01]  /*da30*/  IMAD.WIDE.U32 R2, R6, UR4, RZ ;  /* 0x0000000406027c25 */ /* 0x000fe2000f8e00ff */
[----:B------:R-:W-:-:S03]  /*da40*/  UMOV UR4, 0xffffffff ;  /* 0xffffffff00047882 */ /* 0x000fc60000000000 */
[----:B------:R-:W-:Y:S02]  /*da50*/  IMAD.IADD R3, R3, 0x1, R0 ;  /* 0x0000000103037824 */ /* 0x000fe400078e0200 */
[----:B------:R-:W-:Y:S02]  /*da60*/  IMAD R0, R24, UR6, RZ ;  /* 0x0000000618007c24 */ /* 0x000fe4000f8e02ff */
[----:B------:R-:W-:-:S04]  /*da70*/  IMAD.WIDE.U32 R2, R5, UR6, R2 ;  /* 0x0000000605027c25 */ /* 0x000fc8000f8e0002 */
[----:B------:R-:W-:-:S04]  /*da80*/  IMAD R0, R5, UR7, R0 ;  /* 0x0000000705007c24 */ /* 0x000fc8000f8e0200 */
[----:B------:R-:W-:Y:S02]  /*da90*/  IMAD.IADD R3, R3, 0x1, R0 ;  /* 0x0000000103037824 */ /* 0x000fe400078e0200 */
[----:B------:R-:W-:-:S03]  /*daa0*/  IMAD.WIDE.U32 R2, R17, UR8, R2 ;  /* 0x0000000811027c25 */ /* 0x000fc6000f8e0002 */
[----:B------:R-:W-:-:S04]  /*dab0*/  IADD3 R21, P0, R2, UR10, RZ ;  /* 0x0000000a02157c10 */ /* 0x000fc8000ff1e0ff */
[----:B------:R-:W-:Y:S01]  /*dac0*/  IADD3.X R23, R23, UR11, R3, P0, !PT ;  /* 0x0000000b17177c10 */ /* 0x000fe200087fe403 */
[----:B------:R-:W-:Y:S08]  /*dad0*/  BRA.DIV UR4, `(.L_x_68) ;  /* 0x0000003604047947 */ /* 0x000ff0000b800000 */
[----:B------:R-:W1:Y:S04]  /*dae0*/  SHFL.IDX PT, R2, R9, RZ, 0x1c1f ;  /* 0x001c1fff09027589 */ /* 0x000e6800000e0000 */
[----:B------:R-:W2:Y:S04]  /*daf0*/  SHFL.IDX PT, R0, R10, RZ, 0x1c1f ;  /* 0x001c1fff0a007589 */ /* 0x000ea800000e0000 */
[----:B------:R-:W-:Y:S01]  /*db00*/  SHFL.IDX PT, R23, R23, RZ, 0x1c1f ;  /* 0x001c1fff17177589 */ /* 0x000fe200000e0000 */
[----:B-1----:R-:W-:-:S05]  /*db10*/  IADD3 R2, P0, R32, R2, RZ ;  /* 0x0000000220027210 */ /* 0x002fca0007f1e0ff */
[----:B--2---:R-:W-:Y:S02]  /*db20*/  IMAD.X R3, RZ, RZ, R0, P0 ;  /* 0x000000ffff037224 */ /* 0x004fe400000e0600 */
[----:B------:R-:W-:Y:S02]  /*db30*/  VIADD R0, R35, UR41 ;  /* 0x0000002923007c36 */ /* 0x000fe40008000000 */
[----:B------:R-:W-:Y:S04]  /*db40*/  SHFL.IDX PT, R35, R10, 0x2, 0x1c1f ;  /* 0x005c1f000a237f89 */ /* 0x000fe800000e0000 */
[----:B------:R-:W-:Y:S04]  /*db50*/  LDGSTS.E.BYPASS.LTC128B.128 [R0+0xf200], desc[UR50][R2.64], !P4 ;  /* 0x0f20000002007fae */ /* 0x000fe8000e101d72 */
[----:B------:R-:W-:Y:S04]  /*db60*/  LDGSTS.E.BYPASS.LTC128B.128 [R0+0x11a00], desc[UR50][R2.64+0x40], !P3 ;  /* 0x11a0004002007fae */ /* 0x000fe8000d901d72 */
[----:B------:R1:W-:Y:S04]  /*db70*/  LDGSTS.E.BYPASS.LTC128B.128 [R0+0x14200], desc[UR50][R2.64+0x80], !P1 ;  /* 0x1420008002007fae */ /* 0x0003e8000c901d72 */
[----:B-1----:R-:W1:Y:S04]  /*db80*/  SHFL.IDX PT, R2, R9, 0x1, 0x1c1f ;  /* 0x003c1f0009027f89 */ /* 0x002e6800000e0000 */
[----:B------:R-:W2:Y:S01]  /*db90*/  SHFL.IDX PT, R3, R10, 0x1, 0x1c1f ;  /* 0x003c1f000a037f89 */ /* 0x000ea200000e0000 */
[----:B-1----:R-:W-:-:S05]  /*dba0*/  IADD3 R2, P0, R32, R2, RZ ;  /* 0x0000000220027210 */ /* 0x002fca0007f1e0ff */
[----:B--2---:R-:W-:-:S05]  /*dbb0*/  IMAD.X R3, RZ, RZ, R3, P0 ;  /* 0x000000ffff037224 */ /* 0x004fca00000e0603 */
[----:B------:R-:W-:Y:S04]  /*dbc0*/  LDGSTS.E.BYPASS.LTC128B.128 [R0+0xfa00], desc[UR50][R2.64], !P4 ;  /* 0x0fa0000002007fae */ /* 0x000fe8000e101d72 */
[----:B------:R-:W-:Y:S04]  /*dbd0*/  LDGSTS.E.BYPASS.LTC128B.128 [R0+0x12200], desc[UR50][R2.64+0x40], !P3 ;  /* 0x1220004002007fae */ /* 0x000fe8000d901d72 */
        /* <DEDUP_REMOVED lines=11> */
[----:B------:R-:W-:Y:S04]  /*dc90*/  LDGSTS.E.BYPASS.LTC128B.128 [R0+0x10a00], desc[UR50][R2.64], !P4 ;  /* 0x10a0000002007fae */ /* 0x000fe8000e101d72 */
[----:B------:R-:W-:Y:S04]  /*dca0*/  LDGSTS.E.BYPASS.LTC128B.128 [R0+0x13200], desc[UR50][R2.64+0x40], !P3 ;  /* 0x1320004002007fae */ /* 0x000fe8000d901d72 */
[----:B------:R1:W-:Y:S04]  /*dcb0*/  LDGSTS.E.BYPASS.LTC128B.128 [R0+0x15a00], desc[UR50][R2.64+0x80], !P1 ;  /* 0x15a0008002007fae */ /* 0x0003e8000c901d72 */
[----:B-1----:R1:W2:Y:S02]  /*dcc0*/  SHFL.IDX PT, R2, R21, RZ, 0x1c1f ;  /* 0x001c1fff15027589 */ /* 0x0022a400000e0000 */
.L_x_158:
[----:B--2---:R-:W-:-:S05]  /*dcd0*/  IADD3 R2, P0, R32, R2, RZ ;  /* 0x0000000220027210 */ /* 0x004fca0007f1e0ff */
        /* <DEDUP_REMOVED lines=9> */
.L_x_69:
[----:B------:R-:W-:Y:S02]  /*dd70*/  PLOP3.LUT P1, PT, P1, P0, PT, 0xa2, 0x0 ;  /* 0x000000000000781c */ /* 0x000fe40000f21472 */
[----:B------:R-:W-:-:S08]  /*dd80*/  @P0 R2UR P1, UR4, R4 ;  /* 0x00000000040402ca */ /* 0x000fd00000020000 */
[----:B------:R-:W-:-:S05]  /*dd90*/  @P0 PLOP3.LUT P0, PT, P1, PT, PT, 0x80, 0x0 ;  /* 0x000000000000081c */ /* 0x000fca0000f0f070 */
[----:B------:R-:W-:Y:S01]  /*dda0*/  @!P1 SYNCS.ARRIVE.TRANS64.RED.A0T1 RZ, [UR4+0x33470], RZ ;  /* 0x033470ffffff99a7 */ /* 0x000fe20008200404 */
[----:B------:R-:W-:Y:S07]  /*ddb0*/  @!P1 ARRIVES.LDGSTSBAR.64.TRANSCNT [UR4+0x33470] ;  /* 0x03347000ff0099b0 */ /* 0x000fee0008000a84 */
[----:B------:R-:W-:Y:S05]  /*ddc0*/  @P0 BRA.U.ANY `(.L_x_69) ;  /* 0xfffffffd00e80947 */ /* 0x000fea000393ffff */
[----:B------:R-:W-:Y:S01]  /*ddd0*/  NOP ;  /* 0x0000000000007918 */ /* 0x000fe20000000000 */
[----:B--2---:R-:W-:-:S05]  /*dde0*/  IMAD.U32 R2, RZ, RZ, UR46 ;  /* 0x0000002eff027e24 */ /* 0x004fca000f8e00ff */
[----:B------:R-:W-:-:S13]  /*ddf0*/  ISETP.NE.AND P3, PT, R2, 0x3, PT ;  /* 0x000000030200780c */ /* 0x000fda0003f65270 */
[----:B------:R-:W-:Y:S05]  /*de00*/  @!P3 BRA `(.L_x_70) ;  /* 0x000000000004b947 */ /* 0x000fea0003800000 */
[----:B------:R-:W-:Y:S01]  /*de10*/  BPT.TRAP 0x1 ;  /* 0x000000040000795c */ /* 0x000fe20000300000 */
.L_x_70:
[----:B------:R2:W-:Y:S01]  /*de20*/  SYNCS.ARRIVE.TRANS64.A1T0 RZ, [R4+URZ+0x33470], RZ ;  /* 0x033470ff04ff79a7 */ /* 0x0005e2000810003f */
[----:B------:R-:W-:Y:S05]  /*de30*/  @!P3 BRA `(.L_x_71) ;  /* 0x000000000004b947 */ /* 0x000fea0003800000 */
[----:B------:R-:W-:Y:S01]  /*de40*/  BPT.TRAP 0x1 ;  /* 0x000000040000795c */ /* 0x000fe20000300000 */
.L_x_71:
[----:B------:R-:W3:Y:S01]  /*de50*/  SYNCS.PHASECHK.TRANS64.TRYWAIT P0, [R4+URZ+0x33440], R26 ;  /* 0x0334401a040075a7 */ /* 0x000ee2000800017f */
[----:B------:R-:W-:Y:S04]  /*de60*/  BSSY B0, `(.L_x_72) ;  /* 0x0000002000007945 */ /* 0x000fe80003800000 */
[----:B---3--:R-:W-:Y:S05]  /*de70*/  @!P0 BRA `(.L_x_73) ;  /* 0x00000034009c8947 */ /* 0x008fea0003800000 */
.L_x_159:
[----:B------:R-:W-:Y:S05]  /*de80*/  BSYNC B0 ;  /* 0x0000000000007941 */ /* 0x000fea0003800000 */
.L_x_72:
[----:B------:R-:W-:Y:S01]  /*de90*/  ULDC.64 UR4, c[0x0][0x300] ;  /* 0x0000c00000047ab9 */ /* 0x000fe20000000a00 */
[----:B------:R-:W-:Y:S01]  /*dea0*/  ULDC.64 UR6, c[0x0][0x310] ;  /* 0x0000c40000067ab9 */ /* 0x000fe20000000a00 */
[----:B------:R-:W-:Y:S01]  /*deb0*/  IMAD R19, R19, UR4, RZ ;  /* 0x0000000413137c24 */ /* 0x000fe2000f8e02ff */
[----:B------:R-:W-:Y:S01]  /*dec0*/  ULDC.64 UR8, c[0x0][0x308] ;  /* 0x0000c20000087ab9 */ /* 0x000fe20000000a00 */
[----:B------:R-:W-:Y:S01]  /*ded0*/  IMAD.WIDE.U32 R2, R8, UR4, RZ ;  /* 0x0000000408027c25 */ /* 0x000fe2000f8e00ff */
[----:B------:R-:W-:Y:S01]  /*dee0*/  ULDC.64 UR10, c[0x0][0x2e8] ;  /* 0x0000ba00000a7ab9 */ /* 0x000fe20000000a00 */
[----:B------:R-:W-:Y:S02]  /*def0*/  LOP3.LUT P4, RZ, R16, 0x4, RZ, 0xc0, !PT ;  /* 0x0000000410ff7812 */ /* 0x000fe4000788c0ff */
[----:B------:R-:W-:Y:S01]  /*df00*/  IMAD R19, R8, UR5, R19 ;  /* 0x0000000508137c24 */ /* 0x000fe2000f8e0213 */
[C---:B------:R-:W-:Y:S01]  /*df10*/  LOP3.LUT P3, RZ, R16.reuse, 0x2, RZ, 0xc0, !PT ;  /* 0x0000000210ff7812 */ /* 0x040fe2000786c0ff */
[----:B------:R-:W-:Y:S01]  /*df20*/  IMAD R8, R25, UR6, RZ ;  /* 0x0000000619087c24 */ /* 0x000fe2000f8e02ff */
[----:B------:R-:W-:Y:S01]  /*df30*/  LOP3.LUT P1, RZ, R16, 0x1, RZ, 0xc0, !PT ;  /* 0x0000000110ff7812 */ /* 0x000fe2000782c0ff */
[----:B------:R-:W-:-:S02]  /*df40*/  IMAD.IADD R3, R3, 0x1, R19 ;  /* 0x0000000103037824 */ /* 0x000fc400078e0213 */
[C---:B------:R-:W-:Y:S02]  /*df50*/  IMAD R9, R7.reuse, UR7, R8 ;  /* 0x0000000707097c24 */ /* 0x040fe4000f8e0208 */
[----:B------:R-:W-:-:S04]  /*df60*/  IMAD.WIDE.U32 R2, R7, UR6, R2 ;  /* 0x0000000607027c25 */ /* 0x000fc8000f8e0002 */
[----:B------:R-:W-:Y:S02]  /*df70*/  IMAD.IADD R3, R3, 0x1, R9 ;  /* 0x0000000103037824 */ /* 0x000fe400078e0209 */
[----:B------:R-:W-:Y:S02]  /*df80*/  IMAD R8, R31, UR8, RZ ;  /* 0x000000081f087c24 */ /* 0x000fe4000f8e02ff */
[----:B------:R-:W-:-:S04]  /*df90*/  IMAD.WIDE.U32 R2, R17, UR8, R2 ;  /* 0x0000000811027c25 */ /* 0x000fc8000f8e0002 */
[----:B------:R-:W-:Y:S01]  /*dfa0*/  IMAD R7, R17, UR9, R8 ;  /* 0x0000000911077c24 */ /* 0x000fe2000f8e0208 */
[----:B------:R-:W-:Y:S01]  /*dfb0*/  IADD3 R19, P0, R2, UR10, RZ ;  /* 0x0000000a02137c10 */ /* 0x000fe2000ff1e0ff */
[----:B------:R-:W-:-:S03]  /*dfc0*/  IMAD R24, R24, UR6, RZ ;  /* 0x0000000618187c24 */ /* 0x000fc6000f8e02ff */
[----:B-1----:R-:W-:Y:S01]  /*dfd0*/  IADD3.X R21, R7, UR11, R3, P0, !PT ;  /* 0x0000000b07157c10 */ /* 0x002fe200087fe403 */
[----:B------:R-:W-:-:S04]  /*dfe0*/  IMAD R3, R22, UR4, RZ ;  /* 0x0000000416037c24 */ /* 0x000fc8000f8e02ff */
        /* <DEDUP_REMOVED lines=10> */
[----:B------:R-:W-:Y:S08]  /*e090*/  BRA.DIV UR4, `(.L_x_74) ;  /* 0x0000003604287947 */ /* 0x000ff0000b800000 */
[----:B------:R-:W1:Y:S04]  /*e0a0*/  SHFL.IDX PT, R14, R19, RZ, 0x1c1f ;  /* 0x001c1fff130e7589 */ /* 0x000e6800000e0000 */
[----:B------:R-:W4:Y:S04]  /*e0b0*/  SHFL.IDX PT, R3, R21, RZ, 0x1c1f ;  /* 0x001c1fff15037589 */ /* 0x000f2800000e0000 */
[----:B------:R-:W-:Y:S04]  /*e0c0*/  SHFL.IDX PT, R2, R19, 0x3, 0x1c1f ;  /* 0x007c1f0013027f89 */ /* 0x000fe800000e0000 */
[----:B------:R-:W-:Y:S01]  /*e0d0*/  SHFL.IDX PT, R22, R22, RZ, 0x1c1f ;  /* 0x001c1fff16167589 */ /* 0x000fe200000e0000 */
[----:B-1----:R-:W-:-:S03]  /*e0e0*/  IADD3 R10, P0, R32, R14, RZ ;  /* 0x0000000e200a7210 */ /* 0x002fc60007f1e0ff */
[----:B------:R-:W1:Y:S02]  /*e0f0*/  SHFL.IDX PT, R14, R19, 0x1, 0x1c1f ;  /* 0x003c1f00130e7f89 */ /* 0x000e6400000e0000 */
[----:B----4-:R-:W-:Y:S02]  /*e100*/  IMAD.X R11, RZ, RZ, R3, P0 ;  /* 0x000000ffff0b7224 */ /* 0x010fe400000e0603 */
[----:B------:R-:W4:Y:S04]  /*e110*/  SHFL.IDX PT, R3, R21, 0x1, 0x1c1f ;  /* 0x003c1f0015037f89 */ /* 0x000f2800000e0000 */
[----:B------:R0:W-:Y:S04]  /*e120*/  LDGSTS.E.BYPASS.LTC128B.128 [R0+0x24200], desc[UR50][R10.64], !P4 ;  /* 0x242000000a007fae */ /* 0x0001e8000e101d72 */
[----:B------:R0:W-:Y:S04]  /*e130*/  LDGSTS.E.BYPASS.LTC128B.128 [R0+0x26a00], desc[UR50][R10.64+0x40], !P3 ;  /* 0x26a000400a007fae */ /* 0x0001e8000d901d72 */
[----:B------:R0:W-:Y:S01]  /*e140*/  LDGSTS.E.BYPASS.LTC128B.128 [R0+0x29200], desc[UR50][R10.64+0x80], !P1 ;  /* 0x292000800a007fae */ /* 0x0001e2000c901d72 */
[----:B-1----:R-:W-:-:S03]  /*e150*/  IADD3 R8, P0, R32, R14, RZ ;  /* 0x0000000e20087210 */ /* 0x002fc60007f1e0ff */
[----:B------:R-:W1:Y:S02]  /*e160*/  SHFL.IDX PT, R14, R19, 0x2, 0x1c1f ;  /* 0x005c1f00130e7f89 */ /* 0x000e6400000e0000 */
[----:B----4-:R-:W-:Y:S02]  /*e170*/  IMAD.X R9, RZ, RZ, R3, P0 ;  /* 0x000000ffff097224 */ /* 0x010fe400000e0603 */
[----:B------:R-:W4:Y:S04]  /*e180*/  SHFL.IDX PT, R3, R21, 0x2, 0x1c1f ;  /* 0x005c1f0015037f89 */ /* 0x000f2800000e0000 */
[----:B------:R-:W5:Y:S04]  /*e190*/  SHFL.IDX PT, R21, R21, 0x3, 0x1c1f ;  /* 0x007c1f0015157f89 */ /* 0x000f6800000e0000 */
[----:B------:R0:W-:Y:S04]  /*e1a0*/  LDGSTS.E.BYPASS.LTC128B.128 [R0+0x24a00], desc[UR50][R8.64], !P4 ;  /* 0x24a0000008007fae */ /* 0x0001e8000e101d72 */
[----:B------:R0:W-:Y:S04]  /*e1b0*/  LDGSTS.E.BYPASS.LTC128B.128 [R0+0x27200], desc[UR50][R8.64+0x40], !P3 ;  /* 0x2720004008007fae */ /* 0x0001e8000d901d72 */
[----:B------:R0:W-:Y:S01]  /*e1c0*/  LDGSTS.E.BYPASS.LTC128B.128 [R0+0x29a00], desc[UR50][R8.64+0x80], !P1 ;  /* 0x29a0008008007fae */ /* 0x0001e2000c901d72 */
[----:B-1----:R-:W-:-:S03]  /*e1d0*/  IADD3 R6, P0, R32, R14, RZ ;  /* 0x0000000e20067210 */ /* 0x002fc60007f1e0ff */
[----:B------:R0:W1:Y:S02]  /*e1e0*/  SHFL.IDX PT, R14, R5, RZ, 0x1c1f ;  /* 0x001c1fff050e7589 */ /* 0x00006400000e0000 */
[----:B----4-:R-:W-:Y:S01]  /*e1f0*/  IMAD.X R7, RZ, RZ, R3, P0 ;  /* 0x000000ffff077224 */ /* 0x010fe200000e0603 */
[----:B------:R-:W-:-:S04]  /*e200*/  IADD3 R2, P0, R32, R2, RZ ;  /* 0x0000000220027210 */ /* 0x000fc80007f1e0ff */
[----:B------:R0:W-:Y:S01]  /*e210*/  LDGSTS.E.BYPASS.LTC128B.128 [R0+0x25200], desc[UR50][R6.64], !P4 ;  /* 0x2520000006007fae */ /* 0x0001e2000e101d72 */
[----:B-----5:R-:W-:-:S03]  /*e220*/  IMAD.X R3, RZ, RZ, R21, P0 ;  /* 0x000000ffff037224 */ /* 0x020fc600000e0615 */
[----:B------:R0:W-:Y:S04]  /*e230*/  LDGSTS.E.BYPASS.LTC128B.128 [R0+0x27a00], desc[UR50][R6.64+0x40], !P3 ;  /* 0x27a0004006007fae */ /* 0x0001e8000d901d72 */
[----:B------:R0:W-:Y:S04]  /*e240*/  LDGSTS.E.BYPASS.LTC128B.128 [R0+0x2a200], desc[UR50][R6.64+0x80], !P1 ;  /* 0x2a20008006007fae */ /* 0x0001e8000c901d72 */
[----:B------:R0:W-:Y:S04]  /*e250*/  LDGSTS.E.BYPASS.LTC128B.128 [R0+0x25a00], desc[UR50][R2.64], !P4 ;  /* 0x25a0000002007fae */ /* 0x0001e8000e101d72 */
[----:B------:R0:W-:Y:S04]  /*e260*/  LDGSTS.E.BYPASS.LTC128B.128 [R0+0x28200], desc[UR50][R2.64+0x40], !P3 ;  /* 0x2820004002007fae */ /* 0x0001e8000d901d72 */
[----:B-1----:R0:W-:Y:S02]  /*e270*/  LDGSTS.E.BYPASS.LTC128B.128 [R0+0x2aa00], desc[UR50][R2.64+0x80], !P1 ;  /* 0x2aa0008002007fae */ /* 0x0021e4000c901d72 */
.L_x_171:
[----:B0-----:R-:W-:-:S05]  /*e280*/  IADD3 R2, P0, R32, R14, RZ ;  /* 0x0000000e20027210 */ /* 0x001fca0007f1e0ff */
        /* <DEDUP_REMOVED lines=9> */
.L_x_75:
[----:B------:R-:W-:Y:S02]  /*e320*/  PLOP3.LUT P1, PT, P1, P0, PT, 0xa2, 0x0 ;  /* 0x000000000000781c */ /* 0x000fe40000f21472 */
[----:B------:R-:W-:-:S08]  /*e330*/  @P0 R2UR P1, UR4, R4 ;  /* 0x00000000040402ca */ /* 0x000fd00000020000 */
[----:B------:R-:W-:-:S05]  /*e340*/  @P0 PLOP3.LUT P0, PT, P1, PT, PT, 0x80, 0x0 ;  /* 0x000000000000081c */ /* 0x000fca0000f0f070 */
[----:B------:R-:W-:Y:S01]  /*e350*/  @!P1 SYNCS.ARRIVE.TRANS64.RED.A0T1 RZ, [UR4+0x33430], RZ ;  /* 0x033430ffffff99a7 */ /* 0x000fe20008200404 */
[----:B------:R-:W-:Y:S07]  /*e360*/  @!P1 ARRIVES.LDGSTSBAR.64.TRANSCNT [UR4+0x33430] ;  /* 0x03343000ff0099b0 */ /* 0x000fee0008000a84 */
[----:B------:R-:W-:Y:S05]  /*e370*/  @P0 BRA.U.ANY `(.L_x_75) ;  /* 0xfffffffd00e80947 */ /* 0x000fea000393ffff */
[----:B------:R-:W-:Y:S01]  /*e380*/  NOP ;  /* 0x0000000000007918 */ /* 0x000fe20000000000 */
[----:B0-----:R-:W-:-:S05]  /*e390*/  IMAD.U32 R0, RZ, RZ, UR46 ;  /* 0x0000002eff007e24 */ /* 0x001fca000f8e00ff */
[----:B------:R-:W-:-:S13]  /*e3a0*/  ISETP.NE.AND P3, PT, R0, 0x3, PT ;  /* 0x000000030000780c */ /* 0x000fda0003f65270 */
[----:B------:R-:W-:Y:S05]  /*e3b0*/  @!P3 BRA `(.L_x_76) ;  /* 0x000000000004b947 */ /* 0x000fea0003800000 */
[----:B------:R-:W-:Y:S01]  /*e3c0*/  BPT.TRAP 0x1 ;  /* 0x000000040000795c */ /* 0x000fe20000300000 */
.L_x_76:
[----:B------:R-:W-:Y:S01]  /*e3d0*/  IMAD.U32 R0, RZ, RZ, UR47 ;  /* 0x0000002fff007e24 */ /* 0x000fe2000f8e00ff */
[----:B------:R0:W-:Y:S04]  /*e3e0*/  SYNCS.ARRIVE.TRANS64.A1T0 RZ, [R4+URZ+0x33430], RZ ;  /* 0x033430ff04ff79a7 */ /* 0x0001e8000810003f */
[----:B------:R-:W-:-:S13]  /*e3f0*/  ISETP.NE.AND P0, PT, R0, 0x3, PT ;  /* 0x000000030000780c */ /* 0x000fda0003f05270 */
[----:B0-----:R-:W-:Y:S05]  /*e400*/  @!P0 BRA `(.L_x_77) ;  /* 0x0000000000048947 */ /* 0x001fea0003800000 */
[----:B------:R-:W-:Y:S01]  /*e410*/  BPT.TRAP 0x1 ;  /* 0x000000040000795c */ /* 0x000fe20000300000 */
.L_x_77:
[----:B------:R-:W-:Y:S01]  /*e420*/  LOP3.LUT R3, R20, 0x1, RZ, 0x3c, !PT ;  /* 0x0000000114037812 */ /* 0x000fe200078e3cff */
[----:B------:R-:W-:Y:S01]  /*e430*/  BSSY B0, `(.L_x_78) ;  /* 0x0000005000007945 */ /* 0x000fe20003800000 */
[----:B------:R-:W-:Y:S02]  /*e440*/  LEA R0, R18, UR41, 0x3 ;  /* 0x0000002912007c11 */ /* 0x000fe4000f8e18ff */
[----:B------:R-:W-:-:S04]  /*e450*/  SHF.L.U32 R3, R3, 0x1f, RZ ;  /* 0x0000001f03037819 */ /* 0x000fc800000006ff */
[----:B------:R-:W0:Y:S02]  /*e460*/  SYNCS.PHASECHK.TRANS64.TRYWAIT P1, [R0+URZ+0x33470], R3 ;  /* 0x03347003000075a7 */ /* 0x000e24000802017f */
[----:B0-----:R-:W-:Y:S05]  /*e470*/  @!P1 BRA `(.L_x_79) ;  /* 0x00000034009c9947 */ /* 0x001fea0003800000 */
.L_x_172:
[----:B------:R-:W-:Y:S05]  /*e480*/  BSYNC B0 ;  /* 0x0000000000007941 */ /* 0x000fea0003800000 */
.L_x_78:
[----:B------:R-:W-:-:S05]  /*e490*/  IMAD.U32 R2, RZ, RZ, UR46 ;  /* 0x0000002eff027e24 */ /* 0x000fca000f8e00ff */
[----:B------:R-:W-:-:S13]  /*e4a0*/  ISETP.NE.AND P1, PT, R2, 0x3, PT ;  /* 0x000000030200780c */ /* 0x000fda0003f25270 */
[----:B------:R-:W-:Y:S05]  /*e4b0*/  @!P1 BRA `(.L_x_80) ;  /* 0x0000000000049947 */ /* 0x000fea0003800000 */
[----:B------:R-:W-:Y:S01]  /*e4c0*/  BPT.TRAP 0x1 ;  /* 0x000000040000795c */ /* 0x000fe20000300000 */
.L_x_80:
[----:B0-----:R-:W-:Y:S01]  /*e4d0*/  SHF.L.U32 R3, R20, 0x1f, RZ ;  /* 0x0000001f14037819 */ /* 0x001fe200000006ff */
[----:B------:R-:W-:-:S03]  /*e4e0*/  IMAD R2, R18, 0x7800, RZ ;  /* 0x0000780012027824 */ /* 0x000fc600078e02ff */
[----:B------:R-:W0:Y:S02]  /*e4f0*/  SYNCS.PHASECHK.TRANS64.TRYWAIT P1, [R0+URZ+0x33460], R3 ;  /* 0x03346003000075a7 */ /* 0x000e24000802017f */
[----:B0-----:R-:W-:Y:S05]  /*e500*/  @!P1 BRA `(.L_x_81) ;  /* 0x00000034008c9947 */ /* 0x001fea0003800000 */
.L_x_173:
[----:B--23--:R-:W0:Y:S04]  /*e510*/  LDL R4, [R1+0x4] ;  /* 0x0000040001047983 */ /* 0x00ce280000100800 */
[----:B------:R-:W2:Y:S01]  /*e520*/  LDL R8, [R1] ;  /* 0x0000000001087983 */ /* 0x000ea20000100800 */
[----:B------:R-:W-:Y:S05]  /*e530*/  WARPSYNC.ALL ;  /* 0x0000000000007948 */ /* 0x000fea0003800000 */
[----:B------:R-:W-:-:S05]  /*e540*/  IMAD.U32 R18, RZ, RZ, UR46 ;  /* 0x0000002eff127e24 */ /* 0x000fca000f8e00ff */
[----:B------:R-:W-:Y:S02]  /*e550*/  ISETP.NE.AND P1, PT, R18, 0x3, PT ;  /* 0x000000031200780c */ /* 0x000fe40003f25270 */
[C---:B0-----:R-:W-:Y:S02]  /*e560*/  LOP3.LUT R3, R2.reuse, R4, RZ, 0xfc, !PT ;  /* 0x0000000402037212 */ /* 0x041fe400078efcff */
[----:B--2---:R-:W-:-:S03]  /*e570*/  LOP3.LUT R2, R2, R8, RZ, 0xfc, !PT ;  /* 0x0000000802027212 */ /* 0x004fc600078efcff */
[----:B------:R-:W0:Y:S02]  /*e580*/  LDSM.16.MT88.4 R4, [R3+UR41+0xf200] ;  /* 0x00f200290304783b */ /* 0x000e240008004200 */
[----:B------:R-:W-:Y:S01]  /*e590*/  VIADD R2, R2, UR41 ;  /* 0x0000002902027c36 */ /* 0x000fe20008000000 */
[C-C-:B0-----:R-:W-:Y:S02]  /*e5a0*/  PRMT R12, R4.reuse, 0x6420, R5.reuse ;  /* 0x00006420040c7816 */ /* 0x141fe40000000005 */
[----:B------:R-:W-:Y:S02]  /*e5b0*/  PRMT R13, R4, 0x7531, R5 ;  /* 0x00007531040d7816 */ /* 0x000fe40000000005 */
[C-C-:B------:R-:W-:Y:S02]  /*e5c0*/  PRMT R14, R6.reuse, 0x6420, R7.reuse ;  /* 0x00006420060e7816 */ /* 0x140fe40000000007 */
[----:B------:R-:W-:-:S05]  /*e5d0*/  PRMT R15, R6, 0x7531, R7 ;  /* 0x00007531060f7816 */ /* 0x000fca0000000007 */
[----:B------:R-:W-:Y:S04]  /*e5e0*/  STSM.16.M88.4 [R2+0x200], R12 ;  /* 0x0002000c02007844 */ /* 0x000fe80000000200 */
[----:B------:R-:W0:Y:S02]  /*e5f0*/  LDSM.16.MT88.4 R4, [R3+UR41+0x11a00] ;  /* 0x011a00290304783b */ /* 0x000e240008004200 */
[C-C-:B0-----:R-:W-:Y:S02]  /*e600*/  PRMT R8, R4.reuse, 0x6420, R5.reuse ;  /* 0x0000642004087816 */ /* 0x141fe40000000005 */
[----:B------:R-:W-:Y:S02]  /*e610*/  PRMT R9, R4, 0x7531, R5 ;  /* 0x0000753104097816 */ /* 0x000fe40000000005 */
[----:B------:R-:W-:-:S02]  /*e620*/  PRMT R10, R6, 0x6420, R7 ;  /* 0x00006420060a7816 */ /* 0x000fc40000000007 */
        /* <DEDUP_REMOVED lines=79> */
[----:B------:R0:W-:Y:S01]  /*eb20*/  STSM.16.M88.4 [R2+0x7200], R8 ;  /* 0x0072000802007844 */ /* 0x0001e20000000200 */
[----:B------:R-:W-:Y:S01]  /*eb30*/  @!PT LDS RZ, [RZ] ;  /* 0x00000000fffff984 */ /* 0x000fe20000000800 */
[----:B------:R-:W-:Y:S01]  /*eb40*/  @!PT LDS RZ, [RZ] ;  /* 0x00000000fffff984 */ /* 0x000fe20000000800 */
[----:B------:R-:W-:Y:S01]  /*eb50*/  @!PT LDS RZ, [RZ] ;  /* 0x00000000fffff984 */ /* 0x000fe20000000800 */
[----:B------:R-:W-:Y:S01]  /*eb60*/  @!PT LDS RZ, [RZ] ;  /* 0x00000000fffff984 */ /* 0x000fe20000000800 */
[----:B------:R1:W-:Y:S06]  /*eb70*/  MEMBAR.ALL.CTA ;  /* 0x0000000000007992 */ /* 0x0003ec0000008000 */
[----:B-1----:R-:W1:Y:S01]  /*eb80*/  FENCE.VIEW.ASYNC.S ;  /* 0x00000000000073c6 */ /* 0x002e620000000000 */
[----:B------:R-:W-:Y:S05]  /*eb90*/  @!P1 BRA `(.L_x_82) ;  /* 0x0000000000049947 */ /* 0x000fea0003800000 */
[----:B------:R-:W-:Y:S01]  /*eba0*/  BPT.TRAP 0x1 ;  /* 0x000000040000795c */ /* 0x000fe20000300000 */
.L_x_82:
[----:B-1----:R1:W-:Y:S01]  /*ebb0*/  SYNCS.ARRIVE.TRANS64.A1T0 RZ, [R0+URZ+0x33450], RZ ;  /* 0x033450ff00ff79a7 */ /* 0x0023e2000810003f */
[----:B------:R-:W-:Y:S06]  /*ebc0*/  BAR.SYNC.DEFER_BLOCKING 0x2, 0x80 ;  /* 0x0082000000007b1d */ /* 0x000fec0000010000 */
[----:B------:R-:W-:Y:S05]  /*ebd0*/  @!P0 BRA `(.L_x_83) ;  /* 0x0000000000048947 */ /* 0x000fea0003800000 */
[----:B------:R-:W-:Y:S01]  /*ebe0*/  BPT.TRAP 0x1 ;  /* 0x000000040000795c */ /* 0x000fe20000300000 */
.L_x_83:
[----:B-1----:R-:W-:Y:S02]  /*ebf0*/  VIADD R0, R0, 0x33480 ;  /* 0x0003348000007836 */ /* 0x002fe40000000000 */
[----:B------:R-:W-:Y:S02]  /*ec00*/  IMAD.U32 R3, RZ, RZ, UR45 ;  /* 0x0000002dff037e24 */ /* 0x000fe4000f8e00ff */
[----:B------:R-:W-:Y:S02]  /*ec10*/  IMAD.MOV.U32 R20, RZ, RZ, R30 ;  /* 0x000000ffff147224 */ /* 0x000fe400078e001e */
[----:B------:R-:W-:Y:S01]  /*ec20*/  IMAD.MOV.U32 R18, RZ, RZ, R27 ;  /* 0x000000ffff127224 */ /* 0x000fe200078e001b */
[----:B------:R-:W-:-:S04]  /*ec30*/  PRMT R0, R3, 0x654, R0 ;  /* 0x0000065403007816 */ /* 0x000fc80000000000 */
[----:B------:R1:W-:Y:S01]  /*ec40*/  SYNCS.ARRIVE.TRANS64.RED.A1T0 RZ, [R0+URZ], RZ ;  /* 0x000000ff00ff79a7 */ /* 0x0003e2000810043f */
[----:B------:R-:W-:Y:S05]  /*ec50*/  @P2 BRA `(.L_x_84) ;  /* 0xffffffe8000c2947 */ /* 0x000fea000383ffff */
.L_x_64:
[----:B01----:R-:W-:-:S05]  /*ec60*/  IMAD.U32 R0, RZ, RZ, UR47 ;  /* 0x0000002fff007e24 */ /* 0x003fca000f8e00ff */
[----:B------:R-:W-:-:S13]  /*ec70*/  ISETP.NE.AND P0, PT, R0, 0x3, PT ;  /* 0x000000030000780c */ /* 0x000fda0003f05270 */
[----:B------:R-:W-:Y:S05]  /*ec80*/  @!P0 BRA `(.L_x_85) ;  /* 0x0000000000048947 */ /* 0x000fea0003800000 */
[----:B------:R-:W-:Y:S01]  /*ec90*/  BPT.TRAP 0x1 ;  /* 0x000000040000795c */ /* 0x000fe20000300000 */
.L_x_85:
[----:B------:R-:W-:Y:S01]  /*eca0*/  LOP3.LUT R0, R30, 0x1, RZ, 0x3c, !PT ;  /* 0x000000011e007812 */ /* 0x000fe200078e3cff */
[----:B------:R-:W-:Y:S01]  /*ecb0*/  BSSY B0, `(.L_x_86) ;  /* 0x0000005000007945 */ /* 0x000fe20003800000 */
[----:B------:R-:W-:Y:S02]  /*ecc0*/  LEA R3, R27, UR41, 0x3 ;  /* 0x000000291b037c11 */ /* 0x000fe4000f8e18ff */
[----:B------:R-:W-:-:S04]  /*ecd0*/  SHF.L.U32 R0, R0, 0x1f, RZ ;  /* 0x0000001f00007819 */ /* 0x000fc800000006ff */
[----:B------:R-:W0:Y:S02]  /*ece0*/  SYNCS.PHASECHK.TRANS64.TRYWAIT P1, [R3+URZ+0x33470], R0 ;  /* 0x03347000030075a7 */ /* 0x000e24000802017f */
[----:B0-----:R-:W-:Y:S05]  /*ecf0*/  @!P1 BRA `(.L_x_87) ;  /* 0x0000002c00a49947 */ /* 0x001fea0003800000 */
.L_x_174:
[----:B------:R-:W-:Y:S05]  /*ed00*/  BSYNC B0 ;  /* 0x0000000000007941 */ /* 0x000fea0003800000 */
.L_x_86:
[----:B------:R-:W-:-:S05]  /*ed10*/  IMAD.U32 R2, RZ, RZ, UR46 ;  /* 0x0000002eff027e24 */ /* 0x000fca000f8e00ff */
[----:B------:R-:W-:-:S13]  /*ed20*/  ISETP.NE.AND P1, PT, R2, 0x3, PT ;  /* 0x000000030200780c */ /* 0x000fda0003f25270 */
[----:B------:R-:W-:Y:S05]  /*ed30*/  @!P1 BRA `(.L_x_88) ;  /* 0x0000000000049947 */ /* 0x000fea0003800000 */
[----:B------:R-:W-:Y:S01]  /*ed40*/  BPT.TRAP 0x1 ;  /* 0x000000040000795c */ /* 0x000fe20000300000 */
.L_x_88:
[----:B0-----:R-:W2:Y:S01]  /*ed50*/  LDL R0, [R1+0x4] ;  /* 0x0000040001007983 */ /* 0x001ea20000100800 */
[----:B------:R-:W-:Y:S01]  /*ed60*/  SHF.L.U32 R4, R30, 0x1f, RZ ;  /* 0x0000001f1e047819 */ /* 0x000fe200000006ff */
[----:B------:R-:W-:-:S03]  /*ed70*/  IMAD R2, R27, 0x7800, RZ ;  /* 0x000078001b027824 */ /* 0x000fc600078e02ff */
[----:B------:R-:W0:Y:S02]  /*ed80*/  SYNCS.PHASECHK.TRANS64.TRYWAIT P1, [R3+URZ+0x33460], R4 ;  /* 0x03346004030075a7 */ /* 0x000e24000802017f */
[----:B--2---:R-:W-:Y:S01]  /*ed90*/  LOP3.LUT R0, R2, R0, RZ, 0xfc, !PT ;  /* 0x0000000002007212 */ /* 0x004fe200078efcff */
[----:B0-----:R-:W-:Y:S06]  /*eda0*/  @!P1 BRA `(.L_x_89) ;  /* 0x0000002c008c9947 */ /* 0x001fec0003800000 */
.L_x_175:
[----:B------:R-:W2:Y:S01]  /*edb0*/  LDL R10, [R1] ;  /* 0x00000000010a7983 */ /* 0x000ea20000100800 */
[----:B------:R-:W-:Y:S05]  /*edc0*/  WARPSYNC.ALL ;  /* 0x0000000000007948 */ /* 0x000fea0003800000 */
[----:B0-----:R-:W0:Y:S01]  /*edd0*/  LDSM.16.MT88.4 R4, [R0+UR41+0xf200] ;  /* 0x00f200290004783b */ /* 0x001e220008004200 */
[----:B------:R-:W-:-:S05]  /*ede0*/  IMAD.U32 R12, RZ, RZ, UR46 ;  /* 0x0000002eff0c7e24 */ /* 0x000fca000f8e00ff */
[----:B------:R-:W-:Y:S02]  /*edf0*/  ISETP.NE.AND P1, PT, R12, 0x3, PT ;  /* 0x000000030c00780c */ /* 0x000fe40003f25270 */
[C-C-:B0-----:R-:W-:Y:S02]  /*ee00*/  PRMT R8, R4.reuse, 0x6420, R5.reuse ;  /* 0x0000642004087816 */ /* 0x141fe40000000005 */
[----:B------:R-:W-:Y:S02]  /*ee10*/  PRMT R9, R4, 0x7531, R5 ;  /* 0x0000753104097816 */ /* 0x000fe40000000005 */
[--C-:B------:R-:W-:Y:S02]  /*ee20*/  PRMT R11, R6, 0x7531, R7.reuse ;  /* 0x00007531060b7816 */ /* 0x100fe40000000007 */
[----:B--2---:R-:W-:Y:S02]  /*ee30*/  LOP3.LUT R2, R2, R10, RZ, 0xfc, !PT ;  /* 0x0000000a02027212 */ /* 0x004fe400078efcff */
[----:B------:R-:W-:-:S03]  /*ee40*/  PRMT R10, R6, 0x6420, R7 ;  /* 0x00006420060a7816 */ /* 0x000fc60000000007 */
[----:B------:R-:W-:-:S05]  /*ee50*/  VIADD R2, R2, UR41 ;  /* 0x0000002902027c36 */ /* 0x000fca0008000000 */
        /* <DEDUP_REMOVED lines=93> */
.L_x_90:
[----:B-1----:R1:W-:Y:S01]  /*f430*/  SYNCS.ARRIVE.TRANS64.A1T0 RZ, [R3+URZ+0x33450], RZ ;  /* 0x033450ff03ff79a7 */ /* 0x0023e2000810003f */
[----:B------:R-:W-:Y:S06]  /*f440*/  BAR.SYNC.DEFER_BLOCKING 0x2, 0x80 ;  /* 0x0082000000007b1d */ /* 0x000fec0000010000 */
[----:B------:R-:W-:Y:S05]  /*f450*/  @!P0 BRA `(.L_x_91) ;  /* 0x0000000000048947 */ /* 0x000fea0003800000 */
[----:B------:R-:W-:Y:S01]  /*f460*/  BPT.TRAP 0x1 ;  /* 0x000000040000795c */ /* 0x000fe20000300000 */
.L_x_91:
[----:B0-----:R-:W0:Y:S01]  /*f470*/  LDC R2, c[0x0][0xc34] ;  /* 0x00030d00ff027b82 */ /* 0x001e220000000800 */
[----:B------:R-:W-:Y:S01]  /*f480*/  VIADD R27, R27, 0x1 ;  /* 0x000000011b1b7836 */ /* 0x000fe20000000000 */
[----:B------:R-:W-:Y:S01]  /*f490*/  UIADD3 UR38, UR48, UR38, URZ ;  /* 0x0000002630267290 */ /* 0x000fe2000fffe03f */
[----:B-1----:R-:W-:Y:S01]  /*f4a0*/  VIADD R3, R3, 0x33480 ;  /* 0x0003348003037836 */ /* 0x002fe20000000000 */
[----:B------:R-:W-:Y:S01]  /*f4b0*/  UIADD3 UR37, UR37, 0x1, URZ ;  /* 0x0000000125257890 */ /* 0x000fe2000fffe03f */
[----:B------:R-:W-:Y:S01]  /*f4c0*/  IMAD.U32 R0, RZ, RZ, UR45 ;  /* 0x0000002dff007e24 */ /* 0x000fe2000f8e00ff */
[----:B------:R-:W-:-:S04]  /*f4d0*/  ISETP.NE.AND P0, PT, R27, 0x2, PT ;  /* 0x000000021b00780c */ /* 0x000fc80003f05270 */
[----:B------:R-:W-:Y:S02]  /*f4e0*/  SEL R27, R27, RZ, P0 ;  /* 0x000000ff1b1b7207 */ /* 0x000fe40000000000 */
[----:B------:R-:W-:Y:S02]  /*f4f0*/  SEL R5, RZ, 0x1, P0 ;  /* 0x00000001ff057807 */ /* 0x000fe40000000000 */
[----:B------:R-:W-:Y:S02]  /*f500*/  PRMT R3, R0, 0x654, R3 ;  /* 0x0000065400037816 */ /* 0x000fe40000000003 */
[----:B------:R-:W-:Y:S02]  /*f510*/  LOP3.LUT R30, R30, R5, RZ, 0x3c, !PT ;  /* 0x000000051e1e7212 */ /* 0x000fe400078e3cff */
[----:B------:R1:W-:Y:S01]  /*f520*/  SYNCS.ARRIVE.TRANS64.RED.A1T0 RZ, [R3+URZ], RZ ;  /* 0x000000ff03ff79a7 */ /* 0x0003e2000810043f */
[----:B0-----:R-:W-:-:S13]  /*f530*/  ISETP.LE.AND P0, PT, R2, UR38, PT ;  /* 0x0000002602007c0c */ /* 0x001fda000bf03270 */
[----:B-1----:R-:W-:Y:S05]  /*f540*/  @!P0 BRA `(.L_x_92) ;  /* 0xffffffbc00508947 */ /* 0x002fea000383ffff */
[----:B------:R-:W-:-:S12]  /*f550*/  ULOP3.LUT UR37, UR37, 0x1, URZ, 0xc, !UPT ;  /* 0x0000000125257892 */ /* 0x000fd8000f8e0c3f */
.L_x_40:
[----:B------:R-:W0:Y:S01]  /*f560*/  S2R R3, SR_CgaCtaId ;  /* 0x0000000000037919 */ /* 0x000e220000008800 */
[----:B------:R-:W-:Y:S01]  /*f570*/  MOV R0, 0x400 ;  /* 0x0000040000007802 */ /* 0x000fe20000000f00 */
[----:B------:R-:W-:-:S03]  /*f580*/  IMAD.U32 R2, RZ, RZ, UR37 ;  /* 0x00000025ff027e24 */ /* 0x000fc6000f8e00ff */
[----:B0-----:R-:W-:Y:S02]  /*f590*/  LEA R4, R3, R0, 0x18 ;  /* 0x0000000003047211 */ /* 0x001fe400078ec0ff */
[----:B------:R-:W-:-:S04]  /*f5a0*/  SHF.L.U32 R0, R2, 0x1f, RZ ;  /* 0x0000001f02007819 */ /* 0x000fc800000006ff */
[----:B------:R-:W0:Y:S02]  /*f5b0*/  SYNCS.PHASECHK.TRANS64.TRYWAIT P0, [R4+URZ+0x33420], R0 ;  /* 0x03342000040075a7 */ /* 0x000e24000800017f */
[----:B0-----:R-:W-:Y:S05]  /*f5c0*/  @!P0 BRA `(.L_x_93) ;  /* 0x0000002400988947 */ /* 0x001fea0003800000 */
.L_x_176:
[----:B------:R-:W1:Y:S02]  /*f5d0*/  S2R R2, SR_TID.X ;  /* 0x0000000000027919 */ /* 0x000e640000002100 */
[----:B-1----:R-:W-:-:S04]  /*f5e0*/  SHF.R.U32.HI R2, RZ, 0x5, R2 ;  /* 0x00000005ff027819 */ /* 0x002fc80000011602 */
[----:B------:R-:W-:-:S05]  /*f5f0*/  LOP3.LUT R2, R2, 0x3, RZ, 0xc0, !PT ;  /* 0x0000000302027812 */ /* 0x000fca00078ec0ff */
[----:B0-----:R-:W0:Y:S02]  /*f600*/  SHFL.IDX PT, R0, R2, RZ, 0x1f ;  /* 0x00001fff02007589 */ /* 0x001e2400000e0000 */
[----:B0-----:R-:W-:-:S13]  /*f610*/  ISETP.NE.AND P0, PT, R0, RZ, PT ;  /* 0x000000ff0000720c */ /* 0x001fda0003f05270 */
[----:B------:R-:W-:Y:S05]  /*f620*/  @P0 EXIT ;  /* 0x000000000000094d */ /* 0x000fea0003800000 */
[----:B------:R-:W-:Y:S01]  /*f630*/  ELECT P0, URZ, PT ;  /* 0x00000000003f782f */ /* 0x000fe20003800000 */
[----:B------:R-:W-:-:S12]  /*f640*/  BSSY B0, `(.L_x_94) ;  /* 0x0000028000007945 */ /* 0x000fd80003800000 */
[----:B------:R-:W-:Y:S05]  /*f650*/  @!P0 BRA `(.L_x_95) ;  /* 0x0000000000988947 */ /* 0x000fea0003800000 */
[----:B------:R-:W-:-:S06]  /*f660*/  ULOP3.LUT UR4, UR36, 0x2, URZ, 0xfc, !UPT ;  /* 0x0000000224047892 */ /* 0x000fcc000f8efc3f */
[----:B------:R-:W-:-:S05]  /*f670*/  IMAD.U32 R0, RZ, RZ, UR4 ;  /* 0x00000004ff007e24 */ /* 0x000fca000f8e00ff */
[----:B------:R-:W-:-:S13]  /*f680*/  ISETP.NE.AND P0, PT, R0, 0x3, PT ;  /* 0x000000030000780c */ /* 0x000fda0003f05270 */
[----:B------:R-:W-:Y:S05]  /*f690*/  @!P0 BRA `(.L_x_96) ;  /* 0x0000000000048947 */ /* 0x000fea0003800000 */
[----:B------:R-:W-:Y:S01]  /*f6a0*/  BPT.TRAP 0x1 ;  /* 0x000000040000795c */ /* 0x000fe20000300000 */
.L_x_96:
[C---:B------:R-:W-:Y:S01]  /*f6b0*/  IMAD R5, R27.reuse, 0x8, R4 ;  /* 0x000000081b057824 */ /* 0x040fe200078e0204 */
[----:B------:R-:W-:Y:S01]  /*f6c0*/  SHF.L.U32 R0, R30, 0x1f, RZ ;  /* 0x0000001f1e007819 */ /* 0x000fe200000006ff */
[----:B------:R-:W-:-:S03]  /*f6d0*/  VIADD R27, R27, 0x1 ;  /* 0x000000011b1b7836 */ /* 0x000fc60000000000 */
[----:B------:R-:W0:Y:S02]  /*f6e0*/  SYNCS.PHASECHK.TRANS64.TRYWAIT P1, [R5+URZ+0x33440], R0 ;  /* 0x03344000050075a7 */ /* 0x000e24000802017f */
[----:B------:R-:W-:-:S04]  /*f6f0*/  ISETP.NE.AND P2, PT, R27, 0x2, PT ;  /* 0x000000021b00780c */ /* 0x000fc80003f45270 */
[----:B------:R-:W-:Y:S01]  /*f700*/  SEL R3, RZ, 0x1, P2 ;  /* 0x00000001ff037807 */ /* 0x000fe20001000000 */
[----:B0-----:R-:W-:Y:S08]  /*f710*/  @!P1 BRA `(.L_x_97) ;  /* 0x0000002400589947 */ /* 0x001ff00003800000 */
.L_x_177:
[----:B------:R-:W-:Y:S02]  /*f720*/  SEL R27, R27, RZ, P2 ;  /* 0x000000ff1b1b7207 */ /* 0x000fe40001000000 */
[----:B------:R-:W-:Y:S01]  /*f730*/  LOP3.LUT R2, R30, R3, RZ, 0x3c, !PT ;  /* 0x000000031e027212 */ /* 0x000fe200078e3cff */
[----:B------:R-:W-:Y:S06]  /*f740*/  @!P0 BRA `(.L_x_98) ;  /* 0x0000000000048947 */ /* 0x000fec0003800000 */
[----:B------:R-:W-:Y:S01]  /*f750*/  BPT.TRAP 0x1 ;  /* 0x000000040000795c */ /* 0x000fe20000300000 */
.L_x_98:
[----:B------:R-:W-:Y:S01]  /*f760*/  IMAD R27, R27, 0x8, R4 ;  /* 0x000000081b1b7824 */ /* 0x000fe200078e0204 */
[----:B------:R-:W-:-:S04]  /*f770*/  SHF.L.U32 R2, R2, 0x1f, RZ ;  /* 0x0000001f02027819 */ /* 0x000fc800000006ff */
[----:B------:R-:W1:Y:S02]  /*f780*/  SYNCS.PHASECHK.TRANS64.TRYWAIT P1, [R27+URZ+0x33440], R2 ;  /* 0x033440021b0075a7 */ /* 0x000e64000802017f */
[----:B-1----:R-:W-:Y:S05]  /*f790*/  @!P1 BRA `(.L_x_99) ;  /* 0x00000024004c9947 */ /* 0x002fea0003800000 */
.L_x_178:
[----:B------:R-:W-:Y:S05]  /*f7a0*/  @!P0 BRA `(.L_x_100) ;  /* 0x0000000000048947 */ /* 0x000fea0003800000 */
[----:B------:R-:W-:Y:S01]  /*f7b0*/  BPT.TRAP 0x1 ;  /* 0x000000040000795c */ /* 0x000fe20000300000 */
.L_x_100:
[----:B------:R-:W2:Y:S02]  /*f7c0*/  SYNCS.PHASECHK.TRANS64.TRYWAIT P1, [R5+URZ+0x33460], R0 ;  /* 0x03346000050075a7 */ /* 0x000ea4000802017f */
[----:B--2---:R-:W-:Y:S05]  /*f7d0*/  @!P1 BRA `(.L_x_101) ;  /* 0x0000002400509947 */ /* 0x004fea0003800000 */
.L_x_179:
[----:B------:R-:W-:Y:S05]  /*f7e0*/  @!P0 BRA `(.L_x_102) ;  /* 0x0000000000048947 */ /* 0x000fea0003800000 */
[----:B------:R-:W-:Y:S01]  /*f7f0*/  BPT.TRAP 0x1 ;  /* 0x000000040000795c */ /* 0x000fe20000300000 */
.L_x_102:
[----:B------:R-:W3:Y:S02]  /*f800*/  SYNCS.PHASECHK.TRANS64.TRYWAIT P1, [R27+URZ+0x33460], R2 ;  /* 0x033460021b0075a7 */ /* 0x000ee4000802017f */
[----:B---3--:R-:W-:Y:S05]  /*f810*/  @!P1 BRA `(.L_x_103) ;  /* 0x0000002400549947 */ /* 0x008fea0003800000 */
.L_x_180:
[----:B------:R-:W-:Y:S05]  /*f820*/  @!P0 BRA `(.L_x_104) ;  /* 0x0000000000048947 */ /* 0x000fea0003800000 */
[----:B------:R-:W-:Y:S01]  /*f830*/  BPT.TRAP 0x1 ;  /* 0x000000040000795c */ /* 0x000fe20000300000 */
.L_x_104:
[----:B------:R-:W4:Y:S02]  /*f840*/  SYNCS.PHASECHK.TRANS64.TRYWAIT P1, [R5+URZ+0x33480], R0 ;  /* 0x03348000050075a7 */ /* 0x000f24000802017f */
[----:B----4-:R-:W-:Y:S05]  /*f850*/  @!P1 BRA `(.L_x_105) ;  /* 0x0000002400589947 */ /* 0x010fea0003800000 */
.L_x_181:
[----:B------:R-:W-:Y:S05]  /*f860*/  @!P0 BRA `(.L_x_106) ;  /* 0x0000000000048947 */ /* 0x000fea0003800000 */
[----:B------:R-:W-:Y:S01]  /*f870*/  BPT.TRAP 0x1 ;  /* 0x000000040000795c */ /* 0x000fe20000300000 */
.L_x_106:
[----:B------:R0:W0:Y:S02]  /*f880*/  SYNCS.PHASECHK.TRANS64.TRYWAIT P0, [R27+URZ+0x33480], R2 ;  /* 0x033480021b0075a7 */ /* 0x000024000800017f */
[----:B0-----:R-:W-:Y:S05]  /*f890*/  @!P0 NANOSLEEP.SYNCS 0x989680 ;  /* 0x009896800000895d */ /* 0x001fea0003900000 */
[----:B------:R-:W0:Y:S02]  /*f8a0*/  @!P0 SYNCS.PHASECHK.TRANS64 P0, [R27+URZ+0x33480], R2 ;  /* 0x033480021b0085a7 */ /* 0x000e24000800007f */
[----:B0-----:R-:W-:Y:S05]  /*f8b0*/  @!P0 BRA `(.L_x_106) ;  /* 0xfffffffc00f08947 */ /* 0x001fea000383ffff */
.L_x_95:
[----:B------:R-:W-:Y:S05]  /*f8c0*/  BSYNC B0 ;  /* 0x0000000000007941 */ /* 0x000fea0003800000 */
.L_x_94:
[----:B------:R-:W-:Y:S05]  /*f8d0*/  EXIT ;  /* 0x000000000000794d */ /* 0x000fea0003800000 */
.L_x_8:
[----:B0-----:R-:W-:-:S04]  /*f8e0*/  IMAD.U32 R3, RZ, RZ, UR39 ;  /* 0x00000027ff037e24 */ /* 0x001fc8000f8e00ff */
[----:B------:R0:W1:Y:S03]  /*f8f0*/  SYNCS.PHASECHK.TRANS64.TRYWAIT P1, [R3+URZ+0x33400], R0 ;  /* 0x03340000030075a7 */ /* 0x000066000802017f */
[----:B-1----:R-:W-:Y:S05]  /*f900*/  @!P1 NANOSLEEP.SYNCS 0x989680 ;  /* 0x009896800000995d */ /* 0x002fea0003900000 */
[----:B------:R-:W1:Y:S02]  /*f910*/  @!P1 SYNCS.PHASECHK.TRANS64 P1, [R3+URZ+0x33400], R0 ;  /* 0x03340000030095a7 */ /* 0x000e64000802007f */
[----:B-1----:R-:W-:Y:S05]  /*f920*/  @!P1 BRA `(.L_x_8) ;  /* 0xfffffffc00ec9947 */ /* 0x002fea000383ffff */
[----:B------:R-:W-:Y:S05]  /*f930*/  BRA `(.L_x_107) ;  /* 0xffffff1800b87947 */ /* 0x000fea000383ffff */
.L_x_12:
[----:B-1----:R1:W2:Y:S02]  /*f940*/  SYNCS.PHASECHK.TRANS64.TRYWAIT P1, [R3+URZ+0x33430], R0 ;  /* 0x03343000030075a7 */ /* 0x0022a4000802017f */
[----:B--2---:R-:W-:Y:S05]  /*f950*/  @!P1 NANOSLEEP.SYNCS 0x989680 ;  /* 0x009896800000995d */ /* 0x004fea0003900000 */
[----:B------:R-:W2:Y:S02]  /*f960*/  @!P1 SYNCS.PHASECHK.TRANS64 P1, [R3+URZ+0x33430], R0 ;  /* 0x03343000030095a7 */ /* 0x000ea4000802007f */
[----:B--2---:R-:W-:Y:S05]  /*f970*/  @!P1 BRA `(.L_x_12) ;  /* 0xfffffffc00f09947 */ /* 0x004fea000383ffff */
[----:B------:R-:W-:Y:S05]  /*f980*/  BRA `(.L_x_11) ;  /* 0xffffff1800d87947 */ /* 0x000fea000383ffff */
.L_x_18:
[----:B-1----:R-:W-:-:S04]  /*f990*/  IMAD.U32 R5, RZ, RZ, UR6 ;  /* 0x00000006ff057e24 */ /* 0x002fc8000f8e00ff */
[----:B------:R1:W2:Y:S03]  /*f9a0*/  SYNCS.PHASECHK.TRANS64.TRYWAIT P1, [R5+URZ+0x33430], R0 ;  /* 0x03343000050075a7 */ /* 0x0002a6000802017f */
[----:B--2---:R-:W-:Y:S05]  /*f9b0*/  @!P1 NANOSLEEP.SYNCS 0x989680 ;  /* 0x009896800000995d */ /* 0x004fea0003900000 */
[----:B------:R-:W2:Y:S02]  /*f9c0*/  @!P1 SYNCS.PHASECHK.TRANS64 P1, [R5+URZ+0x33430], R0 ;  /* 0x03343000050095a7 */ /* 0x000ea4000802007f */
[----:B--2---:R-:W-:Y:S05]  /*f9d0*/  @!P1 BRA `(.L_x_18) ;  /* 0xfffffffc00ec9947 */ /* 0x004fea000383ffff */
[----:B------:R-:W-:Y:S05]  /*f9e0*/  BRA `(.L_x_15) ;  /* 0xffffff5000987947 */ /* 0x000fea000383ffff */
.L_x_22:
[----:B-1----:R-:W-:-:S04]  /*f9f0*/  IMAD.U32 R5, RZ, RZ, UR6 ;  /* 0x00000006ff057e24 */ /* 0x002fc8000f8e00ff */
[----:B------:R1:W2:Y:S03]  /*fa00*/  SYNCS.PHASECHK.TRANS64.TRYWAIT P1, [R5+URZ+0x33450], R0 ;  /* 0x03345000050075a7 */ /* 0x0002a6000802017f */
[----:B--2---:R-:W-:Y:S05]  /*fa10*/  @!P1 NANOSLEEP.SYNCS 0x989680 ;  /* 0x009896800000995d */ /* 0x004fea0003900000 */
[----:B------:R-:W2:Y:S02]  /*fa20*/  @!P1 SYNCS.PHASECHK.TRANS64 P1, [R5+URZ+0x33450], R0 ;  /* 0x03345000050095a7 */ /* 0x000ea4000802007f */
[----:B--2---:R-:W-:Y:S05]  /*fa30*/  @!P1 BRA `(.L_x_22) ;  /* 0xfffffffc00ec9947 */ /* 0x004fea000383ffff */
[----:B------:R-:W-:Y:S05]  /*fa40*/  BRA `(.L_x_19) ;  /* 0xffffff5c00987947 */ /* 0x000fea000383ffff */
.L_x_29:
[----:B-1----:R-:W-:-:S04]  /*fa50*/  IMAD.U32 R7, RZ, RZ, UR4 ;  /* 0x00000004ff077e24 */ /* 0x002fc8000f8e00ff */
[----:B------:R1:W2:Y:S03]  /*fa60*/  SYNCS.PHASECHK.TRANS64.TRYWAIT P1, [R7+URZ+0x33450], R6 ;  /* 0x03345006070075a7 */ /* 0x0002a6000802017f */
[----:B--2---:R-:W-:Y:S05]  /*fa70*/  @!P1 NANOSLEEP.SYNCS 0x989680 ;  /* 0x009896800000995d */ /* 0x004fea0003900000 */
[----:B------:R-:W2:Y:S02]  /*fa80*/  @!P1 SYNCS.PHASECHK.TRANS64 P1, [R7+URZ+0x33450], R6 ;  /* 0x03345006070095a7 */ /* 0x000ea4000802007f */
[----:B--2---:R-:W-:Y:S05]  /*fa90*/  @!P1 BRA `(.L_x_29) ;  /* 0xfffffffc00ec9947 */ /* 0x004fea000383ffff */
[----:B------:R-:W-:Y:S05]  /*faa0*/  BRA `(.L_x_28) ;  /* 0xffffff7c00e87947 */ /* 0x000fea000383ffff */
.L_x_46:
[----:B------:R-:W2:Y:S01]  /*fab0*/  S2R R18, SR_TID.X ;  /* 0x0000000000127919 */ /* 0x000ea20000002100 */
[----:B------:R-:W-:Y:S02]  /*fac0*/  IMAD.MOV.U32 R12, RZ, RZ, RZ ;  /* 0x000000ffff0c7224 */ /* 0x000fe400078e00ff */
[----:B------:R-:W-:Y:S02]  /*fad0*/  IMAD.MOV.U32 R11, RZ, RZ, 0x1f ;  /* 0x0000001fff0b7424 */ /* 0x000fe400078e00ff */
[----:B------:R-:W-:Y:S01]  /*fae0*/  IMAD.MOV.U32 R15, RZ, RZ, -0x1 ;  /* 0xffffffffff0f7424 */ /* 0x000fe200078e00ff */
[----:B--2---:R-:W-:-:S04]  /*faf0*/  SHF.R.U32.HI R18, RZ, 0x5, R18 ;  /* 0x00000005ff127819 */ /* 0x004fc80000011612 */
[----:B------:R-:W-:-:S05]  /*fb00*/  LOP3.LUT R18, R18, 0x3, RZ, 0xc0, !PT ;  /* 0x0000000312127812 */ /* 0x000fca00078ec0ff */
[----:B------:R-:W-:-:S07]  /*fb10*/  IMAD.MOV.U32 R13, RZ, RZ, R18 ;  /* 0x000000ffff0d7224 */ /* 0x000fce00078e0012 */
[----:B01---5:R-:W-:Y:S05]  /*fb20*/  WARPSYNC.COLLECTIVE R15, `(.L_x_108) ;  /* 0x000000000f087348 */ /* 0x023fea0003c00000 */
[----:B------:R2:W3:Y:S02]  /*fb30*/  SHFL.IDX P6, R14, R13, R12, R11 ;  /* 0x0000000c0d0e7389 */ /* 0x0004e400000c000b */
[----:B0123-5:R-:W-:Y:S01]  /*fb40*/  ENDCOLLECTIVE ;  /* 0x000000000000791b */ /* 0x02ffe20003800000 */
.L_x_108:
[----:B------:R-:W-:Y:S05]  /*fb50*/  BRA `(.L_x_109) ;  /* 0xffffffbc009c7947 */ /* 0x000fea000383ffff */
.L_x_49:
[----:B0-----:R0:W1:Y:S02]  /*fb60*/  SYNCS.PHASECHK.TRANS64.TRYWAIT P0, [R4+URZ+0x33480], R25 ;  /* 0x03348019040075a7 */ /* 0x001064000800017f */
[----:B-1----:R-:W-:Y:S05]  /*fb70*/  @!P0 NANOSLEEP.SYNCS 0x989680 ;  /* 0x009896800000895d */ /* 0x002fea0003900000 */
[----:B------:R-:W1:Y:S02]  /*fb80*/  @!P0 SYNCS.PHASECHK.TRANS64 P0, [R4+URZ+0x33480], R25 ;  /* 0x03348019040085a7 */ /* 0x000e64000800007f */
[----:B-1----:R-:W-:Y:S05]  /*fb90*/  @!P0 BRA `(.L_x_49) ;  /* 0xfffffffc00f08947 */ /* 0x002fea000383ffff */
[----:B------:R-:W-:Y:S05]  /*fba0*/  BRA `(.L_x_110) ;  /* 0xffffffc000887947 */ /* 0x000fea000383ffff */
.L_x_50:
[----:B------:R-:W-:Y:S01]  /*fbb0*/  BSSY B0, `(.L_x_111) ;  /* 0x0000008000007945 */ /* 0x000fe20003800000 */
[----:B------:R-:W-:Y:S02]  /*fbc0*/  IMAD.MOV.U32 R13, RZ, RZ, R9 ;  /* 0x000000ffff0d7224 */ /* 0x000fe400078e0009 */
[----:B------:R-:W-:Y:S02]  /*fbd0*/  IMAD.MOV.U32 R12, RZ, RZ, RZ ;  /* 0x000000ffff0c7224 */ /* 0x000fe400078e00ff */
[----:B------:R-:W-:Y:S02]  /*fbe0*/  IMAD.MOV.U32 R11, RZ, RZ, 0x1c1f ;  /* 0x00001c1fff0b7424 */ /* 0x000fe400078e00ff */
[----:B------:R-:W-:-:S07]  /*fbf0*/  IMAD.MOV.U32 R15, RZ, RZ, -0x1 ;  /* 0xffffffffff0f7424 */ /* 0x000fce00078e00ff */
[----:B0-----:R-:W-:Y:S05]  /*fc00*/  WARPSYNC.COLLECTIVE R15, `(.L_x_112) ;  /* 0x000000000f087348 */ /* 0x001fea0003c00000 */
[----:B------:R1:W2:Y:S02]  /*fc10*/  SHFL.IDX P6, R14, R13, R12, R11 ;  /* 0x0000000c0d0e7389 */ /* 0x0002a400000c000b */
[----:B012---:R-:W-:Y:S01]  /*fc20*/  ENDCOLLECTIVE ;  /* 0x000000000000791b */ /* 0x007fe20003800000 */
.L_x_112:
[----:B------:R-:W-:Y:S05]  /*fc30*/  BSYNC B0 ;  /* 0x0000000000007941 */ /* 0x000fea0003800000 */
.L_x_111:
[----:B------:R-:W-:Y:S01]  /*fc40*/  IMAD.MOV.U32 R13, RZ, RZ, R10 ;  /* 0x000000ffff0d7224 */ /* 0x000fe200078e000a */
[C---:B------:R-:W-:Y:S01]  /*fc50*/  LOP3.LUT P1, RZ, R16.reuse, 0x1000000, RZ, 0xc0, !PT ;  /* 0x0100000010ff7812 */ /* 0x040fe2000782c0ff */
[----:B------:R-:W-:Y:S01]  /*fc60*/  IMAD.MOV.U32 R12, RZ, RZ, RZ ;  /* 0x000000ffff0c7224 */ /* 0x000fe200078e00ff */
[C---:B------:R-:W-:Y:S01]  /*fc70*/  LOP3.LUT P2, RZ, R16.reuse, 0x800000, RZ, 0xc0, !PT ;  /* 0x0080000010ff7812 */ /* 0x040fe2000784c0ff */
[----:B------:R-:W-:Y:S01]  /*fc80*/  IMAD.MOV.U32 R11, RZ, RZ, 0x1c1f ;  /* 0x00001c1fff0b7424 */ /* 0x000fe200078e00ff */
[C---:B------:R-:W-:Y:S01]  /*fc90*/  LOP3.LUT P4, RZ, R16.reuse, 0x400000, RZ, 0xc0, !PT ;  /* 0x0040000010ff7812 */ /* 0x040fe2000788c0ff */
[----:B------:R-:W-:Y:S01]  /*fca0*/  IMAD.MOV.U32 R15, RZ, RZ, -0x1 ;  /* 0xffffffffff0f7424 */ /* 0x000fe200078e00ff */
[C---:B------:R-:W-:Y:S01]  /*fcb0*/  LOP3.LUT P3, RZ, R16.reuse, 0x100000, RZ, 0xc0, !PT ;  /* 0x0010000010ff7812 */ /* 0x040fe2000786c0ff */
[----:B------:R-:W-:Y:S01]  /*fcc0*/  IMAD.MOV.U32 R0, RZ, RZ, R14 ;  /* 0x000000ffff007224 */ /* 0x000fe200078e000e */
[----:B------:R-:W-:-:S13]  /*fcd0*/  LOP3.LUT P5, RZ, R16, 0x20000, RZ, 0xc0, !PT ;  /* 0x0002000010ff7812 */ /* 0x000fda00078ac0ff */
[----:B------:R-:W-:Y:S05]  /*fce0*/  WARPSYNC.COLLECTIVE R15, `(.L_x_113) ;  /* 0x000000000f087348 */ /* 0x000fea0003c00000 */
[----:B------:R0:W1:Y:S02]  /*fcf0*/  SHFL.IDX P6, R14, R13, R12, R11 ;  /* 0x0000000c0d0e7389 */ /* 0x00006400000c000b */
[----:B01----:R-:W-:Y:S01]  /*fd00*/  ENDCOLLECTIVE ;  /* 0x000000000000791b */ /* 0x003fe20003800000 */
.L_x_113:
[----:B------:R-:W-:Y:S02]  /*fd10*/  IMAD.MOV.U32 R13, RZ, RZ, R9 ;  /* 0x000000ffff0d7224 */ /* 0x000fe400078e0009 */
[----:B------:R-:W-:Y:S02]  /*fd20*/  IMAD.MOV.U32 R12, RZ, RZ, 0x1 ;  /* 0x00000001ff0c7424 */ /* 0x000fe400078e00ff */
[----:B------:R-:W-:-:S07]  /*fd30*/  IMAD.MOV.U32 R2, RZ, RZ, R14 ;  /* 0x000000ffff027224 */ /* 0x000fce00078e000e */
[----:B------:R-:W-:Y:S05]  /*fd40*/  WARPSYNC.COLLECTIVE R15, `(.L_x_114) ;  /* 0x000000000f087348 */ /* 0x000fea0003c00000 */
[----:B------:R0:W1:Y:S02]  /*fd50*/  SHFL.IDX P6, R14, R13, R12, R11 ;  /* 0x0000000c0d0e7389 */ /* 0x00006400000c000b */
[----:B01----:R-:W-:Y:S01]  /*fd60*/  ENDCOLLECTIVE ;  /* 0x000000000000791b */ /* 0x003fe20003800000 */
.L_x_114:
[----:B------:R-:W-:-:S05]  /*fd70*/  IADD3 R2, P0, R32, R2, RZ ;  /* 0x0000000220027210 */ /* 0x000fca0007f1e0ff */
[----:B------:R-:W-:Y:S02]  /*fd80*/  IMAD.X R3, RZ, RZ, R0, P0 ;  /* 0x000000ffff037224 */ /* 0x000fe400000e0600 */
[----:B------:R-:W-:Y:S02]  /*fd90*/  VIADD R0, R22, UR41 ;  /* 0x0000002916007c36 */ /* 0x000fe40008000000 */
[----:B------:R-:W-:-:S03]  /*fda0*/  IMAD.MOV.U32 R13, RZ, RZ, R10 ;  /* 0x000000ffff0d7224 */ /* 0x000fc600078e000a */
[----:B------:R-:W-:Y:S01]  /*fdb0*/  @!PT LDS RZ, [RZ] ;  /* 0x00000000fffff984 */ /* 0x000fe20000000800 */
[----:B------:R-:W-:Y:S01]  /*fdc0*/  @!PT LDS RZ, [RZ] ;  /* 0x00000000fffff984 */ /* 0x000fe20000000800 */
[----:B------:R-:W-:Y:S01]  /*fdd0*/  @!PT LDS RZ, [RZ] ;  /* 0x00000000fffff984 */ /* 0x000fe20000000800 */
[----:B------:R-:W-:Y:S01]  /*fde0*/  LDGSTS.E.BYPASS.LTC128B.128 [R0+0xf200], desc[UR50][R2.64], !P1 ;  /* 0x0f20000002007fae */ /* 0x000fe2000c901d72 */
[----:B------:R-:W-:-:S03]  /*fdf0*/  LOP3.LUT P1, RZ, R16, 0x200000, RZ, 0xc0, !PT ;  /* 0x0020000010ff7812 */ /* 0x000fc6000782c0ff */
[----:B------:R-:W-:Y:S01]  /*fe00*/  LDGSTS.E.BYPASS.LTC128B.128 [R0+0x11a00], desc[UR50][R2.64+0x40], !P2 ;  /* 0x11a0004002007fae */ /* 0x000fe2000d101d72 */
[----:B------:R-:W-:-:S03]  /*fe10*/  LOP3.LUT P2, RZ, R16, 0x80000, RZ, 0xc0, !PT ;  /* 0x0008000010ff7812 */ /* 0x000fc6000784c0ff */
[----:B------:R0:W-:Y:S01]  /*fe20*/  LDGSTS.E.BYPASS.LTC128B.128 [R0+0x14200], desc[UR50][R2.64+0x80], !P4 ;  /* 0x1420008002007fae */ /* 0x0001e2000e101d72 */
[----:B------:R-:W-:Y:S01]  /*fe30*/  LOP3.LUT P4, RZ, R16, 0x10000, RZ, 0xc0, !PT ;  /* 0x0001000010ff7812 */ /* 0x000fe2000788c0ff */
[----:B0-----:R-:W-:-:S12]  /*fe40*/  IMAD.MOV.U32 R3, RZ, RZ, R14 ;  /* 0x000000ffff037224 */ /* 0x001fd800078e000e */
[----:B------:R-:W-:Y:S05]  /*fe50*/  WARPSYNC.COLLECTIVE R15, `(.L_x_115) ;  /* 0x000000000f087348 */ /* 0x000fea0003c00000 */
[----:B------:R0:W1:Y:S02]  /*fe60*/  SHFL.IDX P6, R14, R13, R12, R11 ;  /* 0x0000000c0d0e7389 */ /* 0x00006400000c000b */
[----:B01----:R-:W-:Y:S01]  /*fe70*/  ENDCOLLECTIVE ;  /* 0x000000000000791b */ /* 0x003fe20003800000 */
.L_x_115:
[----:B------:R-:W-:Y:S02]  /*fe80*/  IMAD.MOV.U32 R13, RZ, RZ, R9 ;  /* 0x000000ffff0d7224 */ /* 0x000fe400078e0009 */
[----:B------:R-:W-:Y:S02]  /*fe90*/  IMAD.MOV.U32 R12, RZ, RZ, 0x2 ;  /* 0x00000002ff0c7424 */ /* 0x000fe400078e00ff */
[----:B------:R-:W-:-:S07]  /*fea0*/  IMAD.MOV.U32 R2, RZ, RZ, R14 ;  /* 0x000000ffff027224 */ /* 0x000fce00078e000e */
[----:B------:R-:W-:Y:S05]  /*feb0*/  WARPSYNC.COLLECTIVE R15, `(.L_x_116) ;  /* 0x000000000f087348 */ /* 0x000fea0003c00000 */
[----:B------:R0:W1:Y:S02]  /*fec0*/  SHFL.IDX P6, R14, R13, R12, R11 ;  /* 0x0000000c0d0e7389 */ /* 0x00006400000c000b */
[----:B01----:R-:W-:Y:S01]  /*fed0*/  ENDCOLLECTIVE ;  /* 0x000000000000791b */ /* 0x003fe20003800000 */
.L_x_116:
[----:B------:R-:W-:-:S05]  /*fee0*/  IADD3 R2, P0, R32, R2, RZ ;  /* 0x0000000220027210 */ /* 0x000fca0007f1e0ff */
[----:B------:R-:W-:-:S05]  /*fef0*/  IMAD.X R3, RZ, RZ, R3, P0 ;  /* 0x000000ffff037224 */ /* 0x000fca00000e0603 */
[----:B------:R-:W-:Y:S01]  /*ff00*/  @!PT LDS RZ, [RZ] ;  /* 0x00000000fffff984 */ /* 0x000fe20000000800 */
[----:B------:R-:W-:Y:S01]  /*ff10*/  @!PT LDS RZ, [RZ] ;  /* 0x00000000fffff984 */ /* 0x000fe20000000800 */
[----:B------:R-:W-:Y:S01]  /*ff20*/  @!PT LDS RZ, [RZ] ;  /* 0x00000000fffff984 */ /* 0x000fe20000000800 */
[----:B------:R0:W-:Y:S01]  /*ff30*/  LDGSTS.E.BYPASS.LTC128B.128 [R0+0xfa00], desc[UR50][R2.64], !P1 ;  /* 0x0fa0000002007fae */ /* 0x0001e2000c901d72 */
[----:B------:R-:W-:Y:S01]  /*ff40*/  IMAD.MOV.U32 R13, RZ, RZ, R10 ;  /* 0x000000ffff0d7224 */ /* 0x000fe200078e000a */
[C---:B------:R-:W-:Y:S02]  /*ff50*/  LOP3.LUT P1, RZ, R16.reuse, 0x40000, RZ, 0xc0, !PT ;  /* 0x0004000010ff7812 */ /* 0x040fe4000782c0ff */
[----:B------:R0:W-:Y:S01]  /*ff60*/  LDGSTS.E.BYPASS.LTC128B.128 [R0+0x12200], desc[UR50][R2.64+0x40], !P3 ;  /* 0x1220004002007fae */ /* 0x0001e2000d901d72 */
[----:B------:R-:W-:-:S03]  /*ff70*/  LOP3.LUT P3, RZ, R16, 0x8000, RZ, 0xc0, !PT ;  /* 0x0000800010ff7812 */ /* 0x000fc6000786c0ff */
[----:B------:R0:W-:Y:S01]  /*ff80*/  LDGSTS.E.BYPASS.LTC128B.128 [R0+0x14a00], desc[UR50][R2.64+0x80], !P2 ;  /* 0x14a0008002007fae */ /* 0x0001e2000d101d72 */
[----:B------:R-:W-:Y:S01]  /*ff90*/  LOP3.LUT P2, RZ, R16, 0x4000, RZ, 0xc0, !PT ;  /* 0x0000400010ff7812 */ /* 0x000fe2000784c0ff */
[----:B------:R-:W-:-:S12]  /*ffa0*/  IMAD.MOV.U32 R22, RZ, RZ, R14 ;  /* 0x000000ffff167224 */ /* 0x000fd800078e000e */
[----:B0-----:R-:W-:Y:S05]  /*ffb0*/  WARPSYNC.COLLECTIVE R15, `(.L_x_117) ;  /* 0x000000000f087348 */ /* 0x001fea0003c00000 */
[----:B------:R1:W2:Y:S02]  /*ffc0*/  SHFL.IDX P6, R14, R13, R12, R11 ;  /* 0x0000000c0d0e7389 */ /* 0x0002a400000c000b */
[----:B012---:R-:W-:Y:S01]  /*ffd0*/  ENDCOLLECTIVE ;  /* 0x000000000000791b */ /* 0x007fe20003800000 */
.L_x_117:
[----:B------:R-:W-:Y:S02]  /*ffe0*/  IMAD.MOV.U32 R13, RZ, RZ, R9 ;  /* 0x000000ffff0d7224 */ /* 0x000fe400078e0009 */
[----:B------:R-:W-:Y:S02]  /*fff0*/  IMAD.MOV.U32 R12, RZ, RZ, 0x3 ;  /* 0x00000003ff0c7424 */ /* 0x000fe400078e00ff */
[----:B------:R-:W-:-:S07]  /*10000*/  IMAD.MOV.U32 R2, RZ, RZ, R14 ;  /* 0x000000ffff027224 */ /* 0x000fce00078e000e */
[----:B------:R-:W-:Y:S05]  /*10010*/  WARPSYNC.COLLECTIVE R15, `(.L_x_118) ;  /* 0x000000000f087348 */ /* 0x000fea0003c00000 */
[----:B------:R0:W1:Y:S02]  /*10020*/  SHFL.IDX P6, R14, R13, R12, R11 ;  /* 0x0000000c0d0e7389 */ /* 0x00006400000c000b */
[----:B01----:R-:W-:Y:S01]  /*10030*/  ENDCOLLECTIVE ;  /* 0x000000000000791b */ /* 0x003fe20003800000 */
.L_x_118:
[----:B------:R-:W-:-:S05]  /*10040*/  IADD3 R2, P0, R32, R2, RZ ;  /* 0x0000000220027210 */ /* 0x000fca0007f1e0ff */
[----:B------:R-:W-:-:S05]  /*10050*/  IMAD.X R3, RZ, RZ, R22, P0 ;  /* 0x000000ffff037224 */ /* 0x000fca00000e0616 */
[----:B------:R-:W-:Y:S01]  /*10060*/  @!PT LDS RZ, [RZ] ;  /* 0x00000000fffff984 */ /* 0x000fe20000000800 */
[----:B------:R-:W-:Y:S01]  /*10070*/  @!PT LDS RZ, [RZ] ;  /* 0x00000000fffff984 */ /* 0x000fe20000000800 */
[----:B------:R-:W-:Y:S01]  /*10080*/  @!PT LDS RZ, [RZ] ;  /* 0x00000000fffff984 */ /* 0x000fe20000000800 */
[----:B------:R0:W-:Y:S01]  /*10090*/  LDGSTS.E.BYPASS.LTC128B.128 [R0+0x10200], desc[UR50][R2.64], !P1 ;  /* 0x1020000002007fae */ /* 0x0001e2000c901d72 */
[----:B------:R-:W-:Y:S01]  /*100a0*/  IMAD.MOV.U32 R13, RZ, RZ, R10 ;  /* 0x000000ffff0d7224 */ /* 0x000fe200078e000a */
[----:B------:R-:W-:Y:S02]  /*100b0*/  LOP3.LUT P1, RZ, R16, 0x2000, RZ, 0xc0, !PT ;  /* 0x0000200010ff7812 */ /* 0x000fe4000782c0ff */
[----:B------:R0:W-:Y:S04]  /*100c0*/  LDGSTS.E.BYPASS.LTC128B.128 [R0+0x12a00], desc[UR50][R2.64+0x40], !P5 ;  /* 0x12a0004002007fae */ /* 0x0001e8000e901d72 */
[----:B------:R0:W-:Y:S01]  /*100d0*/  LDGSTS.E.BYPASS.LTC128B.128 [R0+0x15200], desc[UR50][R2.64+0x80], !P4 ;  /* 0x1520008002007fae */ /* 0x0001e2000e101d72 */
[----:B------:R-:W-:-:S07]  /*100e0*/  IMAD.MOV.U32 R22, RZ, RZ, R14 ;  /* 0x000000ffff167224 */ /* 0x000fce00078e000e */
[----:B0-----:R-:W-:Y:S05]  /*100f0*/  WARPSYNC.COLLECTIVE R15, `(.L_x_119) ;  /* 0x000000000f087348 */ /* 0x001fea0003c00000 */
[----:B------:R1:W2:Y:S02]  /*10100*/  SHFL.IDX P6, R14, R13, R12, R11 ;  /* 0x0000000c0d0e7389 */ /* 0x0002a400000c000b */
[----:B012---:R-:W-:Y:S01]  /*10110*/  ENDCOLLECTIVE ;  /* 0x000000000000791b */ /* 0x007fe20003800000 */
.L_x_119:
[----:B------:R-:W-:Y:S02]  /*10120*/  IMAD.MOV.U32 R13, RZ, RZ, R18 ;  /* 0x000000ffff0d7224 */ /* 0x000fe400078e0012 */
[----:B------:R-:W-:Y:S02]  /*10130*/  IMAD.MOV.U32 R12, RZ, RZ, RZ ;  /* 0x000000ffff0c7224 */ /* 0x000fe400078e00ff */
[----:B------:R-:W-:-:S07]  /*10140*/  IMAD.MOV.U32 R2, RZ, RZ, R14 ;  /* 0x000000ffff027224 */ /* 0x000fce00078e000e */
[----:B------:R-:W-:Y:S05]  /*10150*/  WARPSYNC.COLLECTIVE R15, `(.L_x_120) ;  /* 0x000000000f087348 */ /* 0x000fea0003c00000 */
[----:B------:R0:W1:Y:S02]  /*10160*/  SHFL.IDX P6, R14, R13, R12, R11 ;  /* 0x0000000c0d0e7389 */ /* 0x00006400000c000b */
[----:B01----:R-:W-:Y:S01]  /*10170*/  ENDCOLLECTIVE ;  /* 0x000000000000791b */ /* 0x003fe20003800000 */
.L_x_120:
[----:B------:R-:W-:-:S05]  /*10180*/  IADD3 R2, P0, R32, R2, RZ ;  /* 0x0000000220027210 */ /* 0x000fca0007f1e0ff */
[----:B------:R-:W-:-:S05]  /*10190*/  IMAD.X R3, RZ, RZ, R22, P0 ;  /* 0x000000ffff037224 */ /* 0x000fca00000e0616 */
[----:B------:R-:W-:Y:S01]  /*101a0*/  @!PT LDS RZ, [RZ] ;  /* 0x00000000fffff984 */ /* 0x000fe20000000800 */
[----:B------:R-:W-:Y:S01]  /*101b0*/  @!PT LDS RZ, [RZ] ;  /* 0x00000000fffff984 */ /* 0x000fe20000000800 */
[----:B------:R-:W-:Y:S01]  /*101c0*/  @!PT LDS RZ, [RZ] ;  /* 0x00000000fffff984 */ /* 0x000fe20000000800 */
[----:B------:R0:W-:Y:S01]  /*101d0*/  LDGSTS.E.BYPASS.LTC128B.128 [R0+0x10a00], desc[UR50][R2.64], !P3 ;  /* 0x10a0000002007fae */ /* 0x0001e2000d901d72 */
[----:B------:R-:W-:-:S03]  /*101e0*/  IMAD.MOV.U32 R13, RZ, RZ, R19 ;  /* 0x000000ffff0d7224 */ /* 0x000fc600078e0013 */
[----:B------:R0:W-:Y:S04]  /*101f0*/  LDGSTS.E.BYPASS.LTC128B.128 [R0+0x13200], desc[UR50][R2.64+0x40], !P2 ;  /* 0x1320004002007fae */ /* 0x0001e8000d101d72 */
[----:B------:R0:W-:Y:S01]  /*10200*/  LDGSTS.E.BYPASS.LTC128B.128 [R0+0x15a00], desc[UR50][R2.64+0x80], !P1 ;  /* 0x15a0008002007fae */ /* 0x0001e2000c901d72 */
[----:B------:R-:W-:-:S07]  /*10210*/  IMAD.MOV.U32 R18, RZ, RZ, R14 ;  /* 0x000000ffff127224 */ /* 0x000fce00078e000e */
[----:B0-----:R-:W-:Y:S05]  /*10220*/  WARPSYNC.COLLECTIVE R15, `(.L_x_121) ;  /* 0x000000000f087348 */ /* 0x001fea0003c00000 */
[----:B------:R1:W2:Y:S02]  /*10230*/  SHFL.IDX P6, R14, R13, R12, R11 ;  /* 0x0000000c0d0e7389 */ /* 0x0002a400000c000b */
[----:B012---:R-:W-:Y:S01]  /*10240*/  ENDCOLLECTIVE ;  /* 0x000000000000791b */ /* 0x007fe20003800000 */
.L_x_121:
[----:B------:R-:W-:Y:S05]  /*10250*/  BRA `(.L_x_122) ;  /* 0xffffffc000447947 */ /* 0x000fea000383ffff */
.L_x_55:
[----:B--2---:R2:W3:Y:S02]  /*10260*/  SYNCS.PHASECHK.TRANS64.TRYWAIT P0, [R4+URZ+0x33440], R25 ;  /* 0x03344019040075a7 */ /* 0x0044e4000800017f */
[----:B---3--:R-:W-:Y:S05]  /*10270*/  @!P0 NANOSLEEP.SYNCS 0x989680 ;  /* 0x009896800000895d */ /* 0x008fea0003900000 */
[----:B------:R-:W3:Y:S02]  /*10280*/  @!P0 SYNCS.PHASECHK.TRANS64 P0, [R4+URZ+0x33440], R25 ;  /* 0x03344019040085a7 */ /* 0x000ee4000800007f */
[----:B---3--:R-:W-:Y:S05]  /*10290*/  @!P0 BRA `(.L_x_55) ;  /* 0xfffffffc00f08947 */ /* 0x008fea000383ffff */
[----:B------:R-:W-:Y:S05]  /*102a0*/  BRA `(.L_x_123) ;  /* 0xffffffc000a87947 */ /* 0x000fea000383ffff */
.L_x_56:
[----:B------:R-:W-:Y:S01]  /*102b0*/  BSSY B0, `(.L_x_124) ;  /* 0x0000008000007945 */ /* 0x000fe20003800000 */
[----:B------:R-:W-:Y:S02]  /*102c0*/  IMAD.MOV.U32 R13, RZ, RZ, R7 ;  /* 0x000000ffff0d7224 */ /* 0x000fe400078e0007 */
[----:B------:R-:W-:Y:S02]  /*102d0*/  IMAD.MOV.U32 R12, RZ, RZ, RZ ;  /* 0x000000ffff0c7224 */ /* 0x000fe400078e00ff */
[----:B------:R-:W-:Y:S02]  /*102e0*/  IMAD.MOV.U32 R11, RZ, RZ, 0x1c1f ;  /* 0x00001c1fff0b7424 */ /* 0x000fe400078e00ff */
[----:B------:R-:W-:-:S07]  /*102f0*/  IMAD.MOV.U32 R15, RZ, RZ, -0x1 ;  /* 0xffffffffff0f7424 */ /* 0x000fce00078e00ff */
[----:B012--5:R-:W-:Y:S05]  /*10300*/  WARPSYNC.COLLECTIVE R15, `(.L_x_125) ;  /* 0x000000000f087348 */ /* 0x027fea0003c00000 */
[----:B------:R3:W4:Y:S02]  /*10310*/  SHFL.IDX P6, R14, R13, R12, R11 ;  /* 0x0000000c0d0e7389 */ /* 0x00072400000c000b */
[----:B012345:R-:W-:Y:S01]  /*10320*/  ENDCOLLECTIVE ;  /* 0x000000000000791b */ /* 0x03ffe20003800000 */
.L_x_125:
[----:B------:R-:W-:Y:S05]  /*10330*/  BSYNC B0 ;  /* 0x0000000000007941 */ /* 0x000fea0003800000 */
.L_x_124:
[----:B------:R-:W-:Y:S01]  /*10340*/  IMAD.MOV.U32 R13, RZ, RZ, R5 ;  /* 0x000000ffff0d7224 */ /* 0x000fe200078e0005 */
[----:B------:R-:W-:Y:S01]  /*10350*/  ISETP.GE.AND P2, PT, R18, 0x1, PT ;  /* 0x000000011200780c */ /* 0x000fe20003f46270 */
[----:B------:R-:W-:Y:S01]  /*10360*/  IMAD.MOV.U32 R12, RZ, RZ, RZ ;  /* 0x000000ffff0c7224 */ /* 0x000fe200078e00ff */
[C---:B------:R-:W-:Y:S01]  /*10370*/  LOP3.LUT P4, RZ, R16.reuse, 0x4, RZ, 0xc0, !PT ;  /* 0x0000000410ff7812 */ /* 0x040fe2000788c0ff */
[----:B------:R-:W-:Y:S01]  /*10380*/  IMAD.MOV.U32 R11, RZ, RZ, 0x1c1f ;  /* 0x00001c1fff0b7424 */ /* 0x000fe200078e00ff */
[C---:B------:R-:W-:Y:S01]  /*10390*/  LOP3.LUT P3, RZ, R16.reuse, 0x2, RZ, 0xc0, !PT ;  /* 0x0000000210ff7812 */ /* 0x040fe2000786c0ff */
[----:B------:R-:W-:Y:S01]  /*103a0*/  IMAD.MOV.U32 R15, RZ, RZ, -0x1 ;  /* 0xffffffffff0f7424 */ /* 0x000fe200078e00ff */
[----:B------:R-:W-:Y:S01]  /*103b0*/  LOP3.LUT P1, RZ, R16, 0x1, RZ, 0xc0, !PT ;  /* 0x0000000110ff7812 */ /* 0x000fe2000782c0ff */
[----:B------:R-:W-:-:S12]  /*103c0*/  IMAD.MOV.U32 R3, RZ, RZ, R14 ;  /* 0x000000ffff037224 */ /* 0x000fd800078e000e */
[----:B------:R-:W-:Y:S05]  /*103d0*/  WARPSYNC.COLLECTIVE R15, `(.L_x_126) ;  /* 0x000000000f087348 */ /* 0x000fea0003c00000 */
[----:B------:R0:W1:Y:S02]  /*103e0*/  SHFL.IDX P6, R14, R13, R12, R11 ;  /* 0x0000000c0d0e7389 */ /* 0x00006400000c000b */
[----:B01----:R-:W-:Y:S01]  /*103f0*/  ENDCOLLECTIVE ;  /* 0x000000000000791b */ /* 0x003fe20003800000 */
.L_x_126:
[----:B------:R-:W-:Y:S02]  /*10400*/  IMAD.MOV.U32 R13, RZ, RZ, R7 ;  /* 0x000000ffff0d7224 */ /* 0x000fe400078e0007 */
[----:B------:R-:W-:Y:S01]  /*10410*/  IMAD.MOV.U32 R12, RZ, RZ, 0x1 ;  /* 0x00000001ff0c7424 */ /* 0x000fe200078e00ff */
[----:B------:R-:W-:-:S13]  /*10420*/  @P2 IADD3 R2, P0, R32, R14, RZ ;  /* 0x0000000e20022210 */ /* 0x000fda0007f1e0ff */
[----:B------:R-:W-:Y:S05]  /*10430*/  WARPSYNC.COLLECTIVE R15, `(.L_x_127) ;  /* 0x000000000f087348 */ /* 0x000fea0003c00000 */
[----:B------:R0:W1:Y:S02]  /*10440*/  SHFL.IDX P6, R14, R13, R12, R11 ;  /* 0x0000000c0d0e7389 */ /* 0x00006400000c000b */
[----:B01----:R-:W-:Y:S01]  /*10450*/  ENDCOLLECTIVE ;  /* 0x000000000000791b */ /* 0x003fe20003800000 */
.L_x_127:
[----:B------:R-:W-:-:S05]  /*10460*/  @P2 IMAD.X R3, RZ, RZ, R3, P0 ;  /* 0x000000ffff032224 */ /* 0x000fca00000e0603 */
[----:B------:R-:W-:Y:S01]  /*10470*/  @!PT LDS RZ, [RZ] ;  /* 0x00000000fffff984 */ /* 0x000fe20000000800 */
[----:B------:R-:W-:Y:S01]  /*10480*/  @!PT LDS RZ, [RZ] ;  /* 0x00000000fffff984 */ /* 0x000fe20000000800 */
[----:B------:R-:W-:Y:S01]  /*10490*/  @!PT LDS RZ, [RZ] ;  /* 0x00000000fffff984 */ /* 0x000fe20000000800 */
[----:B------:R0:W-:Y:S04]  /*104a0*/  @P2 LDGSTS.E.BYPASS.LTC128B.128 [R0+0x24200], desc[UR50][R2.64], !P4 ;  /* 0x2420000002002fae */ /* 0x0001e8000e101d72 */
[----:B------:R0:W-:Y:S01]  /*104b0*/  @P2 LDGSTS.E.BYPASS.LTC128B.128 [R0+0x26a00], desc[UR50][R2.64+0x40], !P3 ;  /* 0x26a0004002002fae */ /* 0x0001e2000d901d72 */
[----:B------:R-:W-:-:S03]  /*104c0*/  IMAD.MOV.U32 R13, RZ, RZ, R5 ;  /* 0x000000ffff0d7224 */ /* 0x000fc600078e0005 */
[----:B------:R0:W-:Y:S01]  /*104d0*/  @P2 LDGSTS.E.BYPASS.LTC128B.128 [R0+0x29200], desc[UR50][R2.64+0x80], !P1 ;  /* 0x2920008002002fae */ /* 0x0001e2000c901d72 */
[----:B------:R-:W-:Y:S01]  /*104e0*/  ISETP.GE.AND P2, PT, R18, 0x21, PT ;  /* 0x000000211200780c */ /* 0x000fe20003f46270 */
[----:B------:R-:W-:-:S12]  /*104f0*/  IMAD.MOV.U32 R8, RZ, RZ, R14 ;  /* 0x000000ffff087224 */ /* 0x000fd800078e000e */
[----:B0-----:R-:W-:Y:S05]  /*10500*/  WARPSYNC.COLLECTIVE R15, `(.L_x_128) ;  /* 0x000000000f087348 */ /* 0x001fea0003c00000 */
[----:B------:R1:W2:Y:S02]  /*10510*/  SHFL.IDX P6, R14, R13, R12, R11 ;  /* 0x0000000c0d0e7389 */ /* 0x0002a400000c000b */
[----:B012---:R-:W-:Y:S01]  /*10520*/  ENDCOLLECTIVE ;  /* 0x000000000000791b */ /* 0x007fe20003800000 */
.L_x_128:
[----:B------:R-:W-:Y:S01]  /*10530*/  IMAD.MOV.U32 R13, RZ, RZ, R7 ;  /* 0x000000ffff0d7224 */ /* 0x000fe200078e0007 */
[----:B------:R-:W-:-:S05]  /*10540*/  @P2 IADD3 R11, P0, R32, R14, RZ ;  /* 0x0000000e200b2210 */ /* 0x000fca0007f1e0ff */
[----:B------:R-:W-:Y:S02]  /*10550*/  @P2 IMAD.X R12, RZ, RZ, R8, P0 ;  /* 0x000000ffff0c2224 */ /* 0x000fe400000e0608 */
[----:B------:R-:W-:Y:S02]  /*10560*/  @P2 IMAD.MOV.U32 R2, RZ, RZ, R11 ;  /* 0x000000ffff022224 */ /* 0x000fe400078e000b */
[----:B------:R-:W-:Y:S02]  /*10570*/  @P2 IMAD.MOV.U32 R3, RZ, RZ, R12 ;  /* 0x000000ffff032224 */ /* 0x000fe400078e000c */
[----:B------:R-:W-:Y:S02]  /*10580*/  IMAD.MOV.U32 R12, RZ, RZ, 0x2 ;  /* 0x00000002ff0c7424 */ /* 0x000fe400078e00ff */
[----:B------:R-:W-:Y:S01]  /*10590*/  IMAD.MOV.U32 R11, RZ, RZ, 0x1c1f ;  /* 0x00001c1fff0b7424 */ /* 0x000fe200078e00ff */
[----:B------:R-:W-:Y:S01]  /*105a0*/  @!PT LDS RZ, [RZ] ;  /* 0x00000000fffff984 */ /* 0x000fe20000000800 */
[----:B------:R-:W-:Y:S01]  /*105b0*/  @!PT LDS RZ, [RZ] ;  /* 0x00000000fffff984 */ /* 0x000fe20000000800 */
[----:B------:R-:W-:Y:S01]  /*105c0*/  @!PT LDS RZ, [RZ] ;  /* 0x00000000fffff984 */ /* 0x000fe20000000800 */
[----:B------:R0:W-:Y:S06]  /*105d0*/  @P2 LDGSTS.E.BYPASS.LTC128B.128 [R0+0x24a00], desc[UR50][R2.64], !P4 ;  /* 0x24a0000002002fae */ /* 0x0001ec000e101d72 */
[----:B0-----:R-:W-:Y:S05]  /*105e0*/  WARPSYNC.COLLECTIVE R15, `(.L_x_129) ;  /* 0x000000000f087348 */ /* 0x001fea0003c00000 */
[----:B------:R1:W2:Y:S02]  /*105f0*/  SHFL.IDX P6, R14, R13, R12, R11 ;  /* 0x0000000c0d0e7389 */ /* 0x0002a400000c000b */
[----:B012---:R-:W-:Y:S01]  /*10600*/  ENDCOLLECTIVE ;  /* 0x000000000000791b */ /* 0x007fe20003800000 */
.L_x_129:
[----:B------:R-:W-:Y:S01]  /*10610*/  @!PT LDS RZ, [RZ] ;  /* 0x00000000fffff984 */ /* 0x000fe20000000800 */
[----:B------:R-:W-:Y:S01]  /*10620*/  @!PT LDS RZ, [RZ] ;  /* 0x00000000fffff984 */ /* 0x000fe20000000800 */
[----:B------:R-:W-:Y:S01]  /*10630*/  @!PT LDS RZ, [RZ] ;  /* 0x00000000fffff984 */ /* 0x000fe20000000800 */
[----:B------:R0:W-:Y:S04]  /*10640*/  @P2 LDGSTS.E.BYPASS.LTC128B.128 [R0+0x27200], desc[UR50][R2.64+0x40], !P3 ;  /* 0x2720004002002fae */ /* 0x0001e8000d901d72 */
[----:B------:R0:W-:Y:S01]  /*10650*/  @P2 LDGSTS.E.BYPASS.LTC128B.128 [R0+0x29a00], desc[UR50][R2.64+0x80], !P1 ;  /* 0x29a0008002002fae */ /* 0x0001e2000c901d72 */
[----:B------:R-:W-:Y:S01]  /*10660*/  ISETP.GE.AND P2, PT, R18, 0x41, PT ;  /* 0x000000411200780c */ /* 0x000fe20003f46270 */
[----:B------:R-:W-:Y:S02]  /*10670*/  IMAD.MOV.U32 R13, RZ, RZ, R5 ;  /* 0x000000ffff0d7224 */ /* 0x000fe400078e0005 */
[----:B------:R-:W-:-:S10]  /*10680*/  IMAD.MOV.U32 R8, RZ, RZ, R14 ;  /* 0x000000ffff087224 */ /* 0x000fd400078e000e */
[----:B0-----:R-:W-:Y:S05]  /*10690*/  WARPSYNC.COLLECTIVE R15, `(.L_x_130) ;  /* 0x000000000f087348 */ /* 0x001fea0003c00000 */
[----:B------:R1:W2:Y:S02]  /*106a0*/  SHFL.IDX P6, R14, R13, R12, R11 ;  /* 0x0000000c0d0e7389 */ /* 0x0002a400000c000b */
[----:B012---:R-:W-:Y:S01]  /*106b0*/  ENDCOLLECTIVE ;  /* 0x000000000000791b */ /* 0x007fe20003800000 */
.L_x_130:
[----:B------:R-:W-:Y:S02]  /*106c0*/  IMAD.MOV.U32 R13, RZ, RZ, R7 ;  /* 0x000000ffff0d7224 */ /* 0x000fe400078e0007 */
[----:B------:R-:W-:Y:S01]  /*106d0*/  IMAD.MOV.U32 R12, RZ, RZ, 0x3 ;  /* 0x00000003ff0c7424 */ /* 0x000fe200078e00ff */
[----:B------:R-:W-:-:S13]  /*106e0*/  @P2 IADD3 R10, P0, R32, R14, RZ ;  /* 0x0000000e200a2210 */ /* 0x000fda0007f1e0ff */
[----:B------:R-:W-:Y:S05]  /*106f0*/  WARPSYNC.COLLECTIVE R15, `(.L_x_131) ;  /* 0x000000000f087348 */ /* 0x000fea0003c00000 */
[----:B------:R0:W1:Y:S02]  /*10700*/  SHFL.IDX P6, R14, R13, R12, R11 ;  /* 0x0000000c0d0e7389 */ /* 0x00006400000c000b */
[----:B01----:R-:W-:Y:S01]  /*10710*/  ENDCOLLECTIVE ;  /* 0x000000000000791b */ /* 0x003fe20003800000 */
.L_x_131:
[----:B------:R-:W-:Y:S02]  /*10720*/  @P2 IMAD.X R8, RZ, RZ, R8, P0 ;  /* 0x000000ffff082224 */ /* 0x000fe400000e0608 */
[----:B------:R-:W-:Y:S02]  /*10730*/  @P2 IMAD.MOV.U32 R2, RZ, RZ, R10 ;  /* 0x000000ffff022224 */ /* 0x000fe400078e000a */
[----:B------:R-:W-:-:S05]  /*10740*/  @P2 IMAD.MOV.U32 R3, RZ, RZ, R8 ;  /* 0x000000ffff032224 */ /* 0x000fca00078e0008 */
[----:B------:R-:W-:Y:S01]  /*10750*/  @!PT LDS RZ, [RZ] ;  /* 0x00000000fffff984 */ /* 0x000fe20000000800 */
[----:B------:R-:W-:Y:S01]  /*10760*/  @!PT LDS RZ, [RZ] ;  /* 0x00000000fffff984 */ /* 0x000fe20000000800 */
[----:B------:R-:W-:Y:S01]  /*10770*/  @!PT LDS RZ, [RZ] ;  /* 0x00000000fffff984 */ /* 0x000fe20000000800 */
[----:B------:R0:W-:Y:S01]  /*10780*/  @P2 LDGSTS.E.BYPASS.LTC128B.128 [R0+0x25200], desc[UR50][R2.64], !P4 ;  /* 0x2520000002002fae */ /* 0x0001e2000e101d72 */
[----:B------:R-:W-:-:S03]  /*10790*/  IMAD.MOV.U32 R13, RZ, RZ, R5 ;  /* 0x000000ffff0d7224 */ /* 0x000fc600078e0005 */
[----:B------:R0:W-:Y:S04]  /*107a0*/  @P2 LDGSTS.E.BYPASS.LTC128B.128 [R0+0x27a00], desc[UR50][R2.64+0x40], !P3 ;  /* 0x27a0004002002fae */ /* 0x0001e8000d901d72 */
[----:B------:R0:W-:Y:S01]  /*107b0*/  @P2 LDGSTS.E.BYPASS.LTC128B.128 [R0+0x2a200], desc[UR50][R2.64+0x80], !P1 ;  /* 0x2a20008002002fae */ /* 0x0001e2000c901d72 */
[----:B------:R-:W-:Y:S01]  /*107c0*/  ISETP.GE.AND P2, PT, R18, 0x61, PT ;  /* 0x000000611200780c */ /* 0x000fe20003f46270 */
[----:B------:R-:W-:-:S12]  /*107d0*/  IMAD.MOV.U32 R7, RZ, RZ, R14 ;  /* 0x000000ffff077224 */ /* 0x000fd800078e000e */
[----:B0-----:R-:W-:Y:S05]  /*107e0*/  WARPSYNC.COLLECTIVE R15, `(.L_x_132) ;  /* 0x000000000f087348 */ /* 0x001fea0003c00000 */
[----:B------:R1:W2:Y:S02]  /*107f0*/  SHFL.IDX P6, R14, R13, R12, R11 ;  /* 0x0000000c0d0e7389 */ /* 0x0002a400000c000b */
[----:B012---:R-:W-:Y:S01]  /*10800*/  ENDCOLLECTIVE ;  /* 0x000000000000791b */ /* 0x007fe20003800000 */
.L_x_132:
[----:B------:R-:W-:Y:S02]  /*10810*/  IMAD.MOV.U32 R13, RZ, RZ, R9 ;  /* 0x000000ffff0d7224 */ /* 0x000fe400078e0009 */
[----:B------:R-:W-:Y:S01]  /*10820*/  IMAD.MOV.U32 R12, RZ, RZ, RZ ;  /* 0x000000ffff0c7224 */ /* 0x000fe200078e00ff */
[----:B------:R-:W-:-:S13]  /*10830*/  @P2 IADD3 R5, P0, R32, R14, RZ ;  /* 0x0000000e20052210 */ /* 0x000fda0007f1e0ff */
[----:B------:R-:W-:Y:S05]  /*10840*/  WARPSYNC.COLLECTIVE R15, `(.L_x_133) ;  /* 0x000000000f087348 */ /* 0x000fea0003c00000 */
[----:B------:R0:W1:Y:S02]  /*10850*/  SHFL.IDX P6, R14, R13, R12, R11 ;  /* 0x0000000c0d0e7389 */ /* 0x00006400000c000b */
[----:B01----:R-:W-:Y:S01]  /*10860*/  ENDCOLLECTIVE ;  /* 0x000000000000791b */ /* 0x003fe20003800000 */
.L_x_133:
        /* <DEDUP_REMOVED lines=10> */
[----:B------:R-:W-:-:S07]  /*10910*/  IMAD.MOV.U32 R9, RZ, RZ, R14 ;  /* 0x000000ffff097224 */ /* 0x000fce00078e000e */
[----:B0-----:R-:W-:Y:S05]  /*10920*/  WARPSYNC.COLLECTIVE R15, `(.L_x_134) ;  /* 0x000000000f087348 */ /* 0x001fea0003c00000 */
[----:B------:R1:W2:Y:S02]  /*10930*/  SHFL.IDX P6, R14, R13, R12, R11 ;  /* 0x0000000c0d0e7389 */ /* 0x0002a400000c000b */
[----:B012---:R-:W-:Y:S01]  /*10940*/  ENDCOLLECTIVE ;  /* 0x000000000000791b */ /* 0x007fe20003800000 */
.L_x_134:
[----:B------:R-:W-:Y:S05]  /*10950*/  BRA `(.L_x_135) ;  /* 0xffffffc0002c7947 */ /* 0x000fea000383ffff */
.L_x_62:
[----:B------:R-:W-:Y:S02]  /*10960*/  IMAD.MOV.U32 R13, RZ, RZ, R4 ;  /* 0x000000ffff0d7224 */ /* 0x000fe400078e0004 */
[----:B------:R-:W-:Y:S02]  /*10970*/  IMAD.MOV.U32 R12, RZ, RZ, RZ ;  /* 0x000000ffff0c7224 */ /* 0x000fe400078e00ff */
[----:B------:R-:W-:Y:S02]  /*10980*/  IMAD.MOV.U32 R11, RZ, RZ, 0x1c1f ;  /* 0x00001c1fff0b7424 */ /* 0x000fe400078e00ff */
[----:B------:R-:W-:Y:S02]  /*10990*/  IMAD.MOV.U32 R15, RZ, RZ, -0x1 ;  /* 0xffffffffff0f7424 */ /* 0x000fe400078e00ff */
[----:B------:R-:W-:-:S07]  /*109a0*/  IMAD.IADD R5, R10, 0x1, R5 ;  /* 0x000000010a057824 */ /* 0x000fce00078e0205 */
[----:B------:R-:W-:Y:S05]  /*109b0*/  WARPSYNC.COLLECTIVE R15, `(.L_x_136) ;  /* 0x000000000f087348 */ /* 0x000fea0003c00000 */
[----:B------:R0:W1:Y:S02]  /*109c0*/  SHFL.IDX P6, R14, R13, R12, R11 ;  /* 0x0000000c0d0e7389 */ /* 0x00006400000c000b */
[----:B01----:R-:W-:Y:S01]  /*109d0*/  ENDCOLLECTIVE ;  /* 0x000000000000791b */ /* 0x003fe20003800000 */
.L_x_136:
[C---:B------:R-:W-:Y:S01]  /*109e0*/  VIADD R6, R5.reuse, 0x20 ;  /* 0x0000002005067836 */ /* 0x040fe20000000000 */
[----:B------:R-:W-:Y:S01]  /*109f0*/  ISETP.GE.AND P1, PT, R5, UR40, PT ;  /* 0x0000002805007c0c */ /* 0x000fe2000bf26270 */
[----:B------:R-:W-:Y:S02]  /*10a00*/  IMAD.MOV.U32 R13, RZ, RZ, R0 ;  /* 0x000000ffff0d7224 */ /* 0x000fe400078e0000 */
[----:B------:R-:W-:-:S10]  /*10a10*/  IMAD.MOV.U32 R2, RZ, RZ, R14 ;  /* 0x000000ffff027224 */ /* 0x000fd400078e000e */
[----:B------:R-:W-:Y:S05]  /*10a20*/  WARPSYNC.COLLECTIVE R15, `(.L_x_137) ;  /* 0x000000000f087348 */ /* 0x000fea0003c00000 */
[----:B------:R0:W1:Y:S02]  /*10a30*/  SHFL.IDX P6, R14, R13, R12, R11 ;  /* 0x0000000c0d0e7389 */ /* 0x00006400000c000b */
[----:B01----:R-:W-:Y:S01]  /*10a40*/  ENDCOLLECTIVE ;  /* 0x000000000000791b */ /* 0x003fe20003800000 */
.L_x_137:
[----:B------:R-:W-:Y:S02]  /*10a50*/  IMAD.MOV.U32 R13, RZ, RZ, R4 ;  /* 0x000000ffff0d7224 */ /* 0x000fe400078e0004 */
[----:B------:R-:W-:Y:S01]  /*10a60*/  IMAD.MOV.U32 R12, RZ, RZ, 0x1 ;  /* 0x00000001ff0c7424 */ /* 0x000fe200078e00ff */
[----:B------:R-:W-:-:S05]  /*10a70*/  @!P1 IADD3 R14, P0, R32, R14, RZ ;  /* 0x0000000e200e9210 */ /* 0x000fca0007f1e0ff */
[----:B------:R-:W-:Y:S02]  /*10a80*/  @!P1 IMAD.X R3, RZ, RZ, R2, P0 ;  /* 0x000000ffff039224 */ /* 0x000fe400000e0602 */
[----:B------:R-:W-:-:S07]  /*10a90*/  @!P1 IMAD.MOV.U32 R2, RZ, RZ, R14 ;  /* 0x000000ffff029224 */ /* 0x000fce00078e000e */
[----:B------:R-:W-:Y:S05]  /*10aa0*/  WARPSYNC.COLLECTIVE R15, `(.L_x_138) ;  /* 0x000000000f087348 */ /* 0x000fea0003c00000 */
[----:B------:R0:W1:Y:S02]  /*10ab0*/  SHFL.IDX P6, R14, R13, R12, R11 ;  /* 0x0000000c0d0e7389 */ /* 0x00006400000c000b */
[----:B01----:R-:W-:Y:S01]  /*10ac0*/  ENDCOLLECTIVE ;  /* 0x000000000000791b */ /* 0x003fe20003800000 */
.L_x_138:
[----:B------:R-:W-:Y:S01]  /*10ad0*/  @!PT LDS RZ, [RZ] ;  /* 0x00000000fffff984 */ /* 0x000fe20000000800 */
[----:B------:R-:W-:Y:S01]  /*10ae0*/  @!PT LDS RZ, [RZ] ;  /* 0x00000000fffff984 */ /* 0x000fe20000000800 */
[----:B------:R-:W-:Y:S01]  /*10af0*/  @!PT LDS RZ, [RZ] ;  /* 0x00000000fffff984 */ /* 0x000fe20000000800 */
[----:B------:R0:W-:Y:S04]  /*10b00*/  @!P1 LDGSTS.E.BYPASS.LTC128B.128 [R8+0x1e200], desc[UR50][R2.64], !P3 ;  /* 0x1e20000002089fae */ /* 0x0001e8000d901d72 */
[----:B------:R0:W-:Y:S04]  /*10b10*/  @!P1 LDGSTS.E.BYPASS.LTC128B.128 [R8+0x20200], desc[UR50][R2.64+0x40], !P4 ;  /* 0x2020004002089fae */ /* 0x0001e8000e101d72 */
[----:B------:R0:W-:Y:S01]  /*10b20*/  @!P1 LDGSTS.E.BYPASS.LTC128B.128 [R8+0x22200], desc[UR50][R2.64+0x80], !P5 ;  /* 0x2220008002089fae */ /* 0x0001e2000e901d72 */
[----:B------:R-:W-:Y:S01]  /*10b30*/  ISETP.GE.AND P1, PT, R6, UR40, PT ;  /* 0x0000002806007c0c */ /* 0x000fe2000bf26270 */
[----:B------:R-:W-:-:S02]  /*10b40*/  IMAD.MOV.U32 R13, RZ, RZ, R0 ;  /* 0x000000ffff0d7224 */ /* 0x000fc400078e0000 */
[----:B------:R-:W-:-:S10]  /*10b50*/  IMAD.MOV.U32 R6, RZ, RZ, R14 ;  /* 0x000000ffff067224 */ /* 0x000fd400078e000e */
[----:B0-----:R-:W-:Y:S05]  /*10b60*/  WARPSYNC.COLLECTIVE R15, `(.L_x_139) ;  /* 0x000000000f087348 */ /* 0x001fea0003c00000 */
[----:B------:R1:W2:Y:S02]  /*10b70*/  SHFL.IDX P6, R14, R13, R12, R11 ;  /* 0x0000000c0d0e7389 */ /* 0x0002a400000c000b */
[----:B012---:R-:W-:Y:S01]  /*10b80*/  ENDCOLLECTIVE ;  /* 0x000000000000791b */ /* 0x007fe20003800000 */
.L_x_139:
[----:B------:R-:W-:Y:S02]  /*10b90*/  IMAD.MOV.U32 R13, RZ, RZ, R4 ;  /* 0x000000ffff0d7224 */ /* 0x000fe400078e0004 */
[----:B------:R-:W-:Y:S01]  /*10ba0*/  IMAD.MOV.U32 R12, RZ, RZ, 0x2 ;  /* 0x00000002ff0c7424 */ /* 0x000fe200078e00ff */
[----:B------:R-:W-:-:S05]  /*10bb0*/  @!P1 IADD3 R14, P0, R32, R14, RZ ;  /* 0x0000000e200e9210 */ /* 0x000fca0007f1e0ff */
[----:B------:R-:W-:-:S08]  /*10bc0*/  @!P1 IMAD.MOV.U32 R2, RZ, RZ, R14 ;  /* 0x000000ffff029224 */ /* 0x000fd000078e000e */
[----:B------:R-:W-:Y:S05]  /*10bd0*/  WARPSYNC.COLLECTIVE R15, `(.L_x_140) ;  /* 0x000000000f087348 */ /* 0x000fea0003c00000 */
[----:B------:R0:W1:Y:S02]  /*10be0*/  SHFL.IDX P6, R14, R13, R12, R11 ;  /* 0x0000000c0d0e7389 */ /* 0x00006400000c000b */
[----:B01----:R-:W-:Y:S01]  /*10bf0*/  ENDCOLLECTIVE ;  /* 0x000000000000791b */ /* 0x003fe20003800000 */
.L_x_140:
[----:B------:R-:W-:Y:S02]  /*10c00*/  @!P1 IMAD.X R7, RZ, RZ, R6, P0 ;  /* 0x000000ffff079224 */ /* 0x000fe400000e0606 */
[----:B------:R-:W-:Y:S02]  /*10c10*/  VIADD R6, R5, 0x40 ;  /* 0x0000004005067836 */ /* 0x000fe40000000000 */
[----:B------:R-:W-:-:S05]  /*10c20*/  @!P1 IMAD.MOV.U32 R3, RZ, RZ, R7 ;  /* 0x000000ffff039224 */ /* 0x000fca00078e0007 */
[----:B------:R-:W-:Y:S01]  /*10c30*/  @!PT LDS RZ, [RZ] ;  /* 0x00000000fffff984 */ /* 0x000fe20000000800 */
[----:B------:R-:W-:Y:S01]  /*10c40*/  @!PT LDS RZ, [RZ] ;  /* 0x00000000fffff984 */ /* 0x000fe20000000800 */
[----:B------:R-:W-:Y:S01]  /*10c50*/  @!PT LDS RZ, [RZ] ;  /* 0x00000000fffff984 */ /* 0x000fe20000000800 */
[----:B------:R0:W-:Y:S01]  /*10c60*/  @!P1 LDGSTS.E.BYPASS.LTC128B.128 [R8+0x1ea00], desc[UR50][R2.64], !P3 ;  /* 0x1ea0000002089fae */ /* 0x0001e2000d901d72 */
[----:B------:R-:W-:-:S03]  /*10c70*/  IMAD.MOV.U32 R13, RZ, RZ, R0 ;  /* 0x000000ffff0d7224 */ /* 0x000fc600078e0000 */
[----:B------:R0:W-:Y:S04]  /*10c80*/  @!P1 LDGSTS.E.BYPASS.LTC128B.128 [R8+0x20a00], desc[UR50][R2.64+0x40], !P4 ;  /* 0x20a0004002089fae */ /* 0x0001e8000e101d72 */
[----:B------:R0:W-:Y:S01]  /*10c90*/  @!P1 LDGSTS.E.BYPASS.LTC128B.128 [R8+0x22a00], desc[UR50][R2.64+0x80], !P5 ;  /* 0x22a0008002089fae */ /* 0x0001e2000e901d72 */
[----:B------:R-:W-:Y:S01]  /*10ca0*/  ISETP.GE.AND P1, PT, R6, UR40, PT ;  /* 0x0000002806007c0c */ /* 0x000fe2000bf26270 */
[----:B------:R-:W-:-:S12]  /*10cb0*/  IMAD.MOV.U32 R6, RZ, RZ, R14 ;  /* 0x000000ffff067224 */ /* 0x000fd800078e000e */
[----:B0-----:R-:W-:Y:S05]  /*10cc0*/  WARPSYNC.COLLECTIVE R15, `(.L_x_141) ;  /* 0x000000000f087348 */ /* 0x001fea0003c00000 */
[----:B------:R1:W2:Y:S02]  /*10cd0*/  SHFL.IDX P6, R14, R13, R12, R11 ;  /* 0x0000000c0d0e7389 */ /* 0x0002a400000c000b */
[----:B012---:R-:W-:Y:S01]  /*10ce0*/  ENDCOLLECTIVE ;  /* 0x000000000000791b */ /* 0x007fe20003800000 */
.L_x_141:
[----:B------:R-:W-:Y:S02]  /*10cf0*/  IMAD.MOV.U32 R13, RZ, RZ, R4 ;  /* 0x000000ffff0d7224 */ /* 0x000fe400078e0004 */
[----:B------:R-:W-:Y:S01]  /*10d00*/  IMAD.MOV.U32 R12, RZ, RZ, 0x3 ;  /* 0x00000003ff0c7424 */ /* 0x000fe200078e00ff */
[----:B------:R-:W-:-:S05]  /*10d10*/  @!P1 IADD3 R14, P0, R32, R14, RZ ;  /* 0x0000000e200e9210 */ /* 0x000fca0007f1e0ff */
[----:B------:R-:W-:-:S08]  /*10d20*/  @!P1 IMAD.MOV.U32 R2, RZ, RZ, R14 ;  /* 0x000000ffff029224 */ /* 0x000fd000078e000e */
[----:B------:R-:W-:Y:S05]  /*10d30*/  WARPSYNC.COLLECTIVE R15, `(.L_x_142) ;  /* 0x000000000f087348 */ /* 0x000fea0003c00000 */
[----:B------:R0:W1:Y:S02]  /*10d40*/  SHFL.IDX P6, R14, R13, R12, R11 ;  /* 0x0000000c0d0e7389 */ /* 0x00006400000c000b */
[----:B01----:R-:W-:Y:S01]  /*10d50*/  ENDCOLLECTIVE ;  /* 0x000000000000791b */ /* 0x003fe20003800000 */
.L_x_142:
[----:B------:R-:W-:-:S04]  /*10d60*/  @!P1 IMAD.X R7, RZ, RZ, R6, P0 ;  /* 0x000000ffff079224 */ /* 0x000fc800000e0606 */
        /* <DEDUP_REMOVED lines=8> */
[----:B------:R-:W-:-:S07]  /*10df0*/  IMAD.MOV.U32 R6, RZ, RZ, R14 ;  /* 0x000000ffff067224 */ /* 0x000fce00078e000e */
[----:B0-----:R-:W-:Y:S05]  /*10e00*/  WARPSYNC.COLLECTIVE R15, `(.L_x_143) ;  /* 0x000000000f087348 */ /* 0x001fea0003c00000 */
[----:B------:R1:W2:Y:S02]  /*10e10*/  SHFL.IDX P6, R14, R13, R12, R11 ;  /* 0x0000000c0d0e7389 */ /* 0x0002a400000c000b */
[----:B012---:R-:W-:Y:S01]  /*10e20*/  ENDCOLLECTIVE ;  /* 0x000000000000791b */ /* 0x007fe20003800000 */
.L_x_143:
[----:B------:R-:W-:Y:S05]  /*10e30*/  BRA `(.L_x_144) ;  /* 0xffffffc4002c7947 */ /* 0x000fea000383ffff */
.L_x_63:
[----:B0-----:R-:W-:-:S04]  /*10e40*/  IMAD.U32 R3, RZ, RZ, UR41 ;  /* 0x00000029ff037e24 */ /* 0x001fc8000f8e00ff */
[----:B------:R0:W1:Y:S03]  /*10e50*/  SYNCS.PHASECHK.TRANS64.TRYWAIT P0, [R3+URZ+0x33420], R0 ;  /* 0x03342000030075a7 */ /* 0x000066000800017f */
[----:B-1----:R-:W-:Y:S05]  /*10e60*/  @!P0 NANOSLEEP.SYNCS 0x989680 ;  /* 0x009896800000895d */ /* 0x002fea0003900000 */
[----:B------:R-:W1:Y:S02]  /*10e70*/  @!P0 SYNCS.PHASECHK.TRANS64 P0, [R3+URZ+0x33420], R0 ;  /* 0x03342000030085a7 */ /* 0x000e64000800007f */
[----:B-1----:R-:W-:Y:S05]  /*10e80*/  @!P0 BRA `(.L_x_63) ;  /* 0xfffffffc00ec8947 */ /* 0x002fea000383ffff */
[----:B------:R-:W-:Y:S05]  /*10e90*/  BRA `(.L_x_145) ;  /* 0xffffffc400687947 */ /* 0x000fea000383ffff */
.L_x_67:
[----:B0-----:R0:W1:Y:S02]  /*10ea0*/  SYNCS.PHASECHK.TRANS64.TRYWAIT P0, [R4+URZ+0x33480], R26 ;  /* 0x0334801a040075a7 */ /* 0x001064000800017f */
[----:B-1----:R-:W-:Y:S05]  /*10eb0*/  @!P0 NANOSLEEP.SYNCS 0x989680 ;  /* 0x009896800000895d */ /* 0x002fea0003900000 */
[----:B------:R-:W1:Y:S02]  /*10ec0*/  @!P0 SYNCS.PHASECHK.TRANS64 P0, [R4+URZ+0x33480], R26 ;  /* 0x0334801a040085a7 */ /* 0x000e64000800007f */
[----:B-1----:R-:W-:Y:S05]  /*10ed0*/  @!P0 BRA `(.L_x_67) ;  /* 0xfffffffc00f08947 */ /* 0x002fea000383ffff */
[----:B------:R-:W-:Y:S05]  /*10ee0*/  BRA `(.L_x_146) ;  /* 0xffffffc800687947 */ /* 0x000fea000383ffff */
.L_x_68:
        /* <DEDUP_REMOVED lines=8> */
.L_x_148:
[----:B------:R-:W-:Y:S05]  /*10f70*/  BSYNC B0 ;  /* 0x0000000000007941 */ /* 0x000fea0003800000 */
.L_x_147:
[----:B------:R-:W-:Y:S02]  /*10f80*/  IMAD.MOV.U32 R13, RZ, RZ, R9 ;  /* 0x000000ffff0d7224 */ /* 0x000fe400078e0009 */
[----:B------:R-:W-:Y:S02]  /*10f90*/  IMAD.MOV.U32 R12, RZ, RZ, RZ ;  /* 0x000000ffff0c7224 */ /* 0x000fe400078e00ff */
[----:B------:R-:W-:Y:S02]  /*10fa0*/  IMAD.MOV.U32 R11, RZ, RZ, 0x1c1f ;  /* 0x00001c1fff0b7424 */ /* 0x000fe400078e00ff */
[----:B------:R-:W-:Y:S02]  /*10fb0*/  IMAD.MOV.U32 R15, RZ, RZ, -0x1 ;  /* 0xffffffffff0f7424 */ /* 0x000fe400078e00ff */
[----:B------:R-:W-:-:S07]  /*10fc0*/  IMAD.MOV.U32 R0, RZ, RZ, R14 ;  /* 0x000000ffff007224 */ /* 0x000fce00078e000e */
[----:B------:R-:W-:Y:S05]  /*10fd0*/  WARPSYNC.COLLECTIVE R15, `(.L_x_149) ;  /* 0x000000000f087348 */ /* 0x000fea0003c00000 */
[----:B------:R0:W1:Y:S02]  /*10fe0*/  SHFL.IDX P6, R14, R13, R12, R11 ;  /* 0x0000000c0d0e7389 */ /* 0x00006400000c000b */
[----:B01----:R-:W-:Y:S01]  /*10ff0*/  ENDCOLLECTIVE ;  /* 0x000000000000791b */ /* 0x003fe20003800000 */
.L_x_149:
[----:B------:R-:W-:Y:S02]  /*11000*/  IMAD.MOV.U32 R13, RZ, RZ, R10 ;  /* 0x000000ffff0d7224 */ /* 0x000fe400078e000a */
[----:B------:R-:W-:Y:S02]  /*11010*/  IMAD.MOV.U32 R12, RZ, RZ, 0x1 ;  /* 0x00000001ff0c7424 */ /* 0x000fe400078e00ff */
[----:B------:R-:W-:-:S07]  /*11020*/  IMAD.MOV.U32 R2, RZ, RZ, R14 ;  /* 0x000000ffff027224 */ /* 0x000fce00078e000e */
[----:B------:R-:W-:Y:S05]  /*11030*/  WARPSYNC.COLLECTIVE R15, `(.L_x_150) ;  /* 0x000000000f087348 */ /* 0x000fea0003c00000 */
[----:B------:R0:W1:Y:S02]  /*11040*/  SHFL.IDX P6, R14, R13, R12, R11 ;  /* 0x0000000c0d0e7389 */ /* 0x00006400000c000b */
[----:B01----:R-:W-:Y:S01]  /*11050*/  ENDCOLLECTIVE ;  /* 0x000000000000791b */ /* 0x003fe20003800000 */
.L_x_150:
[----:B------:R-:W-:-:S05]  /*11060*/  IADD3 R2, P0, R32, R2, RZ ;  /* 0x0000000220027210 */ /* 0x000fca0007f1e0ff */
[----:B------:R-:W-:Y:S02]  /*11070*/  IMAD.X R3, RZ, RZ, R0, P0 ;  /* 0x000000ffff037224 */ /* 0x000fe400000e0600 */
[----:B------:R-:W-:Y:S02]  /*11080*/  VIADD R0, R35, UR41 ;  /* 0x0000002923007c36 */ /* 0x000fe40008000000 */
[----:B------:R-:W-:-:S03]  /*11090*/  IMAD.MOV.U32 R13, RZ, RZ, R9 ;  /* 0x000000ffff0d7224 */ /* 0x000fc600078e0009 */
[----:B------:R-:W-:Y:S01]  /*110a0*/  @!PT LDS RZ, [RZ] ;  /* 0x00000000fffff984 */ /* 0x000fe20000000800 */
[----:B------:R-:W-:Y:S01]  /*110b0*/  @!PT LDS RZ, [RZ] ;  /* 0x00000000fffff984 */ /* 0x000fe20000000800 */
[----:B------:R-:W-:Y:S01]  /*110c0*/  @!PT LDS RZ, [RZ] ;  /* 0x00000000fffff984 */ /* 0x000fe20000000800 */
[----:B------:R-:W-:Y:S04]  /*110d0*/  LDGSTS.E.BYPASS.LTC128B.128 [R0+0xf200], desc[UR50][R2.64], !P4 ;  /* 0x0f20000002007fae */ /* 0x000fe8000e101d72 */
[----:B------:R-:W-:Y:S04]  /*110e0*/  LDGSTS.E.BYPASS.LTC128B.128 [R0+0x11a00], desc[UR50][R2.64+0x40], !P3 ;  /* 0x11a0004002007fae */ /* 0x000fe8000d901d72 */
[----:B------:R0:W-:Y:S02]  /*110f0*/  LDGSTS.E.BYPASS.LTC128B.128 [R0+0x14200], desc[UR50][R2.64+0x80], !P1 ;  /* 0x1420008002007fae */ /* 0x0001e4000c901d72 */
[----:B0-----:R-:W-:-:S07]  /*11100*/  IMAD.MOV.U32 R3, RZ, RZ, R14 ;  /* 0x000000ffff037224 */ /* 0x001fce00078e000e */
[----:B------:R-:W-:Y:S05]  /*11110*/  WARPSYNC.COLLECTIVE R15, `(.L_x_151) ;  /* 0x000000000f087348 */ /* 0x000fea0003c00000 */
[----:B------:R0:W1:Y:S02]  /*11120*/  SHFL.IDX P6, R14, R13, R12, R11 ;  /* 0x0000000c0d0e7389 */ /* 0x00006400000c000b */
[----:B01----:R-:W-:Y:S01]  /*11130*/  ENDCOLLECTIVE ;  /* 0x000000000000791b */ /* 0x003fe20003800000 */
.L_x_151:
[----:B------:R-:W-:Y:S02]  /*11140*/  IMAD.MOV.U32 R13, RZ, RZ, R10 ;  /* 0x000000ffff0d7224 */ /* 0x000fe400078e000a */
[----:B------:R-:W-:Y:S02]  /*11150*/  IMAD.MOV.U32 R12, RZ, RZ, 0x2 ;  /* 0x00000002ff0c7424 */ /* 0x000fe400078e00ff */
[----:B------:R-:W-:-:S07]  /*11160*/  IMAD.MOV.U32 R2, RZ, RZ, R14 ;  /* 0x000000ffff027224 */ /* 0x000fce00078e000e */
[----:B------:R-:W-:Y:S05]  /*11170*/  WARPSYNC.COLLECTIVE R15, `(.L_x_152) ;  /* 0x000000000f087348 */ /* 0x000fea0003c00000 */
[----:B------:R0:W1:Y:S02]  /*11180*/  SHFL.IDX P6, R14, R13, R12, R11 ;  /* 0x0000000c0d0e7389 */ /* 0x00006400000c000b */
[----:B01----:R-:W-:Y:S01]  /*11190*/  ENDCOLLECTIVE ;  /* 0x000000000000791b */ /* 0x003fe20003800000 */
.L_x_152:
        /* <DEDUP_REMOVED lines=13> */
.L_x_153:
[----:B------:R-:W-:Y:S02]  /*11270*/  IMAD.MOV.U32 R13, RZ, RZ, R10 ;  /* 0x000000ffff0d7224 */ /* 0x000fe400078e000a */
[----:B------:R-:W-:Y:S02]  /*11280*/  IMAD.MOV.U32 R12, RZ, RZ, 0x3 ;  /* 0x00000003ff0c7424 */ /* 0x000fe400078e00ff */
[----:B------:R-:W-:-:S07]  /*11290*/  IMAD.MOV.U32 R2, RZ, RZ, R14 ;  /* 0x000000ffff027224 */ /* 0x000fce00078e000e */
[----:B------:R-:W-:Y:S05]  /*112a0*/  WARPSYNC.COLLECTIVE R15, `(.L_x_154) ;  /* 0x000000000f087348 */ /* 0x000fea0003c00000 */
[----:B------:R0:W1:Y:S02]  /*112b0*/  SHFL.IDX P6, R14, R13, R12, R11 ;  /* 0x0000000c0d0e7389 */ /* 0x00006400000c000b */
[----:B01----:R-:W-:Y:S01]  /*112c0*/  ENDCOLLECTIVE ;  /* 0x000000000000791b */ /* 0x003fe20003800000 */
.L_x_154:
        /* <DEDUP_REMOVED lines=13> */
.L_x_155:
[----:B------:R-:W-:Y:S02]  /*113a0*/  IMAD.MOV.U32 R13, RZ, RZ, R23 ;  /* 0x000000ffff0d7224 */ /* 0x000fe400078e0017 */
[----:B------:R-:W-:Y:S02]  /*113b0*/  IMAD.MOV.U32 R12, RZ, RZ, RZ ;  /* 0x000000ffff0c7224 */ /* 0x000fe400078e00ff */
[----:B------:R-:W-:-:S07]  /*113c0*/  IMAD.MOV.U32 R2, RZ, RZ, R14 ;  /* 0x000000ffff027224 */ /* 0x000fce00078e000e */
[----:B------:R-:W-:Y:S05]  /*113d0*/  WARPSYNC.COLLECTIVE R15, `(.L_x_156) ;  /* 0x000000000f087348 */ /* 0x000fea0003c00000 */
[----:B------:R0:W1:Y:S02]  /*113e0*/  SHFL.IDX P6, R14, R13, R12, R11 ;  /* 0x0000000c0d0e7389 */ /* 0x00006400000c000b */
[----:B01----:R-:W-:Y:S01]  /*113f0*/  ENDCOLLECTIVE ;  /* 0x000000000000791b */ /* 0x003fe20003800000 */
.L_x_156:
        /* <DEDUP_REMOVED lines=13> */
.L_x_157:
[----:B------:R-:W-:Y:S01]  /*114d0*/  IMAD.MOV.U32 R2, RZ, RZ, R14 ;  /* 0x000000ffff027224 */ /* 0x000fe200078e000e */
[----:B------:R-:W-:Y:S06]  /*114e0*/  BRA `(.L_x_158) ;  /* 0xffffffc400f87947 */ /* 0x000fec000383ffff */
.L_x_73:
[----:B---3--:R3:W4:Y:S02]  /*114f0*/  SYNCS.PHASECHK.TRANS64.TRYWAIT P0, [R4+URZ+0x33440], R26 ;  /* 0x0334401a040075a7 */ /* 0x008724000800017f */
[----:B----4-:R-:W-:Y:S05]  /*11500*/  @!P0 NANOSLEEP.SYNCS 0x989680 ;  /* 0x009896800000895d */ /* 0x010fea0003900000 */
[----:B------:R-:W4:Y:S02]  /*11510*/  @!P0 SYNCS.PHASECHK.TRANS64 P0, [R4+URZ+0x33440], R26 ;  /* 0x0334401a040085a7 */ /* 0x000f24000800007f */
[----:B----4-:R-:W-:Y:S05]  /*11520*/  @!P0 BRA `(.L_x_73) ;  /* 0xfffffffc00f08947 */ /* 0x010fea000383ffff */
[----:B------:R-:W-:Y:S05]  /*11530*/  BRA `(.L_x_159) ;  /* 0xffffffc800507947 */ /* 0x000fea000383ffff */
.L_x_74:
[----:B------:R-:W-:Y:S01]  /*11540*/  BSSY B0, `(.L_x_160) ;  /* 0x0000008000007945 */ /* 0x000fe20003800000 */
[----:B------:R-:W-:Y:S02]  /*11550*/  IMAD.MOV.U32 R13, RZ, RZ, R21 ;  /* 0x000000ffff0d7224 */ /* 0x000fe400078e0015 */
[----:B------:R-:W-:Y:S02]  /*11560*/  IMAD.MOV.U32 R12, RZ, RZ, RZ ;  /* 0x000000ffff0c7224 */ /* 0x000fe400078e00ff */
[----:B------:R-:W-:Y:S02]  /*11570*/  IMAD.MOV.U32 R11, RZ, RZ, 0x1c1f ;  /* 0x00001c1fff0b7424 */ /* 0x000fe400078e00ff */
[----:B------:R-:W-:-:S07]  /*11580*/  IMAD.MOV.U32 R15, RZ, RZ, -0x1 ;  /* 0xffffffffff0f7424 */ /* 0x000fce00078e00ff */
[----:B0-23--:R-:W-:Y:S05]  /*11590*/  WARPSYNC.COLLECTIVE R15, `(.L_x_161) ;  /* 0x000000000f087348 */ /* 0x00dfea0003c00000 */
[----:B------:R1:W4:Y:S02]  /*115a0*/  SHFL.IDX P6, R14, R13, R12, R11 ;  /* 0x0000000c0d0e7389 */ /* 0x00032400000c000b */
[----:B01234-:R-:W-:Y:S01]  /*115b0*/  ENDCOLLECTIVE ;  /* 0x000000000000791b */ /* 0x01ffe20003800000 */
.L_x_161:
[----:B------:R-:W-:Y:S05]  /*115c0*/  BSYNC B0 ;  /* 0x0000000000007941 */ /* 0x000fea0003800000 */
.L_x_160:
        /* <DEDUP_REMOVED lines=8> */
.L_x_162:
[----:B------:R-:W-:Y:S02]  /*11650*/  IMAD.MOV.U32 R13, RZ, RZ, R21 ;  /* 0x000000ffff0d7224 */ /* 0x000fe400078e0015 */
[----:B------:R-:W-:Y:S01]  /*11660*/  IMAD.MOV.U32 R12, RZ, RZ, 0x1 ;  /* 0x00000001ff0c7424 */ /* 0x000fe200078e00ff */
[----:B------:R-:W-:-:S13]  /*11670*/  IADD3 R2, P0, R32, R14, RZ ;  /* 0x0000000e20027210 */ /* 0x000fda0007f1e0ff */
[----:B------:R-:W-:Y:S05]  /*11680*/  WARPSYNC.COLLECTIVE R15, `(.L_x_163) ;  /* 0x000000000f087348 */ /* 0x000fea0003c00000 */
[----:B------:R0:W1:Y:S02]  /*11690*/  SHFL.IDX P6, R14, R13, R12, R11 ;  /* 0x0000000c0d0e7389 */ /* 0x00006400000c000b */
[----:B01----:R-:W-:Y:S01]  /*116a0*/  ENDCOLLECTIVE ;  /* 0x000000000000791b */ /* 0x003fe20003800000 */
.L_x_163:
[----:B------:R-:W-:-:S05]  /*116b0*/  IMAD.X R3, RZ, RZ, R3, P0 ;  /* 0x000000ffff037224 */ /* 0x000fca00000e0603 */
[----:B------:R-:W-:Y:S01]  /*116c0*/  @!PT LDS RZ, [RZ] ;  /* 0x00000000fffff984 */ /* 0x000fe20000000800 */
[----:B------:R-:W-:Y:S01]  /*116d0*/  @!PT LDS RZ, [RZ] ;  /* 0x00000000fffff984 */ /* 0x000fe20000000800 */
[----:B------:R-:W-:Y:S01]  /*116e0*/  @!PT LDS RZ, [RZ] ;  /* 0x00000000fffff984 */ /* 0x000fe20000000800 */
[----:B------:R-:W-:Y:S04]  /*116f0*/  LDGSTS.E.BYPASS.LTC128B.128 [R0+0x24200], desc[UR50][R2.64], !P4 ;  /* 0x2420000002007fae */ /* 0x000fe8000e101d72 */
[----:B------:R-:W-:Y:S01]  /*11700*/  LDGSTS.E.BYPASS.LTC128B.128 [R0+0x26a00], desc[UR50][R2.64+0x40], !P3 ;  /* 0x26a0004002007fae */ /* 0x000fe2000d901d72 */
[----:B------:R-:W-:-:S03]  /*11710*/  IMAD.MOV.U32 R13, RZ, RZ, R19 ;  /* 0x000000ffff0d7224 */ /* 0x000fc600078e0013 */
[----:B------:R0:W-:Y:S02]  /*11720*/  LDGSTS.E.BYPASS.LTC128B.128 [R0+0x29200], desc[UR50][R2.64+0x80], !P1 ;  /* 0x2920008002007fae */ /* 0x0001e4000c901d72 */
[----:B0-----:R-:W-:-:S07]  /*11730*/  IMAD.MOV.U32 R3, RZ, RZ, R14 ;  /* 0x000000ffff037224 */ /* 0x001fce00078e000e */
[----:B------:R-:W-:Y:S05]  /*11740*/  WARPSYNC.COLLECTIVE R15, `(.L_x_164) ;  /* 0x000000000f087348 */ /* 0x000fea0003c00000 */
[----:B------:R0:W1:Y:S02]  /*11750*/  SHFL.IDX P6, R14, R13, R12, R11 ;  /* 0x0000000c0d0e7389 */ /* 0x00006400000c000b */
[----:B01----:R-:W-:Y:S01]  /*11760*/  ENDCOLLECTIVE ;  /* 0x000000000000791b */ /* 0x003fe20003800000 */
.L_x_164:
[----:B------:R-:W-:Y:S02]  /*11770*/  IMAD.MOV.U32 R13, RZ, RZ, R21 ;  /* 0x000000ffff0d7224 */ /* 0x000fe400078e0015 */
[----:B------:R-:W-:Y:S01]  /*11780*/  IMAD.MOV.U32 R12, RZ, RZ, 0x2 ;  /* 0x00000002ff0c7424 */ /* 0x000fe200078e00ff */
[----:B------:R-:W-:-:S13]  /*11790*/  IADD3 R2, P0, R32, R14, RZ ;  /* 0x0000000e20027210 */ /* 0x000fda0007f1e0ff */
[----:B------:R-:W-:Y:S05]  /*117a0*/  WARPSYNC.COLLECTIVE R15, `(.L_x_165) ;  /* 0x000000000f087348 */ /* 0x000fea0003c00000 */
[----:B------:R0:W1:Y:S02]  /*117b0*/  SHFL.IDX P6, R14, R13, R12, R11 ;  /* 0x0000000c0d0e7389 */ /* 0x00006400000c000b */
[----:B01----:R-:W-:Y:S01]  /*117c0*/  ENDCOLLECTIVE ;  /* 0x000000000000791b */ /* 0x003fe20003800000 */
.L_x_165:
        /* <DEDUP_REMOVED lines=12> */
.L_x_166:
[----:B------:R-:W-:Y:S02]  /*11890*/  IMAD.MOV.U32 R13, RZ, RZ, R21 ;  /* 0x000000ffff0d7224 */ /* 0x000fe400078e0015 */
[----:B------:R-:W-:Y:S01]  /*118a0*/  IMAD.MOV.U32 R12, RZ, RZ, 0x3 ;  /* 0x00000003ff0c7424 */ /* 0x000fe200078e00ff */
[----:B------:R-:W-:-:S13]  /*118b0*/  IADD3 R2, P0, R32, R14, RZ ;  /* 0x0000000e20027210 */ /* 0x000fda0007f1e0ff */
[----:B------:R-:W-:Y:S05]  /*118c0*/  WARPSYNC.COLLECTIVE R15, `(.L_x_167) ;  /* 0x000000000f087348 */ /* 0x000fea0003c00000 */
[----:B------:R0:W1:Y:S02]  /*118d0*/  SHFL.IDX P6, R14, R13, R12, R11 ;  /* 0x0000000c0d0e7389 */ /* 0x00006400000c000b */
[----:B01----:R-:W-:Y:S01]  /*118e0*/  ENDCOLLECTIVE ;  /* 0x000000000000791b */ /* 0x003fe20003800000 */
.L_x_167:
[----:B------:R-:W-:-:S05]  /*118f0*/  IMAD.X R3, RZ, RZ, R3, P0 ;  /* 0x000000ffff037224 */ /* 0x000fca00000e0603 */
[----:B------:R-:W-:Y:S01]  /*11900*/  @!PT LDS RZ, [RZ] ;  /* 0x00000000fffff984 */ /* 0x000fe20000000800 */
[----:B------:R-:W-:Y:S01]  /*11910*/  @!PT LDS RZ, [RZ] ;  /* 0x00000000fffff984 */ /* 0x000fe20000000800 */
[----:B------:R-:W-:Y:S01]  /*11920*/  @!PT LDS RZ, [RZ] ;  /* 0x00000000fffff984 */ /* 0x000fe20000000800 */
[----:B------:R0:W-:Y:S04]  /*11930*/  LDGSTS.E.BYPASS.LTC128B.128 [R0+0x25200], desc[UR50][R2.64], !P4 ;  /* 0x2520000002007fae */ /* 0x0001e8000e101d72 */
[----:B------:R0:W-:Y:S01]  /*11940*/  LDGSTS.E.BYPASS.LTC128B.128 [R0+0x27a00], desc[UR50][R2.64+0x40], !P3 ;  /* 0x27a0004002007fae */ /* 0x0001e2000d901d72 */
[----:B------:R-:W-:-:S03]  /*11950*/  IMAD.MOV.U32 R13, RZ, RZ, R19 ;  /* 0x000000ffff0d7224 */ /* 0x000fc600078e0013 */
[----:B------:R0:W-:Y:S01]  /*11960*/  LDGSTS.E.BYPASS.LTC128B.128 [R0+0x2a200], desc[UR50][R2.64+0x80], !P1 ;  /* 0x2a20008002007fae */ /* 0x0001e2000c901d72 */
[----:B------:R-:W-:-:S07]  /*11970*/  IMAD.MOV.U32 R21, RZ, RZ, R14 ;  /* 0x000000ffff157224 */ /* 0x000fce00078e000e */
[----:B0-----:R-:W-:Y:S05]  /*11980*/  WARPSYNC.COLLECTIVE R15, `(.L_x_168) ;  /* 0x000000000f087348 */ /* 0x001fea0003c00000 */
[----:B------:R1:W2:Y:S02]  /*11990*/  SHFL.IDX P6, R14, R13, R12, R11 ;  /* 0x0000000c0d0e7389 */ /* 0x0002a400000c000b */
[----:B012---:R-:W-:Y:S01]  /*119a0*/  ENDCOLLECTIVE ;  /* 0x000000000000791b */ /* 0x007fe20003800000 */
.L_x_168:
[----:B------:R-:W-:Y:S02]  /*119b0*/  IMAD.MOV.U32 R13, RZ, RZ, R22 ;  /* 0x000000ffff0d7224 */ /* 0x000fe400078e0016 */
[----:B------:R-:W-:Y:S02]  /*119c0*/  IMAD.MOV.U32 R12, RZ, RZ, RZ ;  /* 0x000000ffff0c7224 */ /* 0x000fe400078e00ff */
[----:B------:R-:W-:-:S07]  /*119d0*/  IMAD.MOV.U32 R2, RZ, RZ, R14 ;  /* 0x000000ffff027224 */ /* 0x000fce00078e000e */
[----:B------:R-:W-:Y:S05]  /*119e0*/  WARPSYNC.COLLECTIVE R15, `(.L_x_169) ;  /* 0x000000000f087348 */ /* 0x000fea0003c00000 */
[----:B------:R0:W1:Y:S02]  /*119f0*/  SHFL.IDX P6, R14, R13, R12, R11 ;  /* 0x0000000c0d0e7389 */ /* 0x00006400000c000b */
[----:B01----:R-:W-:Y:S01]  /*11a00*/  ENDCOLLECTIVE ;  /* 0x000000000000791b */ /* 0x003fe20003800000 */
.L_x_169:
        /* <DEDUP_REMOVED lines=13> */
.L_x_170:
[----:B------:R-:W-:Y:S05]  /*11ae0*/  BRA `(.L_x_171) ;  /* 0xffffffc400e47947 */ /* 0x000fea000383ffff */
.L_x_79:
[----:B0-----:R0:W1:Y:S02]  /*11af0*/  SYNCS.PHASECHK.TRANS64.TRYWAIT P1, [R0+URZ+0x33470], R3 ;  /* 0x03347003000075a7 */ /* 0x001064000802017f */
[----:B-1----:R-:W-:Y:S05]  /*11b00*/  @!P1 NANOSLEEP.SYNCS 0x989680 ;  /* 0x009896800000995d */ /* 0x002fea0003900000 */
[----:B------:R-:W1:Y:S02]  /*11b10*/  @!P1 SYNCS.PHASECHK.TRANS64 P1, [R0+URZ+0x33470], R3 ;  /* 0x03347003000095a7 */ /* 0x000e64000802007f */
[----:B-1----:R-:W-:Y:S05]  /*11b20*/  @!P1 BRA `(.L_x_79) ;  /* 0xfffffffc00f09947 */ /* 0x002fea000383ffff */
[----:B------:R-:W-:Y:S05]  /*11b30*/  BRA `(.L_x_172) ;  /* 0xffffffc800507947 */ /* 0x000fea000383ffff */
.L_x_81:
[----:B0-----:R0:W1:Y:S02]  /*11b40*/  SYNCS.PHASECHK.TRANS64.TRYWAIT P1, [R0+URZ+0x33460], R3 ;  /* 0x03346003000075a7 */ /* 0x001064000802017f */
[----:B-1----:R-:W-:Y:S05]  /*11b50*/  @!P1 NANOSLEEP.SYNCS 0x989680 ;  /* 0x009896800000995d */ /* 0x002fea0003900000 */
[----:B------:R-:W1:Y:S02]  /*11b60*/  @!P1 SYNCS.PHASECHK.TRANS64 P1, [R0+URZ+0x33460], R3 ;  /* 0x03346003000095a7 */ /* 0x000e64000802007f */
[----:B-1----:R-:W-:Y:S05]  /*11b70*/  @!P1 BRA `(.L_x_81) ;  /* 0xfffffffc00f09947 */ /* 0x002fea000383ffff */
[----:B------:R-:W-:Y:S05]  /*11b80*/  BRA `(.L_x_173) ;  /* 0xffffffc800607947 */ /* 0x000fea000383ffff */
.L_x_87:
[----:B0-----:R0:W1:Y:S02]  /*11b90*/  SYNCS.PHASECHK.TRANS64.TRYWAIT P1, [R3+URZ+0x33470], R0 ;  /* 0x03347000030075a7 */ /* 0x001064000802017f */
[----:B-1----:R-:W-:Y:S05]  /*11ba0*/  @!P1 NANOSLEEP.SYNCS 0x989680 ;  /* 0x009896800000995d */ /* 0x002fea0003900000 */
[----:B------:R-:W1:Y:S02]  /*11bb0*/  @!P1 SYNCS.PHASECHK.TRANS64 P1, [R3+URZ+0x33470], R0 ;  /* 0x03347000030095a7 */ /* 0x000e64000802007f */
[----:B-1----:R-:W-:Y:S05]  /*11bc0*/  @!P1 BRA `(.L_x_87) ;  /* 0xfffffffc00f09947 */ /* 0x002fea000383ffff */
[----:B------:R-:W-:Y:S05]  /*11bd0*/  BRA `(.L_x_174) ;  /* 0xffffffd000487947 */ /* 0x000fea000383ffff */
.L_x_89:
[----:B0-----:R0:W1:Y:S02]  /*11be0*/  SYNCS.PHASECHK.TRANS64.TRYWAIT P1, [R3+URZ+0x33460], R4 ;  /* 0x03346004030075a7 */ /* 0x001064000802017f */
[----:B-1----:R-:W-:Y:S05]  /*11bf0*/  @!P1 NANOSLEEP.SYNCS 0x989680 ;  /* 0x009896800000995d */ /* 0x002fea0003900000 */
[----:B------:R-:W1:Y:S02]  /*11c00*/  @!P1 SYNCS.PHASECHK.TRANS64 P1, [R3+URZ+0x33460], R4 ;  /* 0x03346004030095a7 */ /* 0x000e64000802007f */
[----:B-1----:R-:W-:Y:S05]  /*11c10*/  @!P1 BRA `(.L_x_89) ;  /* 0xfffffffc00f09947 */ /* 0x002fea000383ffff */
[----:B------:R-:W-:Y:S05]  /*11c20*/  BRA `(.L_x_175) ;  /* 0xffffffd000607947 */ /* 0x000fea000383ffff */
.L_x_93:
[----:B0-----:R0:W1:Y:S02]  /*11c30*/  SYNCS.PHASECHK.TRANS64.TRYWAIT P0, [R4+URZ+0x33420], R0 ;  /* 0x03342000040075a7 */ /* 0x001064000800017f */
[----:B-1----:R-:W-:Y:S05]  /*11c40*/  @!P0 NANOSLEEP.SYNCS 0x989680 ;  /* 0x009896800000895d */ /* 0x002fea0003900000 */
[----:B------:R-:W1:Y:S02]  /*11c50*/  @!P0 SYNCS.PHASECHK.TRANS64 P0, [R4+URZ+0x33420], R0 ;  /* 0x03342000040085a7 */ /* 0x000e64000800007f */
[----:B-1----:R-:W-:Y:S05]  /*11c60*/  @!P0 BRA `(.L_x_93) ;  /* 0xfffffffc00f08947 */ /* 0x002fea000383ffff */
[----:B------:R-:W-:Y:S05]  /*11c70*/  BRA `(.L_x_176) ;  /* 0xffffffd800547947 */ /* 0x000fea000383ffff */
.L_x_97:
[----:B0-----:R0:W1:Y:S02]  /*11c80*/  SYNCS.PHASECHK.TRANS64.TRYWAIT P1, [R5+URZ+0x33440], R0 ;  /* 0x03344000050075a7 */ /* 0x001064000802017f */
[----:B-1----:R-:W-:Y:S05]  /*11c90*/  @!P1 NANOSLEEP.SYNCS 0x989680 ;  /* 0x009896800000995d */ /* 0x002fea0003900000 */
[----:B------:R-:W1:Y:S02]  /*11ca0*/  @!P1 SYNCS.PHASECHK.TRANS64 P1, [R5+URZ+0x33440], R0 ;  /* 0x03344000050095a7 */ /* 0x000e64000802007f */
[----:B-1----:R-:W-:Y:S05]  /*11cb0*/  @!P1 BRA `(.L_x_97) ;  /* 0xfffffffc00f09947 */ /* 0x002fea000383ffff */
[----:B------:R-:W-:Y:S05]  /*11cc0*/  BRA `(.L_x_177) ;  /* 0xffffffd800947947 */ /* 0x000fea000383ffff */
.L_x_99:
[----:B-1----:R1:W2:Y:S02]  /*11cd0*/  SYNCS.PHASECHK.TRANS64.TRYWAIT P1, [R27+URZ+0x33440], R2 ;  /* 0x033440021b0075a7 */ /* 0x0022a4000802017f */
[----:B--2---:R-:W-:Y:S05]  /*11ce0*/  @!P1 NANOSLEEP.SYNCS 0x989680 ;  /* 0x009896800000995d */ /* 0x004fea0003900000 */
[----:B------:R-:W2:Y:S02]  /*11cf0*/  @!P1 SYNCS.PHASECHK.TRANS64 P1, [R27+URZ+0x33440], R2 ;  /* 0x033440021b0095a7 */ /* 0x000ea4000802007f */
[----:B--2---:R-:W-:Y:S05]  /*11d00*/  @!P1 BRA `(.L_x_99) ;  /* 0xfffffffc00f09947 */ /* 0x004fea000383ffff */
[----:B------:R-:W-:Y:S05]  /*11d10*/  BRA `(.L_x_178) ;  /* 0xffffffd800a07947 */ /* 0x000fea000383ffff */
.L_x_101:
[----:B--2---:R2:W3:Y:S02]  /*11d20*/  SYNCS.PHASECHK.TRANS64.TRYWAIT P1, [R5+URZ+0x33460], R0 ;  /* 0x03346000050075a7 */ /* 0x0044e4000802017f */
[----:B---3--:R-:W-:Y:S05]  /*11d30*/  @!P1 NANOSLEEP.SYNCS 0x989680 ;  /* 0x009896800000995d */ /* 0x008fea0003900000 */
[----:B------:R-:W3:Y:S02]  /*11d40*/  @!P1 SYNCS.PHASECHK.TRANS64 P1, [R5+URZ+0x33460], R0 ;  /* 0x03346000050095a7 */ /* 0x000ee4000802007f */
[----:B---3--:R-:W-:Y:S05]  /*11d50*/  @!P1 BRA `(.L_x_101) ;  /* 0xfffffffc00f09947 */ /* 0x008fea000383ffff */
[----:B------:R-:W-:Y:S05]  /*11d60*/  BRA `(.L_x_179) ;  /* 0xffffffd8009c7947 */ /* 0x000fea000383ffff */
.L_x_103:
[----:B---3--:R3:W4:Y:S02]  /*11d70*/  SYNCS.PHASECHK.TRANS64.TRYWAIT P1, [R27+URZ+0x33460], R2 ;  /* 0x033460021b0075a7 */ /* 0x008724000802017f */
[----:B----4-:R-:W-:Y:S05]  /*11d80*/  @!P1 NANOSLEEP.SYNCS 0x989680 ;  /* 0x009896800000995d */ /* 0x010fea0003900000 */
[----:B------:R-:W4:Y:S02]  /*11d90*/  @!P1 SYNCS.PHASECHK.TRANS64 P1, [R27+URZ+0x33460], R2 ;  /* 0x033460021b0095a7 */ /* 0x000f24000802007f */
[----:B----4-:R-:W-:Y:S05]  /*11da0*/  @!P1 BRA `(.L_x_103) ;  /* 0xfffffffc00f09947 */ /* 0x010fea000383ffff */
[----:B------:R-:W-:Y:S05]  /*11db0*/  BRA `(.L_x_180) ;  /* 0xffffffd800987947 */ /* 0x000fea000383ffff */
.L_x_105:
[----:B----4-:R4:W0:Y:S02]  /*11dc0*/  SYNCS.PHASECHK.TRANS64.TRYWAIT P1, [R5+URZ+0x33480], R0 ;  /* 0x03348000050075a7 */ /* 0x010824000802017f */
[----:B0-----:R-:W-:Y:S05]  /*11dd0*/  @!P1 NANOSLEEP.SYNCS 0x989680 ;  /* 0x009896800000995d */ /* 0x001fea0003900000 */
[----:B------:R-:W0:Y:S02]  /*11de0*/  @!P1 SYNCS.PHASECHK.TRANS64 P1, [R5+URZ+0x33480], R0 ;  /* 0x03348000050095a7 */ /* 0x000e24000802007f */
[----:B0-----:R-:W-:Y:S05]  /*11df0*/  @!P1 BRA `(.L_x_105) ;  /* 0xfffffffc00f09947 */ /* 0x001fea000383ffff */
[----:B------:R-:W-:Y:S05]  /*11e00*/  BRA `(.L_x_181) ;  /* 0xffffffd800947947 */ /* 0x000fea000383ffff */
.L_x_182:
[----:B------:R-:W-:-:S00]  /*11e10*/  BRA `(.L_x_182) ;  /* 0xfffffffc00fc7947 */ /* 0x000fc0000383ffff */
[----:B------:R-:W-:-:S00]  /*11e20*/  NOP ;  /* 0x0000000000007918 */ /* 0x000fc00000000000 */
        /* <DEDUP_REMOVED lines=13> */
.L_x_3246:


//--------------------- .text._ZN7cutlass13device_kernelIN5flash11enable_sm90INS1_16FlashAttnFwdSm90INS1_25CollectiveMainloopFwdSm90ILi2EN4cute5tupleIJNS5_1CILi1EEES8_S8_EEENS6_IJNS7_ILi128EEENS7_ILi160EEENS7_ILi192EEEEEELi192ENS_12float_e4m3_tEfNS_4arch4Sm90ELb0ELb0ELb0ELb1ELb1ELb0ELb0ELb1ELb1ELb1ELb0ELb0EEENS1_21CollectiveEpilogueFwdINS6_IJSA_SC_SB_EEES9_NS_10bfloat16_tESG_Li256ELb1ELb1ELb0ELb1EEENS1_36VarlenDynamicPersistentTileSchedulerILi128ELi160ELi256ELi128ELb0ELb1ELb1ELb0ELb1ELb1EEEEEEEEEvNT_6ParamsE --------------------------
	.section	.text._ZN7cutlass13device_kernelIN5flash11enable_sm90INS1_16FlashAttnFwdSm90INS1_25CollectiveMainloopFwdSm90ILi2EN4cute5tupleIJNS5_1CILi1EEES8_S8_EEENS6_IJNS7_ILi128EEENS7_ILi160EEENS7_ILi192EEEEEELi192ENS_12float_e4m3_tEfNS_4arch4Sm90ELb0ELb0ELb0ELb1ELb1ELb0ELb0ELb1ELb1ELb1ELb0ELb0EEENS1_21CollectiveEpilogueFwdINS6_IJSA_SC_SB_EEES9_NS_10bfloat16_tESG_Li256ELb1ELb1ELb0ELb1EEENS1_36VarlenDynamicPersistentTileSchedulerILi128ELi160ELi256ELi128ELb0ELb1ELb1ELb0ELb1ELb1EEEEEEEEEvNT_6ParamsE,"ax",@progbits
	.align	128
.text._ZN7cutlass13device_kernelIN5flash11enable_sm90INS1_16FlashAttnFwdSm90INS1_25CollectiveMainloopFwdSm90ILi2EN4cute5tupleIJNS5_1CILi1EEES8_S8_EEENS6_IJNS7_ILi128EEENS7_ILi160EEENS7_ILi192EEEEEELi192ENS_12float_e4m3_tEfNS_4arch4Sm90ELb0ELb0ELb0ELb1ELb1ELb0ELb0ELb1ELb1ELb1ELb0ELb0EEENS1_21CollectiveEpilogueFwdINS6_IJSA_SC_SB_EEES9_NS_10bfloat16_tESG_Li256ELb1ELb1ELb0ELb1EEENS1_36VarlenDynamicPersistentTileSchedulerILi128ELi160ELi256ELi128ELb0ELb1ELb1ELb0ELb1ELb1EEEEEEEEEvNT_6ParamsE:
        .type           _ZN7cutlass13device_kernelIN5flash11enable_sm90INS1_16FlashAttnFwdSm90INS1_25CollectiveMainloopFwdSm90ILi2EN4cute5tupleIJNS5_1CILi1EEES8_S8_EEENS6_IJNS7_ILi128EEENS7_ILi160EEENS7_ILi192EEEEEELi192ENS_12float_e4m3_tEfNS_4arch4Sm90ELb0ELb0ELb0ELb1ELb1ELb0ELb0ELb1ELb1ELb1ELb0ELb0EEENS1_21CollectiveEpilogueFwdINS6_IJSA_SC_SB_EEES9_NS_10bfloat16_tESG_Li256ELb1ELb1ELb0ELb1EEENS1_36VarlenDynamicPersistentTileSchedulerILi128ELi160ELi256ELi128ELb0ELb1ELb1ELb0ELb1ELb1EEEEEEEEEvNT_6ParamsE,@function
        .size           _ZN7cutlass13device_kernelIN5flash11enable_sm90INS1_16FlashAttnFwdSm90INS1_25CollectiveMainloopFwdSm90ILi2EN4cute5tupleIJNS5_1CILi1EEES8_S8_EEENS6_IJNS7_ILi128EEENS7_ILi160EEENS7_ILi192EEEEEELi192ENS_12float_e4m3_tEfNS_4arch4Sm90ELb0ELb0ELb0ELb1ELb1ELb0ELb0ELb1ELb1ELb1ELb0ELb0EEENS1_21CollectiveEpilogueFwdINS6_IJSA_SC_SB_EEES9_NS_10bfloat16_tESG_Li256ELb1ELb1ELb0ELb1EEENS1_36VarlenDynamicPersistentTileSchedulerILi128ELi160ELi256ELi128ELb0ELb1ELb1ELb0ELb1ELb1EEEEEEEEEvNT_6ParamsE,(.L_x_3247 - _ZN7cutlass13device_kernelIN5flash11enable_sm90INS1_16FlashAttnFwdSm90INS1_25CollectiveMainloopFwdSm90ILi2EN4cute5tupleIJNS5_1CILi1EEES8_S8_EEENS6_IJNS7_ILi128EEENS7_ILi160EEENS7_ILi192EEEEEELi192ENS_12float_e4m3_tEfNS_4arch4Sm90ELb0ELb0ELb0ELb1ELb1ELb0ELb0ELb1ELb1ELb1ELb0ELb0EEENS1_21CollectiveEpilogueFwdINS6_IJSA_SC_SB_EEES9_NS_10bfloat16_tESG_Li256ELb1ELb1ELb0ELb1EEENS1_36VarlenDynamicPersistentTileSchedulerILi128ELi160ELi256ELi128ELb0ELb1ELb1ELb0ELb1ELb1EEEEEEEEEvNT_6ParamsE)
        .other          _ZN7cutlass13device_kernelIN5flash11enable_sm90INS1_16FlashAttnFwdSm90INS1_25CollectiveMainloopFwdSm90ILi2EN4cute5tupleIJNS5_1CILi1EEES8_S8_EEENS6_IJNS7_ILi128EEENS7_ILi160EEENS7_ILi192EEEEEELi192ENS_12float_e4m3_tEfNS_4arch4Sm90ELb0ELb0ELb0ELb1ELb1ELb0ELb0ELb1ELb1ELb1ELb0ELb0EEENS1_21CollectiveEpilogueFwdINS6_IJSA_SC_SB_EEES9_NS_10bfloat16_tESG_Li256ELb1ELb1ELb0ELb1EEENS1_36VarlenDynamicPersistentTileSchedulerILi128ELi160ELi256ELi128ELb0ELb1ELb1ELb0ELb1ELb1EEEEEEEEEvNT_6ParamsE,@"STO_CUDA_ENTRY STV_DEFAULT"
_ZN7cutlass13device_kernelIN5flash11enable_sm90INS1_16FlashAttnFwdSm90INS1_25CollectiveMainloopFwdSm90ILi2EN4cute5tupleIJNS5_1CILi1EEES8_S8_EEENS6_IJNS7_ILi128EEENS7_ILi160EEENS7_ILi192EEEEEELi192ENS_12float_e4m3_tEfNS_4arch4Sm90ELb0ELb0ELb0ELb1ELb1ELb0ELb0ELb1ELb1ELb1ELb0ELb0EEENS1_21CollectiveEpilogueFwdINS6_IJSA_SC_SB_EEES9_NS_10bfloat16_tESG_Li256ELb1ELb1ELb0ELb1EEENS1_36VarlenDynamicPersistentTileSchedulerILi128ELi160ELi256ELi128ELb0ELb1ELb1ELb0ELb1ELb1EEEEEEEEEvNT_6ParamsE:
        /* <DEDUP_REMOVED lines=45> */
.L_x_183:
        /* <DEDUP_REMOVED lines=22> */
.L_x_184:
        /* <DEDUP_REMOVED lines=18> */
.L_x_185:
        /* <DEDUP_REMOVED lines=22> */
.L_x_186:
[----:B------:R-:W5:Y:S01]  /*06b0*/  SHFL.IDX PT, R3, R0, RZ, 0x1f ;  /* 0x00001fff00037589 */ /* 0x000f6200000e0000 */
[----:B------:R-:W-:Y:S01]  /*06c0*/  R2UR UR9, R4 ;  /* 0x00000000040972ca */ /* 0x000fe200000e0000 */
[----:B------:R-:W-:Y:S01]  /*06d0*/  NOP ;  /* 0x0000000000007918 */ /* 0x000fe20000000000 */
[----:B------:R-:W0:Y:S01]  /*06e0*/  S2R R2, SR_CgaCtaId ;  /* 0x0000000000027919 */ /* 0x000e220000008800 */
        /* <DEDUP_REMOVED lines=20> */
.L_x_187:
        /* <DEDUP_REMOVED lines=8> */
.L_x_189:
[----:B------:R-:W-:-:S08]  /*08b0*/  NOP ;  /* 0x0000000000007918 */ /* 0x000fd00000000000 */
[----:B------:R-:W0:Y:S02]  /*08c0*/  USETMAXREG.TRY_ALLOC.CTAPOOL UP0, 0xe8 ;  /* 0x000000e8000079c8 */ /* 0x000e240008000600 */
[----:B0-----:R-:W-:-:S13]  /*08d0*/  PLOP3.LUT P0, PT, PT, PT, UP0, 0x80, 0x0 ;  /* 0x000000000000781c */ /* 0x001fda0003f0f008 */
[----:B------:R-:W-:Y:S05]  /*08e0*/  @!P0 BRA `(.L_x_189) ;  /* 0xfffffffc00f08947 */ /* 0x000fea000383ffff */
[----:B------:R-:W0:Y:S01]  /*08f0*/  S2R R2, SR_TID.X ;  /* 0x0000000000027919 */ /* 0x000e220000002100 */
[----:B------:R-:W1:Y:S01]  /*0900*/  S2UR UR5, SR_CgaCtaId ;  /* 0x00000000000579c3 */ /* 0x000e620000008800 */
[----:B------:R-:W-:-:S07]  /*0910*/  UMOV UR4, 0x400 ;  /* 0x0000040000047882 */ /* 0x000fce0000000000 */
[----:B------:R-:W-:Y:S06]  /*0920*/  BAR.ARV 0x8, 0x180 ;  /* 0x0206000000007b1d */ /* 0x000fec0000002000 */
[----:B-1----:R-:W-:Y:S01]  /*0930*/  ULEA UR4, UR5, UR4, 0x18 ;  /* 0x0000000405047291 */ /* 0x002fe2000f8ec03f */
[----:B0-----:R-:W-:-:S04]  /*0940*/  LOP3.LUT R0, R2, 0xffffff80, RZ, 0xc0, !PT ;  /* 0xffffff8002007812 */ /* 0x001fc800078ec0ff */
[----:B------:R-:W-:-:S13]  /*0950*/  ISETP.NE.AND P0, PT, R0, 0x80, PT ;  /* 0x000000800000780c */ /* 0x000fda0003f05270 */
[----:B------:R-:W-:Y:S08]  /*0960*/  @!P0 BAR.ARV 0x9, 0x100 ;  /* 0x0244000000008b1d */ /* 0x000ff00000002000 */
[----:B------:R-:W-:Y:S06]  /*0970*/  BAR.SYNC.DEFER_BLOCKING 0x5, 0x180 ;  /* 0x0146000000007b1d */ /* 0x000fec0000010000 */
[----:B------:R-:W0:Y:S01]  /*0980*/  LDS.128 R60, [UR4+0x334d0] ;  /* 0x0334d004ff3c7984 */ /* 0x000e220008000c00 */
[----:B------:R-:W-:Y:S01]  /*0990*/  ULDC UR4, c[0x0][0xc3c] ;  /* 0x00030f0000047ab9 */ /* 0x000fe20000000800 */
[----:B------:R-:W-:Y:S06]  /*09a0*/  BAR.ARV 0x4, 0x180 ;  /* 0x0106000000007b1d */ /* 0x000fec0000002000 */
[----:B0-----:R-:W-:-:S13]  /*09b0*/  ISETP.GE.AND P0, PT, R63, UR4, PT ;  /* 0x000000043f007c0c */ /* 0x001fda000bf06270 */
[----:B------:R-:W-:Y:S05]  /*09c0*/  @P0 EXIT ;  /* 0x000000000000094d */ /* 0x000fea0003800000 */
[----:B------:R-:W-:Y:S01]  /*09d0*/  VIADD R228, R2, 0xffffff80 ;  /* 0xffffff8002e47836 */ /* 0x000fe20000000000 */
[----:B------:R-:W-:Y:S01]  /*09e0*/  R2UR UR5, R61 ;  /* 0x000000003d0572ca */ /* 0x000fe200000e0000 */
[----:B------:R-:W-:Y:S01]  /*09f0*/  IMAD.MOV.U32 R222, RZ, RZ, -0x2 ;  /* 0xfffffffeffde7424 */ /* 0x000fe200078e00ff */
[----:B------:R-:W-:Y:S01]  /*0a00*/  R2UR UR47, R62 ;  /* 0x000000003e2f72ca */ /* 0x000fe200000e0000 */
[----:B------:R-:W-:Y:S01]  /*0a10*/  ULOP3.LUT UR46, UR36, 0x1, URZ, 0xfc, !UPT ;  /* 0x00000001242e7892 */ /* 0x000fe2000f8efc3f */
[----:B------:R-:W-:Y:S01]  /*0a20*/  SHF.R.S32.HI R3, RZ, 0x1f, R228 ;  /* 0x0000001fff037819 */ /* 0x000fe200000114e4 */
[----:B------:R-:W-:Y:S01]  /*0a30*/  UMOV UR45, URZ ;  /* 0x0000003f002d7c82 */ /* 0x000fe20008000000 */
[----:B------:R-:W-:Y:S01]  /*0a40*/  UMOV UR44, URZ ;  /* 0x0000003f002c7c82 */ /* 0x000fe20008000000 */
[----:B------:R-:W-:Y:S01]  /*0a50*/  UMOV UR43, URZ ;  /* 0x0000003f002b7c82 */ /* 0x000fe20008000000 */
[CC--:B------:R-:W-:Y:S02]  /*0a60*/  LEA.HI R5, R3.reuse, R228.reuse, RZ, 0x7 ;  /* 0x000000e403057211 */ /* 0x0c0fe400078f38ff */
[----:B------:R-:W-:-:S02]  /*0a70*/  LEA.HI R0, R3, R228, RZ, 0x4 ;  /* 0x000000e403007211 */ /* 0x000fc400078f20ff */
[----:B------:R-:W-:Y:S02]  /*0a80*/  LOP3.LUT R7, R5, 0xffffff80, RZ, 0xc0, !PT ;  /* 0xffffff8005077812 */ /* 0x000fe400078ec0ff */
[----:B------:R-:W-:Y:S02]  /*0a90*/  LEA.HI R2, R3, R228, RZ, 0x5 ;  /* 0x000000e403027211 */ /* 0x000fe400078f28ff */
[----:B------:R-:W-:Y:S01]  /*0aa0*/  SHF.R.S32.HI R9, RZ, 0x4, R0 ;  /* 0x00000004ff097819 */ /* 0x000fe20000011400 */
[----:B------:R-:W-:Y:S01]  /*0ab0*/  IMAD.IADD R22, R228, 0x1, -R7 ;  /* 0x00000001e4167824 */ /* 0x000fe200078e0a07 */
[----:B------:R-:W-:Y:S01]  /*0ac0*/  LOP3.LUT R7, R0, 0x3fffff0, RZ, 0xc0, !PT ;  /* 0x03fffff000077812 */ /* 0x000fe200078ec0ff */
[----:B------:R-:W-:Y:S01]  /*0ad0*/  IMAD.SHL.U32 R2, R2, 0x20, RZ ;  /* 0x0000002002027824 */ /* 0x000fe200078e00ff */
[----:B------:R-:W-:Y:S02]  /*0ae0*/  LEA.HI R0, R0, R9, RZ, 0x1 ;  /* 0x0000000900007211 */ /* 0x000fe400078f08ff */
[----:B------:R-:W-:Y:S01]  /*0af0*/  SHF.R.S32.HI R11, RZ, 0x1f, R22 ;  /* 0x0000001fff0b7819 */ /* 0x000fe20000011416 */
[----:B------:R-:W-:Y:S01]  /*0b00*/  IMAD.IADD R7, R228, 0x1, -R7 ;  /* 0x00000001e4077824 */ /* 0x000fe200078e0a07 */
[----:B------:R-:W-:-:S02]  /*0b10*/  LOP3.LUT R2, R2, 0xfffffc00, RZ, 0xc0, !PT ;  /* 0xfffffc0002027812 */ /* 0x000fc400078ec0ff */
[----:B------:R-:W-:Y:S02]  /*0b20*/  LOP3.LUT R0, R0, 0x1ffffffe, RZ, 0xc0, !PT ;  /* 0x1ffffffe00007812 */ /* 0x000fe400078ec0ff */
[----:B------:R-:W-:Y:S01]  /*0b30*/  LEA.HI R4, R11, R22, RZ, 0x2 ;  /* 0x000000160b047211 */ /* 0x000fe200078f10ff */
[----:B------:R-:W-:Y:S01]  /*0b40*/  IMAD R7, R7, 0x40, R2 ;  /* 0x0000004007077824 */ /* 0x000fe200078e0202 */
[----:B------:R-:W-:Y:S01]  /*0b50*/  LEA.HI R2, R3, R228, RZ, 0x2 ;  /* 0x000000e403027211 */ /* 0x000fe200078f10ff */
[----:B------:R-:W-:Y:S01]  /*0b60*/  IMAD.IADD R0, R9, 0x1, -R0 ;  /* 0x0000000109007824 */ /* 0x000fe200078e0a00 */
[--C-:B------:R-:W-:Y:S02]  /*0b70*/  SHF.R.S32.HI R6, RZ, 0x2, R4.reuse ;  /* 0x00000002ff067819 */ /* 0x100fe40000011404 */
[----:B------:R-:W-:Y:S01]  /*0b80*/  SHF.R.S32.HI R13, RZ, 0x1f, R4 ;  /* 0x0000001fff0d7819 */ /* 0x000fe20000011404 */
[----:B------:R-:W-:Y:S01]  /*0b90*/  IMAD R224, R0, 0x8, R7 ;  /* 0x0000000800e07824 */ /* 0x000fe200078e0207 */
[----:B------:R-:W-:-:S02]  /*0ba0*/  LOP3.LUT R7, R2, 0xfffffffc, RZ, 0xc0, !PT ;  /* 0xfffffffc02077812 */ /* 0x000fc400078ec0ff */
[----:B------:R-:W-:Y:S02]  /*0bb0*/  LEA.HI R3, R3, R228, RZ, 0x3 ;  /* 0x000000e403037211 */ /* 0x000fe400078f18ff */
[----:B------:R-:W-:Y:S01]  /*0bc0*/  LEA.HI R13, R13, R6, RZ, 0x3 ;  /* 0x000000060d0d7211 */ /* 0x000fe200078f18ff */
[C---:B------:R-:W-:Y:S01]  /*0bd0*/  IMAD.IADD R0, R228.reuse, 0x1, -R7 ;  /* 0x00000001e4007824 */ /* 0x040fe200078e0a07 */
[----:B------:R-:W-:Y:S02]  /*0be0*/  SHF.R.S32.HI R220, RZ, 0x7, R5 ;  /* 0x00000007ffdc7819 */ /* 0x000fe40000011405 */
[----:B------:R-:W-:Y:S02]  /*0bf0*/  LOP3.LUT R7, R3, 0xfffffff8, RZ, 0xc0, !PT ;  /* 0xfffffff803077812 */ /* 0x000fe400078ec0ff */
[----:B------:R-:W-:Y:S02]  /*0c00*/  LOP3.LUT R13, R13, 0xfffffff8, RZ, 0xc0, !PT ;  /* 0xfffffff80d0d7812 */ /* 0x000fe400078ec0ff */
[----:B------:R-:W-:Y:S01]  /*0c10*/  LEA.HI R11, R11, R22, RZ, 0x5 ;  /* 0x000000160b0b7211 */ /* 0x000fe200078f28ff */
[----:B------:R-:W-:Y:S01]  /*0c20*/  IMAD.IADD R18, R228, 0x1, -R7 ;  /* 0x00000001e4127824 */ /* 0x000fe200078e0a07 */
[----:B------:R-:W-:Y:S01]  /*0c30*/  LEA.HI R5, R5, R220, RZ, 0x1 ;  /* 0x000000dc05057211 */ /* 0x000fe200078f08ff */
[----:B------:R-:W-:Y:S01]  /*0c40*/  IMAD.IADD R6, R6, 0x1, -R13 ;  /* 0x0000000106067824 */ /* 0x000fe200078e0a0d */
[----:B------:R-:W-:-:S02]  /*0c50*/  LEA.HI R2, R0, R0, RZ, 0x1 ;  /* 0x0000000000027211 */ /* 0x000fc400078f08ff */
[----:B------:R-:W-:Y:S02]  /*0c60*/  SHF.R.S32.HI R11, RZ, 0x5, R11 ;  /* 0x00000005ff0b7819 */ /* 0x000fe4000001140b */
[----:B------:R-:W-:Y:S02]  /*0c70*/  LOP3.LUT R5, R5, 0x3fffffe, RZ, 0xc0, !PT ;  /* 0x03fffffe05057812 */ /* 0x000fe400078ec0ff */
[----:B------:R-:W-:Y:S01]  /*0c80*/  LOP3.LUT R9, R2, 0x1ffffffe, RZ, 0xc0, !PT ;  /* 0x1ffffffe02097812 */ /* 0x000fe200078ec0ff */
[----:B------:R-:W-:Y:S01]  /*0c90*/  IMAD.SHL.U32 R2, R18, 0x8, RZ ;  /* 0x0000000812027824 */ /* 0x000fe200078e00ff */
[----:B------:R-:W-:Y:S01]  /*0ca0*/  LOP3.LUT R13, R4, 0x7ffffffc, RZ, 0xc0, !PT ;  /* 0x7ffffffc040d7812 */ /* 0x000fe200078ec0ff */
[----:B------:R-:W-:Y:S01]  /*0cb0*/  IMAD R6, R11, 0x10, R6 ;  /* 0x000000100b067824 */ /* 0x000fe200078e0206 */
[----:B------:R-:W-:Y:S01]  /*0cc0*/  SHF.R.S32.HI R19, RZ, 0x3, R3 ;  /* 0x00000003ff137819 */ /* 0x000fe20000011403 */
[----:B------:R-:W-:Y:S01]  /*0cd0*/  IMAD.IADD R5, R220, 0x1, -R5 ;  /* 0x00000001dc057824 */ /* 0x000fe200078e0a05 */
[----:B------:R-:W-:Y:S01]  /*0ce0*/  SHF.R.S32.HI R227, RZ, 0x1f, R2 ;  /* 0x0000001fffe37819 */ /* 0x000fe20000011402 */
[----:B------:R-:W-:-:S02]  /*0cf0*/  VIADD R16, R2, 0x40 ;  /* 0x0000004002107836 */ /* 0x000fc40000000000 */
[----:B------:R-:W-:Y:S02]  /*0d00*/  VIADD R17, R2, 0x80 ;  /* 0x0000008002117836 */ /* 0x000fe40000000000 */
[----:B------:R-:W-:Y:S01]  /*0d10*/  IMAD.IADD R13, R22, 0x1, -R13 ;  /* 0x00000001160d7824 */ /* 0x000fe200078e0a0d */
[----:B------:R-:W-:Y:S01]  /*0d20*/  SHF.R.S32.HI R226, RZ, 0x1f, R16 ;  /* 0x0000001fffe27819 */ /* 0x000fe20000011410 */
[----:B------:R-:W-:Y:S01]  /*0d30*/  IMAD.IADD R0, R0, 0x1, -R9 ;  /* 0x0000000100007824 */ /* 0x000fe200078e0a09 */
[----:B------:R-:W-:Y:S01]  /*0d40*/  SHF.R.S32.HI R225, RZ, 0x1f, R17 ;  /* 0x0000001fffe17819 */ /* 0x000fe20000011411 */
[----:B------:R-:W-:Y:S02]  /*0d50*/  IMAD R221, R5, 0x40, R6 ;  /* 0x0000004005dd7824 */ /* 0x000fe400078e0206 */
[----:B------:R-:W-:Y:S02]  /*0d60*/  IMAD R222, R13, R222, 0xa0 ;  /* 0x000000a00dde7424 */ /* 0x000fe400078e02de */
[----:B------:R-:W-:-:S07]  /*0d70*/  IMAD R223, R0, 0x8, R221 ;  /* 0x0000000800df7824 */ /* 0x000fce00078e02dd */
.L_x_235:
[----:B0-2---:R-:W0:Y:S01]  /*0d80*/  LDC.64 R4, c[0x0][0xc88] ;  /* 0x00032200ff047b82 */ /* 0x005e220000000a00 */
[----:B------:R-:W-:Y:S01]  /*0d90*/  ULDC.64 UR6, c[0x0][0x990] ;  /* 0x0002640000067ab9 */ /* 0x000fe20000000a00 */
[----:B------:R-:W-:Y:S01]  /*0da0*/  ULDC.64 UR8, c[0x0][0x998] ;  /* 0x0002660000087ab9 */ /* 0x000fe20000000a00 */
[----:B0-----:R-:W-:-:S06]  /*0db0*/  IMAD.WIDE R4, R63, 0x4, R4 ;  /* 0x000000043f047825 */ /* 0x001fcc00078e0204 */
[----:B------:R-:W2:Y:S01]  /*0dc0*/  LDG.E R4, desc[UR50][R4.64] ;  /* 0x0000003204047981 */ /* 0x000ea2000c1e1900 */
[----:B------:R-:W-:Y:S01]  /*0dd0*/  UISETP.NE.U32.AND UP0, UPT, UR6, URZ, UPT ;  /* 0x0000003f0600728c */ /* 0x000fe2000bf05070 */
[----:B------:R-:W-:Y:S01]  /*0de0*/  IMAD.MOV.U32 R3, RZ, RZ, 0x3f800000 ;  /* 0x3f800000ff037424 */ /* 0x000fe200078e00ff */
[----:B------:R-:W-:Y:S01]  /*0df0*/  UISETP.NE.U32.AND UP3, UPT, UR8, URZ, UPT ;  /* 0x0000003f0800728c */ /* 0x000fe2000bf65070 */
[----:B------:R-:W-:Y:S01]  /*0e00*/  IMAD.MOV.U32 R0, RZ, RZ, 0x3f800000 ;  /* 0x3f800000ff007424 */ /* 0x000fe200078e00ff */
[----:B------:R-:W-:Y:S02]  /*0e10*/  UISETP.NE.AND.EX UP0, UPT, UR7, URZ, UPT, UP0 ;  /* 0x0000003f0700728c */ /* 0x000fe4000bf05300 */
[----:B------:R-:W-:-:S04]  /*0e20*/  UISETP.NE.AND.EX UP3, UPT, UR9, URZ, UPT, UP3 ;  /* 0x0000003f0900728c */ /* 0x000fc8000bf65330 */
[----:B------:R-:W-:Y:S02]  /*0e30*/  PLOP3.LUT P2, PT, PT, PT, UP0, 0x80, 0x0 ;  /* 0x000000000000781c */ /* 0x000fe40003f4f008 */
[----:B------:R-:W-:-:S03]  /*0e40*/  PLOP3.LUT P3, PT, PT, PT, UP3, 0x80, 0x0 ;  /* 0x000000000000781c */ /* 0x000fc60003f6f038 */
[----:B------:R-:W-:Y:S01]  /*0e50*/  @UP0 ULDC.64 UR12, c[0x0][0x9a8] ;  /* 0x00026a00000c0ab9 */ /* 0x000fe20000000a00 */
[----:B------:R-:W-:Y:S01]  /*0e60*/  @UP0 ULDC.64 UR14, c[0x0][0x9b0] ;  /* 0x00026c00000e0ab9 */ /* 0x000fe20000000a00 */
[----:B------:R-:W-:Y:S01]  /*0e70*/  @UP3 ULDC.64 UR18, c[0x0][0x9b8] ;  /* 0x00026e0000123ab9 */ /* 0x000fe20000000a00 */
[----:B------:R-:W-:Y:S01]  /*0e80*/  @UP3 ULDC.64 UR20, c[0x0][0x9c0] ;  /* 0x0002700000143ab9 */ /* 0x000fe20000000a00 */
[----:B--2---:R-:W-:-:S13]  /*0e90*/  R2UR UR37, R4 ;  /* 0x00000000042572ca */ /* 0x004fda00000e0000 */
[----:B------:R-:W-:Y:S02]  /*0ea0*/  USHF.R.S32.HI UR38, URZ, 0x1f, UR37 ;  /* 0x0000001f3f267899 */ /* 0x000fe40008011425 */
[----:B------:R-:W-:Y:S02]  /*0eb0*/  @UP0 UIMAD.WIDE.U32 UR10, UR37, UR12, URZ ;  /* 0x0000000c250a02a5 */ /* 0x000fe4000f8e003f */
[----:B------:R-:W-:Y:S02]  /*0ec0*/  @UP0 UIMAD UR4, UR38, UR12, URZ ;  /* 0x0000000c260402a4 */ /* 0x000fe4000f8e023f */
[----:B------:R-:W-:Y:S02]  /*0ed0*/  @UP3 UIMAD.WIDE.U32 UR16, UR37, UR18, URZ ;  /* 0x00000012251032a5 */ /* 0x000fe4000f8e003f */
[----:B------:R-:W-:Y:S02]  /*0ee0*/  @UP0 UIMAD UR12, UR37, UR13, UR4 ;  /* 0x0000000d250c02a4 */ /* 0x000fe4000f8e0204 */
[----:B------:R-:W-:-:S02]  /*0ef0*/  @UP0 USHF.R.S32.HI UR4, URZ, 0x1f, UR47 ;  /* 0x0000001f3f040899 */ /* 0x000fc4000801142f */
[----:B------:R-:W-:Y:S02]  /*0f00*/  @UP3 UIMAD UR13, UR38, UR18, URZ ;  /* 0x00000012260d32a4 */ /* 0x000fe4000f8e023f */
[----:B------:R-:W-:Y:S02]  /*0f10*/  @UP0 UIADD3 UR11, UR11, UR12, URZ ;  /* 0x0000000c0b0b0290 */ /* 0x000fe4000fffe03f */
[----:B------:R-:W-:Y:S02]  /*0f20*/  @UP0 UIMAD UR4, UR4, UR14, URZ ;  /* 0x0000000e040402a4 */ /* 0x000fe4000f8e023f */
[----:B------:R-:W-:Y:S02]  /*0f30*/  @UP3 UIMAD UR18, UR37, UR19, UR13 ;  /* 0x00000013251232a4 */ /* 0x000fe4000f8e020d */
[----:B------:R-:W-:Y:S02]  /*0f40*/  @UP3 USHF.R.S32.HI UR19, URZ, 0x1f, UR47 ;  /* 0x0000001f3f133899 */ /* 0x000fe4000801142f */
[----:B------:R-:W-:-:S02]  /*0f50*/  @UP0 UIMAD UR4, UR47, UR15, UR4 ;  /* 0x0000000f2f0402a4 */ /* 0x000fc4000f8e0204 */
[----:B------:R-:W-:Y:S02]  /*0f60*/  @UP0 UIMAD.WIDE.U32 UR14, UR47, UR14, UR10 ;  /* 0x0000000e2f0e02a5 */ /* 0x000fe4000f8e000a */
[----:B------:R-:W-:Y:S01]  /*0f70*/  @UP3 UIADD3 UR17, UR17, UR18, URZ ;  /* 0x0000001211113290 */ /* 0x000fe2000fffe03f */
[----:B------:R-:W-:Y:S01]  /*0f80*/  ULDC.64 UR10, c[0x0][0xa28] ;  /* 0x00028a00000a7ab9 */ /* 0x000fe20000000a00 */
[----:B------:R-:W-:Y:S01]  /*0f90*/  ULDC.64 UR12, c[0x0][0xa20] ;  /* 0x00028800000c7ab9 */ /* 0x000fe20000000a00 */
[----:B------:R-:W-:Y:S02]  /*0fa0*/  @UP3 UIMAD UR18, UR19, UR20, URZ ;  /* 0x00000014131232a4 */ /* 0x000fe4000f8e023f */
[----:B------:R-:W-:Y:S02]  /*0fb0*/  UISETP.NE.U32.AND UP1, UPT, UR10, URZ, UPT ;  /* 0x0000003f0a00728c */ /* 0x000fe4000bf25070 */
[----:B------:R-:W-:Y:S02]  /*0fc0*/  UISETP.NE.U32.AND UP2, UPT, UR12, URZ, UPT ;  /* 0x0000003f0c00728c */ /* 0x000fe4000bf45070 */
[----:B------:R-:W-:-:S02]  /*0fd0*/  @UP3 UIMAD UR18, UR47, UR21, UR18 ;  /* 0x000000152f1232a4 */ /* 0x000fc4000f8e0212 */
[----:B------:R-:W-:Y:S02]  /*0fe0*/  @UP3 UIMAD.WIDE.U32 UR16, UR47, UR20, UR16 ;  /* 0x000000142f1032a5 */ /* 0x000fe4000f8e0010 */
[----:B------:R-:W-:Y:S02]  /*0ff0*/  UISETP.NE.AND.EX UP1, UPT, UR11, URZ, UPT, UP1 ;  /* 0x0000003f0b00728c */ /* 0x000fe4000bf25310 */
[----:B------:R-:W-:Y:S02]  /*1000*/  UISETP.NE.AND.EX UP2, UPT, UR13, URZ, UPT, UP2 ;  /* 0x0000003f0d00728c */ /* 0x000fe4000bf45320 */
[----:B------:R-:W-:Y:S02]  /*1010*/  @UP0 UIADD3 UR15, UR15, UR4, URZ ;  /* 0x000000040f0f0290 */ /* 0x000fe4000fffe03f */
[----:B------:R-:W-:Y:S01]  /*1020*/  @UP0 ULEA UR6, UP4, UR14, UR6, 0x2 ;  /* 0x000000060e060291 */ /* 0x000fe2000f88103f */
[----:B------:R-:W-:Y:S01]  /*1030*/  PLOP3.LUT P0, PT, PT, PT, UP1, 0x80, 0x0 ;  /* 0x000000000000781c */ /* 0x000fe20003f0f018 */
[----:B------:R-:W-:Y:S01]  /*1040*/  @UP3 UIADD3 UR4, UR17, UR18, URZ ;  /* 0x0000001211043290 */ /* 0x000fe2000fffe03f */
[----:B------:R-:W-:Y:S01]  /*1050*/  PLOP3.LUT P1, PT, PT, PT, UP2, 0x80, 0x0 ;  /* 0x000000000000781c */ /* 0x000fe20003f2f028 */
[----:B------:R-:W-:-:S02]  /*1060*/  @UP3 ULEA UR8, UP5, UR16, UR8, 0x2 ;  /* 0x0000000810083291 */ /* 0x000fc4000f8a103f */
[----:B------:R-:W-:Y:S01]  /*1070*/  @UP0 ULEA.HI.X UR7, UR14, UR7, UR15, 0x2, UP4 ;  /* 0x000000070e070291 */ /* 0x000fe2000a0f140f */
[----:B------:R-:W-:Y:S01]  /*1080*/  IMAD.U32 R8, RZ, RZ, UR6 ;  /* 0x00000006ff087e24 */ /* 0x000fe2000f8e00ff */
[----:B------:R-:W-:Y:S02]  /*1090*/  @UP3 ULEA.HI.X UR9, UR16, UR9, UR4, 0x2, UP5 ;  /* 0x0000000910093291 */ /* 0x000fe4000a8f1404 */
[----:B------:R-:W-:Y:S01]  /*10a0*/  @UP1 ULEA UR10, UP0, UR37, UR10, 0x2 ;  /* 0x0000000a250a1291 */ /* 0x000fe2000f80103f */
[----:B------:R-:W-:Y:S01]  /*10b0*/  IMAD.U32 R10, RZ, RZ, UR8 ;  /* 0x00000008ff0a7e24 */ /* 0x000fe2000f8e00ff */
[----:B------:R-:W-:Y:S01]  /*10c0*/  @UP2 ULEA UR12, UP3, UR37, UR12, 0x2 ;  /* 0x0000000c250c2291 */ /* 0x000fe2000f86103f */
[----:B------:R-:W-:Y:S01]  /*10d0*/  IMAD.U32 R9, RZ, RZ, UR7 ;  /* 0x00000007ff097e24 */ /* 0x000fe2000f8e00ff */
[----:B------:R-:W-:Y:S01]  /*10e0*/  @UP1 ULEA.HI.X UR11, UR37, UR11, UR38, 0x2, UP0 ;  /* 0x0000000b250b1291 */ /* 0x000fe200080f1426 */
[----:B------:R-:W-:Y:S01]  /*10f0*/  IMAD.U32 R11, RZ, RZ, UR9 ;  /* 0x00000009ff0b7e24 */ /* 0x000fe2000f8e00ff */
[----:B------:R-:W-:-:S02]  /*1100*/  @UP2 ULEA.HI.X UR13, UR37, UR13, UR38, 0x2, UP3 ;  /* 0x0000000d250d2291 */ /* 0x000fc400098f1426 */
[----:B------:R-:W2:Y:S01]  /*1110*/  @P2 LDG.E R3, desc[UR50][R8.64] ;  /* 0x0000003208032981 */ /* 0x000ea2000c1e1900 */
[----:B------:R-:W-:Y:S01]  /*1120*/  IMAD.U32 R4, RZ, RZ, UR10 ;  /* 0x0000000aff047e24 */ /* 0x000fe2000f8e00ff */
[----:B------:R-:W-:Y:S01]  /*1130*/  ULDC.64 UR6, c[0x0][0x418] ;  /* 0x0001060000067ab9 */ /* 0x000fe20000000a00 */
[----:B------:R-:W-:Y:S01]  /*1140*/  ULDC UR4, c[0x0][0x424] ;  /* 0x0001090000047ab9 */ /* 0x000fe20000000800 */
[----:B------:R0:W2:Y:S01]  /*1150*/  @P3 LDG.E R0, desc[UR50][R10.64] ;  /* 0x000000320a003981 */ /* 0x0000a2000c1e1900 */
[----:B------:R-:W-:Y:S02]  /*1160*/  IMAD.U32 R6, RZ, RZ, UR12 ;  /* 0x0000000cff067e24 */ /* 0x000fe4000f8e00ff */
[----:B------:R-:W-:Y:S02]  /*1170*/  IMAD.U32 R5, RZ, RZ, UR11 ;  /* 0x0000000bff057e24 */ /* 0x000fe4000f8e00ff */
[----:B------:R-:W-:-:S03]  /*1180*/  IMAD.U32 R7, RZ, RZ, UR13 ;  /* 0x0000000dff077e24 */ /* 0x000fc6000f8e00ff */
[----:B---3--:R-:W3:Y:S04]  /*1190*/  @P0 LDG.E R4, desc[UR50][R4.64] ;  /* 0x0000003204040981 */ /* 0x008ee8000c1e1900 */
[----:B----4-:R-:W4:Y:S01]  /*11a0*/  @P1 LDG.E R6, desc[UR50][R6.64] ;  /* 0x0000003206061981 */ /* 0x010f22000c1e1900 */
[----:B------:R-:W-:Y:S01]  /*11b0*/  UISETP.NE.U32.AND UP0, UPT, UR6, URZ, UPT ;  /* 0x0000003f0600728c */ /* 0x000fe2000bf05070 */
[----:B------:R-:W-:Y:S01]  /*11c0*/  IMAD.MOV.U32 R119, RZ, RZ, RZ ;  /* 0x000000ffff777224 */ /* 0x000fe200078e00ff */
[----:B------:R-:W-:Y:S01]  /*11d0*/  UMOV UR53, URZ ;  /* 0x0000003f00357c82 */ /* 0x000fe20008000000 */
[----:B------:R-:W-:Y:S01]  /*11e0*/  ULDC UR6, c[0x0][0x2f0] ;  /* 0x0000bc0000067ab9 */ /* 0x000fe20000000800 */
[----:B------:R-:W-:Y:S01]  /*11f0*/  UISETP.NE.AND.EX UP0, UPT, UR7, URZ, UPT, UP0 ;  /* 0x0000003f0700728c */ /* 0x000fe2000bf05300 */
[----:B0-----:R-:W-:Y:S01]  /*1200*/  CS2R R10, SRZ ;  /* 0x00000000000a7805 */ /* 0x001fe2000001ff00 */
[----:B------:R-:W-:Y:S01]  /*1210*/  UMOV UR40, UR5 ;  /* 0x0000000500287c82 */ /* 0x000fe20008000000 */
[----:B------:R-:W-:Y:S01]  /*1220*/  ULDC UR7, c[0x0][0x988] ;  /* 0x0002620000077ab9 */ /* 0x000fe20000000800 */
[----:B------:R-:W-:Y:S01]  /*1230*/  USEL UR4, UR4, 0x1, UP0 ;  /* 0x0000000104047887 */ /* 0x000fe20008000000 */
[----:B------:R-:W-:-:S02]  /*1240*/  CS2R R12, SRZ ;  /* 0x00000000000c7805 */ /* 0x000fc4000001ff00 */
[----:B------:R-:W-:Y:S02]  /*1250*/  CS2R R8, SRZ ;  /* 0x0000000000087805 */ /* 0x000fe4000001ff00 */
[----:B------:R-:W-:Y:S01]  /*1260*/  CS2R R14, SRZ ;  /* 0x00000000000e7805 */ /* 0x000fe2000001ff00 */
[----:B------:R-:W-:Y:S01]  /*1270*/  UIMAD UR4, UR4, UR6, URZ ;  /* 0x00000006040472a4 */ /* 0x000fe2000f8e023f */
        /* <DEDUP_REMOVED lines=19> */
[----:B-1----:R-:W-:Y:S02]  /*13b0*/  CS2R R64, SRZ ;  /* 0x0000000000407805 */ /* 0x002fe4000001ff00 */
        /* <DEDUP_REMOVED lines=14> */
[----:B------:R-:W-:-:S02]  /*14a0*/  IMAD.MOV.U32 R92, RZ, RZ, RZ ;  /* 0x000000ffff5c7224 */ /* 0x000fc400078e00ff */
[----:B--2---:R-:W-:Y:S01]  /*14b0*/  FMUL.FTZ R0, R3, R0 ;  /* 0x0000000003007220 */ /* 0x004fe20000410000 */
[----:B------:R-:W-:-:S03]  /*14c0*/  IMAD.MOV.U32 R3, RZ, RZ, RZ ;  /* 0x000000ffff037224 */ /* 0x000fc600078e00ff */
[----:B------:R-:W-:Y:S01]  /*14d0*/  FMUL.FTZ R0, R0, UR7 ;  /* 0x0000000700007c20 */ /* 0x000fe20008410000 */
[----:B---3--:R-:W-:Y:S02]  /*14e0*/  @P0 R2UR UR53, R4 ;  /* 0x00000000043502ca */ /* 0x008fe400000e0000 */
[----:B------:R-:W-:Y:S02]  /*14f0*/  CS2R R4, SRZ ;  /* 0x0000000000047805 */ /* 0x000fe4000001ff00 */
[----:B------:R-:W-:Y:S02]  /*1500*/  R2UR UR39, R0 ;  /* 0x00000000002772ca */ /* 0x000fe400000e0000 */
[----:B----4-:R-:W-:Y:S02]  /*1510*/  @P1 R2UR UR4, R6 ;  /* 0x00000000060412ca */ /* 0x010fe400000e0000 */
[----:B------:R-:W-:Y:S01]  /*1520*/  PLOP3.LUT P0, PT, PT, PT, PT, 0x80, 0x0 ;  /* 0x000000000000781c */ /* 0x000fe20003f0f070 */
[----:B------:R-:W-:-:S12]  /*1530*/  @P1 BRA `(.L_x_190) ;  /* 0x0000000000341947 */ /* 0x000fd80003800000 */
[----:B------:R-:W-:Y:S02]  /*1540*/  ULDC.64 UR6, c[0x0][0xa08] ;  /* 0x0002820000067ab9 */ /* 0x000fe40000000a00 */
[----:B------:R-:W-:-:S04]  /*1550*/  ISETP.NE.U32.AND P1, PT, RZ, UR6, PT ;  /* 0x00000006ff007c0c */ /* 0x000fc8000bf25070 */
[----:B------:R-:W-:-:S13]  /*1560*/  ISETP.NE.AND.EX P1, PT, RZ, UR7, PT, P1 ;  /* 0x00000007ff007c0c */ /* 0x000fda000bf25310 */
[----:B------:R-:W-:Y:S05]  /*1570*/  @!P1 BRA `(.L_x_190) ;  /* 0x0000000000249947 */ /* 0x000fea0003800000 */
[----:B------:R-:W-:Y:S02]  /*1580*/  ULDC.64 UR4, c[0x0][0xa08] ;  /* 0x0002820000047ab9 */ /* 0x000fe40000000a00 */
[----:B------:R-:W-:-:S06]  /*1590*/  UIMAD.WIDE UR4, UR37, 0x4, UR4 ;  /* 0x00000004250478a5 */ /* 0x000fcc000f8e0204 */
[----:B------:R-:W-:Y:S02]  /*15a0*/  IMAD.U32 R6, RZ, RZ, UR4 ;  /* 0x00000004ff067e24 */ /* 0x000fe4000f8e00ff */
[----:B------:R-:W-:-:S05]  /*15b0*/  IMAD.U32 R7, RZ, RZ, UR5 ;  /* 0x00000005ff077e24 */ /* 0x000fca000f8e00ff */
[----:B------:R-:W2:Y:S04]  /*15c0*/  LDG.E R60, desc[UR50][R6.64] ;  /* 0x00000032063c7981 */ /* 0x000ea8000c1e1900 */
[----:B------:R-:W3:Y:S01]  /*15d0*/  LDG.E R0, desc[UR50][R6.64+0x4] ;  /* 0x0000043206007981 */ /* 0x000ee2000c1e1900 */
[----:B--2---:R-:W-:Y:S02]  /*15e0*/  R2UR UR4, R60 ;  /* 0x000000003c0472ca */ /* 0x004fe400000e0000 */
[----:B---3--:R-:W-:-:S13]  /*15f0*/  R2UR UR5, R0 ;  /* 0x00000000000572ca */ /* 0x008fda00000e0000 */
[----:B------:R-:W-:-:S12]  /*1600*/  UIADD3 UR4, -UR4, UR5, URZ ;  /* 0x0000000504047290 */ /* 0x000fd8000fffe13f */
.L_x_190:
[----:B------:R-:W-:Y:S01]  /*1610*/  UIADD3 UR53, -UR53, UR4, URZ ;  /* 0x0000000435357290 */ /* 0x000fe2000fffe13f */
[----:B------:R-:W-:Y:S01]  /*1620*/  CS2R R134, SRZ ;  /* 0x0000000000867805 */ /* 0x000fe2000001ff00 */
[----:B------:R-:W-:Y:S01]  /*1630*/  UMOV UR41, UR47 ;  /* 0x0000002f00297c82 */ /* 0x000fe20008000000 */
[----:B------:R-:W-:Y:S01]  /*1640*/  IMAD.MOV.U32 R93, RZ, RZ, RZ ;  /* 0x000000ffff5d7224 */ /* 0x000fe200078e00ff */
[----:B------:R-:W-:Y:S01]  /*1650*/  UISETP.GE.AND UP0, UPT, UR53, 0x1, UPT ;  /* 0x000000013500788c */ /* 0x000fe2000bf06270 */
[----:B------:R-:W-:Y:S01]  /*1660*/  CS2R R96, SRZ ;  /* 0x0000000000607805 */ /* 0x000fe2000001ff00 */
[----:B------:R-:W-:Y:S01]  /*1670*/  UIADD3 UR4, UR53, 0x9f, URZ ;  /* 0x0000009f35047890 */ /* 0x000fe2000fffe03f */
[----:B------:R-:W-:Y:S02]  /*1680*/  CS2R R136, SRZ ;  /* 0x0000000000887805 */ /* 0x000fe4000001ff00 */
[----:B------:R-:W-:Y:S02]  /*1690*/  CS2R R100, SRZ ;  /* 0x0000000000647805 */ /* 0x000fe4000001ff00 */
[----:B------:R-:W-:-:S02]  /*16a0*/  CS2R R138, SRZ ;  /* 0x00000000008a7805 */ /* 0x000fc4000001ff00 */
[----:B------:R-:W-:Y:S01]  /*16b0*/  PLOP3.LUT P1, PT, PT, PT, UP0, 0x80, 0x0 ;  /* 0x000000000000781c */ /* 0x000fe20003f2f008 */
[----:B------:R-:W-:Y:S01]  /*16c0*/  UIMAD.WIDE UR4, UR4, 0x66666667, URZ ;  /* 0x66666667040478a5 */ /* 0x000fe2000f8e023f */
[----:B------:R-:W-:Y:S02]  /*16d0*/  CS2R R104, SRZ ;  /* 0x0000000000687805 */ /* 0x000fe4000001ff00 */
[----:B------:R-:W-:Y:S01]  /*16e0*/  CS2R R140, SRZ ;  /* 0x00000000008c7805 */ /* 0x000fe2000001ff00 */
[----:B------:R-:W-:Y:S01]  /*16f0*/  IMAD.MOV.U32 R108, RZ, RZ, RZ ;  /* 0x000000ffff6c7224 */ /* 0x000fe200078e00ff */
[----:B------:R-:W-:Y:S01]  /*1700*/  USHF.R.U32.HI UR52, URZ, 0x1f, UR5 ;  /* 0x0000001f3f347899 */ /* 0x000fe20008011605 */
[----:B------:R-:W-:-:S03]  /*1710*/  IMAD.MOV.U32 R142, RZ, RZ, RZ ;  /* 0x000000ffff8e7224 */ /* 0x000fc600078e00ff */
[----:B------:R-:W-:-:S03]  /*1720*/  ULEA.HI.SX32 UR52, UR5, UR52, 0x1a ;  /* 0x0000003405347291 */ /* 0x000fc6000f8fd23f */
[----:B------:R-:W-:Y:S09]  /*1730*/  @!P1 BRA `(.L_x_191) ;  /* 0x0000007400689947 */ /* 0x000ff20003800000 */
[----:B------:R-:W0:Y:S01]  /*1740*/  SHFL.IDX PT, R0, R220, RZ, 0x1f ;  /* 0x00001fffdc007589 */ /* 0x000e2200000e0000 */
[----:B------:R-:W1:Y:S01]  /*1750*/  S2UR UR49, SR_CgaCtaId ;  /* 0x00000000003179c3 */ /* 0x000e620000008800 */
[----:B------:R-:W-:Y:S01]  /*1760*/  UMOV UR48, 0x400 ;  /* 0x0000040000307882 */ /* 0x000fe20000000000 */
[----:B0-----:R-:W-:Y:S01]  /*1770*/  R2UR UR42, R0 ;  /* 0x00000000002a72ca */ /* 0x001fe200000e0000 */
[----:B-1----:R-:W-:-:S04]  /*1780*/  ULEA UR48, UR49, UR48, 0x18 ;  /* 0x0000003031307291 */ /* 0x002fc8000f8ec03f */
[----:B------:R-:W-:-:S04]  /*1790*/  UIADD3 UR5, UR48, 0x1e200, URZ ;  /* 0x0001e20030057890 */ /* 0x000fc8000fffe03f */
[----:B------:R-:W-:-:S04]  /*17a0*/  ULOP3.LUT UP0, URZ, UR5, 0x9f, URZ, 0xc0, !UPT ;  /* 0x0000009f053f7892 */ /* 0x000fc8000f80c03f */
[----:B------:R-:W-:Y:S02]  /*17b0*/  ULEA.HI UR4, UR42, UR42, URZ, 0x1 ;  /* 0x0000002a2a047291 */ /* 0x000fe4000f8f083f */
[----:B------:R-:W-:Y:S02]  /*17c0*/  PLOP3.LUT P0, PT, PT, PT, UP0, 0x80, 0x0 ;  /* 0x000000000000781c */ /* 0x000fe40003f0f008 */
[----:B------:R-:W-:-:S04]  /*17d0*/  ULOP3.LUT UR4, UR4, 0x3e, URZ, 0xc0, !UPT ;  /* 0x0000003e04047892 */ /* 0x000fc8000f8ec03f */
[----:B------:R-:W-:-:S04]  /*17e0*/  UIADD3 UR4, UR42, -UR4, URZ ;  /* 0x800000042a047290 */ /* 0x000fc8000fffe03f */
[----:B------:R-:W-:-:S04]  /*17f0*/  ULEA UR4, UR4, UR5, 0xc ;  /* 0x0000000504047291 */ /* 0x000fc8000f8e603f */
[----:B------:R-:W-:-:S04]  /*1800*/  USHF.R.U32.HI UR4, URZ, 0x4, UR4 ;  /* 0x000000043f047899 */ /* 0x000fc80008011604 */
[----:B------:R-:W-:Y:S01]  /*1810*/  ULOP3.LUT UR54, UR4, 0x3fff, URZ, 0xc0, !UPT ;  /* 0x00003fff04367892 */ /* 0x000fe2000f8ec03f */
[----:B------:R-:W-:Y:S11]  /*1820*/  @!P0 BRA `(.L_x_192) ;  /* 0x0000000000408947 */ /* 0x000ff60003800000 */
        /* <DEDUP_REMOVED lines=16> */
.L_x_192:
[----:B------:R-:W-:Y:S01]  /*1930*/  ULEA.HI UR4, UR45, UR45, URZ, 0x1 ;  /* 0x0000002d2d047291 */ /* 0x000fe2000f8f083f */
[----:B------:R-:W-:-:S03]  /*1940*/  IMAD.U32 R3, RZ, RZ, UR46 ;  /* 0x0000002eff037e24 */ /* 0x000fc6000f8e00ff */
[----:B------:R-:W-:Y:S02]  /*1950*/  ULOP3.LUT UR4, UR4, 0xfffffffe, URZ, 0xc0, !UPT ;  /* 0xfffffffe04047892 */ /* 0x000fe4000f8ec03f */
[----:B------:R-:W-:Y:S02]  /*1960*/  ISETP.NE.AND P0, PT, R3, 0x3, PT ;  /* 0x000000030300780c */ /* 0x000fe40003f05270 */
[----:B------:R-:W-:-:S06]  /*1970*/  UIADD3 UR4, UR45, -UR4, URZ ;  /* 0x800000042d047290 */ /* 0x000fcc000fffe03f */
[----:B------:R-:W-:-:S05]  /*1980*/  IMAD.U32 R0, RZ, RZ, UR4 ;  /* 0x00000004ff007e24 */ /* 0x000fca000f8e00ff */
[----:B------:R-:W-:-:S04]  /*1990*/  SHF.L.U32 R0, R0, 0x1f, RZ ;  /* 0x0000001f00007819 */ /* 0x000fc800000006ff */
[----:B------:R-:W0:Y:S02]  /*19a0*/  SYNCS.PHASECHK.TRANS64.TRYWAIT P1, [UR48+0x33400], R0 ;  /* 0x03340000ff0075a7 */ /* 0x000e240008020170 */
[----:B0-----:R-:W-:Y:S05]  /*19b0*/  @!P1 BRA `(.L_x_193) ;  /* 0x0000010c00389947 */ /* 0x001fea0003800000 */
.L_x_339:
[----:B------:R-:W-:Y:S05]  /*19c0*/  @!P0 BRA `(.L_x_194) ;  /* 0x0000000000048947 */ /* 0x000fea0003800000 */
[----:B------:R-:W-:Y:S01]  /*19d0*/  BPT.TRAP 0x1 ;  /* 0x000000040000795c */ /* 0x000fe20000300000 */
.L_x_194:
[----:B0-----:R-:W-:Y:S02]  /*19e0*/  IMAD.U32 R3, RZ, RZ, UR43 ;  /* 0x0000002bff037e24 */ /* 0x001fe4000f8e00ff */
[----:B------:R-:W-:-:S03]  /*19f0*/  IMAD.U32 R0, RZ, RZ, UR44 ;  /* 0x0000002cff007e24 */ /* 0x000fc6000f8e00ff */
[----:B------:R-:W-:Y:S02]  /*1a00*/  LEA R3, R3, UR48, 0x3 ;  /* 0x0000003003037c11 */ /* 0x000fe4000f8e18ff */
[----:B------:R-:W-:-:S04]  /*1a10*/  SHF.L.U32 R0, R0, 0x1f, RZ ;  /* 0x0000001f00007819 */ /* 0x000fc800000006ff */
[----:B------:R0:W1:Y:S01]  /*1a20*/  SYNCS.PHASECHK.TRANS64.TRYWAIT P1, [R3+URZ+0x33430], R0 ;  /* 0x03343000030075a7 */ /* 0x000062000802017f */
[----:B------:R-:W-:Y:S05]  /*1a30*/  @!P0 BRA `(.L_x_195) ;  /* 0x0000000000048947 */ /* 0x000fea0003800000 */
[----:B------:R-:W-:Y:S01]  /*1a40*/  BPT.TRAP 0x1 ;  /* 0x000000040000795c */ /* 0x000fe20000300000 */
.L_x_195:
[----:B------:R-:W-:Y:S01]  /*1a50*/  IMAD.MOV.U32 R119, RZ, RZ, RZ ;  /* 0x000000ffff777224 */ /* 0x000fe200078e00ff */
[----:B-1----:R-:W-:Y:S06]  /*1a60*/  @P1 BRA `(.L_x_196) ;  /* 0x0000000000081947 */ /* 0x002fec0003800000 */
[----:B------:R-:W1:Y:S02]  /*1a70*/  SYNCS.PHASECHK.TRANS64.TRYWAIT P1, [R3+URZ+0x33430], R0 ;  /* 0x03343000030075a7 */ /* 0x000e64000802017f */
[----:B-1----:R-:W-:Y:S05]  /*1a80*/  @!P1 BRA `(.L_x_197) ;  /* 0x0000010c001c9947 */ /* 0x002fea0003800000 */
.L_x_196:
        /* <DEDUP_REMOVED lines=11> */
[----:B------:R-:W-:Y:S01]  /*1b40*/  UMOV UR4, UR24 ;  /* 0x0000001800047c82 */ /* 0x000fe20008000000 */
[----:B------:R-:W-:Y:S02]  /*1b50*/  UMOV UR7, 0x80000020 ;  /* 0x8000002000077882 */ /* 0x000fe40000000000 */
        /* <DEDUP_REMOVED lines=191> */
.L_x_198:
[----:B01----:R-:W-:Y:S01]  /*2750*/  VIADD R0, R222, UR53 ;  /* 0x00000035de007c36 */ /* 0x003fe20008000000 */
[----:B------:R-:W-:Y:S01]  /*2760*/  P2R R104, PR, RZ, 0x1 ;  /* 0x00000001ff687803 */ /* 0x000fe20000000000 */
[----:B------:R-:W-:Y:S01]  /*2770*/  IMAD.U32 R5, RZ, RZ, UR52 ;  /* 0x00000034ff057e24 */ /* 0x000fe2000f8e00ff */
[----:B------:R-:W-:Y:S01]  /*2780*/  R2UR UR6, R3 ;  /* 0x00000000030672ca */ /* 0x000fe200000e0000 */
[----:B------:R-:W-:Y:S01]  /*2790*/  IMAD.U32 R111, RZ, RZ, UR39 ;  /* 0x00000027ff6f7e24 */ /* 0x000fe2000f8e00ff */
[----:B------:R-:W-:Y:S01]  /*27a0*/  UISETP.GE.AND UP0, UPT, UR53, 0xa1, UPT ;  /* 0x000000a13500788c */ /* 0x000fe2000bf06270 */
        /* <DEDUP_REMOVED lines=19> */
[C---:B------:R-:W-:Y:S01]  /*28e0*/  ISETP.GT.AND P1, PT, R4.reuse, 0x10, PT ;  /* 0x000000100400780c */ /* 0x040fe20003f24270 */
[--C-:B------:R-:W-:Y:S01]  /*28f0*/  IMAD.MOV.U32 R108, RZ, RZ, R119.reuse ;  /* 0x000000ffff6c7224 */ /* 0x100fe200078e0077 */
[----:B------:R-:W-:Y:S01]  /*2900*/  FSEL R93, R93, -INF , P3 ;  /* 0xff8000005d5d7808 */ /* 0x000fe20001800000 */
[----:B------:R-:W-:Y:S01]  /*2910*/  SYNCS.ARRIVE.TRANS64.RED.A1T0 RZ, [UR6], RZ ;  /* 0x000000ffffff79a7 */ /* 0x000fe20008100406 */
[----:B------:R-:W-:Y:S01]  /*2920*/  FMNMX.FTZ R0, R11, R0, !PT ;  /* 0x000000000b007209 */ /* 0x000fe20007810000 */
[--C-:B------:R-:W-:Y:S01]  /*2930*/  IMAD.MOV.U32 R106, RZ, RZ, R119.reuse ;  /* 0x000000ffff6a7224 */ /* 0x100fe200078e0077 */
[----:B------:R-:W-:Y:S01]  /*2940*/  ISETP.GT.AND P2, PT, R4, 0x11, PT ;  /* 0x000000110400780c */ /* 0x000fe20003f44270 */
[--C-:B------:R-:W-:Y:S01]  /*2950*/  IMAD.MOV.U32 R92, RZ, RZ, R119.reuse ;  /* 0x000000ffff5c7224 */ /* 0x100fe200078e0077 */
[----:B------:R-:W-:Y:S01]  /*2960*/  FSEL R13, R96, -INF , P1 ;  /* 0xff800000600d7808 */ /* 0x000fe20000800000 */
[----:B------:R-:W-:Y:S01]  /*2970*/  IMAD.MOV.U32 R96, RZ, RZ, R119 ;  /* 0x000000ffff607224 */ /* 0x000fe200078e0077 */
[----:B------:R-:W-:-:S02]  /*2980*/  FMNMX.FTZ R0, R93, R0, !PT ;  /* 0x000000005d007209 */ /* 0x000fc40007810000 */
[----:B------:R-:W-:Y:S02]  /*2990*/  FSEL R90, R90, -INF , P6 ;  /* 0xff8000005a5a7808 */ /* 0x000fe40003000000 */
[C---:B------:R-:W-:Y:S02]  /*29a0*/  ISETP.GT.AND P6, PT, R4.reuse, 0x18, PT ;  /* 0x000000180400780c */ /* 0x040fe40003fc4270 */
[----:B------:R-:W-:Y:S02]  /*29b0*/  FSEL R97, R97, -INF , P2 ;  /* 0xff80000061617808 */ /* 0x000fe40001000000 */
[----:B------:R-:W-:Y:S02]  /*29c0*/  FMNMX.FTZ R0, R13, R0, !PT ;  /* 0x000000000d007209 */ /* 0x000fe40007810000 */
[----:B------:R-:W-:Y:S02]  /*29d0*/  FSEL R91, R91, -INF , P5 ;  /* 0xff8000005b5b7808 */ /* 0x000fe40002800000 */
[----:B------:R-:W-:-:S02]  /*29e0*/  ISETP.GT.AND P5, PT, R4, 0x19, PT ;  /* 0x000000190400780c */ /* 0x000fc40003fa4270 */
[----:B------:R-:W-:Y:S01]  /*29f0*/  FSEL R15, R100, -INF , P6 ;  /* 0xff800000640f7808 */ /* 0x000fe20003000000 */
[----:B------:R-:W-:Y:S01]  /*2a00*/  IMAD.MOV.U32 R100, RZ, RZ, R119 ;  /* 0x000000ffff647224 */ /* 0x000fe200078e0077 */
[----:B------:R-:W-:Y:S02]  /*2a10*/  FMNMX.FTZ R0, R97, R0, !PT ;  /* 0x0000000061007209 */ /* 0x000fe40007810000 */
[----:B------:R-:W-:Y:S02]  /*2a20*/  FSEL R94, R94, -INF , P4 ;  /* 0xff8000005e5e7808 */ /* 0x000fe40002000000 */
[----:B------:R-:W-:Y:S02]  /*2a30*/  ISETP.GT.AND P4, PT, R4, 0x20, PT ;  /* 0x000000200400780c */ /* 0x000fe40003f84270 */
[----:B------:R-:W-:Y:S02]  /*2a40*/  FSEL R101, R101, -INF , P5 ;  /* 0xff80000065657808 */ /* 0x000fe40002800000 */
[----:B------:R-:W-:-:S02]  /*2a50*/  FMNMX.FTZ R0, R15, R0, !PT ;  /* 0x000000000f007209 */ /* 0x000fc40007810000 */
[----:B------:R-:W-:Y:S02]  /*2a60*/  FSEL R95, R95, -INF , P3 ;  /* 0xff8000005f5f7808 */ /* 0x000fe40001800000 */
[----:B------:R-:W-:Y:S02]  /*2a70*/  ISETP.GT.AND P3, PT, R4, 0x21, PT ;  /* 0x000000210400780c */ /* 0x000fe40003f64270 */
[----:B------:R-:W-:Y:S02]  /*2a80*/  FSEL R21, R72, -INF , P4 ;  /* 0xff80000048157808 */ /* 0x000fe40002000000 */
[----:B------:R-:W-:Y:S02]  /*2a90*/  FMNMX.FTZ R0, R101, R0, !PT ;  /* 0x0000000065007209 */ /* 0x000fe40007810000 */
[----:B------:R-:W-:Y:S02]  /*2aa0*/  FSEL R98, R98, -INF , P1 ;  /* 0xff80000062627808 */ /* 0x000fe40000800000 */
[----:B------:R-:W-:-:S02]  /*2ab0*/  ISETP.GT.AND P1, PT, R4, 0x28, PT ;  /* 0x000000280400780c */ /* 0x000fc40003f24270 */
[----:B------:R-:W-:Y:S02]  /*2ac0*/  FSEL R105, R73, -INF , P3 ;  /* 0xff80000049697808 */ /* 0x000fe40001800000 */
[----:B------:R-:W-:Y:S02]  /*2ad0*/  FMNMX.FTZ R0, R21, R0, !PT ;  /* 0x0000000015007209 */ /* 0x000fe40007810000 */
[----:B------:R-:W-:Y:S02]  /*2ae0*/  FSEL R99, R99, -INF , P2 ;  /* 0xff80000063637808 */ /* 0x000fe40001000000 */
[----:B------:R-:W-:Y:S02]  /*2af0*/  ISETP.GT.AND P2, PT, R4, 0x29, PT ;  /* 0x000000290400780c */ /* 0x000fe40003f44270 */
[----:B------:R-:W-:Y:S02]  /*2b00*/  FSEL R107, R76, -INF , P1 ;  /* 0xff8000004c6b7808 */ /* 0x000fe40000800000 */
[----:B------:R-:W-:-:S02]  /*2b10*/  FMNMX.FTZ R0, R105, R0, !PT ;  /* 0x0000000069007209 */ /* 0x000fc40007810000 */
[----:B------:R-:W-:Y:S02]  /*2b20*/  FSEL R102, R102, -INF , P6 ;  /* 0xff80000066667808 */ /* 0x000fe40003000000 */
[C---:B------:R-:W-:Y:S02]  /*2b30*/  ISETP.GT.AND P6, PT, R4.reuse, 0x30, PT ;  /* 0x000000300400780c */ /* 0x040fe40003fc4270 */
        /* <DEDUP_REMOVED lines=74> */
[----:B------:R-:W-:Y:S02]  /*2fe0*/  ISETP.GT.AND P0, PT, R4, 0x79, PT ;  /* 0x000000790400780c */ /* 0x000fe40003f04270 */
[----:B------:R-:W-:-:S02]  /*2ff0*/  FSEL R52, R52, -INF , P6 ;  /* 0xff80000034347808 */ /* 0x000fc40003000000 */
[----:B------:R-:W-:Y:S02]  /*3000*/  FMNMX.FTZ R57, R49, R0, !PT ;  /* 0x0000000031397209 */ /* 0x000fe40007810000 */
[----:B------:R-:W-:Y:S02]  /*3010*/  FSEL R43, R43, -INF , P5 ;  /* 0xff8000002b2b7808 */ /* 0x000fe40002800000 */
[----:B------:R-:W-:Y:S02]  /*3020*/  ISETP.GT.AND P5, PT, R4, 0x80, PT ;  /* 0x000000800400780c */ /* 0x000fe40003fa4270 */
[----:B------:R-:W-:Y:S02]  /*3030*/  FSEL R53, R53, -INF , P0 ;  /* 0xff80000035357808 */ /* 0x000fe40000000000 */
[----:B------:R-:W-:Y:S02]  /*3040*/  FMNMX.FTZ R0, R52, R57, !PT ;  /* 0x0000003934007209 */ /* 0x000fe40007810000 */
        /* <DEDUP_REMOVED lines=12> */
[----:B------:R-:W-:-:S02]  /*3110*/  FSEL R29, R29, -INF , P2 ;  /* 0xff8000001d1d7808 */ /* 0x000fc40001000000 */
[----:B------:R-:W-:Y:S02]  /*3120*/  FMNMX.FTZ R0, R28, R57, !PT ;  /* 0x000000391c007209 */ /* 0x000fe40007810000 */
[----:B------:R-:W-:Y:S02]  /*3130*/  ISETP.GT.AND P3, PT, R4, 0x90, PT ;  /* 0x000000900400780c */ /* 0x000fe40003f64270 */
[----:B------:R-:W-:Y:S02]  /*3140*/  FSEL R46, R46, -INF , P4 ;  /* 0xff8000002e2e7808 */ /* 0x000fe40002000000 */
[----:B------:R-:W-:Y:S02]  /*3150*/  FSEL R32, R32, -INF , P3 ;  /* 0xff80000020207808 */ /* 0x000fe40001800000 */
[----:B------:R-:W-:Y:S02]  /*3160*/  FMNMX.FTZ R57, R29, R0, !PT ;  /* 0x000000001d397209 */ /* 0x000fe40007810000 */
[----:B------:R-:W-:-:S02]  /*3170*/  ISETP.GT.AND P4, PT, R4, 0x91, PT ;  /* 0x000000910400780c */ /* 0x000fc40003f84270 */
[----:B------:R-:W-:Y:S02]  /*3180*/  FMNMX.FTZ R0, R32, R57, !PT ;  /* 0x0000003920007209 */ /* 0x000fe40007810000 */
[----:B------:R-:W-:Y:S02]  /*3190*/  FSEL R33, R33, -INF , P4 ;  /* 0xff80000021217808 */ /* 0x000fe40002000000 */
[----:B------:R-:W-:Y:S02]  /*31a0*/  ISETP.GT.AND P5, PT, R4, 0x98, PT ;  /* 0x000000980400780c */ /* 0x000fe40003fa4270 */
[----:B------:R-:W-:Y:S02]  /*31b0*/  FMNMX.FTZ R57, R33, R0, !PT ;  /* 0x0000000021397209 */ /* 0x000fe40007810000 */
[----:B------:R-:W-:Y:S02]  /*31c0*/  FSEL R36, R36, -INF , P5 ;  /* 0xff80000024247808 */ /* 0x000fe40002800000 */
[----:B------:R-:W-:-:S02]  /*31d0*/  ISETP.GT.AND P6, PT, R4, 0x99, PT ;  /* 0x000000990400780c */ /* 0x000fc40003fc4270 */
[----:B------:R-:W-:Y:S02]  /*31e0*/  FMNMX.FTZ R0, R36, R57, !PT ;  /* 0x0000003924007209 */ /* 0x000fe40007810000 */
[----:B------:R-:W-:Y:S02]  /*31f0*/  FSEL R37, R37, -INF , P6 ;  /* 0xff80000025257808 */ /* 0x000fe40003000000 */
[----:B------:R-:W-:Y:S02]  /*3200*/  P2R R8, PR, RZ, 0x8 ;  /* 0x00000008ff087803 */ /* 0x000fe40000000000 */
[----:B------:R-:W-:Y:S02]  /*3210*/  FMNMX.FTZ R6, R37, R0, !PT ;  /* 0x0000000025067209 */ /* 0x000fe40007810000 */
[----:B------:R-:W-:Y:S02]  /*3220*/  P2R R14, PR, RZ, 0x2 ;  /* 0x00000002ff0e7803 */ /* 0x000fe40000000000 */
[----:B------:R-:W-:Y:S01]  /*3230*/  ISETP.GT.AND P1, PT, R4, 0x79, PT ;  /* 0x000000790400780c */ /* 0x000fe20003f24270 */
[----:B------:R-:W0:Y:S01]  /*3240*/  SHFL.BFLY PT, R57, R6, 0x2, 0x1f ;  /* 0x0c401f0006397f89 */ /* 0x000e2200000e0000 */
[----:B------:R-:W-:-:S02]  /*3250*/  P2R R12, PR, RZ, 0x4 ;  /* 0x00000004ff0c7803 */ /* 0x000fc40000000000 */
[----:B------:R-:W-:Y:S02]  /*3260*/  ISETP.GT.AND P2, PT, R4, 0x78, PT ;  /* 0x000000780400780c */ /* 0x000fe40003f44270 */
[----:B------:R-:W-:Y:S02]  /*3270*/  FSEL R55, R55, -INF , P1 ;  /* 0xff80000037377808 */ /* 0x000fe40000800000 */
[----:B------:R-:W-:Y:S02]  /*3280*/  ISETP.NE.AND P1, PT, R14, RZ, PT ;  /* 0x000000ff0e00720c */ /* 0x000fe40003f25270 */
[----:B------:R-:W-:Y:S02]  /*3290*/  P2R R20, PR, RZ, 0x1 ;  /* 0x00000001ff147803 */ /* 0x000fe40000000000 */
[----:B------:R-:W-:Y:S02]  /*32a0*/  FSEL R54, R54, -INF , P2 ;  /* 0xff80000036367808 */ /* 0x000fe40001000000 */
[----:B------:R-:W-:-:S02]  /*32b0*/  ISETP.GT.AND P0, PT, R4, 0x80, PT ;  /* 0x000000800400780c */ /* 0x000fc40003f04270 */
[----:B------:R-:W-:Y:S02]  /*32c0*/  ISETP.NE.AND P2, PT, R12, RZ, PT ;  /* 0x000000ff0c00720c */ /* 0x000fe40003f45270 */
[----:B------:R-:W-:Y:S02]  /*32d0*/  FSEL R26, R26, -INF , P0 ;  /* 0xff8000001a1a7808 */ /* 0x000fe40000000000 */
[----:B------:R-:W-:Y:S02]  /*32e0*/  ISETP.NE.AND P0, PT, R20, RZ, PT ;  /* 0x000000ff1400720c */ /* 0x000fe40003f05270 */
[----:B------:R-:W-:Y:S02]  /*32f0*/  FSEL R84, R35, -INF , P4 ;  /* 0xff80000023547808 */ /* 0x000fe40002000000 */
[----:B------:R-:W-:Y:S02]  /*3300*/  FSEL R27, R27, -INF , P0 ;  /* 0xff8000001b1b7808 */ /* 0x000fe40000000000 */
[----:B0-----:R-:W-:-:S02]  /*3310*/  FMNMX.FTZ R57, R6, R57, !PT ;  /* 0x0000003906397209 */ /* 0x001fc40007810000 */
[----:B------:R-:W-:Y:S02]  /*3320*/  FSEL R88, R39, -INF , P6 ;  /* 0xff80000027587808 */ /* 0x000fe40003000000 */
[----:B------:R-:W-:Y:S01]  /*3330*/  ISETP.NE.AND P0, PT, R104, RZ, PT ;  /* 0x000000ff6800720c */ /* 0x000fe20003f05270 */
[----:B------:R-:W0:Y:S01]  /*3340*/  SHFL.BFLY PT, R0, R57, 0x1, 0x1f ;  /* 0x0c201f0039007f89 */ /* 0x000e2200000e0000 */
[----:B------:R-:W-:Y:S01]  /*3350*/  IMAD.MOV.U32 R104, RZ, RZ, R119 ;  /* 0x000000ffff687224 */ /* 0x000fe200078e0077 */
[----:B0-----:R-:W-:-:S04]  /*3360*/  FMNMX.FTZ R0, R57, R0, !PT ;  /* 0x0000000039007209 */ /* 0x001fc80007810000 */
[C---:B------:R-:W-:Y:S01]  /*3370*/  FSETP.NEU.FTZ.AND P3, PT, R0.reuse, -INF , PT ;  /* 0xff8000000000780b */ /* 0x040fe20003f7d000 */
[----:B------:R-:W-:-:S01]  /*3380*/  FFMA.FTZ R10, R0, R111, -8 ;  /* 0xc1000000000a7423 */ /* 0x000fc2000001006f */
[----:B------:R-:W-:-:S04]  /*3390*/  IMAD.MOV.U32 R111, RZ, RZ, R119 ;  /* 0x000000ffff6f7224 */ /* 0x000fc800078e0077 */
        /* <DEDUP_REMOVED lines=38> */
[----:B------:R-:W-:Y:S01]  /*3600*/  FFMA.FTZ R37, R37, UR39, -R10 ;  /* 0x0000002725257c23 */ /* 0x000fe2000801080a */
[----:B------:R-:W-:Y:S01]  /*3610*/  FMNMX.FTZ R56, R78, R21, !PT ;  /* 0x000000154e387209 */ /* 0x000fe20007810000 */
[----:B------:R-:W-:Y:S01]  /*3620*/  MUFU.EX2 R4, R4 ;  /* 0x0000000400047308 */ /* 0x000fe20000000800 */
[----:B------:R-:W-:-:S02]  /*3630*/  IMAD.MOV.U32 R107, RZ, RZ, R119 ;  /* 0x000000ffff6b7224 */ /* 0x000fc400078e0077 */
[----:B------:R-:W-:Y:S01]  /*3640*/  FMNMX.FTZ R57, R79, R56, !PT ;  /* 0x000000384f397209 */ /* 0x000fe20007810000 */
[----:B------:R-:W-:-:S01]  /*3650*/  FFMA.FTZ R56, R89, UR39, -R10 ;  /* 0x0000002759387c23 */ /* 0x000fc2000801080a */
[--C-:B------:R-:W-:Y:S02]  /*3660*/  IMAD.MOV.U32 R97, RZ, RZ, R119.reuse ;  /* 0x000000ffff617224 */ /* 0x100fe400078e0077 */
[----:B------:R-:W-:Y:S01]  /*3670*/  FMNMX.FTZ R72, R82, R57, !PT ;  /* 0x0000003952487209 */ /* 0x000fe20007810000 */
[----:B------:R-:W-:Y:S01]  /*3680*/  MUFU.EX2 R7, R7 ;  /* 0x0000000700077308 */ /* 0x000fe20000000800 */
[----:B------:R-:W-:Y:S02]  /*3690*/  IMAD.MOV.U32 R93, RZ, RZ, R119 ;  /* 0x000000ffff5d7224 */ /* 0x000fe400078e0077 */
[----:B------:R-:W-:-:S04]  /*36a0*/  FMNMX.FTZ R57, R83, R72, !PT ;  /* 0x0000004853397209 */ /* 0x000fc80007810000 */
[----:B------:R-:W-:Y:S01]  /*36b0*/  FMNMX.FTZ R72, R86, R57, !PT ;  /* 0x0000003956487209 */ /* 0x000fe20007810000 */
[----:B------:R-:W-:Y:S03]  /*36c0*/  MUFU.EX2 R6, R6 ;  /* 0x0000000600067308 */ /* 0x000fe60000000800 */
[----:B------:R-:W-:Y:S01]  /*36d0*/  FMNMX.FTZ R81, R87, R72, !PT ;  /* 0x0000004857517209 */ /* 0x000fe20007810000 */
[----:B------:R-:W-:-:S03]  /*36e0*/  FFMA.FTZ R72, R77, UR39, -R10 ;  /* 0x000000274d487c23 */ /* 0x000fc6000801080a */
[----:B------:R-:W-:Y:S01]  /*36f0*/  FMNMX.FTZ R76, R58, R81, !PT ;  /* 0x000000513a4c7209 */ /* 0x000fe20007810000 */
[----:B------:R0:W-:Y:S03]  /*3700*/  MUFU.EX2 R57, R80 ;  /* 0x0000005000397308 */ /* 0x0001e60000000800 */
[----:B------:R-:W-:-:S04]  /*3710*/  FMNMX.FTZ R77, R59, R76, !PT ;  /* 0x0000004c3b4d7209 */ /* 0x000fc80007810000 */
[----:B------:R-:W-:Y:S01]  /*3720*/  FMNMX.FTZ R76, R62, R77, !PT ;  /* 0x0000004d3e4c7209 */ /* 0x000fe20007810000 */
[----:B------:R-:W1:Y:S03]  /*3730*/  MUFU.EX2 R9, R9 ;  /* 0x0000000900097308 */ /* 0x000e660000000800 */
[----:B------:R-:W-:-:S04]  /*3740*/  FMNMX.FTZ R81, R63, R76, !PT ;  /* 0x0000004c3f517209 */ /* 0x000fc80007810000 */
[----:B------:R-:W-:Y:S01]  /*3750*/  FMNMX.FTZ R76, R66, R81, !PT ;  /* 0x00000051424c7209 */ /* 0x000fe20007810000 */
[----:B------:R2:W-:Y:S03]  /*3760*/  MUFU.EX2 R77, R85 ;  /* 0x00000055004d7308 */ /* 0x0005e60000000800 */
[----:B------:R-:W-:Y:S01]  /*3770*/  FMNMX.FTZ R81, R67, R76, !PT ;  /* 0x0000004c43517209 */ /* 0x000fe20007810000 */
[----:B------:R-:W-:-:S03]  /*3780*/  FFMA.FTZ R76, R5, UR39, -R10 ;  /* 0x00000027054c7c23 */ /* 0x000fc6000801080a */
[----:B0-----:R-:W-:Y:S01]  /*3790*/  FMNMX.FTZ R80, R70, R81, !PT ;  /* 0x0000005146507209 */ /* 0x001fe20007810000 */
[----:B------:R-:W-:-:S01]  /*37a0*/  FFMA.FTZ R81, R61, UR39, -R10 ;  /* 0x000000273d517c23 */ /* 0x000fc2000801080a */
[--C-:B------:R-:W-:Y:S01]  /*37b0*/  FFMA.FTZ R61, R64, UR39, -R10.reuse ;  /* 0x00000027403d7c23 */ /* 0x100fe2000801080a */
[----:B--2---:R-:W-:-:S01]  /*37c0*/  FFMA.FTZ R85, R68, UR39, -R10 ;  /* 0x0000002744557c23 */ /* 0x004fc2000801080a */
[----:B------:R-:W-:Y:S01]  /*37d0*/  FMNMX.FTZ R5, R71, R80, !PT ;  /* 0x0000005047057209 */ /* 0x000fe20007810000 */
[----:B------:R-:W-:Y:S01]  /*37e0*/  MUFU.EX2 R8, R8 ;  /* 0x0000000800087308 */ /* 0x000fe20000000800 */
[----:B------:R-:W-:Y:S02]  /*37f0*/  FSEL R68, R30, -INF , P1 ;  /* 0xff8000001e447808 */ /* 0x000fe40000800000 */
[----:B------:R-:W-:Y:S02]  /*3800*/  FMNMX.FTZ R80, R42, R5, !PT ;  /* 0x000000052a507209 */ /* 0x000fe40007810000 */
[----:B-1----:R-:W-:-:S02]  /*3810*/  F2FP.SATFINITE.E4M3.F32.PACK_AB_MERGE_C R200, R9, R6, RZ ;  /* 0x0000000609c8723e */ /* 0x002fc400048070ff */
[----:B------:R-:W-:Y:S01]  /*3820*/  FMNMX.FTZ R5, R43, R80, !PT ;  /* 0x000000502b057209 */ /* 0x000fe20007810000 */
[----:B------:R0:W-:Y:S01]  /*3830*/  MUFU.EX2 R30, R85 ;  /* 0x00000055001e7308 */ /* 0x0001e20000000800 */
[----:B------:R-:W-:Y:S02]  /*3840*/  F2FP.SATFINITE.E4M3.F32.PACK_AB_MERGE_C R200, R7, R4, R200 ;  /* 0x0000000407c8723e */ /* 0x000fe400048070c8 */
[----:B------:R-:W-:-:S04]  /*3850*/  FMNMX.FTZ R80, R46, R5, !PT ;  /* 0x000000052e507209 */ /* 0x000fc80007810000 */
[----:B------:R-:W-:Y:S01]  /*3860*/  FMNMX.FTZ R5, R47, R80, !PT ;  /* 0x000000502f057209 */ /* 0x000fe20007810000 */
[----:B------:R-:W-:Y:S01]  /*3870*/  MUFU.EX2 R11, R11 ;  /* 0x0000000b000b7308 */ /* 0x000fe20000000800 */
[----:B0-----:R-:W-:Y:S01]  /*3880*/  FSEL R85, R38, -INF , P5 ;  /* 0xff80000026557808 */ /* 0x001fe20002800000 */
[----:B------:R-:W-:Y:S01]  /*3890*/  FFMA.FTZ R38, R48, UR39, -R10 ;  /* 0x0000002730267c23 */ /* 0x000fe2000801080a */
[----:B------:R-:W-:-:S04]  /*38a0*/  FMNMX.FTZ R64, R50, R5, !PT ;  /* 0x0000000532407209 */ /* 0x000fc80007810000 */
[----:B------:R-:W-:Y:S01]  /*38b0*/  FMNMX.FTZ R5, R51, R64, !PT ;  /* 0x0000004033057209 */ /* 0x000fe20007810000 */
[----:B------:R-:W-:-:S01]  /*38c0*/  FFMA.FTZ R64, R65, UR39, -R10 ;  /* 0x0000002741407c23 */ /* 0x000fc2000801080a */
[----:B------:R-:W-:Y:S01]  /*38d0*/  FFMA.FTZ R65, R69, UR39, -R10 ;  /* 0x0000002745417c23 */ /* 0x000fe2000801080a */
[----:B------:R-:W-:Y:S01]  /*38e0*/  FSEL R69, R34, -INF , P3 ;  /* 0xff80000022457808 */ /* 0x000fe20001800000 */
[----:B------:R-:W-:Y:S01]  /*38f0*/  MUFU.EX2 R12, R12 ;  /* 0x0000000c000c7308 */ /* 0x000fe20000000800 */
[----:B------:R-:W-:-:S04]  /*3900*/  FMNMX.FTZ R80, R54, R5, !PT ;  /* 0x0000000536507209 */ /* 0x000fc80007810000 */
[----:B------:R-:W-:-:S03]  /*3910*/  FMNMX.FTZ R5, R55, R80, !PT ;  /* 0x0000005037057209 */ /* 0x000fc60007810000 */
[----:B------:R0:W1:Y:S01]  /*3920*/  MUFU.EX2 R13, R101 ;  /* 0x00000065000d7308 */ /* 0x0000620000000800 */
[----:B------:R-:W-:-:S04]  /*3930*/  FMNMX.FTZ R80, R26, R5, !PT ;  /* 0x000000051a507209 */ /* 0x000fc80007810000 */
[----:B------:R-:W-:Y:S02]  /*3940*/  FMNMX.FTZ R5, R27, R80, !PT ;  /* 0x000000501b057209 */ /* 0x000fe40007810000 */
[----:B------:R-:W-:Y:S01]  /*3950*/  FSEL R80, R31, -INF , P2 ;  /* 0xff8000001f507808 */ /* 0x000fe20001000000 */
[--C-:B------:R-:W-:Y:S01]  /*3960*/  FFMA.FTZ R31, R40, UR39, -R10.reuse ;  /* 0x00000027281f7c23 */ /* 0x100fe2000801080a */
[----:B------:R-:W-:Y:S01]  /*3970*/  FMNMX.FTZ R5, R68, R5, !PT ;  /* 0x0000000544057209 */ /* 0x000fe20007810000 */
[----:B------:R-:W-:Y:S01]  /*3980*/  FFMA.FTZ R40, R45, UR39, -R10 ;  /* 0x000000272d287c23 */ /* 0x000fe2000801080a */
[----:B------:R-:W-:Y:S01]  /*3990*/  MUFU.EX2 R14, R14 ;  /* 0x0000000e000e7308 */ /* 0x000fe20000000800 */
[----:B0-----:R-:W-:Y:S01]  /*39a0*/  IMAD.MOV.U32 R101, RZ, RZ, R119 ;  /* 0x000000ffff657224 */ /* 0x001fe200078e0077 */
[----:B------:R-:W-:-:S04]  /*39b0*/  FMNMX.FTZ R34, R80, R5, !PT ;  /* 0x0000000550227209 */ /* 0x000fc80007810000 */
[----:B------:R-:W-:Y:S02]  /*39c0*/  FMNMX.FTZ R5, R69, R34, !PT ;  /* 0x0000002245057209 */ /* 0x000fe40007810000 */
[----:B------:R0:W-:Y:S01]  /*39d0*/  MUFU.EX2 R15, R105 ;  /* 0x00000069000f7308 */ /* 0x0001e20000000800 */
[----:B-1----:R-:W-:Y:S02]  /*39e0*/  F2FP.SATFINITE.E4M3.F32.PACK_AB_MERGE_C R202, R13, R12, RZ ;  /* 0x0000000c0dca723e */ /* 0x002fe400048070ff */
[----:B------:R-:W-:Y:S02]  /*39f0*/  FMNMX.FTZ R34, R84, R5, !PT ;  /* 0x0000000554227209 */ /* 0x000fe40007810000 */
[----:B------:R-:W-:Y:S02]  /*3a00*/  F2FP.SATFINITE.E4M3.F32.PACK_AB_MERGE_C R202, R11, R8, R202 ;  /* 0x000000080bca723e */ /* 0x000fe400048070ca */
[----:B------:R-:W-:Y:S01]  /*3a10*/  FMNMX.FTZ R5, R85, R34, !PT ;  /* 0x0000002255057209 */ /* 0x000fe20007810000 */
[----:B------:R-:W-:Y:S01]  /*3a20*/  MUFU.EX2 R20, R20 ;  /* 0x0000001400147308 */ /* 0x000fe20000000800 */
[----:B0-----:R-:W-:-:S02]  /*3a30*/  IMAD.MOV.U32 R105, RZ, RZ, R119 ;  /* 0x000000ffff697224 */ /* 0x001fc400078e0077 */
[----:B------:R-:W-:-:S05]  /*3a40*/  FMNMX.FTZ R5, R88, R5, !PT ;  /* 0x0000000558057209 */ /* 0x000fca0007810000 */
[----:B------:R-:W0:Y:S01]  /*3a50*/  SHFL.BFLY PT, R44, R5, 0x2, 0x1f ;  /* 0x0c401f00052c7f89 */ /* 0x000e2200000e0000 */
[----:B------:R1:W-:Y:S08]  /*3a60*/  MUFU.EX2 R34, R41 ;  /* 0x0000002900227308 */ /* 0x0003f00000000800 */
[----:B------:R2:W3:Y:S01]  /*3a70*/  MUFU.EX2 R21, R109 ;  /* 0x0000006d00157308 */ /* 0x0004e20000000800 */
[----:B-1----:R-:W-:-:S07]  /*3a80*/  FFMA.FTZ R41, R52, UR39, -R10 ;  /* 0x0000002734297c23 */ /* 0x002fce000801080a */
[----:B------:R-:W-:Y:S01]  /*3a90*/  MUFU.EX2 R56, R56 ;  /* 0x0000003800387308 */ /* 0x000fe20000000800 */
[----:B--2---:R-:W-:Y:S01]  /*3aa0*/  IMAD.MOV.U32 R109, RZ, RZ, R119 ;  /* 0x000000ffff6d7224 */ /* 0x004fe200078e0077 */
[----:B0-----:R-:W-:-:S06]  /*3ab0*/  FMNMX.FTZ R45, R5, R44, !PT ;  /* 0x0000002c052d7209 */ /* 0x001fcc0007810000 */
[----:B------:R-:W0:Y:S01]  /*3ac0*/  MUFU.EX2 R72, R72 ;  /* 0x0000004800487308 */ /* 0x000e220000000800 */
[----:B---3--:R-:W-:Y:S01]  /*3ad0*/  F2FP.SATFINITE.E4M3.F32.PACK_AB_MERGE_C R204, R21, R20, RZ ;  /* 0x0000001415cc723e */ /* 0x008fe200048070ff */
[----:B------:R-:W1:Y:S03]  /*3ae0*/  SHFL.BFLY PT, R48, R45, 0x1, 0x1f ;  /* 0x0c201f002d307f89 */ /* 0x000e6600000e0000 */
[----:B------:R-:W-:-:S03]  /*3af0*/  F2FP.SATFINITE.E4M3.F32.PACK_AB_MERGE_C R204, R15, R14, R204 ;  /* 0x0000000e0fcc723e */ /* 0x000fc600048070cc */
[----:B------:R2:W-:Y:S08]  /*3b00*/  MUFU.EX2 R44, R53 ;  /* 0x00000035002c7308 */ /* 0x0005f00000000800 */
[----:B------:R-:W-:Y:S01]  /*3b10*/  MUFU.EX2 R73, R73 ;  /* 0x0000004900497308 */ /* 0x000fe20000000800 */
[----:B0-----:R-:W-:-:S04]  /*3b20*/  F2FP.SATFINITE.E4M3.F32.PACK_AB_MERGE_C R206, R77, R72, RZ ;  /* 0x000000484dce723e */ /* 0x001fc800048070ff */
[----:B------:R-:W-:-:S03]  /*3b30*/  F2FP.SATFINITE.E4M3.F32.PACK_AB_MERGE_C R206, R57, R56, R206 ;  /* 0x0000003839ce723e */ /* 0x000fc600048070ce */
[----:B------:R-:W-:Y:S01]  /*3b40*/  MUFU.EX2 R76, R76 ;  /* 0x0000004c004c7308 */ /* 0x000fe20000000800 */
[----:B-1----:R-:W-:Y:S01]  /*3b50*/  FMNMX.FTZ R5, R45, R48, !PT ;  /* 0x000000302d057209 */ /* 0x002fe20007810000 */
[----:B------:R-:W-:-:S03]  /*3b60*/  IMAD.U32 R48, RZ, RZ, UR39 ;  /* 0x00000027ff307e24 */ /* 0x000fc6000f8e00ff */
[C---:B------:R-:W-:Y:S01]  /*3b70*/  FSETP.NEU.FTZ.AND P1, PT, R5.reuse, -INF , PT ;  /* 0xff8000000500780b */ /* 0x040fe20003f3d000 */
[----:B------:R-:W-:-:S02]  /*3b80*/  FFMA.FTZ R45, R5, R48, -8 ;  /* 0xc1000000052d7423 */ /* 0x000fc40000010030 */
[----:B------:R-:W-:Y:S03]  /*3b90*/  MUFU.EX2 R60, R60 ;  /* 0x0000003c003c7308 */ /* 0x000fe60000000800 */
        /* <DEDUP_REMOVED lines=9> */
[----:B--2---:R-:W-:-:S01]  /*3c30*/  FFMA.FTZ R53, R75, UR39, -R89 ;  /* 0x000000274b357c23 */ /* 0x004fc20008010859 */
        /* <DEDUP_REMOVED lines=28> */
[--C-:B------:R-:W-:Y:S01]  /*3e00*/  FFMA.FTZ R43, R43, UR39, -R89.reuse ;  /* 0x000000272b2b7c23 */ /* 0x100fe20008010859 */
        /* <DEDUP_REMOVED lines=21> */
[----:B------:R-:W-:Y:S01]  /*3f60*/  F2FP.SATFINITE.E4M3.F32.PACK_AB_MERGE_C R94, R95, R94, RZ ;  /* 0x0000005e5f5e723e */ /* 0x000fe200048070ff */
[--C-:B------:R-:W-:Y:S01]  /*3f70*/  IMAD.MOV.U32 R99, RZ, RZ, R119.reuse ;  /* 0x000000ffff637224 */ /* 0x100fe200078e0077 */
[----:B------:R-:W-:Y:S01]  /*3f80*/  F2FP.SATFINITE.E4M3.F32.PACK_AB_MERGE_C R208, R81, R60, RZ ;  /* 0x0000003c51d0723e */ /* 0x000fe200048070ff */
[--C-:B------:R-:W-:Y:S01]  /*3f90*/  IMAD.MOV.U32 R98, RZ, RZ, R119.reuse ;  /* 0x000000ffff627224 */ /* 0x100fe200078e0077 */
[----:B------:R-:W-:Y:S01]  /*3fa0*/  F2FP.SATFINITE.E4M3.F32.PACK_AB_MERGE_C R201, R45, R10, R94 ;  /* 0x0000000a2dc9723e */ /* 0x000fe2000480705e */
[----:B------:R-:W-:Y:S01]  /*3fb0*/  IMAD.MOV.U32 R95, RZ, RZ, R119 ;  /* 0x000000ffff5f7224 */ /* 0x000fe200078e0077 */
        /* <DEDUP_REMOVED lines=9> */
[----:B------:R-:W-:-:S03]  /*4050*/  IMAD.MOV.U32 R45, RZ, RZ, R119 ;  /* 0x000000ffff2d7224 */ /* 0x000fc600078e0077 */
[----:B------:R-:W-:Y:S02]  /*4060*/  FADD.FTZ R66, R14, R3 ;  /* 0x000000030e427221 */ /* 0x000fe40000010000 */
[----:B------:R-:W2:Y:S01]  /*4070*/  MUFU.EX2 R53, R53 ;  /* 0x0000003500357308 */ /* 0x000ea20000000800 */
[----:B0-----:R-:W-:-:S01]  /*4080*/  FADD.FTZ R67, R103, R90 ;  /* 0x0000005a67437221 */ /* 0x001fc20000010000 */
        /* <DEDUP_REMOVED lines=8> */
[----:B------:R-:W-:-:S02]  /*4110*/  IMAD.MOV.U32 R102, RZ, RZ, R119 ;  /* 0x000000ffff667224 */ /* 0x000fc400078e0077 */
[----:B------:R-:W-:Y:S02]  /*4120*/  IMAD.MOV.U32 R49, RZ, RZ, R119 ;  /* 0x000000ffff317224 */ /* 0x000fe400078e0077 */
        /* <DEDUP_REMOVED lines=48> */
[----:B------:R-:W-:Y:S01]  /*4430*/  FADD.FTZ R6, R81, R6 ;  /* 0x0000000651067221 */ /* 0x000fe20000010000 */
[----:B------:R-:W-:Y:S01]  /*4440*/  IMAD.MOV.U32 R81, RZ, RZ, R119 ;  /* 0x000000ffff517224 */ /* 0x000fe200078e0077 */
[----:B------:R-:W1:Y:S01]  /*4450*/  MUFU.EX2 R61, R61 ;  /* 0x0000003d003d7308 */ /* 0x000e620000000800 */
[----:B--2---:R-:W-:-:S07]  /*4460*/  FADD.FTZ R12, R82, R3 ;  /* 0x00000003520c7221 */ /* 0x004fce0000010000 */
        /* <DEDUP_REMOVED lines=11> */
[----:B--2---:R-:W-:-:S07]  /*4520*/  FADD.FTZ R6, R62, R3 ;  /* 0x000000033e067221 */ /* 0x004fce0000010000 */
[----:B------:R-:W2:Y:S01]  /*4530*/  MUFU.EX2 R70, R70 ;  /* 0x0000004600467308 */ /* 0x000ea20000000800 */
[----:B0-----:R-:W-:-:S07]  /*4540*/  FADD.FTZ R9, R64, R9 ;  /* 0x0000000940097221 */ /* 0x001fce0000010000 */
[----:B------:R-:W0:Y:S01]  /*4550*/  MUFU.EX2 R65, R65 ;  /* 0x0000004100417308 */ /* 0x000e220000000800 */
[----:B-1----:R-:W-:-:S01]  /*4560*/  FADD.FTZ R3, R63, R6 ;  /* 0x000000063f037221 */ /* 0x002fc20000010000 */
[----:B------:R-:W-:-:S06]  /*4570*/  FADD.FTZ R6, R30, R9 ;  /* 0x000000091e067221 */ /* 0x000fcc0000010000 */
        /* <DEDUP_REMOVED lines=17> */
[----:B------:R-:W-:Y:S02]  /*4690*/  IMAD.MOV.U32 R62, RZ, RZ, R119 ;  /* 0x000000ffff3e7224 */ /* 0x000fe400078e0077 */
[----:B------:R-:W-:Y:S01]  /*46a0*/  FADD.FTZ R6, R34, R3 ;  /* 0x0000000322067221 */ /* 0x000fe20000010000 */
[----:B------:R-:W-:Y:S01]  /*46b0*/  IMAD.MOV.U32 R30, RZ, RZ, R119 ;  /* 0x000000ffff1e7224 */ /* 0x000fe200078e0077 */
        /* <DEDUP_REMOVED lines=8> */
[----:B0-----:R-:W-:-:S07]  /*4740*/  FADD.FTZ R4, R46, R7 ;  /* 0x000000072e047221 */ /* 0x001fce0000010000 */
[----:B------:R-:W0:Y:S01]  /*4750*/  MUFU.EX2 R38, R38 ;  /* 0x0000002600267308 */ /* 0x000e220000000800 */
[----:B-1----:R-:W-:-:S01]  /*4760*/  FADD.FTZ R9, R40, R9 ;  /* 0x0000000928097221 */ /* 0x002fc20000010000 */
[----:B------:R-:W-:Y:S01]  /*4770*/  F2FP.SATFINITE.E4M3.F32.PACK_AB_MERGE_C R35, R40, R35, RZ ;  /* 0x000000232823723e */ /* 0x000fe200048070ff */
[----:B------:R-:W-:-:S03]  /*4780*/  IMAD.MOV.U32 R40, RZ, RZ, R119 ;  /* 0x000000ffff287224 */ /* 0x000fc600078e0077 */
[----:B------:R-:W-:Y:S01]  /*4790*/  F2FP.SATFINITE.E4M3.F32.PACK_AB_MERGE_C R212, R34, R31, R35 ;  /* 0x0000001f22d4723e */ /* 0x000fe20004807023 */
[--C-:B------:R-:W-:Y:S01]  /*47a0*/  IMAD.MOV.U32 R35, RZ, RZ, R119.reuse ;  /* 0x000000ffff237224 */ /* 0x100fe200078e0077 */
[----:B------:R-:W1:Y:S01]  /*47b0*/  MUFU.EX2 R50, R50 ;  /* 0x0000003200327308 */ /* 0x000e620000000800 */
[C---:B--2---:R-:W-:Y:S01]  /*47c0*/  F2FP.SATFINITE.E4M3.F32.PACK_AB_MERGE_C R46, R47.reuse, R46, RZ ;  /* 0x0000002e2f2e723e */ /* 0x044fe200048070ff */
[----:B------:R-:W-:Y:S01]  /*47d0*/  FADD.FTZ R47, R47, R4 ;  /* 0x000000042f2f7221 */ /* 0x000fe20000010000 */
[--C-:B------:R-:W-:Y:S02]  /*47e0*/  IMAD.MOV.U32 R34, RZ, RZ, R119.reuse ;  /* 0x000000ffff227224 */ /* 0x100fe400078e0077 */
[----:B------:R-:W-:Y:S01]  /*47f0*/  F2FP.SATFINITE.E4M3.F32.PACK_AB_MERGE_C R213, R43, R42, R46 ;  /* 0x0000002a2bd5723e */ /* 0x000fe2000480702e */
[----:B------:R-:W-:Y:S02]  /*4800*/  IMAD.MOV.U32 R46, RZ, RZ, R119 ;  /* 0x000000ffff2e7224 */ /* 0x000fe400078e0077 */
[----:B------:R-:W2:Y:S01]  /*4810*/  MUFU.EX2 R39, R39 ;  /* 0x0000002700277308 */ /* 0x000ea20000000800 */
[----:B0-----:R-:W-:-:S01]  /*4820*/  FADD.FTZ R4, R38, R9 ;  /* 0x0000000926047221 */ /* 0x001fc20000010000 */
[----:B------:R-:W-:-:S02]  /*4830*/  IMAD.MOV.U32 R43, RZ, RZ, R119 ;  /* 0x000000ffff2b7224 */ /* 0x000fc400078e0077 */
[--C-:B------:R-:W-:Y:S02]  /*4840*/  IMAD.MOV.U32 R42, RZ, RZ, R119.reuse ;  /* 0x000000ffff2a7224 */ /* 0x100fe400078e0077 */
[----:B------:R-:W-:Y:S02]  /*4850*/  IMAD.MOV.U32 R31, RZ, RZ, R119 ;  /* 0x000000ffff1f7224 */ /* 0x000fe400078e0077 */
[----:B------:R-:W0:Y:S01]  /*4860*/  MUFU.EX2 R51, R51 ;  /* 0x0000003300337308 */ /* 0x000e220000000800 */
[----:B-1----:R-:W-:-:S01]  /*4870*/  FADD.FTZ R6, R50, R47 ;  /* 0x0000002f32067221 */ /* 0x002fc20000010000 */
[----:B------:R-:W-:-:S06]  /*4880*/  IMAD.MOV.U32 R47, RZ, RZ, R119 ;  /* 0x000000ffff2f7224 */ /* 0x000fcc00078e0077 */
[----:B------:R-:W1:Y:S01]  /*4890*/  MUFU.EX2 R41, R41 ;  /* 0x0000002900297308 */ /* 0x000e620000000800 */
[----:B--2---:R-:W-:-:S07]  /*48a0*/  FADD.FTZ R4, R39, R4 ;  /* 0x0000000427047221 */ /* 0x004fce0000010000 */
[----:B------:R-:W2:Y:S01]  /*48b0*/  MUFU.EX2 R54, R54 ;  /* 0x0000003600367308 */ /* 0x000ea20000000800 */
[----:B0-----:R-:W-:-:S07]  /*48c0*/  FADD.FTZ R7, R51, R6 ;  /* 0x0000000633077221 */ /* 0x001fce0000010000 */
[----:B------:R-:W0:Y:S01]  /*48d0*/  MUFU.EX2 R55, R55 ;  /* 0x0000003700377308 */ /* 0x000e220000000800 */
[----:B-1----:R-:W-:Y:S01]  /*48e0*/  F2FP.SATFINITE.E4M3.F32.PACK_AB_MERGE_C R8, R44, R41, RZ ;  /* 0x000000292c08723e */ /* 0x002fe200048070ff */
[----:B------:R-:W-:-:S03]  /*48f0*/  FADD.FTZ R41, R41, R4 ;  /* 0x0000000429297221 */ /* 0x000fc60000010000 */
[----:B------:R-:W-:Y:S01]  /*4900*/  F2FP.SATFINITE.E4M3.F32.PACK_AB_MERGE_C R214, R39, R38, R8 ;  /* 0x0000002627d6723e */ /* 0x000fe20004807008 */
[----:B------:R-:W-:-:S01]  /*4910*/  FADD.FTZ R41, R44, R41 ;  /* 0x000000292c297221 */ /* 0x000fc20000010000 */
[----:B------:R-:W-:Y:S01]  /*4920*/  IMAD.MOV.U32 R44, RZ, RZ, R119 ;  /* 0x000000ffff2c7224 */ /* 0x000fe200078e0077 */
[----:B------:R-:W-:Y:S01]  /*4930*/  MUFU.EX2 R28, R28 ;  /* 0x0000001c001c7308 */ /* 0x000fe20000000800 */
[----:B--2---:R-:W-:-:S01]  /*4940*/  FADD.FTZ R4, R54, R7 ;  /* 0x0000000736047221 */ /* 0x004fc20000010000 */
[--C-:B------:R-:W-:Y:S02]  /*4950*/  IMAD.MOV.U32 R39, RZ, RZ, R119.reuse ;  /* 0x000000ffff277224 */ /* 0x100fe400078e0077 */
[----:B------:R-:W-:-:S04]  /*4960*/  IMAD.MOV.U32 R38, RZ, RZ, R119 ;  /* 0x000000ffff267224 */ /* 0x000fc800078e0077 */
[----:B------:R-:W1:Y:S01]  /*4970*/  MUFU.EX2 R29, R29 ;  /* 0x0000001d001d7308 */ /* 0x000e620000000800 */
[C---:B0-----:R-:W-:Y:S01]  /*4980*/  F2FP.SATFINITE.E4M3.F32.PACK_AB_MERGE_C R54, R55.reuse, R54, RZ ;  /* 0x000000363736723e */ /* 0x041fe200048070ff */
[----:B------:R-:W-:-:S03]  /*4990*/  FADD.FTZ R55, R55, R4 ;  /* 0x0000000437377221 */ /* 0x000fc60000010000 */
[----:B------:R-:W-:Y:S01]  /*49a0*/  F2FP.SATFINITE.E4M3.F32.PACK_AB_MERGE_C R215, R51, R50, R54 ;  /* 0x0000003233d7723e */ /* 0x000fe20004807036 */
[--C-:B------:R-:W-:Y:S02]  /*49b0*/  IMAD.MOV.U32 R54, RZ, RZ, R119.reuse ;  /* 0x000000ffff367224 */ /* 0x100fe400078e0077 */
[----:B------:R-:W0:Y:S01]  /*49c0*/  MUFU.EX2 R24, R24 ;  /* 0x0000001800187308 */ /* 0x000e220000000800 */
[--C-:B------:R-:W-:Y:S02]  /*49d0*/  IMAD.MOV.U32 R51, RZ, RZ, R119.reuse ;  /* 0x000000ffff337224 */ /* 0x100fe400078e0077 */
[----:B------:R-:W-:-:S05]  /*49e0*/  IMAD.MOV.U32 R50, RZ, RZ, R119 ;  /* 0x000000ffff327224 */ /* 0x000fca00078e0077 */
[----:B------:R-:W2:Y:S01]  /*49f0*/  MUFU.EX2 R26, R26 ;  /* 0x0000001a001a7308 */ /* 0x000ea20000000800 */
[----:B-1----:R-:W-:-:S07]  /*4a00*/  F2FP.SATFINITE.E4M3.F32.PACK_AB_MERGE_C R7, R29, R28, RZ ;  /* 0x0000001c1d07723e */ /* 0x002fce00048070ff */
[----:B------:R-:W1:Y:S01]  /*4a10*/  MUFU.EX2 R25, R25 ;  /* 0x0000001900197308 */ /* 0x000e620000000800 */
[----:B0-----:R-:W-:-:S01]  /*4a20*/  FADD.FTZ R4, R24, R41 ;  /* 0x0000002918047221 */ /* 0x001fc20000010000 */
[----:B------:R-:W-:-:S06]  /*4a30*/  IMAD.MOV.U32 R41, RZ, RZ, R119 ;  /* 0x000000ffff297224 */ /* 0x000fcc00078e0077 */
[----:B------:R-:W0:Y:S01]  /*4a40*/  MUFU.EX2 R27, R27 ;  /* 0x0000001b001b7308 */ /* 0x000e220000000800 */
[----:B--2---:R-:W-:-:S01]  /*4a50*/  FADD.FTZ R6, R26, R55 ;  /* 0x000000371a067221 */ /* 0x004fc20000010000 */
[----:B------:R-:W-:-:S06]  /*4a60*/  IMAD.MOV.U32 R55, RZ, RZ, R119 ;  /* 0x000000ffff377224 */ /* 0x000fcc00078e0077 */
[----:B------:R-:W2:Y:S01]  /*4a70*/  MUFU.EX2 R68, R68 ;  /* 0x0000004400447308 */ /* 0x000ea20000000800 */
[C---:B-1----:R-:W-:Y:S01]  /*4a80*/  F2FP.SATFINITE.E4M3.F32.PACK_AB_MERGE_C R216, R25.reuse, R24, R7 ;  /* 0x0000001819d8723e */ /* 0x042fe20004807007 */
[----:B------:R-:W-:Y:S01]  /*4a90*/  FADD.FTZ R25, R25, R4 ;  /* 0x0000000419197221 */ /* 0x000fe20000010000 */
[----:B------:R-:W-:-:S03]  /*4aa0*/  IMAD.MOV.U32 R24, RZ, RZ, R119 ;  /* 0x000000ffff187224 */ /* 0x000fc600078e0077 */
[----:B------:R-:W-:Y:S01]  /*4ab0*/  FADD.FTZ R28, R28, R25 ;  /* 0x000000191c1c7221 */ /* 0x000fe20000010000 */
[----:B------:R-:W-:Y:S01]  /*4ac0*/  IMAD.MOV.U32 R25, RZ, RZ, R119 ;  /* 0x000000ffff197224 */ /* 0x000fe200078e0077 */
[----:B------:R1:W3:Y:S01]  /*4ad0*/  MUFU.EX2 R3, R80 ;  /* 0x0000005000037308 */ /* 0x0002e20000000800 */
[----:B0-----:R-:W-:-:S01]  /*4ae0*/  FADD.FTZ R7, R27, R6 ;  /* 0x000000061b077221 */ /* 0x001fc20000010000 */
[----:B------:R-:W-:Y:S01]  /*4af0*/  FADD.FTZ R29, R29, R28 ;  /* 0x0000001c1d1d7221 */ /* 0x000fe20000010000 */
[----:B------:R-:W-:-:S05]  /*4b00*/  IMAD.MOV.U32 R28, RZ, RZ, R119 ;  /* 0x000000ffff1c7224 */ /* 0x000fca00078e0077 */
[----:B------:R-:W-:Y:S01]  /*4b10*/  MUFU.EX2 R36, R36 ;  /* 0x0000002400247308 */ /* 0x000fe20000000800 */
[----:B--2---:R-:W-:-:S01]  /*4b20*/  FADD.FTZ R4, R68, R7 ;  /* 0x0000000744047221 */ /* 0x004fc20000010000 */
[----:B-1----:R-:W-:-:S06]  /*4b30*/  IMAD.MOV.U32 R80, RZ, RZ, R119 ;  /* 0x000000ffff507224 */ /* 0x002fcc00078e0077 */
        /* <DEDUP_REMOVED lines=86> */
[----:B------:R-:W-:Y:S01]  /*50a0*/  UMOV UR53, UR44 ;  /* 0x0000002c00357c82 */ /* 0x000fe20008000000 */
[----:B------:R-:W-:-:S10]  /*50b0*/  UMOV UR49, UR43 ;  /* 0x0000002b00317c82 */ /* 0x000fd40008000000 */
.L_x_210:
[----:B------:R-:W-:Y:S01]  /*50c0*/  ISETP.NE.AND P2, PT, RZ, UR42, PT ;  /* 0x0000002aff007c0c */ /* 0x000fe2000bf45270 */
[----:B------:R-:W-:-:S04]  /*50d0*/  UISETP.NE.AND UP0, UPT, UR49, 0x1, UPT ;  /* 0x000000013100788c */ /* 0x000fc8000bf05270 */
[----:B------:R-:W-:-:S04]  /*50e0*/  USEL UR44, URZ, 0x1, UP0 ;  /* 0x000000013f2c7887 */ /* 0x000fc80008000000 */
[----:B------:R-:W-:-:S04]  /*50f0*/  ULOP3.LUT UR44, UR53, UR44, URZ, 0x3c, !UPT ;  /* 0x0000002c352c7292 */ /* 0x000fc8000f8e3c3f */
[----:B------:R-:W-:Y:S08]  /*5100*/  @P2 BRA `(.L_x_200) ;  /* 0x0000000000442947 */ /* 0x000ff00003800000 */
[----:B------:R-:W-:Y:S05]  /*5110*/  @!P0 BRA `(.L_x_201) ;  /* 0x0000000000048947 */ /* 0x000fea0003800000 */
[----:B------:R-:W-:Y:S01]  /*5120*/  BPT.TRAP 0x1 ;  /* 0x000000040000795c */ /* 0x000fe20000300000 */
.L_x_201:
[----:B------:R-:W0:Y:S01]  /*5130*/  S2UR UR10, SR_CgaCtaId ;  /* 0x00000000000a79c3 */ /* 0x000e220000008800 */
[----:B------:R-:W-:Y:S01]  /*5140*/  UIADD3 UR6, UR49, 0x1, URZ ;  /* 0x0000000131067890 */ /* 0x000fe2000fffe03f */
[----:B------:R-:W-:Y:S01]  /*5150*/  IMAD.U32 R0, RZ, RZ, UR44 ;  /* 0x0000002cff007e24 */ /* 0x000fe2000f8e00ff */
[----:B------:R-:W-:Y:S02]  /*5160*/  UMOV UR7, 0x400 ;  /* 0x0000040000077882 */ /* 0x000fe40000000000 */
[----:B------:R-:W-:Y:S02]  /*5170*/  UISETP.NE.AND UP0, UPT, UR6, 0x2, UPT ;  /* 0x000000020600788c */ /* 0x000fe4000bf05270 */
[----:B------:R-:W-:Y:S02]  /*5180*/  SHF.L.U32 R0, R0, 0x1f, RZ ;  /* 0x0000001f00007819 */ /* 0x000fe400000006ff */
[----:B------:R-:W-:Y:S02]  /*5190*/  USEL UR6, UR6, URZ, UP0 ;  /* 0x0000003f06067287 */ /* 0x000fe40008000000 */
[----:B0-----:R-:W-:-:S04]  /*51a0*/  ULEA UR7, UR10, UR7, 0x18 ;  /* 0x000000070a077291 */ /* 0x001fc8000f8ec03f */
[----:B------:R-:W-:-:S09]  /*51b0*/  ULEA UR6, UR6, UR7, 0x3 ;  /* 0x0000000706067291 */ /* 0x000fd2000f8e183f */
[----:B------:R0:W1:Y:S01]  /*51c0*/  SYNCS.PHASECHK.TRANS64.TRYWAIT P1, [UR6+0x33430], R0 ;  /* 0x03343000ff0075a7 */ /* 0x0000620008020146 */
[----:B------:R-:W-:Y:S05]  /*51d0*/  @!P0 BRA `(.L_x_202) ;  /* 0x0000000000048947 */ /* 0x000fea0003800000 */
[----:B------:R-:W-:Y:S01]  /*51e0*/  BPT.TRAP 0x1 ;  /* 0x000000040000795c */ /* 0x000fe20000300000 */
.L_x_202:
[----:B-1----:R-:W-:Y:S05]  /*51f0*/  @P1 BRA `(.L_x_200) ;  /* 0x0000000000081947 */ /* 0x002fea0003800000 */
[----:B------:R-:W1:Y:S02]  /*5200*/  SYNCS.PHASECHK.TRANS64.TRYWAIT P1, [UR6+0x33430], R0 ;  /* 0x03343000ff0075a7 */ /* 0x000e640008020146 */
[----:B-1----:R-:W-:Y:S05]  /*5210*/  @!P1 BRA `(.L_x_203) ;  /* 0x000000d4004c9947 */ /* 0x002fea0003800000 */
.L_x_200:
        /* <DEDUP_REMOVED lines=189> */
.L_x_205:
[----:B------:R-:W0:Y:S01]  /*5df0*/  S2UR UR7, SR_CgaCtaId ;  /* 0x00000000000779c3 */ /* 0x000e220000008800 */
[----:B------:R-:W-:Y:S01]  /*5e00*/  UMOV UR6, 0x400 ;  /* 0x0000040000067882 */ /* 0x000fe20000000000 */
[----:B------:R-:W-:-:S05]  /*5e10*/  IMAD.U32 R0, RZ, RZ, UR53 ;  /* 0x00000035ff007e24 */ /* 0x000fca000f8e00ff */
[----:B------:R-:W-:Y:S01]  /*5e20*/  SHF.L.U32 R0, R0, 0x1f, RZ ;  /* 0x0000001f00007819 */ /* 0x000fe200000006ff */
[----:B0-----:R-:W-:-:S04]  /*5e30*/  ULEA UR6, UR7, UR6, 0x18 ;  /* 0x0000000607067291 */ /* 0x001fc8000f8ec03f */
[----:B------:R-:W-:-:S09]  /*5e40*/  ULEA UR6, UR49, UR6, 0x3 ;  /* 0x0000000631067291 */ /* 0x000fd2000f8e183f */
[----:B------:R0:W1:Y:S01]  /*5e50*/  SYNCS.PHASECHK.TRANS64.TRYWAIT P1, [UR6+0x33450], R0 ;  /* 0x03345000ff0075a7 */ /* 0x0000620008020146 */
[----:B------:R-:W-:Y:S05]  /*5e60*/  @!P0 BRA `(.L_x_206) ;  /* 0x0000000000048947 */ /* 0x000fea0003800000 */
[----:B------:R-:W-:Y:S01]  /*5e70*/  BPT.TRAP 0x1 ;  /* 0x000000040000795c */ /* 0x000fe20000300000 */
.L_x_206:
[----:B-1----:R-:W-:Y:S05]  /*5e80*/  @P1 BRA `(.L_x_204) ;  /* 0x0000000000081947 */ /* 0x002fea0003800000 */
[----:B------:R-:W1:Y:S02]  /*5e90*/  SYNCS.PHASECHK.TRANS64.TRYWAIT P1, [UR6+0x33450], R0 ;  /* 0x03345000ff0075a7 */ /* 0x000e640008020146 */
[----:B-1----:R-:W-:Y:S05]  /*5ea0*/  @!P1 BRA `(.L_x_207) ;  /* 0x000000c800409947 */ /* 0x002fea0003800000 */
.L_x_204:
[----:B------:R-:W2:Y:S01]  /*5eb0*/  S2UR UR11, SR_CgaCtaId ;  /* 0x00000000000b79c3 */ /* 0x000ea20000008800 */
[----:B------:R-:W-:Y:S01]  /*5ec0*/  UMOV UR6, 0x400 ;  /* 0x0000040000067882 */ /* 0x000fe20000000000 */
[----:B------:R-:W-:Y:S01]  /*5ed0*/  WARPGROUP.ARRIVE ;  /* 0x00000000000079c5 */ /* 0x000fe20000000000 */
[----:B------:R-:W-:Y:S01]  /*5ee0*/  UMOV UR7, 0xc0000010 ;  /* 0xc000001000077882 */ /* 0x000fe20000000000 */
[----:B01----:R-:W-:Y:S01]  /*5ef0*/  IADD3 R0, -R23, 0xb, RZ ;  /* 0x0000000b17007810 */ /* 0x003fe20007ffe1ff */
[----:B--2---:R-:W-:-:S04]  /*5f00*/  ULEA UR14, UR11, UR6, 0x18 ;  /* 0x000000060b0e7291 */ /* 0x004fc8000f8ec03f */
[----:B------:R-:W-:-:S04]  /*5f10*/  UIADD3 UR6, UR14, 0x200, URZ ;  /* 0x000002000e067890 */ /* 0x000fc8000fffe03f */
        /* <DEDUP_REMOVED lines=30> */
.L_x_208:
        /* <DEDUP_REMOVED lines=344> */
.L_x_209:
        /* <DEDUP_REMOVED lines=148> */
.L_x_199:
[----:B------:R-:W-:Y:S06]  /*7fc0*/  BAR.ARV 0x8, 0x180 ;  /* 0x0206000000007b1d */ /* 0x000fec0000002000 */
[----:B------:R-:W-:Y:S05]  /*7fd0*/  @!P0 BRA `(.L_x_211) ;  /* 0x0000000000048947 */ /* 0x000fea0003800000 */
[----:B------:R-:W-:Y:S01]  /*7fe0*/  BPT.TRAP 0x1 ;  /* 0x000000040000795c */ /* 0x000fe20000300000 */
.L_x_211:
        /* <DEDUP_REMOVED lines=9> */
.L_x_212:
[----:B-1----:R-:W-:Y:S05]  /*8080*/  @P1 BRA `(.L_x_213) ;  /* 0x0000000000081947 */ /* 0x002fea0003800000 */
[----:B------:R-:W1:Y:S02]  /*8090*/  SYNCS.PHASECHK.TRANS64.TRYWAIT P1, [UR9+0x33450], R6 ;  /* 0x03345006ff0075a7 */ /* 0x000e640008020149 */
[----:B-1----:R-:W-:Y:S05]  /*80a0*/  @!P1 BRA `(.L_x_214) ;  /* 0x000000a400d89947 */ /* 0x002fea0003800000 */
.L_x_213:
[----:B------:R-:W-:Y:S01]  /*80b0*/  UIADD3 UR4, UR4, 0x200, URZ ;  /* 0x0000020004047890 */ /* 0x000fe2000fffe03f */
[----:B------:R-:W-:Y:S01]  /*80c0*/  WARPGROUP.ARRIVE ;  /* 0x00000000000079c5 */ /* 0x000fe20000000000 */
[----:B------:R-:W-:Y:S01]  /*80d0*/  UMOV UR7, 0xc0000010 ;  /* 0xc000001000077882 */ /* 0x000fe20000000000 */
[----:B------:R-:W-:Y:S01]  /*80e0*/  ULDC.64 UR10, c[0x0][0x9a0] ;  /* 0x00026800000a7ab9 */ /* 0x000fe20000000a00 */
[----:B------:R-:W-:Y:S01]  /*80f0*/  USHF.R.U32.HI UR4, URZ, 0x4, UR4 ;  /* 0x000000043f047899 */ /* 0x000fe20008011604 */
[----:B------:R-:W-:Y:S01]  /*8100*/  IMAD.MOV.U32 R8, RZ, RZ, 0x3f800000 ;  /* 0x3f800000ff087424 */ /* 0x000fe200078e00ff */
[----:B------:R-:W-:Y:S02]  /*8110*/  UISETP.NE.U32.AND UP0, UPT, UR10, URZ, UPT ;  /* 0x0000003f0a00728c */ /* 0x000fe4000bf05070 */
[----:B------:R-:W-:Y:S02]  /*8120*/  ULOP3.LUT UR4, UR4, 0x3fff, URZ, 0xc0, !UPT ;  /* 0x00003fff04047892 */ /* 0x000fe4000f8ec03f */
[----:B------:R-:W-:-:S02]  /*8130*/  UISETP.NE.AND.EX UP0, UPT, UR11, URZ, UPT, UP0 ;  /* 0x0000003f0b00728c */ /* 0x000fc4000bf05300 */
[----:B------:R-:W-:-:S04]  /*8140*/  ULOP3.LUT UR4, UR4, 0x10000, URZ, 0xfc, !UPT ;  /* 0x0001000004047892 */ /* 0x000fc8000f8efc3f */
[----:B------:R-:W-:Y:S01]  /*8150*/  UIMAD UR8, UR43, 0x780, UR4 ;  /* 0x000007802b0878a4 */ /* 0x000fe2000f8e0204 */
[----:B------:R-:W-:-:S03]  /*8160*/  PLOP3.LUT P1, PT, PT, PT, UP0, 0x80, 0x0 ;  /* 0x000000000000781c */ /* 0x000fc60003f2f008 */
[----:B------:R-:W-:Y:S01]  /*8170*/  UIADD3 UR4, UR8, 0x180, URZ ;  /* 0x0000018008047890 */ /* 0x000fe2000fffe03f */
[----:B------:R-:W-:Y:S02]  /*8180*/  @UP0 ULDC.64 UR12, c[0x0][0x9c8] ;  /* 0x00027200000c0ab9 */ /* 0x000fe40000000a00 */
[----:B------:R-:W-:-:S06]  /*8190*/  UMOV UR6, UR8 ;  /* 0x0000000800067c82 */ /* 0x000fcc0008000000 */
[----:B------:R-:W-:Y:S01]  /*81a0*/  QGMMA.64x192x32.F32.E4M3.E4M3 R24, R200, gdesc[UR4], R24, gsb0 ;  /* 0x02e00004c8187df3 */ /* 0x000fe20008000818 */
[----:B------:R-:W-:Y:S01]  /*81b0*/  UMOV UR7, 0xc0000010 ;  /* 0xc000001000077882 */ /* 0x000fe20000000000 */
[----:B------:R-:W-:Y:S01]  /*81c0*/  UMOV UR6, UR4 ;  /* 0x0000000400067c82 */ /* 0x000fe20008000000 */
[----:B------:R-:W-:Y:S01]  /*81d0*/  UIADD3 UR4, UR8, 0x300, URZ ;  /* 0x0000030008047890 */ /* 0x000fe2000fffe03f */
[----:B------:R-:W-:Y:S02]  /*81e0*/  WARPGROUP.DEPBAR.LE gsb0, 0x0 ;  /* 0x00008000000079c5 */ /* 0x000fe40000010000 */
[----:B------:R-:W-:-:S14]  /*81f0*/  WARPGROUP.ARRIVE ;  /* 0x00000000000079c5 */ /* 0x000fdc0000000000 */
[----:B------:R-:W-:Y:S01]  /*8200*/  QGMMA.64x192x32.F32.E4M3.E4M3 R24, R204, gdesc[UR4], R24, gsb0 ;  /* 0x02e00004cc187df3 */ /* 0x000fe20008000818 */
[----:B------:R-:W-:Y:S01]  /*8210*/  UMOV UR6, UR4 ;  /* 0x0000000400067c82 */ /* 0x000fe20008000000 */
[----:B------:R-:W-:Y:S01]  /*8220*/  UMOV UR7, 0xc0000010 ;  /* 0xc000001000077882 */ /* 0x000fe20000000000 */
[----:B------:R-:W-:Y:S01]  /*8230*/  @UP0 UIMAD.WIDE.U32 UR4, UR37, UR12, URZ ;  /* 0x0000000c250402a5 */ /* 0x000fe2000f8e003f */
[----:B------:R-:W-:Y:S02]  /*8240*/  WARPGROUP.DEPBAR.LE gsb0, 0x0 ;  /* 0x00008000000079c5 */ /* 0x000fe40000010000 */
[----:B------:R-:W-:-:S14]  /*8250*/  WARPGROUP.ARRIVE ;  /* 0x00000000000079c5 */ /* 0x000fdc0000000000 */
[----:B------:R-:W-:Y:S01]  /*8260*/  QGMMA.64x192x32.F32.E4M3.E4M3 R24, R208, gdesc[UR4], R24, gsb0 ;  /* 0x02e00004d0187df3 */ /* 0x000fe20008000818 */
[----:B------:R-:W-:Y:S02]  /*8270*/  @UP0 UIMAD UR6, UR38, UR12, URZ ;  /* 0x0000000c260602a4 */ /* 0x000fe4000f8e023f */
[----:B------:R-:W-:Y:S02]  /*8280*/  @UP0 USHF.R.S32.HI UR7, URZ, 0x1f, UR47 ;  /* 0x0000001f3f070899 */ /* 0x000fe4000801142f */
[----:B------:R-:W-:-:S03]  /*8290*/  @UP0 UIMAD UR6, UR37, UR13, UR6 ;  /* 0x0000000d250602a4 */ /* 0x000fc6000f8e0206 */
[----:B------:R-:W-:Y:S01]  /*82a0*/  @UP0 ULDC.64 UR12, c[0x0][0x9d0] ;  /* 0x00027400000c0ab9 */ /* 0x000fe20000000a00 */
[----:B------:R-:W-:Y:S02]  /*82b0*/  @UP0 UIADD3 UR5, UR5, UR6, URZ ;  /* 0x0000000605050290 */ /* 0x000fe4000fffe03f */
[----:B------:R-:W-:Y:S02]  /*82c0*/  @UP0 UIMAD UR6, UR7, UR12, URZ ;  /* 0x0000000c070602a4 */ /* 0x000fe4000f8e023f */
[----:B------:R-:W-:Y:S02]  /*82d0*/  @UP0 UIMAD.WIDE.U32 UR4, UR47, UR12, UR4 ;  /* 0x0000000c2f0402a5 */ /* 0x000fe4000f8e0004 */
[----:B------:R-:W-:-:S04]  /*82e0*/  @UP0 UIMAD UR6, UR47, UR13, UR6 ;  /* 0x0000000d2f0602a4 */ /* 0x000fc8000f8e0206 */
[----:B------:R-:W-:Y:S02]  /*82f0*/  @UP0 UIADD3 UR5, UR5, UR6, URZ ;  /* 0x0000000605050290 */ /* 0x000fe4000fffe03f */
[----:B------:R-:W-:-:S04]  /*8300*/  @UP0 ULEA UR6, UP1, UR4, UR10, 0x2 ;  /* 0x0000000a04060291 */ /* 0x000fc8000f82103f */
[----:B------:R-:W-:Y:S02]  /*8310*/  @UP0 ULEA.HI.X UR7, UR4, UR11, UR5, 0x2, UP1 ;  /* 0x0000000b04070291 */ /* 0x000fe400088f1405 */
[----:B01----:R-:W-:-:S04]  /*8320*/  IMAD.U32 R6, RZ, RZ, UR6 ;  /* 0x00000006ff067e24 */ /* 0x003fc8000f8e00ff */
[----:B------:R-:W-:-:S05]  /*8330*/  IMAD.U32 R7, RZ, RZ, UR7 ;  /* 0x00000007ff077e24 */ /* 0x000fca000f8e00ff */
[----:B------:R0:W2:Y:S01]  /*8340*/  @P1 LDG.E R8, desc[UR50][R6.64] ;  /* 0x0000003206081981 */ /* 0x0000a2000c1e1900 */
[----:B------:R-:W-:Y:S01]  /*8350*/  UIADD3 UR4, UR8, 0x480, URZ ;  /* 0x0000048008047890 */ /* 0x000fe2000fffe03f */
[----:B------:R-:W-:-:S06]  /*8360*/  UMOV UR7, 0xc0000010 ;  /* 0xc000001000077882 */ /* 0x000fcc0000000000 */
[----:B------:R-:W-:Y:S01]  /*8370*/  UMOV UR6, UR4 ;  /* 0x0000000400067c82 */ /* 0x000fe20008000000 */
[----:B------:R-:W-:Y:S01]  /*8380*/  UIADD3 UR8, UR8, 0x600, URZ ;  /* 0x0000060008087890 */ /* 0x000fe2000fffe03f */
[----:B------:R-:W-:Y:S02]  /*8390*/  WARPGROUP.DEPBAR.LE gsb0, 0x0 ;  /* 0x00008000000079c5 */ /* 0x000fe40000010000 */
[----:B------:R-:W-:-:S06]  /*83a0*/  WARPGROUP.ARRIVE ;  /* 0x00000000000079c5 */ /* 0x000fcc0000000000 */
[----:B------:R-:W-:Y:S01]  /*83b0*/  QGMMA.64x192x32.F32.E4M3.E4M3 R24, R212, gdesc[UR4], R24, gsb0 ;  /* 0x02e00004d4187df3 */ /* 0x000fe20008000818 */
[----:B------:R-:W-:Y:S01]  /*83c0*/  UMOV UR6, UR8 ;  /* 0x0000000800067c82 */ /* 0x000fe20008000000 */
        /* <DEDUP_REMOVED lines=39> */
.L_x_215:
[----:B------:R-:W-:Y:S01]  /*8640*/  UIADD3 UR4, UR9, 0x33460, URZ ;  /* 0x0003346009047890 */ /* 0x000fe2000fffe03f */
[-C--:B------:R-:W-:Y:S01]  /*8650*/  FMUL.FTZ R140, R25, R7.reuse ;  /* 0x00000007198c7220 */ /* 0x080fe20000410000 */
[----:B------:R-:W-:Y:S01]  /*8660*/  UIADD3 UR43, UR43, 0x1, URZ ;  /* 0x000000012b2b7890 */ /* 0x000fe2000fffe03f */
[-C--:B------:R-:W-:Y:S01]  /*8670*/  FMUL.FTZ R141, R28, R7.reuse ;  /* 0x000000071c8d7220 */ /* 0x080fe20000410000 */
[----:B------:R-:W-:Y:S01]  /*8680*/  UPRMT UR4, UR14, 0x654, UR4 ;  /* 0x000006540e047896 */ /* 0x000fe20008000004 */
[-C--:B------:R-:W-:Y:S01]  /*8690*/  FMUL.FTZ R139, R29, R7.reuse ;  /* 0x000000071d8b7220 */ /* 0x080fe20000410000 */
[----:B------:R-:W-:Y:S01]  /*86a0*/  UISETP.NE.AND UP0, UPT, UR43, 0x2, UPT ;  /* 0x000000022b00788c */ /* 0x000fe2000bf05270 */
        /* <DEDUP_REMOVED lines=36> */
[----:B------:R-:W-:Y:S01]  /*88f0*/  SYNCS.ARRIVE.TRANS64.RED.A1T0 RZ, [UR4], RZ ;  /* 0x000000ffffff79a7 */ /* 0x000fe20008100404 */
        /* <DEDUP_REMOVED lines=22> */
[----:B------:R-:W-:Y:S01]  /*8a60*/  USEL UR4, URZ, 0x1, UP0 ;  /* 0x000000013f047887 */ /* 0x000fe20008000000 */
        /* <DEDUP_REMOVED lines=30> */
[----:B------:R-:W-:Y:S01]  /*8c50*/  PLOP3.LUT P0, PT, PT, PT, PT, 0x8, 0x0 ;  /* 0x000000000000781c */ /* 0x000fe20003f0e170 */
[-C--:B------:R-:W-:Y:S01]  /*8c60*/  FMUL.FTZ R13, R111, R0.reuse ;  /* 0x000000006f0d7220 */ /* 0x080fe20000410000 */
[-C--:B------:R-:W-:Y:S01]  /*8c70*/  FMUL.FTZ R14, R114, R0.reuse ;  /* 0x00000000720e7220 */ /* 0x080fe20000410000 */
[-C--:B------:R-:W-:Y:S01]  /*8c80*/  FMUL.FTZ R10, R115, R0.reuse ;  /* 0x00000000730a7220 */ /* 0x080fe20000410000 */
[-C--:B------:R-:W-:Y:S01]  /*8c90*/  FMUL.FTZ R9, R118, R0.reuse ;  /* 0x0000000076097220 */ /* 0x080fe20000410000 */
[----:B------:R-:W-:Y:S01]  /*8ca0*/  FMUL.FTZ R119, R119, R0 ;  /* 0x0000000077777220 */ /* 0x000fe20000410000 */
[----:B------:R-:W-:-:S02]  /*8cb0*/  UIADD3 UR45, UR45, 0x1, URZ ;  /* 0x000000012d2d7890 */ /* 0x000fc4000fffe03f */
[----:B------:R-:W-:Y:S02]  /*8cc0*/  USEL UR43, UR43, URZ, UP0 ;  /* 0x0000003f2b2b7287 */ /* 0x000fe40008000000 */
[----:B------:R-:W-:-:S12]  /*8cd0*/  ULOP3.LUT UR44, UR44, UR4, URZ, 0x3c, !UPT ;  /* 0x000000042c2c7292 */ /* 0x000fd8000f8e3c3f */
.L_x_191:
[----:B------:R-:W0:Y:S01]  /*8ce0*/  S2R R7, SR_CgaCtaId ;  /* 0x0000000000077919 */ /* 0x000e220000008800 */
[----:B------:R-:W-:Y:S01]  /*8cf0*/  MOV R0, 0x400 ;  /* 0x0000040000007802 */ /* 0x000fe20000000f00 */
[----:B------:R-:W-:Y:S01]  /*8d00*/  BSSY B0, `(.L_x_216) ;  /* 0x0000312000007945 */ /* 0x000fe20003800000 */
[----:B------:R-:W-:Y:S02]  /*8d10*/  BAR.SYNC.DEFER_BLOCKING 0x5, 0x180 ;  /* 0x0146000000007b1d */ /* 0x000fe40000010000 */
[----:B0-----:R-:W-:-:S05]  /*8d20*/  LEA R0, R7, R0, 0x18 ;  /* 0x0000000007007211 */ /* 0x001fca00078ec0ff */
[----:B------:R-:W0:Y:S02]  /*8d30*/  LDS.128 R60, [R0+0x334d0] ;  /* 0x0334d000003c7984 */ /* 0x000e240000000c00 */
[----:B0-----:R-:W-:Y:S02]  /*8d40*/  R2UR UR5, R61 ;  /* 0x000000003d0572ca */ /* 0x001fe400000e0000 */
[----:B------:R-:W-:Y:S01]  /*8d50*/  R2UR UR47, R62 ;  /* 0x000000003e2f72ca */ /* 0x000fe200000e0000 */
[----:B------:R-:W-:Y:S06]  /*8d60*/  BAR.ARV 0x4, 0x180 ;  /* 0x0106000000007b1d */ /* 0x000fec0000002000 */
[----:B------:R-:W-:Y:S08]  /*8d70*/  @P0 BRA `(.L_x_217) ;  /* 0x0000002400000947 */ /* 0x000ff00003800000 */
[----:B------:R-:W0:Y:S01]  /*8d80*/  S2R R70, SR_TID.X ;  /* 0x0000000000467919 */ /* 0x000e220000002100 */
[----:B------:R-:W-:Y:S01]  /*8d90*/  ULDC.64 UR6, c[0x4][0x38] ;  /* 0x01000e0000067ab9 */ /* 0x000fe20000000a00 */
[----:B0-----:R-:W-:-:S05]  /*8da0*/  IMAD.SHL.U32 R6, R70, 0x4, RZ ;  /* 0x0000000446067824 */ /* 0x001fca00078e00ff */
[----:B------:R-:W-:-:S04]  /*8db0*/  LOP3.LUT R6, R6, 0xc, RZ, 0xc0, !PT ;  /* 0x0000000c06067812 */ /* 0x000fc800078ec0ff */
[----:B------:R-:W-:-:S05]  /*8dc0*/  IADD3 R6, P0, R6, UR6, RZ ;  /* 0x0000000606067c10 */ /* 0x000fca000ff1e0ff */
[----:B------:R-:W-:Y:S01]  /*8dd0*/  IMAD.X R7, RZ, RZ, UR7, P0 ;  /* 0x00000007ff077e24 */ /* 0x000fe200080e06ff */
[----:B------:R-:W-:Y:S01]  /*8de0*/  F2FP.BF16.F32.PACK_AB R24, R13, R24 ;  /* 0x000000180d18723e */ /* 0x000fe200000010ff */
[----:B------:R-:W-:-:S03]  /*8df0*/  ULDC.64 UR6, c[0x0][0xc00] ;  /* 0x0003000000067ab9 */ /* 0x000fc60000000a00 */
[----:B------:R0:W2:Y:S01]  /*8e00*/  LDG.E.CONSTANT R6, desc[UR50][R6.64] ;  /* 0x0000003206067981 */ /* 0x0000a2000c1e9900 */
[----:B------:R-:W-:Y:S01]  /*8e10*/  F2FP.BF16.F32.PACK_AB R73, R73, R76 ;  /* 0x0000004c4949723e */ /* 0x000fe200000010ff */
[----:B------:R-:W-:Y:S01]  /*8e20*/  UISETP.NE.U32.AND UP0, UPT, UR6, URZ, UPT ;  /* 0x0000003f0600728c */ /* 0x000fe2000bf05070 */
[----:B------:R-:W-:Y:S01]  /*8e30*/  F2FP.BF16.F32.PACK_AB R72, R69, R72 ;  /* 0x000000484548723e */ /* 0x000fe200000010ff */
[----:B------:R-:W1:Y:S01]  /*8e40*/  S2R R13, SR_SWINHI ;  /* 0x00000000000d7919 */ /* 0x000e620000002f00 */
[----:B------:R-:W-:Y:S01]  /*8e50*/  F2FP.BF16.F32.PACK_AB R67, R67, R68 ;  /* 0x000000444343723e */ /* 0x000fe200000010ff */
[----:B------:R-:W-:Y:S01]  /*8e60*/  USHF.L.U32 UR8, UR37, 0x2, URZ ;  /* 0x0000000225087899 */ /* 0x000fe2000800063f */
[----:B------:R-:W-:Y:S01]  /*8e70*/  F2FP.BF16.F32.PACK_AB R66, R59, R66 ;  /* 0x000000423b42723e */ /* 0x000fe200000010ff */
[----:B------:R-:W-:Y:S01]  /*8e80*/  UISETP.NE.AND.EX UP0, UPT, UR7, URZ, UPT, UP0 ;  /* 0x0000003f0700728c */ /* 0x000fe2000bf05300 */
[----:B------:R-:W-:Y:S01]  /*8e90*/  F2FP.BF16.F32.PACK_AB R25, R25, R28 ;  /* 0x0000001c1919723e */ /* 0x000fe200000010ff */
[----:B------:R-:W-:Y:S01]  /*8ea0*/  USHF.L.U64.HI UR9, UR37, 0x2, UR38 ;  /* 0x0000000225097899 */ /* 0x000fe20008010226 */
[----:B0-----:R-:W-:Y:S01]  /*8eb0*/  LOP3.LUT P0, R7, R70, 0x3, RZ, 0xc0, !PT ;  /* 0x0000000346077812 */ /* 0x001fe2000780c0ff */
[----:B------:R-:W-:Y:S01]  /*8ec0*/  UIADD3 UR4, UP1, UR8, UR6, URZ ;  /* 0x0000000608047290 */ /* 0x000fe2000ff3e03f */
[----:B------:R-:W-:-:S02]  /*8ed0*/  F2FP.BF16.F32.PACK_AB R8, R15, R8 ;  /* 0x000000080f08723e */ /* 0x000fc400000010ff */
[----:B------:R-:W-:Y:S01]  /*8ee0*/  ISETP.EQ.OR P0, PT, R7, 0x3, !P0 ;  /* 0x000000030700780c */ /* 0x000fe20004702670 */
[----:B------:R-:W-:Y:S01]  /*8ef0*/  UIADD3.X UR6, UR9, UR7, URZ, UP1, !UPT ;  /* 0x0000000709067290 */ /* 0x000fe20008ffe43f */
[----:B------:R-:W-:Y:S02]  /*8f00*/  F2FP.BF16.F32.PACK_AB R55, R55, R58 ;  /* 0x0000003a3737723e */ /* 0x000fe400000010ff */
[----:B------:R-:W-:Y:S02]  /*8f10*/  F2FP.BF16.F32.PACK_AB R54, R51, R54 ;  /* 0x000000363336723e */ /* 0x000fe400000010ff */
[----:B------:R-:W-:Y:S02]  /*8f20*/  SEL R79, R73, R72, P0 ;  /* 0x00000048494f7207 */ /* 0x000fe40000000000 */
[----:B------:R-:W-:Y:S02]  /*8f30*/  SEL R72, R72, R73, P0 ;  /* 0x0000004948487207 */ /* 0x000fe40000000000 */
[----:B------:R-:W-:-:S02]  /*8f40*/  F2FP.BF16.F32.PACK_AB R47, R47, R50 ;  /* 0x000000322f2f723e */ /* 0x000fc400000010ff */
[----:B------:R-:W-:Y:S02]  /*8f50*/  F2FP.BF16.F32.PACK_AB R46, R43, R46 ;  /* 0x0000002e2b2e723e */ /* 0x000fe400000010ff */
[----:B------:R-:W-:Y:S02]  /*8f60*/  F2FP.BF16.F32.PACK_AB R41, R41, R44 ;  /* 0x0000002c2929723e */ /* 0x000fe400000010ff */
[----:B------:R-:W-:Y:S02]  /*8f70*/  SEL R73, R67, R66, P0 ;  /* 0x0000004243497207 */ /* 0x000fe40000000000 */
[----:B------:R-:W-:Y:S02]  /*8f80*/  F2FP.BF16.F32.PACK_AB R14, R9, R14 ;  /* 0x0000000e090e723e */ /* 0x000fe400000010ff */
[----:B------:R-:W-:Y:S02]  /*8f90*/  SEL R61, R25, R8, P0 ;  /* 0x00000008193d7207 */ /* 0x000fe40000000000 */
[----:B------:R-:W-:-:S02]  /*8fa0*/  SEL R44, R8, R25, P0 ;  /* 0x00000019082c7207 */ /* 0x000fc40000000000 */
[----:B------:R-:W-:Y:S02]  /*8fb0*/  SEL R66, R66, R67, P0 ;  /* 0x0000004342427207 */ /* 0x000fe40000000000 */
[----:B------:R-:W-:Y:S02]  /*8fc0*/  F2FP.BF16.F32.PACK_AB R39, R39, R42 ;  /* 0x0000002a2727723e */ /* 0x000fe400000010ff */
[----:B------:R-:W-:Y:S02]  /*8fd0*/  F2FP.BF16.F32.PACK_AB R38, R35, R38 ;  /* 0x000000262326723e */ /* 0x000fe400000010ff */
[----:B------:R-:W-:Y:S02]  /*8fe0*/  SEL R67, R55, R54, P0 ;  /* 0x0000003637437207 */ /* 0x000fe40000000000 */
[----:B------:R-:W-:Y:S02]  /*8ff0*/  MOV R8, R0 ;  /* 0x0000000000087202 */ /* 0x000fe40000000f00 */
[----:B-1----:R-:W-:-:S02]  /*9000*/  MOV R9, R13 ;  /* 0x0000000d00097202 */ /* 0x002fc40000000f00 */
[----:B------:R-:W-:Y:S02]  /*9010*/  SEL R54, R54, R55, P0 ;  /* 0x0000003736367207 */ /* 0x000fe40000000000 */
[----:B------:R-:W-:Y:S02]  /*9020*/  SEL R55, R47, R46, P0 ;  /* 0x0000002e2f377207 */ /* 0x000fe40000000000 */
[----:B------:R-:W-:Y:S02]  /*9030*/  SEL R46, R46, R47, P0 ;  /* 0x0000002f2e2e7207 */ /* 0x000fe40000000000 */
[----:B------:R-:W-:Y:S02]  /*9040*/  F2FP.BF16.F32.PACK_AB R89, R89, R92 ;  /* 0x0000005c5959723e */ /* 0x000fe400000010ff */
[----:B------:R-:W-:Y:S02]  /*9050*/  F2FP.BF16.F32.PACK_AB R88, R85, R88 ;  /* 0x000000585558723e */ /* 0x000fe400000010ff */
[----:B------:R-:W-:-:S02]  /*9060*/  SEL R47, R39, R38, P0 ;  /* 0x00000026272f7207 */ /* 0x000fc40000000000 */
[----:B------:R-:W-:Y:S01]  /*9070*/  SEL R58, R38, R39, P0 ;  /* 0x00000027263a7207 */ /* 0x000fe20000000000 */
[----:B------:R-:W-:Y:S01]  /*9080*/  IMAD.WIDE R38, R224, 0x2, R8 ;  /* 0x00000002e0267825 */ /* 0x000fe200078e0208 */
[----:B------:R-:W-:Y:S02]  /*9090*/  SEL R75, R89, R88, P0 ;  /* 0x00000058594b7207 */ /* 0x000fe40000000000 */
[----:B------:R-:W-:Y:S02]  /*90a0*/  F2FP.BF16.F32.PACK_AB R11, R11, R20 ;  /* 0x000000140b0b723e */ /* 0x000fe400000010ff */
[----:B------:R-:W-:Y:S02]  /*90b0*/  F2FP.BF16.F32.PACK_AB R12, R12, R5 ;  /* 0x000000050c0c723e */ /* 0x000fe400000010ff */
[----:B------:R-:W-:Y:S02]  /*90c0*/  SEL R88, R88, R89, P0 ;  /* 0x0000005958587207 */ /* 0x000fe40000000000 */
[----:B------:R-:W-:-:S02]  /*90d0*/  IADD3 R89, P5, R38, 0x40, RZ ;  /* 0x0000004026597810 */ /* 0x000fc40007fbe0ff */
[----:B------:R-:W-:Y:S02]  /*90e0*/  F2FP.BF16.F32.PACK_AB R120, R65, R120 ;  /* 0x000000784178723e */ /* 0x000fe400000010ff */
[----:B------:R-:W-:Y:S01]  /*90f0*/  SEL R65, R11, R12, P0 ;  /* 0x0000000c0b417207 */ /* 0x000fe20000000000 */
[----:B------:R-:W-:Y:S01]  /*9100*/  IMAD.X R35, RZ, RZ, R39, P5 ;  /* 0x000000ffff237224 */ /* 0x000fe200028e0627 */
[----:B------:R-:W-:Y:S02]  /*9110*/  SEL R50, R12, R11, P0 ;  /* 0x0000000b0c327207 */ /* 0x000fe40000000000 */
[----:B------:R-:W-:Y:S02]  /*9120*/  LOP3.LUT R12, R89, 0x380, RZ, 0xc0, !PT ;  /* 0x00000380590c7812 */ /* 0x000fe400078ec0ff */
[----:B------:R-:W-:Y:S02]  /*9130*/  F2FP.BF16.F32.PACK_AB R57, R57, R64 ;  /* 0x000000403939723e */ /* 0x000fe400000010ff */
[----:B------:R-:W-:-:S02]  /*9140*/  F2FP.BF16.F32.PACK_AB R56, R53, R56 ;  /* 0x000000383538723e */ /* 0x000fc400000010ff */
[----:B------:R-:W-:Y:S02]  /*9150*/  F2FP.BF16.F32.PACK_AB R119, R119, R10 ;  /* 0x0000000a7777723e */ /* 0x000fe400000010ff */
[C---:B------:R-:W-:Y:S02]  /*9160*/  IADD3 R87, P4, R38.reuse, 0x20, RZ ;  /* 0x0000002026577810 */ /* 0x040fe40007f9e0ff */
[----:B------:R-:W-:Y:S02]  /*9170*/  F2FP.BF16.F32.PACK_AB R49, R49, R52 ;  /* 0x000000343131723e */ /* 0x000fe400000010ff */
[----:B------:R-:W-:Y:S02]  /*9180*/  F2FP.BF16.F32.PACK_AB R48, R45, R48 ;  /* 0x000000302d30723e */ /* 0x000fe400000010ff */
[----:B------:R-:W-:Y:S02]  /*9190*/  IADD3 R91, P6, R38, 0x60, RZ ;  /* 0x00000060265b7810 */ /* 0x000fe40007fde0ff */
[----:B------:R-:W-:-:S02]  /*91a0*/  SHF.R.U64 R12, R12, 0x3, RZ ;  /* 0x000000030c0c7819 */ /* 0x000fc400000012ff */
[----:B------:R-:W-:Y:S02]  /*91b0*/  IADD3 R95, P2, R38, 0x4020, RZ ;  /* 0x00004020265f7810 */ /* 0x000fe40007f5e0ff */
[----:B------:R-:W-:Y:S01]  /*91c0*/  F2FP.BF16.F32.PACK_AB R40, R37, R40 ;  /* 0x000000282528723e */ /* 0x000fe200000010ff */
[----:B------:R-:W-:Y:S01]  /*91d0*/  IMAD.X R37, RZ, RZ, R39, P4 ;  /* 0x000000ffff257224 */ /* 0x000fe200020e0627 */
[----:B------:R-:W-:Y:S02]  /*91e0*/  SEL R59, R57, R56, P0 ;  /* 0x00000038393b7207 */ /* 0x000fe40000000000 */
[----:B------:R-:W-:Y:S02]  /*91f0*/  F2FP.BF16.F32.PACK_AB R97, R97, R100 ;  /* 0x000000646161723e */ /* 0x000fe400000010ff */
[----:B------:R-:W-:Y:S02]  /*9200*/  F2FP.BF16.F32.PACK_AB R96, R93, R96 ;  /* 0x000000605d60723e */ /* 0x000fe400000010ff */
[----:B------:R-:W-:-:S02]  /*9210*/  F2FP.BF16.F32.PACK_AB R31, R31, R34 ;  /* 0x000000221f1f723e */ /* 0x000fc400000010ff */
[----:B------:R-:W-:Y:S02]  /*9220*/  SEL R56, R56, R57, P0 ;  /* 0x0000003938387207 */ /* 0x000fe40000000000 */
[----:B------:R-:W-:Y:S02]  /*9230*/  SEL R85, R14, R119, P0 ;  /* 0x000000770e557207 */ /* 0x000fe40000000000 */
[----:B------:R-:W-:Y:S02]  /*9240*/  SEL R74, R119, R14, P0 ;  /* 0x0000000e774a7207 */ /* 0x000fe40000000000 */
[----:B------:R-:W-:Y:S02]  /*9250*/  LOP3.LUT R10, R87, 0x380, RZ, 0xc0, !PT ;  /* 0x00000380570a7812 */ /* 0x000fe400078ec0ff */
[----:B------:R-:W-:Y:S02]  /*9260*/  F2FP.BF16.F32.PACK_AB R33, R33, R36 ;  /* 0x000000242121723e */ /* 0x000fe400000010ff */
[----:B------:R-:W-:-:S02]  /*9270*/  F2FP.BF16.F32.PACK_AB R32, R29, R32 ;  /* 0x000000201d20723e */ /* 0x000fc400000010ff */
[----:B------:R-:W-:Y:S02]  /*9280*/  SEL R57, R49, R48, P0 ;  /* 0x0000003031397207 */ /* 0x000fe40000000000 */
[----:B------:R-:W-:Y:S02]  /*9290*/  LOP3.LUT R14, R91, 0x380, RZ, 0xc0, !PT ;  /* 0x000003805b0e7812 */ /* 0x000fe400078ec0ff */
[----:B------:R-:W-:Y:S02]  /*92a0*/  LOP3.LUT R34, R12, R89, RZ, 0x3c, !PT ;  /* 0x000000590c227212 */ /* 0x000fe400078e3cff */
[----:B------:R-:W-:Y:S02]  /*92b0*/  SEL R48, R48, R49, P0 ;  /* 0x0000003130307207 */ /* 0x000fe40000000000 */
[----:B------:R-:W-:Y:S02]  /*92c0*/  LOP3.LUT R12, R95, 0x380, RZ, 0xc0, !PT ;  /* 0x000003805f0c7812 */ /* 0x000fe400078ec0ff */
[----:B------:R-:W-:-:S02]  /*92d0*/  SEL R49, R41, R40, P0 ;  /* 0x0000002829317207 */ /* 0x000fc40000000000 */
[----:B------:R-:W-:Y:S02]  /*92e0*/  SEL R40, R40, R41, P0 ;  /* 0x0000002928287207 */ /* 0x000fe40000000000 */
[----:B------:R-:W-:Y:S02]  /*92f0*/  SEL R71, R97, R96, P0 ;  /* 0x0000006061477207 */ /* 0x000fe40000000000 */
[----:B------:R-:W-:Y:S02]  /*9300*/  SHF.R.U64 R10, R10, 0x3, RZ ;  /* 0x000000030a0a7819 */ /* 0x000fe400000012ff */
[----:B------:R-:W-:Y:S02]  /*9310*/  SEL R41, R33, R32, P0 ;  /* 0x0000002021297207 */ /* 0x000fe40000000000 */
[----:B------:R-:W-:Y:S01]  /*9320*/  SEL R42, R32, R33, P0 ;  /* 0x00000021202a7207 */ /* 0x000fe20000000000 */
[----:B------:R-:W-:Y:S01]  /*9330*/  IMAD.X R33, RZ, RZ, R39, P6 ;  /* 0x000000ffff217224 */ /* 0x000fe200030e0627 */
[----:B------:R-:W-:-:S02]  /*9340*/  SEL R96, R96, R97, P0 ;  /* 0x0000006160607207 */ /* 0x000fc40000000000 */
[----:B------:R-:W-:Y:S02]  /*9350*/  IADD3 R93, P1, R38, 0x4000, RZ ;  /* 0x00004000265d7810 */ /* 0x000fe40007f3e0ff */
[----:B------:R-:W-:Y:S02]  /*9360*/  SHF.R.U64 R14, R14, 0x3, RZ ;  /* 0x000000030e0e7819 */ /* 0x000fe400000012ff */
[----:B------:R-:W-:Y:S02]  /*9370*/  IADD3 R97, P3, R38, 0x4040, RZ ;  /* 0x0000404026617810 */ /* 0x000fe40007f7e0ff */
[----:B------:R-:W-:Y:S02]  /*9380*/  SHF.R.U64 R12, R12, 0x3, RZ ;  /* 0x000000030c0c7819 */ /* 0x000fe400000012ff */
[----:B------:R-:W-:Y:S01]  /*9390*/  IADD3 R103, P6, R38, 0x8020, RZ ;  /* 0x0000802026677810 */ /* 0x000fe20007fde0ff */
[----:B------:R-:W-:Y:S01]  /*93a0*/  IMAD.X R29, RZ, RZ, R39, P3 ;  /* 0x000000ffff1d7224 */ /* 0x000fe200018e0627 */
[----:B------:R-:W-:-:S02]  /*93b0*/  LOP3.LUT R36, R10, R87, RZ, 0x3c, !PT ;  /* 0x000000570a247212 */ /* 0x000fc400078e3cff */
[----:B------:R-:W-:Y:S01]  /*93c0*/  F2FP.BF16.F32.PACK_AB R21, R21, R26 ;  /* 0x0000001a1515723e */ /* 0x000fe200000010ff */
[----:B------:R-:W-:Y:S01]  /*93d0*/  IMAD.X R15, RZ, RZ, R39, P6 ;  /* 0x000000ffff0f7224 */ /* 0x000fe200030e0627 */
[----:B------:R-:W-:Y:S02]  /*93e0*/  LOP3.LUT R32, R14, R91, RZ, 0x3c, !PT ;  /* 0x0000005b0e207212 */ /* 0x000fe400078e3cff */
[----:B------:R-:W-:Y:S02]  /*93f0*/  LOP3.LUT R10, R93, 0x380, RZ, 0xc0, !PT ;  /* 0x000003805d0a7812 */ /* 0x000fe400078ec0ff */
[----:B------:R-:W-:Y:S02]  /*9400*/  F2FP.BF16.F32.PACK_AB R81, R81, R84 ;  /* 0x000000545151723e */ /* 0x000fe400000010ff */
[----:B------:R-:W-:Y:S02]  /*9410*/  F2FP.BF16.F32.PACK_AB R80, R77, R80 ;  /* 0x000000504d50723e */ /* 0x000fe400000010ff */
[----:B------:R-:W-:-:S02]  /*9420*/  LOP3.LUT R14, R97, 0x380, RZ, 0xc0, !PT ;  /* 0x00000380610e7812 */ /* 0x000fc400078ec0ff */
[----:B------:R-:W-:Y:S02]  /*9430*/  LOP3.LUT R26, R12, R95, RZ, 0x3c, !PT ;  /* 0x0000005f0c1a7212 */ /* 0x000fe400078e3cff */
[----:B------:R-:W-:Y:S02]  /*9440*/  LOP3.LUT R12, R103, 0x380, RZ, 0xc0, !PT ;  /* 0x00000380670c7812 */ /* 0x000fe400078ec0ff */
[----:B------:R-:W-:Y:S01]  /*9450*/  F2FP.BF16.F32.PACK_AB R30, R27, R30 ;  /* 0x0000001e1b1e723e */ /* 0x000fe200000010ff */
[----:B------:R-:W-:Y:S01]  /*9460*/  IMAD.X R27, RZ, RZ, R39, P2 ;  /* 0x000000ffff1b7224 */ /* 0x000fe200010e0627 */
[----:B------:R-:W-:Y:S02]  /*9470*/  F2FP.BF16.F32.PACK_AB R104, R101, R104 ;  /* 0x000000686568723e */ /* 0x000fe400000010ff */
[----:B------:R-:W-:Y:S02]  /*9480*/  IADD3 R99, P4, R38, 0x4060, RZ ;  /* 0x0000406026637810 */ /* 0x000fe40007f9e0ff */
[----:B------:R-:W-:-:S02]  /*9490*/  SHF.R.U64 R10, R10, 0x3, RZ ;  /* 0x000000030a0a7819 */ /* 0x000fc400000012ff */
[----:B------:R-:W-:Y:S01]  /*94a0*/  SEL R77, R81, R80, P0 ;  /* 0x00000050514d7207 */ /* 0x000fe20000000000 */
[----:B------:R-:W-:Y:S01]  /*94b0*/  IMAD.X R25, RZ, RZ, R39, P4 ;  /* 0x000000ffff197224 */ /* 0x000fe200020e0627 */
[----:B------:R-:W-:Y:S02]  /*94c0*/  IADD3 R101, P5, R38, 0x8000, RZ ;  /* 0x0000800026657810 */ /* 0x000fe40007fbe0ff */
[----:B------:R-:W-:Y:S02]  /*94d0*/  SHF.R.U64 R14, R14, 0x3, RZ ;  /* 0x000000030e0e7819 */ /* 0x000fe400000012ff */
[----:B------:R-:W-:Y:S02]  /*94e0*/  SEL R80, R80, R81, P0 ;  /* 0x0000005150507207 */ /* 0x000fe40000000000 */
[----:B------:R-:W-:Y:S02]  /*94f0*/  IADD3 R107, P2, R38, 0x8060, RZ ;  /* 0x00008060266b7810 */ /* 0x000fe40007f5e0ff */
[----:B------:R-:W-:-:S02]  /*9500*/  SHF.R.U64 R12, R12, 0x3, RZ ;  /* 0x000000030c0c7819 */ /* 0x000fc400000012ff */
[----:B------:R-:W-:Y:S02]  /*9510*/  F2FP.BF16.F32.PACK_AB R141, R141, R142 ;  /* 0x0000008e8d8d723e */ /* 0x000fe400000010ff */
[----:B------:R-:W-:Y:S02]  /*9520*/  F2FP.BF16.F32.PACK_AB R140, R139, R140 ;  /* 0x0000008c8b8c723e */ /* 0x000fe400000010ff */
[----:B------:R-:W-:Y:S02]  /*9530*/  SEL R81, R31, R30, P0 ;  /* 0x0000001e1f517207 */ /* 0x000fe40000000000 */
[----:B------:R-:W-:Y:S01]  /*9540*/  SEL R62, R30, R31, P0 ;  /* 0x0000001f1e3e7207 */ /* 0x000fe20000000000 */
[----:B------:R-:W-:Y:S01]  /*9550*/  IMAD.X R31, RZ, RZ, R39, P1 ;  /* 0x000000ffff1f7224 */ /* 0x000fe200008e0627 */
[----:B------:R-:W-:Y:S02]  /*9560*/  LOP3.LUT R11, R38, 0x380, RZ, 0xc0, !PT ;  /* 0x00000380260b7812 */ /* 0x000fe400078ec0ff */
[----:B------:R-:W-:-:S02]  /*9570*/  LOP3.LUT R20, R99, 0x380, RZ, 0xc0, !PT ;  /* 0x0000038063147812 */ /* 0x000fc400078ec0ff */
[----:B------:R-:W-:Y:S02]  /*9580*/  LOP3.LUT R30, R10, R93, RZ, 0x3c, !PT ;  /* 0x0000005d0a1e7212 */ /* 0x000fe400078e3cff */
[----:B------:R-:W-:Y:S02]  /*9590*/  F2FP.BF16.F32.PACK_AB R105, R105, R108 ;  /* 0x0000006c6969723e */ /* 0x000fe400000010ff */
[----:B------:R-:W-:Y:S02]  /*95a0*/  LOP3.LUT R28, R14, R97, RZ, 0x3c, !PT ;  /* 0x000000610e1c7212 */ /* 0x000fe400078e3cff */
[----:B------:R-:W-:Y:S02]  /*95b0*/  LOP3.LUT R10, R101, 0x380, RZ, 0xc0, !PT ;  /* 0x00000380650a7812 */ /* 0x000fe400078ec0ff */
[----:B------:R-:W-:Y:S02]  /*95c0*/  LOP3.LUT R60, R107, 0x380, RZ, 0xc0, !PT ;  /* 0x000003806b3c7812 */ /* 0x000fe400078ec0ff */
[----:B------:R-:W-:-:S02]  /*95d0*/  LOP3.LUT R14, R12, R103, RZ, 0x3c, !PT ;  /* 0x000000670c0e7212 */ /* 0x000fc400078e3cff */
[----:B------:R-:W-:Y:S02]  /*95e0*/  SEL R5, R141, R140, P0 ;  /* 0x0000008c8d057207 */ /* 0x000fe40000000000 */
[----:B------:R-:W-:Y:S02]  /*95f0*/  F2FP.BF16.F32.PACK_AB R137, R137, R138 ;  /* 0x0000008a8989723e */ /* 0x000fe400000010ff */
[----:B------:R-:W-:Y:S02]  /*9600*/  F2FP.BF16.F32.PACK_AB R136, R135, R136 ;  /* 0x000000888788723e */ /* 0x000fe400000010ff */
[----:B------:R-:W-:Y:S02]  /*9610*/  SHF.R.U64 R11, R11, 0x3, RZ ;  /* 0x000000030b0b7819 */ /* 0x000fe400000012ff */
[----:B------:R-:W-:Y:S02]  /*9620*/  SHF.R.U64 R20, R20, 0x3, RZ ;  /* 0x0000000314147819 */ /* 0x000fe400000012ff */
[----:B------:R-:W-:-:S02]  /*9630*/  SEL R69, R105, R104, P0 ;  /* 0x0000006869457207 */ /* 0x000fc40000000000 */
[----:B------:R-:W-:Y:S02]  /*9640*/  SHF.R.U64 R10, R10, 0x3, RZ ;  /* 0x000000030a0a7819 */ /* 0x000fe400000012ff */
[----:B------:R-:W-:Y:S02]  /*9650*/  F2FP.BF16.F32.PACK_AB R133, R133, R134 ;  /* 0x000000868585723e */ /* 0x000fe400000010ff */
[----:B------:R-:W-:Y:S02]  /*9660*/  F2FP.BF16.F32.PACK_AB R132, R131, R132 ;  /* 0x000000848384723e */ /* 0x000fe400000010ff */
[----:B------:R-:W-:Y:S02]  /*9670*/  SEL R104, R104, R105, P0 ;  /* 0x0000006968687207 */ /* 0x000fe40000000000 */
[----:B------:R-:W-:Y:S02]  /*9680*/  SHF.R.U64 R60, R60, 0x3, RZ ;  /* 0x000000033c3c7819 */ /* 0x000fe400000012ff */
[----:B------:R-:W-:-:S02]  /*9690*/  F2FP.BF16.F32.PACK_AB R129, R129, R130 ;  /* 0x000000828181723e */ /* 0x000fc400000010ff */
[----:B------:R-:W-:Y:S02]  /*96a0*/  F2FP.BF16.F32.PACK_AB R128, R127, R128 ;  /* 0x000000807f80723e */ /* 0x000fe400000010ff */
[----:B------:R-:W-:Y:S02]  /*96b0*/  SEL R83, R21, R24, P0 ;  /* 0x0000001815537207 */ /* 0x000fe40000000000 */
[----:B------:R-:W-:Y:S01]  /*96c0*/  SEL R68, R24, R21, P0 ;  /* 0x0000001518447207 */ /* 0x000fe20000000000 */
[--C-:B------:R-:W-:Y:S01]  /*96d0*/  IMAD.X R21, RZ, RZ, R39.reuse, P5 ;  /* 0x000000ffff157224 */ /* 0x100fe200028e0627 */
[----:B------:R-:W-:Y:S02]  /*96e0*/  IADD3 R105, P1, R38, 0x8040, RZ ;  /* 0x0000804026697810 */ /* 0x000fe40007f3e0ff */
[----:B------:R-:W-:Y:S02]  /*96f0*/  MOV R84, R14 ;  /* 0x0000000e00547202 */ /* 0x000fe40000000f00 */
[----:B------:R-:W-:Y:S01]  /*9700*/  F2FP.BF16.F32.PACK_AB R125, R125, R126 ;  /* 0x0000007e7d7d723e */ /* 0x000fe200000010ff */
[----:B------:R-:W-:Y:S01]  /*9710*/  IMAD.X R13, RZ, RZ, R39, P1 ;  /* 0x000000ffff0d7224 */ /* 0x000fe200008e0627 */
[----:B------:R-:W-:-:S02]  /*9720*/  F2FP.BF16.F32.PACK_AB R124, R123, R124 ;  /* 0x0000007c7b7c723e */ /* 0x000fc400000010ff */
[----:B------:R-:W-:Y:S02]  /*9730*/  SEL R7, R137, R136, P0 ;  /* 0x0000008889077207 */ /* 0x000fe40000000000 */
[----:B------:R-:W-:Y:S01]  /*9740*/  LOP3.LUT R38, R11, R38, RZ, 0x3c, !PT ;  /* 0x000000260b267212 */ /* 0x000fe200078e3cff */
[----:B------:R-:W-:Y:S01]  /*9750*/  IMAD.X R11, RZ, RZ, R39, P2 ;  /* 0x000000ffff0b7224 */ /* 0x000fe200010e0627 */
[----:B------:R-:W-:Y:S02]  /*9760*/  LOP3.LUT R24, R20, R99, RZ, 0x3c, !PT ;  /* 0x0000006314187212 */ /* 0x000fe400078e3cff */
[----:B------:R-:W-:Y:S02]  /*9770*/  F2FP.BF16.F32.PACK_AB R121, R121, R122 ;  /* 0x0000007a7979723e */ /* 0x000fe400000010ff */
[----:B------:R-:W-:Y:S02]  /*9780*/  SEL R140, R140, R141, P0 ;  /* 0x0000008d8c8c7207 */ /* 0x000fe40000000000 */
[----:B------:R-:W-:-:S02]  /*9790*/  LOP3.LUT R20, R10, R101, RZ, 0x3c, !PT ;  /* 0x000000650a147212 */ /* 0x000fc400078e3cff */
[----:B------:R-:W-:Y:S02]  /*97a0*/  SEL R136, R136, R137, P0 ;  /* 0x0000008988887207 */ /* 0x000fe40000000000 */
[----:B------:R-:W-:Y:S02]  /*97b0*/  SEL R43, R133, R132, P0 ;  /* 0x00000084852b7207 */ /* 0x000fe40000000000 */
[----:B------:R-:W-:Y:S02]  /*97c0*/  LOP3.LUT R10, R60, R107, RZ, 0x3c, !PT ;  /* 0x0000006b3c0a7212 */ /* 0x000fe400078e3cff */
[----:B------:R-:W-:Y:S02]  /*97d0*/  SEL R132, R132, R133, P0 ;  /* 0x0000008584847207 */ /* 0x000fe40000000000 */
[----:B------:R-:W-:Y:S02]  /*97e0*/  SEL R45, R129, R128, P0 ;  /* 0x00000080812d7207 */ /* 0x000fe40000000000 */
[----:B------:R-:W-:-:S02]  /*97f0*/  SEL R128, R128, R129, P0 ;  /* 0x0000008180807207 */ /* 0x000fc40000000000 */
[----:B------:R-:W-:Y:S02]  /*9800*/  SEL R51, R125, R124, P0 ;  /* 0x0000007c7d337207 */ /* 0x000fe40000000000 */
[----:B------:R-:W-:Y:S02]  /*9810*/  LOP3.LUT R52, R105, 0x380, RZ, 0xc0, !PT ;  /* 0x0000038069347812 */ /* 0x000fe400078ec0ff */
[----:B------:R-:W-:Y:S02]  /*9820*/  MOV R91, R26 ;  /* 0x0000001a005b7202 */ /* 0x000fe40000000f00 */
[----:B------:R-:W-:Y:S02]  /*9830*/  SEL R124, R124, R125, P0 ;  /* 0x0000007d7c7c7207 */ /* 0x000fe40000000000 */
[----:B------:R-:W-:Y:S02]  /*9840*/  SEL R53, R121, R120, P0 ;  /* 0x0000007879357207 */ /* 0x000fe40000000000 */
[----:B------:R-:W-:-:S02]  /*9850*/  SEL R120, R120, R121, P0 ;  /* 0x0000007978787207 */ /* 0x000fc40000000000 */
[----:B------:R-:W-:Y:S02]  /*9860*/  MOV R78, R10 ;  /* 0x0000000a004e7202 */ /* 0x000fe40000000f00 */
[----:B------:R-:W-:Y:S02]  /*9870*/  SHF.R.U64 R52, R52, 0x3, RZ ;  /* 0x0000000334347819 */ /* 0x000fe400000012ff */
[----:B------:R-:W-:Y:S02]  /*9880*/  MOV R86, R20 ;  /* 0x0000001400567202 */ /* 0x000fe40000000f00 */
[----:B------:R-:W-:Y:S02]  /*9890*/  LOP3.LUT R12, R52, R105, RZ, 0x3c, !PT ;  /* 0x00000069340c7212 */ /* 0x000fe400078e3cff */
[----:B------:R-:W-:Y:S01]  /*98a0*/  MOV R89, R24 ;  /* 0x0000001800597202 */ /* 0x000fe20000000f00 */
[----:B--2---:R0:W-:Y:S01]  /*98b0*/  SHFL.IDX PT, R14, R5, R6, 0x1c1f ;  /* 0x001c1f06050e7589 */ /* 0x0041e200000e0000 */
[----:B------:R-:W-:-:S02]  /*98c0*/  MOV R82, R12 ;  /* 0x0000000c00527202 */ /* 0x000fc40000000f00 */
[----:B------:R-:W-:Y:S01]  /*98d0*/  MOV R97, R38 ;  /* 0x0000002600617202 */ /* 0x000fe20000000f00 */
[----:B------:R-:W-:Y:S01]  /*98e0*/  SHFL.IDX PT, R26, R7, R6, 0x1c1f ;  /* 0x001c1f06071a7589 */ /* 0x000fe200000e0000 */
[----:B------:R-:W-:Y:S02]  /*98f0*/  MOV R95, R36 ;  /* 0x00000024005f7202 */ /* 0x000fe40000000f00 */
[----:B------:R-:W-:Y:S01]  /*9900*/  MOV R92, R30 ;  /* 0x0000001e005c7202 */ /* 0x000fe20000000f00 */
[----:B------:R-:W-:Y:S01]  /*9910*/  SHFL.IDX PT, R69, R69, R6, 0x1c1f ;  /* 0x001c1f0645457589 */ /* 0x000fe200000e0000 */
[----:B------:R-:W-:Y:S02]  /*9920*/  MOV R90, R28 ;  /* 0x0000001c005a7202 */ /* 0x000fe40000000f00 */
[----:B0-----:R-:W-:Y:S01]  /*9930*/  LOP3.LUT R5, R6, 0x2, RZ, 0x3c, !PT ;  /* 0x0000000206057812 */ /* 0x001fe200078e3cff */
[----:B------:R-:W-:Y:S01]  /*9940*/  SHFL.IDX PT, R71, R71, R6, 0x1c1f ;  /* 0x001c1f0647477589 */ /* 0x000fe200000e0000 */
[----:B------:R-:W-:-:S02]  /*9950*/  MOV R94, R34 ;  /* 0x00000022005e7202 */ /* 0x000fc40000000f00 */
[----:B------:R-:W-:Y:S01]  /*9960*/  MOV R93, R32 ;  /* 0x00000020005d7202 */ /* 0x000fe20000000f00 */
[----:B------:R-:W0:Y:S01]  /*9970*/  SHFL.IDX PT, R7, R140, R5, 0x1c1f ;  /* 0x001c1f058c077589 */ /* 0x000e2200000e0000 */
[----:B------:R-:W-:-:S03]  /*9980*/  PLOP3.LUT P2, PT, PT, PT, UP0, 0x80, 0x0 ;  /* 0x000000000000781c */ /* 0x000fc60003f4f008 */
[----:B------:R-:W1:Y:S04]  /*9990*/  SHFL.IDX PT, R11, R136, R5, 0x1c1f ;  /* 0x001c1f05880b7589 */ /* 0x000e6800000e0000 */
[----:B------:R-:W2:Y:S04]  /*99a0*/  SHFL.IDX PT, R104, R104, R5, 0x1c1f ;  /* 0x001c1f0568687589 */ /* 0x000ea800000e0000 */
[----:B------:R-:W3:Y:S04]  /*99b0*/  SHFL.IDX PT, R96, R96, R5, 0x1c1f ;  /* 0x001c1f0560607589 */ /* 0x000ee800000e0000 */
[----:B------:R-:W-:Y:S04]  /*99c0*/  SHFL.IDX PT, R43, R43, R6, 0x1c1f ;  /* 0x001c1f062b2b7589 */ /* 0x000fe800000e0000 */
[----:B------:R-:W-:Y:S04]  /*99d0*/  SHFL.IDX PT, R75, R75, R6, 0x1c1f ;  /* 0x001c1f064b4b7589 */ /* 0x000fe800000e0000 */
[----:B------:R-:W4:Y:S01]  /*99e0*/  SHFL.IDX PT, R132, R132, R5, 0x1c1f ;  /* 0x001c1f0584847589 */ /* 0x000f2200000e0000 */
[----:B0-----:R-:W-:-:S02]  /*99f0*/  SEL R12, R14, R7, P0 ;  /* 0x000000070e0c7207 */ /* 0x001fc40000000000 */
[----:B------:R-:W-:Y:S01]  /*9a00*/  SEL R14, R7, R14, P0 ;  /* 0x0000000e070e7207 */ /* 0x000fe20000000000 */
[----:B------:R-:W0:Y:S01]  /*9a10*/  SHFL.IDX PT, R88, R88, R5, 0x1c1f ;  /* 0x001c1f0558587589 */ /* 0x000e2200000e0000 */
[----:B-1----:R-:W-:Y:S01]  /*9a20*/  SEL R24, R26, R11, P0 ;  /* 0x0000000b1a187207 */ /* 0x002fe20000000000 */
[----:B------:R-:W-:Y:S01]  /*9a30*/  IMAD.U32 R7, RZ, RZ, UR6 ;  /* 0x00000006ff077e24 */ /* 0x000fe2000f8e00ff */
[----:B------:R-:W-:Y:S01]  /*9a40*/  SEL R26, R11, R26, P0 ;  /* 0x0000001a0b1a7207 */ /* 0x000fe20000000000 */
[----:B------:R-:W-:Y:S01]  /*9a50*/  SHFL.IDX PT, R45, R45, R6, 0x1c1f ;  /* 0x001c1f062d2d7589 */ /* 0x000fe200000e0000 */
[----:B--2---:R-:W-:Y:S01]  /*9a60*/  SEL R13, R69, R104, P0 ;  /* 0x00000068450d7207 */ /* 0x004fe20000000000 */
[----:B------:R-:W-:Y:S01]  /*9a70*/  ULDC.64 UR6, c[0x0][0xc08] ;  /* 0x0003020000067ab9 */ /* 0x000fe20000000a00 */
[----:B------:R-:W-:Y:S01]  /*9a80*/  SEL R15, R104, R69, P0 ;  /* 0x00000045680f7207 */ /* 0x000fe20000000000 */
[----:B------:R-:W-:Y:S01]  /*9a90*/  SHFL.IDX PT, R77, R77, R6, 0x1c1f ;  /* 0x001c1f064d4d7589 */ /* 0x000fe200000e0000 */
[----:B---3--:R-:W-:-:S02]  /*9aa0*/  SEL R25, R71, R96, P0 ;  /* 0x0000006047197207 */ /* 0x008fc40000000000 */
[----:B------:R-:W-:Y:S01]  /*9ab0*/  SEL R27, R96, R71, P0 ;  /* 0x00000047601b7207 */ /* 0x000fe20000000000 */
[----:B------:R-:W1:Y:S04]  /*9ac0*/  SHFL.IDX PT, R128, R128, R5, 0x1c1f ;  /* 0x001c1f0580807589 */ /* 0x000e6800000e0000 */
[----:B------:R-:W2:Y:S04]  /*9ad0*/  SHFL.IDX PT, R80, R80, R5, 0x1c1f ;  /* 0x001c1f0550507589 */ /* 0x000ea800000e0000 */
[----:B------:R-:W-:Y:S01]  /*9ae0*/  SHFL.IDX PT, R51, R51, R6, 0x1c1f ;  /* 0x001c1f0633337589 */ /* 0x000fe200000e0000 */
[----:B----4-:R-:W-:-:S02]  /*9af0*/  SEL R28, R43, R132, P0 ;  /* 0x000000842b1c7207 */ /* 0x010fc40000000000 */
[----:B------:R-:W-:Y:S01]  /*9b00*/  SEL R30, R132, R43, P0 ;  /* 0x0000002b841e7207 */ /* 0x000fe20000000000 */
[----:B------:R-:W-:Y:S01]  /*9b10*/  SHFL.IDX PT, R79, R79, R6, 0x1c1f ;  /* 0x001c1f064f4f7589 */ /* 0x000fe200000e0000 */
[----:B0-----:R-:W-:Y:S02]  /*9b20*/  SEL R29, R75, R88, P0 ;  /* 0x000000584b1d7207 */ /* 0x001fe40000000000 */
[----:B------:R-:W-:Y:S01]  /*9b30*/  SEL R31, R88, R75, P0 ;  /* 0x0000004b581f7207 */ /* 0x000fe20000000000 */
[----:B------:R-:W0:Y:S04]  /*9b40*/  SHFL.IDX PT, R124, R124, R5, 0x1c1f ;  /* 0x001c1f057c7c7589 */ /* 0x000e2800000e0000 */
[----:B------:R-:W3:Y:S04]  /*9b50*/  SHFL.IDX PT, R72, R72, R5, 0x1c1f ;  /* 0x001c1f0548487589 */ /* 0x000ee800000e0000 */
[----:B------:R-:W-:Y:S01]  /*9b60*/  SHFL.IDX PT, R53, R53, R6, 0x1c1f ;  /* 0x001c1f0635357589 */ /* 0x000fe200000e0000 */
[----:B-1----:R-:W-:-:S02]  /*9b70*/  SEL R32, R45, R128, P0 ;  /* 0x000000802d207207 */ /* 0x002fc40000000000 */
[----:B------:R-:W-:Y:S01]  /*9b80*/  SEL R34, R128, R45, P0 ;  /* 0x0000002d80227207 */ /* 0x000fe20000000000 */
[----:B------:R-:W-:Y:S01]  /*9b90*/  SHFL.IDX PT, R73, R73, R6, 0x1c1f ;  /* 0x001c1f0649497589 */ /* 0x000fe200000e0000 */
[----:B--2---:R-:W-:Y:S02]  /*9ba0*/  SEL R33, R77, R80, P0 ;  /* 0x000000504d217207 */ /* 0x004fe40000000000 */
[----:B------:R-:W-:Y:S01]  /*9bb0*/  SEL R35, R80, R77, P0 ;  /* 0x0000004d50237207 */ /* 0x000fe20000000000 */
[----:B------:R-:W-:Y:S04]  /*9bc0*/  SHFL.IDX PT, R120, R120, R5, 0x1c1f ;  /* 0x001c1f0578787589 */ /* 0x000fe800000e0000 */
[----:B------:R-:W1:Y:S01]  /*9bd0*/  SHFL.IDX PT, R66, R66, R5, 0x1c1f ;  /* 0x001c1f0542427589 */ /* 0x000e6200000e0000 */
[----:B------:R-:W-:Y:S01]  /*9be0*/  BAR.SYNC.DEFER_BLOCKING 0x1, 0x100 ;  /* 0x0044000000007b1d */ /* 0x000fe20000010000 */
[----:B0-----:R-:W-:-:S02]  /*9bf0*/  SEL R36, R51, R124, P0 ;  /* 0x0000007c33247207 */ /* 0x001fc40000000000 */
[----:B------:R-:W-:Y:S02]  /*9c00*/  SEL R38, R124, R51, P0 ;  /* 0x000000337c267207 */ /* 0x000fe40000000000 */
[----:B---3--:R-:W-:Y:S02]  /*9c10*/  SEL R37, R79, R72, P0 ;  /* 0x000000484f257207 */ /* 0x008fe40000000000 */
[----:B------:R-:W-:Y:S01]  /*9c20*/  SEL R39, R72, R79, P0 ;  /* 0x0000004f48277207 */ /* 0x000fe20000000000 */
[----:B------:R-:W-:Y:S04]  /*9c30*/  SHFL.IDX PT, R59, R59, R6, 0x1c1f ;  /* 0x001c1f063b3b7589 */ /* 0x000fe800000e0000 */
[----:B------:R-:W-:Y:S04]  /*9c40*/  SHFL.IDX PT, R67, R67, R6, 0x1c1f ;  /* 0x001c1f0643437589 */ /* 0x000fe800000e0000 */
[----:B------:R-:W-:Y:S04]  /*9c50*/  SHFL.IDX PT, R56, R56, R5, 0x1c1f ;  /* 0x001c1f0538387589 */ /* 0x000fe800000e0000 */
[----:B------:R-:W0:Y:S01]  /*9c60*/  SHFL.IDX PT, R54, R54, R5, 0x1c1f ;  /* 0x001c1f0536367589 */ /* 0x000e2200000e0000 */
[----:B-1----:R-:W-:-:S03]  /*9c70*/  SEL R43, R66, R73, P0 ;  /* 0x00000049422b7207 */ /* 0x002fc60000000000 */
[----:B------:R-:W-:Y:S04]  /*9c80*/  SHFL.IDX PT, R57, R57, R6, 0x1c1f ;  /* 0x001c1f0639397589 */ /* 0x000fe800000e0000 */
[----:B------:R-:W-:Y:S04]  /*9c90*/  SHFL.IDX PT, R55, R55, R6, 0x1c1f ;  /* 0x001c1f0637377589 */ /* 0x000fe800000e0000 */
[----:B------:R-:W1:Y:S04]  /*9ca0*/  SHFL.IDX PT, R48, R48, R5, 0x1c1f ;  /* 0x001c1f0530307589 */ /* 0x000e6800000e0000 */
[----:B------:R2:W3:Y:S04]  /*9cb0*/  SHFL.IDX PT, R52, R46, R5, 0x1c1f ;  /* 0x001c1f052e347589 */ /* 0x0004e800000e0000 */
[----:B------:R-:W-:Y:S04]  /*9cc0*/  SHFL.IDX PT, R49, R49, R6, 0x1c1f ;  /* 0x001c1f0631317589 */ /* 0x000fe800000e0000 */
[----:B------:R4:W-:Y:S01]  /*9cd0*/  SHFL.IDX PT, R10, R41, R6, 0x1c1f ;  /* 0x001c1f06290a7589 */ /* 0x0009e200000e0000 */
[----:B0-----:R-:W-:-:S02]  /*9ce0*/  SEL R45, R67, R54, P0 ;  /* 0x00000036432d7207 */ /* 0x001fc40000000000 */
[----:B--2---:R-:W-:Y:S01]  /*9cf0*/  SEL R46, R56, R59, P0 ;  /* 0x0000003b382e7207 */ /* 0x004fe20000000000 */
[----:B------:R-:W-:Y:S04]  /*9d00*/  SHFL.IDX PT, R61, R61, R6, 0x1c1f ;  /* 0x001c1f063d3d7589 */ /* 0x000fe800000e0000 */
[----:B------:R-:W-:Y:S01]  /*9d10*/  SHFL.IDX PT, R65, R65, R6, 0x1c1f ;  /* 0x001c1f0641417589 */ /* 0x000fe200000e0000 */
[----:B----4-:R-:W-:-:S03]  /*9d20*/  SEL R41, R73, R66, P0 ;  /* 0x0000004249297207 */ /* 0x010fc60000000000 */
[----:B------:R0:W-:Y:S04]  /*9d30*/  SHFL.IDX PT, R60, R47, R6, 0x1c1f ;  /* 0x001c1f062f3c7589 */ /* 0x0001e800000e0000 */
[----:B------:R-:W-:Y:S04]  /*9d40*/  SHFL.IDX PT, R64, R81, R6, 0x1c1f ;  /* 0x001c1f0651407589 */ /* 0x000fe800000e0000 */
[----:B------:R-:W-:Y:S01]  /*9d50*/  SHFL.IDX PT, R70, R83, R6, 0x1c1f ;  /* 0x001c1f0653467589 */ /* 0x000fe200000e0000 */
[----:B0-----:R-:W-:-:S03]  /*9d60*/  SEL R47, R54, R67, P0 ;  /* 0x00000043362f7207 */ /* 0x001fc60000000000 */
[----:B------:R-:W-:Y:S04]  /*9d70*/  SHFL.IDX PT, R76, R85, R6, 0x1c1f ;  /* 0x001c1f06554c7589 */ /* 0x000fe800000e0000 */
[----:B------:R0:W2:Y:S04]  /*9d80*/  SHFL.IDX PT, R6, R40, R5, 0x1c1f ;  /* 0x001c1f0528067589 */ /* 0x0000a800000e0000 */
[----:B------:R-:W4:Y:S04]  /*9d90*/  SHFL.IDX PT, R81, R58, R5, 0x1c1f ;  /* 0x001c1f053a517589 */ /* 0x000f2800000e0000 */
[----:B------:R1:W4:Y:S01]  /*9da0*/  SHFL.IDX PT, R21, R42, R5, 0x1c1f ;  /* 0x001c1f052a157589 */ /* 0x00032200000e0000 */
[----:B0-----:R-:W-:-:S03]  /*9db0*/  SEL R40, R53, R120, P0 ;  /* 0x0000007835287207 */ /* 0x001fc60000000000 */
[----:B------:R-:W0:Y:S04]  /*9dc0*/  SHFL.IDX PT, R83, R62, R5, 0x1c1f ;  /* 0x001c1f053e537589 */ /* 0x000e2800000e0000 */
[----:B------:R3:W-:Y:S01]  /*9dd0*/  SHFL.IDX PT, R20, R44, R5, 0x1c1f ;  /* 0x001c1f052c147589 */ /* 0x0007e200000e0000 */
[----:B-1----:R-:W-:-:S03]  /*9de0*/  SEL R42, R120, R53, P0 ;  /* 0x00000035782a7207 */ /* 0x002fc60000000000 */
[----:B------:R-:W-:Y:S04]  /*9df0*/  SHFL.IDX PT, R85, R68, R5, 0x1c1f ;  /* 0x001c1f0544557589 */ /* 0x000fe800000e0000 */
[----:B------:R-:W-:Y:S04]  /*9e00*/  SHFL.IDX PT, R50, R50, R5, 0x1c1f ;  /* 0x001c1f0532327589 */ /* 0x000fe800000e0000 */
[----:B------:R-:W1:Y:S01]  /*9e10*/  SHFL.IDX PT, R87, R74, R5, 0x1c1f ;  /* 0x001c1f054a577589 */ /* 0x000e6200000e0000 */
[----:B---3--:R-:W-:Y:S01]  /*9e20*/  SEL R44, R59, R56, P0 ;  /* 0x000000383b2c7207 */ /* 0x008fe20000000000 */
[----:B------:R-:W-:Y:S01]  /*9e30*/  UISETP.NE.U32.AND UP1, UPT, UR6, URZ, UPT ;  /* 0x0000003f0600728c */ /* 0x000fe2000bf25070 */
[----:B------:R-:W3:Y:S01]  /*9e40*/  LDC R62, c[0x0][0xbe8] ;  /* 0x0002fa00ff3e7b82 */ /* 0x000ee20000000800 */
[----:B------:R2:W-:Y:S04]  /*9e50*/  STSM.16.M88.4 [R97], R12 ;  /* 0x0000000c61007844 */ /* 0x0005e80000000200 */
[----:B------:R4:W-:Y:S04]  /*9e60*/  STSM.16.M88.4 [R95], R24 ;  /* 0x000000185f007844 */ /* 0x0009e80000000200 */
[----:B------:R0:W-:Y:S04]  /*9e70*/  STSM.16.M88.4 [R94], R28 ;  /* 0x0000001c5e007844 */ /* 0x0001e80000000200 */
[----:B------:R1:W-:Y:S01]  /*9e80*/  STSM.16.M88.4 [R93], R32 ;  /* 0x000000205d007844 */ /* 0x0003e20000000200 */
[----:B--2---:R-:W-:-:S03]  /*9e90*/  SEL R12, R57, R48, P0 ;  /* 0x00000030390c7207 */ /* 0x004fc60000000000 */
[----:B------:R-:W-:Y:S01]  /*9ea0*/  STSM.16.M88.4 [R92], R36 ;  /* 0x000000245c007844 */ /* 0x000fe20000000200 */
[----:B------:R-:W-:Y:S02]  /*9eb0*/  SEL R14, R48, R57, P0 ;  /* 0x00000039300e7207 */ /* 0x000fe40000000000 */
[----:B------:R-:W-:Y:S01]  /*9ec0*/  SEL R13, R55, R52, P0 ;  /* 0x00000034370d7207 */ /* 0x000fe20000000000 */
[----:B------:R-:W-:Y:S01]  /*9ed0*/  STSM.16.M88.4 [R91], R40 ;  /* 0x000000285b007844 */ /* 0x000fe20000000200 */
[----:B------:R-:W-:Y:S02]  /*9ee0*/  SEL R15, R52, R55, P0 ;  /* 0x00000037340f7207 */ /* 0x000fe40000000000 */
[----:B----4-:R-:W-:Y:S01]  /*9ef0*/  SEL R24, R49, R6, P0 ;  /* 0x0000000631187207 */ /* 0x010fe20000000000 */
[----:B------:R-:W-:Y:S01]  /*9f00*/  STSM.16.M88.4 [R90], R44 ;  /* 0x0000002c5a007844 */ /* 0x000fe20000000200 */
[----:B------:R-:W-:Y:S01]  /*9f10*/  SEL R26, R6, R49, P0 ;  /* 0x00000031061a7207 */ /* 0x000fe20000000000 */
[----:B------:R-:W-:Y:S01]  /*9f20*/  IMAD.U32 R6, RZ, RZ, UR4 ;  /* 0x00000004ff067e24 */ /* 0x000fe2000f8e00ff */
[----:B------:R-:W-:Y:S01]  /*9f30*/  SEL R25, R60, R81, P0 ;  /* 0x000000513c197207 */ /* 0x000fe20000000000 */
[----:B------:R2:W-:Y:S01]  /*9f40*/  STSM.16.M88.4 [R89], R12 ;  /* 0x0000000c59007844 */ /* 0x0005e20000000200 */
[----:B------:R-:W-:-:S02]  /*9f50*/  SEL R27, R81, R60, P0 ;  /* 0x0000003c511b7207 */ /* 0x000fc40000000000 */
[----:B0-----:R-:W-:Y:S02]  /*9f60*/  SEL R28, R10, R21, P0 ;  /* 0x000000150a1c7207 */ /* 0x001fe40000000000 */
[----:B------:R-:W-:Y:S01]  /*9f70*/  SEL R30, R21, R10, P0 ;  /* 0x0000000a151e7207 */ /* 0x000fe20000000000 */
[----:B------:R-:W-:Y:S01]  /*9f80*/  STSM.16.M88.4 [R86], R24 ;  /* 0x0000001856007844 */ /* 0x000fe20000000200 */
[----:B------:R-:W-:Y:S02]  /*9f90*/  SEL R29, R64, R83, P0 ;  /* 0x00000053401d7207 */ /* 0x000fe40000000000 */
[----:B------:R-:W-:Y:S02]  /*9fa0*/  SEL R31, R83, R64, P0 ;  /* 0x00000040531f7207 */ /* 0x000fe40000000000 */
[----:B-1----:R-:W-:Y:S02]  /*9fb0*/  SEL R33, R76, R87, P0 ;  /* 0x000000574c217207 */ /* 0x002fe40000000000 */
[----:B------:R-:W-:Y:S01]  /*9fc0*/  SEL R35, R87, R76, P0 ;  /* 0x0000004c57237207 */ /* 0x000fe20000000000 */
[----:B------:R-:W-:Y:S01]  /*9fd0*/  STSM.16.M88.4 [R84], R28 ;  /* 0x0000001c54007844 */ /* 0x000fe20000000200 */
[----:B------:R-:W-:-:S02]  /*9fe0*/  SEL R32, R65, R50, P0 ;  /* 0x0000003241207207 */ /* 0x000fc40000000000 */
[----:B--2---:R-:W-:Y:S02]  /*9ff0*/  SEL R12, R61, R20, P0 ;  /* 0x000000143d0c7207 */ /* 0x004fe40000000000 */
[----:B------:R-:W-:Y:S02]  /*a000*/  SEL R14, R20, R61, P0 ;  /* 0x0000003d140e7207 */ /* 0x000fe40000000000 */
[----:B------:R-:W-:Y:S02]  /*a010*/  SEL R13, R70, R85, P0 ;  /* 0x00000055460d7207 */ /* 0x000fe40000000000 */
[----:B------:R-:W-:Y:S02]  /*a020*/  SEL R15, R85, R70, P0 ;  /* 0x00000046550f7207 */ /* 0x000fe40000000000 */
[----:B------:R-:W-:-:S03]  /*a030*/  SEL R34, R50, R65, P0 ;  /* 0x0000004132227207 */ /* 0x000fc60000000000 */
[----:B------:R0:W-:Y:S04]  /*a040*/  STSM.16.M88.4 [R82], R12 ;  /* 0x0000000c52007844 */ /* 0x0001e80000000200 */
[----:B------:R1:W-:Y:S01]  /*a050*/  STSM.16.M88.4 [R78], R32 ;  /* 0x000000204e007844 */ /* 0x0003e20000000200 */
[----:B------:R-:W-:Y:S06]  /*a060*/  BAR.SYNC.DEFER_BLOCKING 0x1, 0x100 ;  /* 0x0044000000007b1d */ /* 0x000fec0000010000 */
[----:B------:R-:W2:Y:S01]  /*a070*/  @P2 LDG.E R5, desc[UR50][R6.64] ;  /* 0x0000003206052981 */ /* 0x000ea2000c1e1900 */
[----:B------:R-:W-:Y:S01]  /*a080*/  UISETP.NE.AND.EX UP1, UPT, UR7, URZ, UPT, UP1 ;  /* 0x0000003f0700728c */ /* 0x000fe2000bf25310 */
[----:B---3--:R-:W-:Y:S01]  /*a090*/  ISETP.NE.AND P1, PT, R62, 0x1, PT ;  /* 0x000000013e00780c */ /* 0x008fe20003f25270 */
[----:B------:R-:W-:Y:S01]  /*a0a0*/  UMOV UR4, URZ ;  /* 0x0000003f00047c82 */ /* 0x000fe20008000000 */
[----:B0-----:R-:W-:-:S03]  /*a0b0*/  IMAD.U32 R14, RZ, RZ, UR40 ;  /* 0x00000028ff0e7e24 */ /* 0x001fc6000f8e00ff */
[----:B------:R-:W-:-:S05]  /*a0c0*/  PLOP3.LUT P0, PT, PT, PT, UP1, 0x80, 0x0 ;  /* 0x000000000000781c */ /* 0x000fca0003f0f018 */
[----:B------:R-:W-:-:S03]  /*a0d0*/  @UP1 UIADD3 UR6, UP2, UR8, UR6, URZ ;  /* 0x0000000608061290 */ /* 0x000fc6000ff5e03f */
[----:B------:R-:W-:Y:S01]  /*a0e0*/  ULDC UR8, c[0x0][0xa88] ;  /* 0x0002a20000087ab9 */ /* 0x000fe20000000800 */
[----:B------:R-:W-:Y:S01]  /*a0f0*/  @UP1 UIADD3.X UR7, UR9, UR7, URZ, UP2, !UPT ;  /* 0x0000000709071290 */ /* 0x000fe200097fe43f */
[----:B------:R-:W0:Y:S01]  /*a100*/  @P1 LDC R10, c[0x0][0xbec] ;  /* 0x0002fb00ff0a1b82 */ /* 0x000e220000000800 */
[----:B------:R-:W-:-:S04]  /*a110*/  IMAD.U32 R12, RZ, RZ, UR6 ;  /* 0x00000006ff0c7e24 */ /* 0x000fc8000f8e00ff */
[----:B------:R-:W-:-:S03]  /*a120*/  IMAD.U32 R13, RZ, RZ, UR7 ;  /* 0x00000007ff0d7e24 */ /* 0x000fc6000f8e00ff */
[----:B------:R-:W3:Y:S01]  /*a130*/  @P1 LDC R20, c[0x0][0xbf0] ;  /* 0x0002fc00ff141b82 */ /* 0x000ee20000000800 */
[----:B--2---:R-:W-:Y:S01]  /*a140*/  @P2 R2UR UR4, R5 ;  /* 0x00000000050422ca */ /* 0x004fe200000e0000 */
[----:B------:R-:W-:-:S06]  /*a150*/  IMAD.U32 R5, RZ, RZ, UR8 ;  /* 0x00000008ff057e24 */ /* 0x000fcc000f8e00ff */
[----:B------:R1:W5:Y:S01]  /*a160*/  @P0 LDG.E R5, desc[UR50][R12.64] ;  /* 0x000000320c050981 */ /* 0x000362000c1e1900 */
[----:B0--3--:R-:W-:Y:S07]  /*a170*/  @P0 BRA `(.L_x_218) ;  /* 0x0000000000100947 */ /* 0x009fee0003800000 */
[----:B------:R-:W-:Y:S05]  /*a180*/  @!P2 BRA `(.L_x_218) ;  /* 0x00000000000ca947 */ /* 0x000fea0003800000 */
[----:B-1----:R-:W2:Y:S04]  /*a190*/  LDG.E R12, desc[UR50][R6.64] ;  /* 0x00000032060c7981 */ /* 0x002ea8000c1e1900 */
[----:B-----5:R-:W2:Y:S02]  /*a1a0*/  LDG.E R5, desc[UR50][R6.64+0x4] ;  /* 0x0000043206057981 */ /* 0x020ea4000c1e1900 */
[----:B--2---:R-:W-:-:S07]  /*a1b0*/  IMAD.IADD R5, R5, 0x1, -R12 ;  /* 0x0000000105057824 */ /* 0x004fce00078e0a0c */
.L_x_218:
[----:B------:R-:W-:Y:S01]  /*a1c0*/  USHF.R.S32.HI UR14, URZ, 0x1f, UR41 ;  /* 0x0000001f3f0e7899 */ /* 0x000fe20008011429 */
[----:B-1----:R-:W-:Y:S01]  /*a1d0*/  IMAD R13, R14, 0x80, R223 ;  /* 0x000000800e0d7824 */ /* 0x002fe200078e02df */
[----:B------:R-:W-:Y:S01]  /*a1e0*/  ULDC.64 UR12, c[0x0][0xb90] ;  /* 0x0002e400000c7ab9 */ /* 0x000fe20000000a00 */
[----:B------:R-:W-:Y:S01]  /*a1f0*/  USHF.R.S32.HI UR9, URZ, 0x1f, UR4 ;  /* 0x0000001f3f097899 */ /* 0x000fe20008011404 */
[----:B-----5:R-:W-:Y:S01]  /*a200*/  IMAD R66, R5, R62, RZ ;  /* 0x0000003e05427224 */ /* 0x020fe200078e02ff */
[----:B------:R-:W-:Y:S01]  /*a210*/  UIMAD UR10, UR14, UR12, URZ ;  /* 0x0000000c0e0a72a4 */ /* 0x000fe2000f8e023f */
[----:B------:R-:W-:Y:S01]  /*a220*/  @P1 IMAD.HI.U32 R7, R13, R10, RZ ;  /* 0x0000000a0d071227 */ /* 0x000fe200078e00ff */
[----:B------:R-:W-:Y:S01]  /*a230*/  UMOV UR8, UR4 ;  /* 0x0000000400087c82 */ /* 0x000fe20008000000 */
[----:B------:R-:W-:Y:S01]  /*a240*/  USEL UR38, UR38, URZ, !UP0 ;  /* 0x0000003f26267287 */ /* 0x000fe2000c000000 */
[----:B------:R-:W0:Y:S01]  /*a250*/  @P1 LDC R61, c[0x0][0xbf0] ;  /* 0x0002fc00ff3d1b82 */ /* 0x000e220000000800 */
[----:B------:R-:W-:Y:S01]  /*a260*/  UIMAD.WIDE.U32 UR6, UR41, UR12, UR8 ;  /* 0x0000000c290672a5 */ /* 0x000fe2000f8e0008 */
[----:B------:R-:W-:Y:S01]  /*a270*/  IMAD.MOV.U32 R6, RZ, RZ, R13 ;  /* 0x000000ffff067224 */ /* 0x000fe200078e000d */
[----:B------:R-:W-:Y:S01]  /*a280*/  UIMAD UR10, UR41, UR13, UR10 ;  /* 0x0000000d290a72a4 */ /* 0x000fe2000f8e020a */
[----:B------:R-:W-:Y:S01]  /*a290*/  @P1 SHF.R.U32.HI R6, RZ, R20, R7 ;  /* 0x00000014ff061219 */ /* 0x000fe20000011607 */
[----:B------:R-:W-:Y:S01]  /*a2a0*/  USEL UR37, UR37, URZ, !UP0 ;  /* 0x0000003f25257287 */ /* 0x000fe2000c000000 */
[----:B------:R-:W-:Y:S01]  /*a2b0*/  IMAD R7, R19, 0x40, R2 ;  /* 0x0000004013077824 */ /* 0x000fe200078e0202 */
[----:B------:R-:W-:Y:S01]  /*a2c0*/  ULDC.64 UR12, c[0x0][0xb98] ;  /* 0x0002e600000c7ab9 */ /* 0x000fe20000000a00 */
[----:B------:R-:W-:Y:S01]  /*a2d0*/  UIADD3 UR7, UR7, UR10, URZ ;  /* 0x0000000a07077290 */ /* 0x000fe2000fffe03f */
[----:B------:R-:W-:Y:S01]  /*a2e0*/  IMAD.MOV R11, RZ, RZ, -R6 ;  /* 0x000000ffff0b7224 */ /* 0x000fe200078e0a06 */
[----:B------:R-:W-:Y:S01]  /*a2f0*/  UIMAD UR8, UR38, UR12, URZ ;  /* 0x0000000c260872a4 */ /* 0x000fe2000f8e023f */
[----:B------:R-:W-:Y:S01]  /*a300*/  IMAD.WIDE R8, R7, 0x2, R8 ;  /* 0x0000000207087825 */ /* 0x000fe200078e0208 */
[----:B------:R-:W-:Y:S01]  /*a310*/  UIMAD.WIDE.U32 UR6, UR37, UR12, UR6 ;  /* 0x0000000c250672a5 */ /* 0x000fe2000f8e0006 */
[----:B------:R-:W-:Y:S01]  /*a320*/  SHF.R.S32.HI R7, RZ, 0x1f, R6 ;  /* 0x0000001fff077819 */ /* 0x000fe20000011406 */
[----:B------:R-:W-:Y:S01]  /*a330*/  UIMAD UR8, UR37, UR13, UR8 ;  /* 0x0000000d250872a4 */ /* 0x000fe2000f8e0208 */
[----:B------:R-:W-:Y:S01]  /*a340*/  IMAD R11, R62, R11, R13 ;  /* 0x0000000b3e0b7224 */ /* 0x000fe200078e020d */
[----:B------:R-:W-:Y:S01]  /*a350*/  IADD3 R15, P6, R8, 0x2000, RZ ;  /* 0x00002000080f7810 */ /* 0x000fe20007fde0ff */
[----:B------:R-:W-:Y:S01]  /*a360*/  ULDC.64 UR10, c[0x0][0xaa0] ;  /* 0x0002a800000a7ab9 */ /* 0x000fe20000000a00 */
[----:B------:R-:W-:-:S02]  /*a370*/  IADD3 R6, P0, R6, UR6, RZ ;  /* 0x0000000606067c10 */ /* 0x000fc4000ff1e0ff */
[----:B------:R-:W-:Y:S01]  /*a380*/  IMAD.U32 R10, RZ, RZ, UR8 ;  /* 0x00000008ff0a7e24 */ /* 0x000fe2000f8e00ff */
[----:B------:R-:W-:Y:S02]  /*a390*/  LOP3.LUT R12, R15, 0x380, RZ, 0xc0, !PT ;  /* 0x000003800f0c7812 */ /* 0x000fe400078ec0ff */
[----:B------:R-:W-:Y:S02]  /*a3a0*/  IADD3 R25, P2, R8, 0x1000, RZ ;  /* 0x0000100008197810 */ /* 0x000fe40007f5e0ff */
[----:B------:R-:W-:Y:S01]  /*a3b0*/  IADD3.X R7, R7, UR7, R10, P0, !PT ;  /* 0x0000000707077c10 */ /* 0x000fe200087fe40a */
[----:B------:R-:W-:Y:S01]  /*a3c0*/  ULDC.64 UR6, c[0x0][0xb88] ;  /* 0x0002e20000067ab9 */ /* 0x000fe20000000a00 */
[----:B------:R-:W-:Y:S02]  /*a3d0*/  SHF.R.S32.HI R10, RZ, 0x1f, R11 ;  /* 0x0000001fff0a7819 */ /* 0x000fe4000001140b */
[----:B------:R-:W-:Y:S01]  /*a3e0*/  SHF.R.U64 R12, R12, 0x3, RZ ;  /* 0x000000030c0c7819 */ /* 0x000fe200000012ff */
[----:B------:R-:W-:Y:S01]  /*a3f0*/  IMAD.WIDE.U32 R6, R11, UR6, R6 ;  /* 0x000000060b067c25 */ /* 0x000fe2000f8e0006 */
[----:B------:R-:W-:-:S02]  /*a400*/  LOP3.LUT R24, R25, 0x380, RZ, 0xc0, !PT ;  /* 0x0000038019187812 */ /* 0x000fc400078ec0ff */
[----:B------:R-:W-:Y:S01]  /*a410*/  LOP3.LUT R12, R12, R15, RZ, 0x3c, !PT ;  /* 0x0000000f0c0c7212 */ /* 0x000fe200078e3cff */
[----:B------:R-:W-:Y:S01]  /*a420*/  IMAD R14, R10, UR6, RZ ;  /* 0x000000060a0e7c24 */ /* 0x000fe2000f8e02ff */
[----:B------:R-:W-:Y:S02]  /*a430*/  SHF.R.U64 R24, R24, 0x3, RZ ;  /* 0x0000000318187819 */ /* 0x000fe400000012ff */
[----:B------:R-:W-:Y:S01]  /*a440*/  IADD3 R41, P0, R8, 0x5000, RZ ;  /* 0x0000500008297810 */ /* 0x000fe20007f1e0ff */
[----:B------:R-:W-:Y:S01]  /*a450*/  IMAD R15, R11, UR7, R14 ;  /* 0x000000070b0f7c24 */ /* 0x000fe2000f8e020e */
[----:B------:R-:W-:Y:S01]  /*a460*/  ULDC.64 UR6, c[0x0][0xb50] ;  /* 0x0002d40000067ab9 */ /* 0x000fe20000000a00 */
[----:B------:R-:W-:Y:S01]  /*a470*/  LOP3.LUT R24, R24, R25, RZ, 0x3c, !PT ;  /* 0x0000001918187212 */ /* 0x000fe200078e3cff */
[----:B------:R-:W-:Y:S01]  /*a480*/  IMAD.X R25, RZ, RZ, R9, P2 ;  /* 0x000000ffff197224 */ /* 0x000fe200010e0609 */
[----:B------:R-:W-:Y:S01]  /*a490*/  LOP3.LUT R40, R41, 0x380, RZ, 0xc0, !PT ;  /* 0x0000038029287812 */ /* 0x000fe200078ec0ff */
[----:B------:R-:W-:Y:S01]  /*a4a0*/  IMAD.IADD R7, R7, 0x1, R15 ;  /* 0x0000000107077824 */ /* 0x000fe200078e020f */
[----:B------:R-:W-:-:S02]  /*a4b0*/  LEA R15, P3, R6, UR6, 0x2 ;  /* 0x00000006060f7c11 */ /* 0x000fc4000f8610ff */
[----:B------:R-:W-:Y:S02]  /*a4c0*/  IADD3 R29, P2, R8, 0x7000, RZ ;  /* 0x00007000081d7810 */ /* 0x000fe40007f5e0ff */
[----:B------:R-:W-:Y:S01]  /*a4d0*/  LEA.HI.X R7, R6, UR7, R7, 0x2, P3 ;  /* 0x0000000706077c11 */ /* 0x000fe200098f1407 */
[----:B------:R-:W-:Y:S01]  /*a4e0*/  SHFL.IDX PT, R20, R15, RZ, 0x1c1f ;  /* 0x001c1fff0f147589 */ /* 0x000fe200000e0000 */
[----:B------:R-:W-:Y:S01]  /*a4f0*/  SHF.R.U64 R40, R40, 0x3, RZ ;  /* 0x0000000328287819 */ /* 0x000fe200000012ff */
[----:B------:R-:W-:Y:S01]  /*a500*/  IMAD.U32 R6, RZ, RZ, UR40 ;  /* 0x00000028ff067e24 */ /* 0x000fe2000f8e00ff */
[----:B------:R-:W-:Y:S01]  /*a510*/  LOP3.LUT R28, R29, 0x380, RZ, 0xc0, !PT ;  /* 0x000003801d1c7812 */ /* 0x000fe200078ec0ff */
[----:B------:R-:W1:Y:S01]  /*a520*/  SHFL.IDX PT, R21, R7, RZ, 0x1c1f ;  /* 0x001c1fff07157589 */ /* 0x000e6200000e0000 */
[----:B------:R-:W-:Y:S01]  /*a530*/  LOP3.LUT R40, R40, R41, RZ, 0x3c, !PT ;  /* 0x0000002928287212 */ /* 0x000fe200078e3cff */
[----:B------:R-:W-:Y:S01]  /*a540*/  IMAD R27, R6, 0x80, R221 ;  /* 0x00000080061b7824 */ /* 0x000fe200078e02dd */
[----:B------:R-:W-:Y:S01]  /*a550*/  SHF.R.U64 R28, R28, 0x3, RZ ;  /* 0x000000031c1c7819 */ /* 0x000fe200000012ff */
[--C-:B------:R-:W-:Y:S01]  /*a560*/  IMAD.X R41, RZ, RZ, R9.reuse, P0 ;  /* 0x000000ffff297224 */ /* 0x100fe200000e0609 */
[----:B------:R-:W-:Y:S01]  /*a570*/  LOP3.LUT P0, RZ, R22, 0x3, RZ, 0xc0, !PT ;  /* 0x0000000316ff7812 */ /* 0x000fe2000780c0ff */
[----:B------:R-:W-:Y:S01]  /*a580*/  UIMAD UR8, UR9, UR10, URZ ;  /* 0x0000000a090872a4 */ /* 0x000fe2000f8e023f */
[----:B------:R-:W-:Y:S01]  /*a590*/  LOP3.LUT R28, R28, R29, RZ, 0x3c, !PT ;  /* 0x0000001d1c1c7212 */ /* 0x000fe200078e3cff */
[----:B------:R-:W-:Y:S01]  /*a5a0*/  IMAD.X R29, RZ, RZ, R9, P2 ;  /* 0x000000ffff1d7224 */ /* 0x000fe200010e0609 */
[----:B------:R-:W-:Y:S01]  /*a5b0*/  ISETP.GE.OR P2, PT, R27, R66, P0 ;  /* 0x000000421b00720c */ /* 0x000fe20000746670 */
[----:B------:R-:W-:Y:S01]  /*a5c0*/  SHFL.IDX PT, R50, R15, 0x1, 0x1c1f ;  /* 0x003c1f000f327f89 */ /* 0x000fe200000e0000 */
[----:B------:R-:W-:-:S02]  /*a5d0*/  IADD3 R13, P5, R8, 0x3000, RZ ;  /* 0x00003000080d7810 */ /* 0x000fc40007fbe0ff */
[C---:B------:R-:W-:Y:S02]  /*a5e0*/  IADD3 R45, P4, R8.reuse, 0x4000, RZ ;  /* 0x00004000082d7810 */ /* 0x040fe40007f9e0ff */
[----:B------:R-:W-:Y:S01]  /*a5f0*/  IADD3 R37, P3, R8, 0x6000, RZ ;  /* 0x0000600008257810 */ /* 0x000fe20007f7e0ff */
[----:B------:R-:W-:Y:S01]  /*a600*/  UIMAD.WIDE.U32 UR6, UR4, UR10, URZ ;  /* 0x0000000a040672a5 */ /* 0x000fe2000f8e003f */
[----:B------:R-:W-:Y:S01]  /*a610*/  LOP3.LUT R10, R13, 0x380, RZ, 0xc0, !PT ;  /* 0x000003800d0a7812 */ /* 0x000fe200078ec0ff */
[----:B------:R-:W-:Y:S01]  /*a620*/  UIMAD UR8, UR4, UR11, UR8 ;  /* 0x0000000b040872a4 */ /* 0x000fe2000f8e0208 */
[----:B------:R-:W-:Y:S01]  /*a630*/  LOP3.LUT R44, R45, 0x380, RZ, 0xc0, !PT ;  /* 0x000003802d2c7812 */ /* 0x000fe200078ec0ff */
[----:B------:R-:W2:Y:S01]  /*a640*/  SHFL.IDX PT, R51, R7, 0x1, 0x1c1f ;  /* 0x003c1f0007337f89 */ /* 0x000ea200000e0000 */
[----:B------:R-:W-:Y:S01]  /*a650*/  LOP3.LUT R36, R37, 0x380, RZ, 0xc0, !PT ;  /* 0x0000038025247812 */ /* 0x000fe200078ec0ff */
[----:B------:R-:W-:Y:S01]  /*a660*/  ULDC.64 UR10, c[0x0][0xae8] ;  /* 0x0002ba00000a7ab9 */ /* 0x000fe20000000a00 */
[----:B------:R-:W-:Y:S01]  /*a670*/  SHF.R.U64 R10, R10, 0x3, RZ ;  /* 0x000000030a0a7819 */ /* 0x000fe200000012ff */
[----:B-1----:R1:W-:Y:S01]  /*a680*/  @!P2 ST.E desc[UR50][R20.64], R3 ;  /* 0x000000031400a985 */ /* 0x0023e2000c101932 */
[----:B------:R-:W-:Y:S01]  /*a690*/  SHF.R.U64 R44, R44, 0x3, RZ ;  /* 0x000000032c2c7819 */ /* 0x000fe200000012ff */
[----:B------:R-:W-:Y:S01]  /*a6a0*/  UIADD3 UR7, UR7, UR8, URZ ;  /* 0x0000000807077290 */ /* 0x000fe2000fffe03f */
[----:B------:R-:W-:Y:S01]  /*a6b0*/  SHF.R.U64 R36, R36, 0x3, RZ ;  /* 0x0000000324247819 */ /* 0x000fe200000012ff */
[----:B------:R-:W-:Y:S01]  /*a6c0*/  UIMAD UR4, UR14, UR10, URZ ;  /* 0x0000000a0e0472a4 */ /* 0x000fe2000f8e023f */
[----:B------:R-:W-:Y:S01]  /*a6d0*/  IMAD.U32 R64, RZ, RZ, UR40 ;  /* 0x00000028ff407e24 */ /* 0x000fe2000f8e00ff */
[----:B------:R-:W-:Y:S01]  /*a6e0*/  LOP3.LUT R10, R10, R13, RZ, 0x3c, !PT ;  /* 0x0000000d0a0a7212 */ /* 0x000fe200078e3cff */
[----:B------:R-:W-:Y:S01]  /*a6f0*/  IMAD.X R11, RZ, RZ, R9, P5 ;  /* 0x000000ffff0b7224 */ /* 0x000fe200028e0609 */
[----:B------:R-:W-:Y:S01]  /*a700*/  LOP3.LUT R44, R44, R45, RZ, 0x3c, !PT ;  /* 0x0000002d2c2c7212 */ /* 0x000fe200078e3cff */
[----:B------:R-:W-:Y:S01]  /*a710*/  VIADD R6, R27, 0x8 ;  /* 0x000000081b067836 */ /* 0x000fe20000000000 */
[----:B------:R-:W-:Y:S01]  /*a720*/  LOP3.LUT R33, R8, 0x380, RZ, 0xc0, !PT ;  /* 0x0000038008217812 */ /* 0x000fe200078ec0ff */
[----:B-1----:R-:W1:Y:S01]  /*a730*/  @P1 LDC R21, c[0x0][0xbec] ;  /* 0x0002fb00ff151b82 */ /* 0x002e620000000800 */
[----:B------:R-:W-:Y:S01]  /*a740*/  IMAD R3, R18, 0x20, R19 ;  /* 0x0000002012037824 */ /* 0x000fe200078e0213 */
[----:B------:R-:W-:Y:S01]  /*a750*/  UIMAD UR4, UR41, UR11, UR4 ;  /* 0x0000000b290472a4 */ /* 0x000fe2000f8e0204 */
[--C-:B------:R-:W-:Y:S01]  /*a760*/  IMAD.X R13, RZ, RZ, R9.reuse, P6 ;  /* 0x000000ffff0d7224 */ /* 0x100fe200030e0609 */
[----:B------:R-:W-:Y:S01]  /*a770*/  UIMAD.WIDE.U32 UR6, UR41, UR10, UR6 ;  /* 0x0000000a290672a5 */ /* 0x000fe2000f8e0006 */
[----:B------:R-:W-:Y:S01]  /*a780*/  LOP3.LUT R36, R36, R37, RZ, 0x3c, !PT ;  /* 0x0000002524247212 */ /* 0x000fe200078e3cff */
[----:B------:R-:W-:Y:S01]  /*a790*/  IMAD.X R45, RZ, RZ, R9, P4 ;  /* 0x000000ffff2d7224 */ /* 0x000fe200020e0609 */
[----:B------:R-:W-:Y:S01]  /*a7a0*/  IADD3 R57, P6, R8, 0x8000, RZ ;  /* 0x0000800008397810 */ /* 0x000fe20007fde0ff */
[----:B------:R-:W-:Y:S01]  /*a7b0*/  IMAD R64, R64, 0x80, R3 ;  /* 0x0000008040407824 */ /* 0x000fe200078e0203 */
[C---:B------:R-:W-:Y:S01]  /*a7c0*/  IADD3 R53, P5, R8.reuse, 0x9000, RZ ;  /* 0x0000900008357810 */ /* 0x040fe20007fbe0ff */
[----:B------:R-:W-:Y:S01]  /*a7d0*/  IMAD.X R37, RZ, RZ, R9, P3 ;  /* 0x000000ffff257224 */ /* 0x000fe200018e0609 */
[C---:B------:R-:W-:Y:S01]  /*a7e0*/  IADD3 R49, P4, R8.reuse, 0xa000, RZ ;  /* 0x0000a00008317810 */ /* 0x040fe20007f9e0ff */
[----:B------:R-:W-:Y:S01]  /*a7f0*/  ULDC.64 UR8, c[0x0][0xaf0] ;  /* 0x0002bc0000087ab9 */ /* 0x000fe20000000a00 */
[----:B------:R-:W-:Y:S01]  /*a800*/  IADD3 R14, P3, R8, 0xb000, RZ ;  /* 0x0000b000080e7810 */ /* 0x000fe20007f7e0ff */
[----:B------:R-:W-:Y:S01]  /*a810*/  UIADD3 UR7, UR7, UR4, URZ ;  /* 0x0000000407077290 */ /* 0x000fe2000fffe03f */
[----:B------:R-:W-:Y:S01]  /*a820*/  LOP3.LUT R56, R57, 0x380, RZ, 0xc0, !PT ;  /* 0x0000038039387812 */ /* 0x000fe200078ec0ff */
[----:B------:R-:W-:Y:S01]  /*a830*/  UIMAD UR4, UR38, UR8, URZ ;  /* 0x00000008260472a4 */ /* 0x000fe2000f8e023f */
[----:B------:R-:W-:-:S02]  /*a840*/  LOP3.LUT R52, R53, 0x380, RZ, 0xc0, !PT ;  /* 0x0000038035347812 */ /* 0x000fc400078ec0ff */
[----:B------:R-:W-:Y:S01]  /*a850*/  ISETP.GE.OR P0, PT, R6, R66, P0 ;  /* 0x000000420600720c */ /* 0x000fe20000706670 */
[----:B------:R-:W-:Y:S01]  /*a860*/  IMAD.MOV.U32 R3, RZ, RZ, R64 ;  /* 0x000000ffff037224 */ /* 0x000fe200078e0040 */
[----:B------:R-:W-:Y:S01]  /*a870*/  LOP3.LUT R48, R49, 0x380, RZ, 0xc0, !PT ;  /* 0x0000038031307812 */ /* 0x000fe200078ec0ff */
[----:B------:R-:W-:Y:S01]  /*a880*/  IMAD.X R7, RZ, RZ, R9, P3 ;  /* 0x000000ffff077224 */ /* 0x000fe200018e0609 */
[----:B------:R-:W-:Y:S01]  /*a890*/  LOP3.LUT R5, R14, 0x380, RZ, 0xc0, !PT ;  /* 0x000003800e057812 */ /* 0x000fe200078ec0ff */
[----:B-1----:R-:W-:Y:S01]  /*a8a0*/  @P1 IMAD.HI.U32 R20, R64, R21, RZ ;  /* 0x0000001540141227 */ /* 0x002fe200078e00ff */
[----:B------:R-:W-:Y:S01]  /*a8b0*/  UIMAD UR4, UR37, UR9, UR4 ;  /* 0x00000009250472a4 */ /* 0x000fe2000f8e0204 */
[----:B------:R-:W-:Y:S01]  /*a8c0*/  SHF.R.U64 R56, R56, 0x3, RZ ;  /* 0x0000000338387819 */ /* 0x000fe200000012ff */
[----:B------:R-:W-:Y:S01]  /*a8d0*/  UIMAD.WIDE.U32 UR6, UR37, UR8, UR6 ;  /* 0x00000008250672a5 */ /* 0x000fe2000f8e0006 */
[----:B------:R-:W-:Y:S02]  /*a8e0*/  SHF.R.U64 R52, R52, 0x3, RZ ;  /* 0x0000000334347819 */ /* 0x000fe400000012ff */
[----:B------:R-:W-:-:S02]  /*a8f0*/  SHF.R.U64 R48, R48, 0x3, RZ ;  /* 0x0000000330307819 */ /* 0x000fc400000012ff */
[----:B------:R-:W-:Y:S01]  /*a900*/  SHF.R.U64 R33, R33, 0x3, RZ ;  /* 0x0000000321217819 */ /* 0x000fe200000012ff */
[----:B--2---:R1:W-:Y:S01]  /*a910*/  @!P0 ST.E desc[UR50][R50.64], R4 ;  /* 0x0000000432008985 */ /* 0x0043e2000c101932 */
[----:B0-----:R-:W-:Y:S02]  /*a920*/  @P1 SHF.R.U32.HI R3, RZ, R61, R20 ;  /* 0x0000003dff031219 */ /* 0x001fe40000011614 */
[----:B------:R-:W-:Y:S01]  /*a930*/  SHF.R.U64 R5, R5, 0x3, RZ ;  /* 0x0000000305057819 */ /* 0x000fe200000012ff */
[----:B------:R-:W-:Y:S01]  /*a940*/  UIADD3 UR4, UR7, UR4, URZ ;  /* 0x0000000407047290 */ /* 0x000fe2000fffe03f */
[----:B------:R-:W-:Y:S01]  /*a950*/  LOP3.LUT R56, R56, R57, RZ, 0x3c, !PT ;  /* 0x0000003938387212 */ /* 0x000fe200078e3cff */
[--C-:B------:R-:W-:Y:S01]  /*a960*/  IMAD.X R57, RZ, RZ, R9.reuse, P6 ;  /* 0x000000ffff397224 */ /* 0x100fe200030e0609 */
[----:B------:R-:W-:Y:S01]  /*a970*/  LOP3.LUT R52, R52, R53, RZ, 0x3c, !PT ;  /* 0x0000003534347212 */ /* 0x000fe200078e3cff */
[--C-:B------:R-:W-:Y:S01]  /*a980*/  IMAD.X R53, RZ, RZ, R9.reuse, P5 ;  /* 0x000000ffff357224 */ /* 0x100fe200028e0609 */
[----:B------:R-:W-:Y:S01]  /*a990*/  LOP3.LUT R48, R48, R49, RZ, 0x3c, !PT ;  /* 0x0000003130307212 */ /* 0x000fe200078e3cff */
[--C-:B------:R-:W-:Y:S01]  /*a9a0*/  IMAD.X R49, RZ, RZ, R9.reuse, P4 ;  /* 0x000000ffff317224 */ /* 0x100fe200020e0609 */
[----:B------:R-:W-:Y:S01]  /*a9b0*/  LOP3.LUT R32, R33, R8, RZ, 0x3c, !PT ;  /* 0x0000000821207212 */ /* 0x000fe200078e3cff */
[----:B------:R-:W-:Y:S01]  /*a9c0*/  IMAD.MOV.U32 R33, RZ, RZ, R9 ;  /* 0x000000ffff217224 */ /* 0x000fe200078e0009 */
[--C-:B------:R-:W-:Y:S01]  /*a9d0*/  SHF.R.S32.HI R60, RZ, 0x1f, R3.reuse ;  /* 0x0000001fff3c7819 */ /* 0x100fe20000011403 */
[----:B------:R-:W-:Y:S01]  /*a9e0*/  IMAD.MOV R61, RZ, RZ, -R3 ;  /* 0x000000ffff3d7224 */ /* 0x000fe200078e0a03 */
[----:B------:R-:W-:Y:S01]  /*a9f0*/  LOP3.LUT R6, R5, R14, RZ, 0x3c, !PT ;  /* 0x0000000e05067212 */ /* 0x000fe200078e3cff */
[----:B------:R-:W-:Y:S01]  /*aa00*/  IMAD.U32 R20, RZ, RZ, UR6 ;  /* 0x00000006ff147e24 */ /* 0x000fe2000f8e00ff */
[----:B------:R-:W5:Y:S01]  /*aa10*/  LD.E.128 R24, desc[UR50][R24.64] ;  /* 0x0000003218187980 */ /* 0x000f62000c101d00 */
[----:B------:R-:W-:Y:S01]  /*aa20*/  IMAD.U32 R21, RZ, RZ, UR7 ;  /* 0x00000007ff157e24 */ /* 0x000fe2000f8e00ff */
[----:B------:R-:W-:Y:S01]  /*aa30*/  ULDC.64 UR6, c[0x0][0xae0] ;  /* 0x0002b80000067ab9 */ /* 0x000fe20000000a00 */
[----:B------:R-:W-:Y:S01]  /*aa40*/  IMAD.U32 R21, RZ, RZ, UR4 ;  /* 0x00000004ff157e24 */ /* 0x000fe2000f8e00ff */
[----:B------:R-:W5:Y:S01]  /*aa50*/  LD.E.128 R32, desc[UR50][R32.64] ;  /* 0x0000003220207980 */ /* 0x000f62000c101d00 */
[----:B------:R-:W-:-:S02]  /*aa60*/  IMAD R60, R60, UR6, RZ ;  /* 0x000000063c3c7c24 */ /* 0x000fc4000f8e02ff */
[----:B------:R-:W-:Y:S01]  /*aa70*/  IMAD R61, R62, R61, R64 ;  /* 0x0000003d3e3d7224 */ /* 0x000fe200078e0240 */
[----:B------:R-:W5:Y:S01]  /*aa80*/  LD.E.128 R12, desc[UR50][R12.64] ;  /* 0x000000320c0c7980 */ /* 0x000f62000c101d00 */
[----:B------:R-:W-:-:S03]  /*aa90*/  IMAD.U32 R62, RZ, RZ, UR40 ;  /* 0x00000028ff3e7e24 */ /* 0x000fc6000f8e00ff */
[----:B------:R-:W5:Y:S01]  /*aaa0*/  LD.E.128 R8, desc[UR50][R10.64] ;  /* 0x000000320a087980 */ /* 0x000f62000c101d00 */
[----:B------:R-:W-:-:S03]  /*aab0*/  IMAD R65, R3, UR7, R60 ;  /* 0x0000000703417c24 */ /* 0x000fc6000f8e023c */
[----:B------:R-:W5:Y:S01]  /*aac0*/  LD.E.128 R44, desc[UR50][R44.64] ;  /* 0x000000322c2c7980 */ /* 0x000f62000c101d00 */
[----:B------:R-:W-:-:S03]  /*aad0*/  IMAD.WIDE.U32 R20, R3, UR6, R20 ;  /* 0x0000000603147c25 */ /* 0x000fc6000f8e0014 */
[----:B------:R-:W5:Y:S01]  /*aae0*/  LD.E.128 R40, desc[UR50][R40.64] ;  /* 0x0000003228287980 */ /* 0x000f62000c101d00 */
[----:B------:R-:W-:-:S03]  /*aaf0*/  SHF.R.S32.HI R3, RZ, 0x1f, R61 ;  /* 0x0000001fff037819 */ /* 0x000fc6000001143d */
[----:B------:R-:W5:Y:S04]  /*ab00*/  LD.E.128 R36, desc[UR50][R36.64] ;  /* 0x0000003224247980 */ /* 0x000f68000c101d00 */
[----:B------:R-:W5:Y:S04]  /*ab10*/  LD.E.128 R28, desc[UR50][R28.64] ;  /* 0x000000321c1c7980 */ /* 0x000f68000c101d00 */
[----:B------:R-:W5:Y:S04]  /*ab20*/  LD.E.128 R56, desc[UR50][R56.64] ;  /* 0x0000003238387980 */ /* 0x000f68000c101d00 */
[----:B------:R-:W5:Y:S04]  /*ab30*/  LD.E.128 R52, desc[UR50][R52.64] ;  /* 0x0000003234347980 */ /* 0x000f68000c101d00 */
[----:B-1----:R-:W5:Y:S04]  /*ab40*/  LD.E.128 R48, desc[UR50][R48.64] ;  /* 0x0000003230307980 */ /* 0x002f68000c101d00 */
[----:B------:R-:W5:Y:S01]  /*ab50*/  LD.E.128 R4, desc[UR50][R6.64] ;  /* 0x0000003206047980 */ /* 0x000f62000c101d00 */
[----:B------:R-:W-:Y:S01]  /*ab60*/  IMAD R67, R62, 0x80, R19 ;  /* 0x000000803e437824 */ /* 0x000fe200078e0213 */
[----:B------:R-:W-:Y:S01]  /*ab70*/  ULDC.64 UR6, c[0x0][0xad8] ;  /* 0x0002b60000067ab9 */ /* 0x000fe20000000a00 */
[----:B------:R-:W-:Y:S01]  /*ab80*/  @!PT LDS RZ, [RZ] ;  /* 0x00000000fffff984 */ /* 0x000fe20000000800 */
[----:B------:R-:W-:Y:S01]  /*ab90*/  @!PT LDS RZ, [RZ] ;  /* 0x00000000fffff984 */ /* 0x000fe20000000800 */
[----:B------:R-:W-:Y:S01]  /*aba0*/  @!PT LDS RZ, [RZ] ;  /* 0x00000000fffff984 */ /* 0x000fe20000000800 */
[----:B------:R-:W-:Y:S01]  /*abb0*/  @!PT LDS RZ, [RZ] ;  /* 0x00000000fffff984 */ /* 0x000fe20000000800 */
[----:B------:R0:W-:Y:S06]  /*abc0*/  MEMBAR.ALL.CTA ;  /* 0x0000000000007992 */ /* 0x0001ec0000008000 */
[----:B0-----:R-:W0:Y:S01]  /*abd0*/  FENCE.VIEW.ASYNC.S ;  /* 0x00000000000073c6 */ /* 0x001e220000000000 */
[----:B------:R-:W-:-:S02]  /*abe0*/  IMAD.IADD R21, R21, 0x1, R65 ;  /* 0x0000000115157824 */ /* 0x000fc400078e0241 */
[----:B------:R-:W-:Y:S02]  /*abf0*/  IMAD R60, R3, UR6, RZ ;  /* 0x00000006033c7c24 */ /* 0x000fe4000f8e02ff */
[----:B------:R-:W-:Y:S02]  /*ac00*/  VIADD R3, R67, 0x20 ;  /* 0x0000002043037836 */ /* 0x000fe40000000000 */
[C---:B------:R-:W-:Y:S02]  /*ac10*/  IMAD R65, R61.reuse, UR7, R60 ;  /* 0x000000073d417c24 */ /* 0x040fe4000f8e023c */
[----:B------:R-:W-:Y:S01]  /*ac20*/  IMAD.WIDE.U32 R20, R61, UR6, R20 ;  /* 0x000000063d147c25 */ /* 0x000fe2000f8e0014 */
[-C--:B------:R-:W-:Y:S01]  /*ac30*/  ISETP.GE.AND P1, PT, R3, R66.reuse, PT ;  /* 0x000000420300720c */ /* 0x080fe20003f26270 */
[----:B------:R-:W-:Y:S01]  /*ac40*/  ULDC.64 UR6, c[0x0][0xa80] ;  /* 0x0002a00000067ab9 */ /* 0x000fe20000000a00 */
[----:B------:R-:W-:Y:S01]  /*ac50*/  ISETP.GE.AND P2, PT, R67, R66, PT ;  /* 0x000000424300720c */ /* 0x000fe20003f46270 */
[----:B------:R-:W-:-:S02]  /*ac60*/  VIADD R0, R0, 0x33420 ;  /* 0x0003342000007836 */ /* 0x000fc40000000000 */
[----:B------:R-:W-:Y:S01]  /*ac70*/  VIADD R3, R67, 0x40 ;  /* 0x0000004043037836 */ /* 0x000fe20000000000 */
[C---:B------:R-:W-:Y:S01]  /*ac80*/  LEA R62, P3, R20.reuse, UR6, 0x1 ;  /* 0x00000006143e7c11 */ /* 0x040fe2000f8608ff */
[----:B------:R-:W-:Y:S01]  /*ac90*/  IMAD.IADD R21, R21, 0x1, R65 ;  /* 0x0000000115157824 */ /* 0x000fe200078e0241 */
[----:B------:R-:W-:Y:S02]  /*aca0*/  PRMT R0, RZ, 0x654, R0 ;  /* 0x00000654ff007816 */ /* 0x000fe40000000000 */
[----:B------:R-:W-:Y:S02]  /*acb0*/  ISETP.GE.AND P0, PT, R3, R66, PT ;  /* 0x000000420300720c */ /* 0x000fe40003f06270 */
[----:B------:R-:W-:Y:S01]  /*acc0*/  LEA.HI.X R3, R20, UR7, R21, 0x1, P3 ;  /* 0x0000000714037c11 */ /* 0x000fe200098f0c15 */
[----:B0-----:R0:W1:Y:S01]  /*acd0*/  SHFL.IDX PT, R65, R62, RZ, 0x181f ;  /* 0x00181fff3e417589 */ /* 0x00106200000e0000 */
[----:B------:R2:W-:Y:S01]  /*ace0*/  SYNCS.ARRIVE.TRANS64.RED.A1T0 RZ, [R0+URZ], RZ ;  /* 0x000000ff00ff79a7 */ /* 0x0005e2000810043f */
[----:B------:R-:W-:Y:S02]  /*acf0*/  BSSY B1, `(.L_x_219) ;  /* 0x0000010000017945 */ /* 0x000fe40003800000 */
[----:B--2---:R0:W2:Y:S02]  /*ad00*/  SHFL.IDX PT, R0, R3, RZ, 0x181f ;  /* 0x00181fff03007589 */ /* 0x0040a400000e0000 */
[----:B------:R-:W-:Y:S05]  /*ad10*/  @P2 BRA `(.L_x_220) ;  /* 0x0000000000342947 */ /* 0x000fea0003800000 */
[----:B------:R-:W-:Y:S02]  /*ad20*/  ULDC UR4, c[0x0][0xac8] ;  /* 0x0002b20000047ab9 */ /* 0x000fe40000000800 */
[----:B------:R-:W-:Y:S02]  /*ad30*/  ISETP.GE.AND P4, PT, R2, UR4, PT ;  /* 0x0000000402007c0c */ /* 0x000fe4000bf86270 */
[----:B------:R-:W-:Y:S02]  /*ad40*/  ISETP.GE.AND P3, PT, R16, UR4, PT ;  /* 0x0000000410007c0c */ /* 0x000fe4000bf66270 */
[----:B------:R-:W-:-:S09]  /*ad50*/  ISETP.GE.AND P2, PT, R17, UR4, PT ;  /* 0x0000000411007c0c */ /* 0x000fd2000bf46270 */
[-C--:B-1----:R-:W-:Y:S02]  /*ad60*/  @!P4 LEA R20, P6, R2, R65.reuse, 0x1 ;  /* 0x000000410214c211 */ /* 0x082fe400078c08ff */
[-C--:B------:R-:W-:Y:S02]  /*ad70*/  @!P3 LEA R60, P5, R16, R65.reuse, 0x1 ;  /* 0x00000041103cb211 */ /* 0x080fe400078a08ff */
[-C--:B--2---:R-:W-:Y:S02]  /*ad80*/  @!P4 LEA.HI.X R21, R2, R0.reuse, R227, 0x1, P6 ;  /* 0x000000000215c211 */ /* 0x084fe400030f0ce3 */
[C---:B------:R-:W-:Y:S02]  /*ad90*/  @!P2 LEA R64, P6, R17.reuse, R65, 0x1 ;  /* 0x000000411140a211 */ /* 0x040fe400078c08ff */
[-C--:B------:R-:W-:Y:S01]  /*ada0*/  @!P3 LEA.HI.X R61, R16, R0.reuse, R226, 0x1, P5 ;  /* 0x00000000103db211 */ /* 0x080fe200028f0ce2 */
[----:B-----5:R3:W-:Y:S01]  /*adb0*/  @!P4 ST.E.128 desc[UR50][R20.64], R32 ;  /* 0x000000201400c985 */ /* 0x0207e2000c101d32 */
[----:B------:R-:W-:-:S03]  /*adc0*/  @!P2 LEA.HI.X R65, R17, R0, R225, 0x1, P6 ;  /* 0x000000001141a211 */ /* 0x000fc600030f0ce1 */
[----:B------:R3:W-:Y:S04]  /*add0*/  @!P3 ST.E.128 desc[UR50][R60.64], R44 ;  /* 0x0000002c3c00b985 */ /* 0x0007e8000c101d32 */
[----:B------:R3:W-:Y:S02]  /*ade0*/  @!P2 ST.E.128 desc[UR50][R64.64], R56 ;  /* 0x000000384000a985 */ /* 0x0007e4000c101d32 */
.L_x_220:
[----:B------:R-:W-:Y:S05]  /*adf0*/  BSYNC B1 ;  /* 0x0000000000017941 */ /* 0x000fea0003800000 */
.L_x_219:
[----:B--2---:R2:W4:Y:S01]  /*ae00*/  SHFL.IDX PT, R0, R3, 0x1, 0x181f ;  /* 0x00381f0003007f89 */ /* 0x00452200000e0000 */
[----:B------:R-:W-:Y:S03]  /*ae10*/  BSSY B1, `(.L_x_221) ;  /* 0x0000010000017945 */ /* 0x000fe60003800000 */
[----:B---3-5:R2:W3:Y:S01]  /*ae20*/  SHFL.IDX PT, R35, R62, 0x1, 0x181f ;  /* 0x00381f003e237f89 */ /* 0x0284e200000e0000 */
[----:B------:R-:W-:Y:S05]  /*ae30*/  @P1 BRA `(.L_x_222) ;  /* 0x0000000000341947 */ /* 0x000fea0003800000 */
[----:B------:R-:W-:Y:S02]  /*ae40*/  ULDC UR4, c[0x0][0xac8] ;  /* 0x0002b20000047ab9 */ /* 0x000fe40000000800 */
[----:B------:R-:W-:Y:S02]  /*ae50*/  ISETP.GE.AND P4, PT, R2, UR4, PT ;  /* 0x0000000402007c0c */ /* 0x000fe4000bf86270 */
[----:B------:R-:W-:Y:S02]  /*ae60*/  ISETP.GE.AND P5, PT, R16, UR4, PT ;  /* 0x0000000410007c0c */ /* 0x000fe4000bfa6270 */
[----:B------:R-:W-:-:S09]  /*ae70*/  ISETP.GE.AND P6, PT, R17, UR4, PT ;  /* 0x0000000411007c0c */ /* 0x000fd2000bfc6270 */
[-C--:B---3--:R-:W-:Y:S02]  /*ae80*/  @!P4 LEA R20, P1, R2, R35.reuse, 0x1 ;  /* 0x000000230214c211 */ /* 0x088fe400078208ff */
[-C--:B------:R-:W-:Y:S02]  /*ae90*/  @!P5 LEA R32, P2, R16, R35.reuse, 0x1 ;  /* 0x000000231020d211 */ /* 0x080fe400078408ff */
[C---:B------:R-:W-:Y:S02]  /*aea0*/  @!P6 LEA R34, P3, R17.reuse, R35, 0x1 ;  /* 0x000000231122e211 */ /* 0x040fe400078608ff */
[-C--:B----4-:R-:W-:Y:S02]  /*aeb0*/  @!P4 LEA.HI.X R21, R2, R0.reuse, R227, 0x1, P1 ;  /* 0x000000000215c211 */ /* 0x090fe400008f0ce3 */
[-C--:B------:R-:W-:Y:S02]  /*aec0*/  @!P5 LEA.HI.X R33, R16, R0.reuse, R226, 0x1, P2 ;  /* 0x000000001021d211 */ /* 0x080fe400010f0ce2 */
[----:B------:R-:W-:Y:S01]  /*aed0*/  @!P6 LEA.HI.X R35, R17, R0, R225, 0x1, P3 ;  /* 0x000000001123e211 */ /* 0x000fe200018f0ce1 */
[----:B------:R3:W-:Y:S04]  /*aee0*/  @!P4 ST.E.128 desc[UR50][R20.64], R24 ;  /* 0x000000181400c985 */ /* 0x0007e8000c101d32 */
[----:B------:R3:W-:Y:S04]  /*aef0*/  @!P5 ST.E.128 desc[UR50][R32.64], R40 ;  /* 0x000000282000d985 */ /* 0x0007e8000c101d32 */
[----:B------:R3:W-:Y:S02]  /*af00*/  @!P6 ST.E.128 desc[UR50][R34.64], R52 ;  /* 0x000000342200e985 */ /* 0x0007e4000c101d32 */
.L_x_222:
[----:B------:R-:W-:Y:S05]  /*af10*/  BSYNC B1 ;  /* 0x0000000000017941 */ /* 0x000fea0003800000 */
.L_x_221:
[----:B----4-:R4:W0:Y:S01]  /*af20*/  SHFL.IDX PT, R0, R3, 0x2, 0x181f ;  /* 0x00581f0003007f89 */ /* 0x01082200000e0000 */
[----:B------:R-:W-:Y:S03]  /*af30*/  BSSY B1, `(.L_x_223) ;  /* 0x0000010000017945 */ /* 0x000fe60003800000 */
[----:B---3--:R4:W3:Y:S01]  /*af40*/  SHFL.IDX PT, R27, R62, 0x2, 0x181f ;  /* 0x00581f003e1b7f89 */ /* 0x0088e200000e0000 */
        /* <DEDUP_REMOVED lines=8> */
[-C--:B0-----:R-:W-:Y:S02]  /*afd0*/  @!P3 LEA.HI.X R21, R2, R0.reuse, R227, 0x1, P0 ;  /* 0x000000000215b211 */ /* 0x081fe400000f0ce3 */
[-C--:B------:R-:W-:Y:S02]  /*afe0*/  @!P4 LEA.HI.X R25, R16, R0.reuse, R226, 0x1, P1 ;  /* 0x000000001019c211 */ /* 0x080fe400008f0ce2 */
[----:B------:R-:W-:Y:S01]  /*aff0*/  @!P5 LEA.HI.X R27, R17, R0, R225, 0x1, P2 ;  /* 0x00000000111bd211 */ /* 0x000fe200010f0ce1 */
[----:B------:R0:W-:Y:S04]  /*b000*/  @!P3 ST.E.128 desc[UR50][R20.64], R12 ;  /* 0x0000000c1400b985 */ /* 0x0001e8000c101d32 */
[----:B------:R0:W-:Y:S04]  /*b010*/  @!P4 ST.E.128 desc[UR50][R24.64], R36 ;  /* 0x000000241800c985 */ /* 0x0001e8000c101d32 */
[----:B------:R0:W-:Y:S02]  /*b020*/  @!P5 ST.E.128 desc[UR50][R26.64], R48 ;  /* 0x000000301a00d985 */ /* 0x0001e4000c101d32 */
.L_x_224:
[----:B------:R-:W-:Y:S05]  /*b030*/  BSYNC B1 ;  /* 0x0000000000017941 */ /* 0x000fea0003800000 */
.L_x_223:
[----:B0-----:R-:W-:Y:S01]  /*b040*/  VIADD R0, R67, 0x60 ;  /* 0x0000006043007836 */ /* 0x001fe20000000000 */
[----:B--2-4-:R-:W0:Y:S04]  /*b050*/  SHFL.IDX PT, R3, R3, 0x3, 0x181f ;  /* 0x00781f0003037f89 */ /* 0x014e2800000e0000 */
[----:B------:R-:W-:Y:S01]  /*b060*/  ISETP.GE.AND P0, PT, R0, R66, PT ;  /* 0x000000420000720c */ /* 0x000fe20003f06270 */
[----:B------:R2:W4:-:S12]  /*b070*/  SHFL.IDX PT, R21, R62, 0x3, 0x181f ;  /* 0x00781f003e157f89 */ /* 0x00051800000e0000 */
[----:B--2---:R-:W-:Y:S05]  /*b080*/  @P0 BRA `(.L_x_225) ;  /* 0x0000000c00640947 */ /* 0x004fea0003800000 */
[----:B------:R-:W-:Y:S02]  /*b090*/  ULDC UR4, c[0x0][0xac8] ;  /* 0x0002b20000047ab9 */ /* 0x000fe40000000800 */
[----:B------:R-:W-:Y:S02]  /*b0a0*/  ISETP.GE.AND P2, PT, R2, UR4, PT ;  /* 0x0000000402007c0c */ /* 0x000fe4000bf46270 */
[----:B------:R-:W-:-:S11]  /*b0b0*/  ISETP.GE.AND P3, PT, R16, UR4, PT ;  /* 0x0000000410007c0c */ /* 0x000fd6000bf66270 */
[-C--:B----4-:R-:W-:Y:S02]  /*b0c0*/  @!P2 LEA R12, P0, R2, R21.reuse, 0x1 ;  /* 0x00000015020ca211 */ /* 0x090fe400078008ff */
[----:B------:R-:W-:Y:S02]  /*b0d0*/  @!P3 LEA R14, P1, R16, R21, 0x1 ;  /* 0x00000015100eb211 */ /* 0x000fe400078208ff */
[-C--:B0-----:R-:W-:Y:S02]  /*b0e0*/  @!P2 LEA.HI.X R13, R2, R3.reuse, R227, 0x1, P0 ;  /* 0x00000003020da211 */ /* 0x081fe400000f0ce3 */
[----:B------:R-:W-:Y:S02]  /*b0f0*/  @!P3 LEA.HI.X R15, R16, R3, R226, 0x1, P1 ;  /* 0x00000003100fb211 */ /* 0x000fe400008f0ce2 */
[----:B------:R-:W-:Y:S01]  /*b100*/  ISETP.GE.AND P0, PT, R17, UR4, PT ;  /* 0x0000000411007c0c */ /* 0x000fe2000bf06270 */
[----:B------:R2:W-:Y:S04]  /*b110*/  @!P2 ST.E.128 desc[UR50][R12.64], R8 ;  /* 0x000000080c00a985 */ /* 0x0005e8000c101d32 */
[----:B------:R2:W-:Y:S08]  /*b120*/  @!P3 ST.E.128 desc[UR50][R14.64], R28 ;  /* 0x0000001c0e00b985 */ /* 0x0005f0000c101d32 */
[----:B------:R-:W-:Y:S05]  /*b130*/  @P0 BRA `(.L_x_225) ;  /* 0x0000000c00380947 */ /* 0x000fea0003800000 */
[----:B--2---:R-:W-:-:S04]  /*b140*/  LEA R8, P0, R17, R21, 0x1 ;  /* 0x0000001511087211 */ /* 0x004fc800078008ff */
[----:B------:R-:W-:-:S05]  /*b150*/  LEA.HI.X R9, R17, R3, R225, 0x1, P0 ;  /* 0x0000000311097211 */ /* 0x000fca00000f0ce1 */
[----:B------:R0:W-:Y:S01]  /*b160*/  ST.E.128 desc[UR50][R8.64], R4 ;  /* 0x0000000408007985 */ /* 0x0001e2000c101d32 */
[----:B------:R-:W-:Y:S05]  /*b170*/  BRA `(.L_x_225) ;  /* 0x0000000c00287947 */ /* 0x000fea0003800000 */
.L_x_217:
[----:B------:R-:W-:Y:S01]  /*b180*/  ULDC.64 UR6, c[0x0][0xc00] ;  /* 0x0003000000067ab9 */ /* 0x000fe20000000a00 */
[----:B------:R-:W-:Y:S01]  /*b190*/  ULDC UR4, c[0x0][0xa88] ;  /* 0x0002a20000047ab9 */ /* 0x000fe20000000800 */
[----:B------:R-:W-:Y:S01]  /*b1a0*/  UISETP.NE.U32.AND UP0, UPT, UR6, URZ, UPT ;  /* 0x0000003f0600728c */ /* 0x000fe2000bf05070 */
[----:B------:R-:W0:Y:S03]  /*b1b0*/  LDC R11, c[0x0][0xbe8] ;  /* 0x0002fa00ff0b7b82 */ /* 0x000e260000000800 */
[----:B------:R-:W-:-:S03]  /*b1c0*/  UISETP.NE.AND.EX UP0, UPT, UR7, URZ, UPT, UP0 ;  /* 0x0000003f0700728c */ /* 0x000fc6000bf05300 */
[----:B------:R-:W-:Y:S02]  /*b1d0*/  ULDC.64 UR6, c[0x0][0xc00] ;  /* 0x0003000000067ab9 */ /* 0x000fe40000000a00 */
[----:B------:R-:W-:Y:S01]  /*b1e0*/  UIMAD.WIDE UR6, UR37, 0x4, UR6 ;  /* 0x00000004250678a5 */ /* 0x000fe2000f8e0206 */
[----:B------:R-:W-:-:S05]  /*b1f0*/  PLOP3.LUT P2, PT, PT, PT, UP0, 0x80, 0x0 ;  /* 0x000000000000781c */ /* 0x000fca0003f4f008 */
[----:B------:R-:W-:Y:S02]  /*b200*/  IMAD.U32 R4, RZ, RZ, UR6 ;  /* 0x00000006ff047e24 */ /* 0x000fe4000f8e00ff */
[----:B------:R-:W-:Y:S01]  /*b210*/  IMAD.U32 R5, RZ, RZ, UR7 ;  /* 0x00000007ff057e24 */ /* 0x000fe2000f8e00ff */
[----:B------:R-:W-:Y:S02]  /*b220*/  ULDC.64 UR6, c[0x0][0xc08] ;  /* 0x0003020000067ab9 */ /* 0x000fe40000000a00 */
[----:B------:R-:W-:-:S03]  /*b230*/  UISETP.NE.U32.AND UP1, UPT, UR6, URZ, UPT ;  /* 0x0000003f0600728c */ /* 0x000fc6000bf25070 */
[----:B------:R-:W2:Y:S01]  /*b240*/  @P2 LDG.E R3, desc[UR50][R4.64] ;  /* 0x0000003204032981 */ /* 0x000ea2000c1e1900 */
[----:B------:R-:W-:Y:S01]  /*b250*/  UISETP.NE.AND.EX UP1, UPT, UR7, URZ, UPT, UP1 ;  /* 0x0000003f0700728c */ /* 0x000fe2000bf25310 */
[----:B------:R-:W-:-:S05]  /*b260*/  IMAD.U32 R0, RZ, RZ, UR4 ;  /* 0x00000004ff007e24 */ /* 0x000fca000f8e00ff */
[----:B------:R-:W-:-:S05]  /*b270*/  PLOP3.LUT P3, PT, PT, PT, UP1, 0x80, 0x0 ;  /* 0x000000000000781c */ /* 0x000fca0003f6f018 */
[----:B------:R-:W-:Y:S02]  /*b280*/  @UP1 ULDC.64 UR6, c[0x0][0xc08] ;  /* 0x0003020000061ab9 */ /* 0x000fe40000000a00 */
[----:B------:R-:W-:-:S06]  /*b290*/  @UP1 UIMAD.WIDE UR6, UR37, 0x4, UR6 ;  /* 0x00000004250618a5 */ /* 0x000fcc000f8e0206 */
[----:B------:R-:W-:Y:S02]  /*b2a0*/  IMAD.U32 R6, RZ, RZ, UR6 ;  /* 0x00000006ff067e24 */ /* 0x000fe4000f8e00ff */
[----:B------:R-:W-:-:S05]  /*b2b0*/  IMAD.U32 R7, RZ, RZ, UR7 ;  /* 0x00000007ff077e24 */ /* 0x000fca000f8e00ff */
[----:B------:R1:W5:Y:S01]  /*b2c0*/  @P3 LDG.E R0, desc[UR50][R6.64] ;  /* 0x0000003206003981 */ /* 0x000362000c1e1900 */
[----:B0-----:R-:W-:Y:S01]  /*b2d0*/  ISETP.NE.AND P0, PT, R11, 0x1, PT ;  /* 0x000000010b00780c */ /* 0x001fe20003f05270 */
[----:B------:R-:W-:Y:S01]  /*b2e0*/  UMOV UR4, URZ ;  /* 0x0000003f00047c82 */ /* 0x000fe20008000000 */
[----:B------:R-:W-:Y:S01]  /*b2f0*/  USHF.R.S32.HI UR10, URZ, 0x1f, UR41 ;  /* 0x0000001f3f0a7899 */ /* 0x000fe20008011429 */
[----:B------:R-:W-:-:S10]  /*b300*/  ISETP.GE.AND P1, PT, R228, 0x80, PT ;  /* 0x00000080e400780c */ /* 0x000fd40003f26270 */
[----:B------:R-:W0:Y:S01]  /*b310*/  @P0 LDC R9, c[0x0][0xbec] ;  /* 0x0002fb00ff090b82 */ /* 0x000e220000000800 */
[----:B--2---:R-:W-:-:S13]  /*b320*/  @P2 R2UR UR4, R3 ;  /* 0x00000000030422ca */ /* 0x004fda00000e0000 */
[----:B------:R-:W-:Y:S01]  /*b330*/  USHF.R.S32.HI UR9, URZ, 0x1f, UR4 ;  /* 0x0000001f3f097899 */ /* 0x000fe20008011404 */
[----:B01----:R-:W-:Y:S11]  /*b340*/  @P3 BRA `(.L_x_226) ;  /* 0x0000000000103947 */ /* 0x003ff60003800000 */
[----:B------:R-:W-:Y:S05]  /*b350*/  @!P2 BRA `(.L_x_226) ;  /* 0x00000000000ca947 */ /* 0x000fea0003800000 */
[----:B------:R-:W2:Y:S04]  /*b360*/  LDG.E R3, desc[UR50][R4.64] ;  /* 0x0000003204037981 */ /* 0x000ea8000c1e1900 */
[----:B-----5:R-:W2:Y:S02]  /*b370*/  LDG.E R0, desc[UR50][R4.64+0x4] ;  /* 0x0000043204007981 */ /* 0x020ea4000c1e1900 */
[----:B--2---:R-:W-:-:S07]  /*b380*/  IMAD.IADD R0, R0, 0x1, -R3 ;  /* 0x0000000100007824 */ /* 0x004fce00078e0a03 */
.L_x_226:
[----:B------:R-:W-:Y:S01]  /*b390*/  USEL UR37, UR37, URZ, !UP0 ;  /* 0x0000003f25257287 */ /* 0x000fe2000c000000 */
[----:B------:R-:W-:Y:S01]  /*b3a0*/  BSSY B1, `(.L_x_227) ;  /* 0x000002d000017945 */ /* 0x000fe20003800000 */
[----:B------:R-:W-:-:S03]  /*b3b0*/  USEL UR38, UR38, URZ, !UP0 ;  /* 0x0000003f26267287 */ /* 0x000fc6000c000000 */
[----:B------:R-:W-:Y:S09]  /*b3c0*/  @P1 BRA `(.L_x_228) ;  /* 0x0000000000a81947 */ /* 0x000ff20003800000 */
[----:B------:R-:W0:Y:S01]  /*b3d0*/  S2R R4, SR_TID.X ;  /* 0x0000000000047919 */ /* 0x000e220000002100 */
[----:B------:R-:W1:Y:S01]  /*b3e0*/  LDC R6, c[0x0][0xbe8] ;  /* 0x0002fa00ff067b82 */ /* 0x000e620000000800 */
[----:B------:R-:W-:-:S04]  /*b3f0*/  IMAD.U32 R3, RZ, RZ, UR40 ;  /* 0x00000028ff037e24 */ /* 0x000fc8000f8e00ff */
[----:B0-----:R-:W-:Y:S02]  /*b400*/  IMAD R3, R3, 0x80, R4 ;  /* 0x0000008003037824 */ /* 0x001fe400078e0204 */
[----:B-1---5:R-:W-:Y:S02]  /*b410*/  IMAD R4, R0, R6, RZ ;  /* 0x0000000600047224 */ /* 0x022fe400078e02ff */
[----:B------:R-:W-:-:S05]  /*b420*/  VIADD R5, R3, 0xffffff80 ;  /* 0xffffff8003057836 */ /* 0x000fca0000000000 */
[----:B------:R-:W-:-:S13]  /*b430*/  ISETP.GE.AND P1, PT, R5, R4, PT ;  /* 0x000000040500720c */ /* 0x000fda0003f26270 */
[----:B------:R-:W-:Y:S05]  /*b440*/  @P1 BRA `(.L_x_228) ;  /* 0x0000000000881947 */ /* 0x000fea0003800000 */
[----:B------:R-:W-:Y:S01]  /*b450*/  ISETP.NE.AND P1, PT, R6, 0x1, PT ;  /* 0x000000010600780c */ /* 0x000fe20003f25270 */
[----:B------:R-:W-:Y:S01]  /*b460*/  ULDC.64 UR12, c[0x0][0xb90] ;  /* 0x0002e400000c7ab9 */ /* 0x000fe20000000a00 */
[----:B------:R-:W-:Y:S01]  /*b470*/  UMOV UR6, UR4 ;  /* 0x0000000400067c82 */ /* 0x000fe20008000000 */
[----:B------:R-:W-:Y:S01]  /*b480*/  UIMAD UR8, UR10, UR12, URZ ;  /* 0x0000000c0a0872a4 */ /* 0x000fe2000f8e023f */
[----:B------:R-:W-:Y:S02]  /*b490*/  UMOV UR7, UR9 ;  /* 0x0000000900077c82 */ /* 0x000fe40008000000 */
[----:B------:R-:W-:Y:S02]  /*b4a0*/  UIMAD.WIDE.U32 UR6, UR41, UR12, UR6 ;  /* 0x0000000c290672a5 */ /* 0x000fe4000f8e0006 */
[----:B------:R-:W-:-:S03]  /*b4b0*/  UIMAD UR8, UR41, UR13, UR8 ;  /* 0x0000000d290872a4 */ /* 0x000fc6000f8e0208 */
[----:B------:R-:W-:Y:S02]  /*b4c0*/  ULDC.64 UR12, c[0x0][0xb98] ;  /* 0x0002e600000c7ab9 */ /* 0x000fe40000000a00 */
[----:B------:R-:W0:Y:S01]  /*b4d0*/  @P1 LDC R4, c[0x0][0xbec] ;  /* 0x0002fb00ff041b82 */ /* 0x000e220000000800 */
[----:B------:R-:W-:Y:S02]  /*b4e0*/  UIADD3 UR7, UR7, UR8, URZ ;  /* 0x0000000807077290 */ /* 0x000fe4000fffe03f */
[----:B------:R-:W-:Y:S02]  /*b4f0*/  UIMAD UR8, UR38, UR12, URZ ;  /* 0x0000000c260872a4 */ /* 0x000fe4000f8e023f */
[----:B------:R-:W-:Y:S02]  /*b500*/  UIMAD.WIDE.U32 UR6, UR37, UR12, UR6 ;  /* 0x0000000c250672a5 */ /* 0x000fe4000f8e0006 */
[----:B------:R-:W-:Y:S01]  /*b510*/  UIMAD UR8, UR37, UR13, UR8 ;  /* 0x0000000d250872a4 */ /* 0x000fe2000f8e0208 */
[----:B------:R-:W1:Y:S02]  /*b520*/  @P1 LDC R8, c[0x0][0xbf0] ;  /* 0x0002fc00ff081b82 */ /* 0x000e640000000800 */
[----:B------:R-:W-:Y:S01]  /*b530*/  ULDC.64 UR12, c[0x0][0xb88] ;  /* 0x0002e200000c7ab9 */ /* 0x000fe20000000a00 */
[----:B0-----:R-:W-:-:S04]  /*b540*/  @P1 IMAD.HI.U32 R3, R5, R4, RZ ;  /* 0x0000000405031227 */ /* 0x001fc800078e00ff */
[----:B------:R-:W-:Y:S01]  /*b550*/  IMAD.MOV.U32 R4, RZ, RZ, R5 ;  /* 0x000000ffff047224 */ /* 0x000fe200078e0005 */
[----:B-1----:R-:W-:Y:S01]  /*b560*/  @P1 SHF.R.U32.HI R4, RZ, R8, R3 ;  /* 0x00000008ff041219 */ /* 0x002fe20000011603 */
[----:B------:R-:W-:-:S04]  /*b570*/  IMAD.U32 R8, RZ, RZ, UR8 ;  /* 0x00000008ff087e24 */ /* 0x000fc8000f8e00ff */
[----:B------:R-:W-:-:S04]  /*b580*/  IMAD.MOV R3, RZ, RZ, -R4 ;  /* 0x000000ffff037224 */ /* 0x000fc800078e0a04 */
[----:B------:R-:W-:Y:S01]  /*b590*/  IMAD R3, R6, R3, R5 ;  /* 0x0000000306037224 */ /* 0x000fe200078e0205 */
[----:B------:R-:W-:Y:S02]  /*b5a0*/  SHF.R.S32.HI R5, RZ, 0x1f, R4 ;  /* 0x0000001fff057819 */ /* 0x000fe40000011404 */
[----:B------:R-:W-:Y:S02]  /*b5b0*/  IADD3 R4, P1, R4, UR6, RZ ;  /* 0x0000000604047c10 */ /* 0x000fe4000ff3e0ff */
[----:B------:R-:W-:Y:S02]  /*b5c0*/  SHF.R.S32.HI R6, RZ, 0x1f, R3 ;  /* 0x0000001fff067819 */ /* 0x000fe40000011403 */
[----:B------:R-:W-:Y:S01]  /*b5d0*/  IADD3.X R5, R5, UR7, R8, P1, !PT ;  /* 0x0000000705057c10 */ /* 0x000fe20008ffe408 */
[----:B------:R-:W-:Y:S02]  /*b5e0*/  ULDC.64 UR6, c[0x0][0xb50] ;  /* 0x0002d40000067ab9 */ /* 0x000fe40000000a00 */
[----:B------:R-:W-:-:S02]  /*b5f0*/  IMAD R6, R6, UR12, RZ ;  /* 0x0000000c06067c24 */ /* 0x000fc4000f8e02ff */
[----:B------:R-:W-:-:S04]  /*b600*/  IMAD.WIDE.U32 R4, R3, UR12, R4 ;  /* 0x0000000c03047c25 */ /* 0x000fc8000f8e0004 */
[----:B------:R-:W-:Y:S01]  /*b610*/  IMAD R7, R3, UR13, R6 ;  /* 0x0000000d03077c24 */ /* 0x000fe2000f8e0206 */
[----:B------:R-:W-:-:S03]  /*b620*/  LEA R6, P1, R4, UR6, 0x2 ;  /* 0x0000000604067c11 */ /* 0x000fc6000f8210ff */
[----:B------:R-:W-:-:S05]  /*b630*/  IMAD.IADD R3, R5, 0x1, R7 ;  /* 0x0000000105037824 */ /* 0x000fca00078e0207 */
[----:B------:R-:W-:Y:S01]  /*b640*/  LEA.HI.X R7, R4, UR7, R3, 0x2, P1 ;  /* 0x0000000704077c11 */ /* 0x000fe200088f1403 */
[----:B------:R-:W-:-:S05]  /*b650*/  IMAD.MOV.U32 R3, RZ, RZ, -0x800000 ;  /* 0xff800000ff037424 */ /* 0x000fca00078e00ff */
[----:B------:R0:W-:Y:S02]  /*b660*/  STG.E desc[UR50][R6.64], R3 ;  /* 0x0000000306007986 */ /* 0x0001e4000c101932 */
.L_x_228:
[----:B------:R-:W-:Y:S05]  /*b670*/  BSYNC B1 ;  /* 0x0000000000017941 */ /* 0x000fea0003800000 */
.L_x_227:
[----:B------:R-:W1:Y:S01]  /*b680*/  @P0 LDC R5, c[0x0][0xbf0] ;  /* 0x0002fc00ff050b82 */ /* 0x000e620000000800 */
[----:B------:R-:W-:Y:S01]  /*b690*/  ULDC.64 UR12, c[0x0][0xaa0] ;  /* 0x0002a800000c7ab9 */ /* 0x000fe20000000a00 */
[----:B0-----:R-:W-:Y:S01]  /*b6a0*/  IMAD R3, R18, 0x20, R19 ;  /* 0x0000002012037824 */ /* 0x001fe200078e0213 */
[----:B------:R-:W-:Y:S01]  /*b6b0*/  UIMAD UR8, UR9, UR12, URZ ;  /* 0x0000000c090872a4 */ /* 0x000fe2000f8e023f */
[----:B------:R-:W-:Y:S01]  /*b6c0*/  IMAD.U32 R8, RZ, RZ, UR40 ;  /* 0x00000028ff087e24 */ /* 0x000fe2000f8e00ff */
[----:B------:R-:W-:Y:S01]  /*b6d0*/  UIMAD.WIDE.U32 UR6, UR4, UR12, URZ ;  /* 0x0000000c040672a5 */ /* 0x000fe2000f8e003f */
[----:B------:R-:W-:Y:S01]  /*b6e0*/  BSSY B1, `(.L_x_229) ;  /* 0x000003d000017945 */ /* 0x000fe20003800000 */
[----:B------:R-:W-:Y:S01]  /*b6f0*/  UIMAD UR8, UR4, UR13, UR8 ;  /* 0x0000000d040872a4 */ /* 0x000fe2000f8e0208 */
[----:B------:R-:W-:Y:S02]  /*b700*/  IMAD R8, R8, 0x80, R3 ;  /* 0x0000008008087824 */ /* 0x000fe400078e0203 */
[----:B------:R-:W-:Y:S01]  /*b710*/  ULDC.64 UR12, c[0x0][0xae8] ;  /* 0x0002ba00000c7ab9 */ /* 0x000fe20000000a00 */
[----:B------:R-:W-:Y:S01]  /*b720*/  UIADD3 UR7, UR7, UR8, URZ ;  /* 0x0000000807077290 */ /* 0x000fe2000fffe03f */
[----:B------:R-:W-:Y:S01]  /*b730*/  @P0 IMAD.HI.U32 R4, R8, R9, RZ ;  /* 0x0000000908040227 */ /* 0x000fe200078e00ff */
[----:B------:R-:W-:-:S02]  /*b740*/  UIMAD UR4, UR10, UR12, URZ ;  /* 0x0000000c0a0472a4 */ /* 0x000fc4000f8e023f */
[----:B------:R-:W-:Y:S01]  /*b750*/  UIMAD.WIDE.U32 UR6, UR41, UR12, UR6 ;  /* 0x0000000c290672a5 */ /* 0x000fe2000f8e0006 */
[----:B------:R-:W-:Y:S01]  /*b760*/  IMAD.MOV.U32 R3, RZ, RZ, R8 ;  /* 0x000000ffff037224 */ /* 0x000fe200078e0008 */
[----:B------:R-:W-:Y:S01]  /*b770*/  UIMAD UR4, UR41, UR13, UR4 ;  /* 0x0000000d290472a4 */ /* 0x000fe2000f8e0204 */
[----:B------:R-:W-:-:S03]  /*b780*/  ULDC.64 UR8, c[0x0][0xaf0] ;  /* 0x0002bc0000087ab9 */ /* 0x000fc60000000a00 */
[----:B------:R-:W-:Y:S02]  /*b790*/  UIADD3 UR7, UR7, UR4, URZ ;  /* 0x0000000407077290 */ /* 0x000fe4000fffe03f */
[----:B------:R-:W-:Y:S01]  /*b7a0*/  UIMAD UR4, UR38, UR8, URZ ;  /* 0x00000008260472a4 */ /* 0x000fe2000f8e023f */
[----:B-1----:R-:W-:Y:S01]  /*b7b0*/  @P0 SHF.R.U32.HI R3, RZ, R5, R4 ;  /* 0x00000005ff030219 */ /* 0x002fe20000011604 */
[----:B------:R-:W-:Y:S02]  /*b7c0*/  UIMAD.WIDE.U32 UR6, UR37, UR8, UR6 ;  /* 0x00000008250672a5 */ /* 0x000fe4000f8e0006 */
[----:B------:R-:W-:Y:S01]  /*b7d0*/  UIMAD UR4, UR37, UR9, UR4 ;  /* 0x00000009250472a4 */ /* 0x000fe2000f8e0204 */
[--C-:B------:R-:W-:Y:S01]  /*b7e0*/  SHF.R.S32.HI R4, RZ, 0x1f, R3.reuse ;  /* 0x0000001fff047819 */ /* 0x100fe20000011403 */
[----:B------:R-:W-:Y:S01]  /*b7f0*/  IMAD.MOV R7, RZ, RZ, -R3 ;  /* 0x000000ffff077224 */ /* 0x000fe200078e0a03 */
[----:B------:R-:W-:Y:S01]  /*b800*/  ULDC.64 UR8, c[0x0][0xae0] ;  /* 0x0002b80000087ab9 */ /* 0x000fe20000000a00 */
[----:B------:R-:W-:-:S02]  /*b810*/  UIADD3 UR4, UR7, UR4, URZ ;  /* 0x0000000407047290 */ /* 0x000fc4000fffe03f */
[----:B------:R-:W-:Y:S02]  /*b820*/  IMAD.U32 R5, RZ, RZ, UR7 ;  /* 0x00000007ff057e24 */ /* 0x000fe4000f8e00ff */
[----:B------:R-:W-:Y:S02]  /*b830*/  IMAD R6, R4, UR8, RZ ;  /* 0x0000000804067c24 */ /* 0x000fe4000f8e02ff */
[----:B------:R-:W-:Y:S01]  /*b840*/  IMAD.U32 R4, RZ, RZ, UR6 ;  /* 0x00000006ff047e24 */ /* 0x000fe2000f8e00ff */
[----:B------:R-:W-:Y:S01]  /*b850*/  ULDC.64 UR6, c[0x0][0xad8] ;  /* 0x0002b60000067ab9 */ /* 0x000fe20000000a00 */
[----:B------:R-:W-:Y:S02]  /*b860*/  IMAD.U32 R5, RZ, RZ, UR4 ;  /* 0x00000004ff057e24 */ /* 0x000fe4000f8e00ff */
[----:B------:R-:W-:Y:S02]  /*b870*/  IMAD R7, R11, R7, R8 ;  /* 0x000000070b077224 */ /* 0x000fe400078e0208 */
[----:B------:R-:W-:-:S02]  /*b880*/  IMAD R9, R3, UR9, R6 ;  /* 0x0000000903097c24 */ /* 0x000fc4000f8e0206 */
[----:B------:R-:W-:Y:S01]  /*b890*/  IMAD.WIDE.U32 R4, R3, UR8, R4 ;  /* 0x0000000803047c25 */ /* 0x000fe2000f8e0004 */
[----:B------:R-:W-:-:S03]  /*b8a0*/  SHF.R.S32.HI R3, RZ, 0x1f, R7 ;  /* 0x0000001fff037819 */ /* 0x000fc60000011407 */
[----:B------:R-:W-:Y:S02]  /*b8b0*/  IMAD.U32 R8, RZ, RZ, UR40 ;  /* 0x00000028ff087e24 */ /* 0x000fe4000f8e00ff */
[----:B------:R-:W-:Y:S02]  /*b8c0*/  IMAD.IADD R5, R5, 0x1, R9 ;  /* 0x0000000105057824 */ /* 0x000fe400078e0209 */
[----:B------:R-:W-:Y:S02]  /*b8d0*/  IMAD R6, R3, UR6, RZ ;  /* 0x0000000603067c24 */ /* 0x000fe4000f8e02ff */
[----:B------:R-:W-:Y:S02]  /*b8e0*/  IMAD R8, R8, 0x80, R19 ;  /* 0x0000008008087824 */ /* 0x000fe400078e0213 */
[----:B-----5:R-:W-:Y:S02]  /*b8f0*/  IMAD R11, R0, R11, RZ ;  /* 0x0000000b000b7224 */ /* 0x020fe400078e02ff */
[----:B------:R-:W-:-:S02]  /*b900*/  IMAD R3, R7, UR7, R6 ;  /* 0x0000000707037c24 */ /* 0x000fc4000f8e0206 */
[----:B------:R-:W-:Y:S01]  /*b910*/  IMAD.WIDE.U32 R4, R7, UR6, R4 ;  /* 0x0000000607047c25 */ /* 0x000fe2000f8e0004 */
[C---:B------:R-:W-:Y:S01]  /*b920*/  ISETP.GE.AND P2, PT, R8.reuse, R11, PT ;  /* 0x0000000b0800720c */ /* 0x040fe20003f46270 */
[----:B------:R-:W-:Y:S02]  /*b930*/  ULDC.64 UR6, c[0x0][0xa80] ;  /* 0x0002a00000067ab9 */ /* 0x000fe40000000a00 */
[----:B------:R-:W-:Y:S01]  /*b940*/  VIADD R0, R8, 0x20 ;  /* 0x0000002008007836 */ /* 0x000fe20000000000 */
[----:B------:R-:W-:Y:S01]  /*b950*/  LEA R6, P3, R4, UR6, 0x1 ;  /* 0x0000000604067c11 */ /* 0x000fe2000f8608ff */
[----:B------:R-:W-:-:S03]  /*b960*/  IMAD.IADD R3, R5, 0x1, R3 ;  /* 0x0000000105037824 */ /* 0x000fc600078e0203 */
[-C--:B------:R-:W-:Y:S01]  /*b970*/  ISETP.GE.AND P1, PT, R0, R11.reuse, PT ;  /* 0x0000000b0000720c */ /* 0x080fe20003f26270 */
[----:B------:R-:W-:Y:S01]  /*b980*/  VIADD R0, R8, 0x40 ;  /* 0x0000004008007836 */ /* 0x000fe20000000000 */
[----:B------:R-:W-:Y:S01]  /*b990*/  LEA.HI.X R3, R4, UR7, R3, 0x1, P3 ;  /* 0x0000000704037c11 */ /* 0x000fe200098f0c03 */
[----:B------:R0:W1:Y:S03]  /*b9a0*/  SHFL.IDX PT, R5, R6, RZ, 0x181f ;  /* 0x00181fff06057589 */ /* 0x00006600000e0000 */
[----:B------:R-:W-:Y:S02]  /*b9b0*/  ISETP.GE.AND P0, PT, R0, R11, PT ;  /* 0x0000000b0000720c */ /* 0x000fe40003f06270 */
[----:B------:R0:W2:Y:S01]  /*b9c0*/  SHFL.IDX PT, R0, R3, RZ, 0x181f ;  /* 0x00181fff03007589 */ /* 0x0000a200000e0000 */
[----:B------:R-:W-:Y:S10]  /*b9d0*/  @P2 BRA `(.L_x_230) ;  /* 0x0000000000342947 */ /* 0x000ff40003800000 */
        /* <DEDUP_REMOVED lines=9> */
[----:B------:R3:W-:Y:S01]  /*ba70*/  @!P4 ST.E.128 desc[UR50][R12.64], RZ ;  /* 0x000000ff0c00c985 */ /* 0x0007e2000c101d32 */
[----:B------:R-:W-:-:S03]  /*ba80*/  @!P2 LEA.HI.X R5, R17, R0, R225, 0x1, P6 ;  /* 0x000000001105a211 */ /* 0x000fc600030f0ce1 */
[----:B------:R3:W-:Y:S04]  /*ba90*/  @!P3 ST.E.128 desc[UR50][R14.64], RZ ;  /* 0x000000ff0e00b985 */ /* 0x0007e8000c101d32 */
[----:B------:R3:W-:Y:S02]  /*baa0*/  @!P2 ST.E.128 desc[UR50][R4.64], RZ ;  /* 0x000000ff0400a985 */ /* 0x0007e4000c101d32 */
.L_x_230:
[----:B------:R-:W-:Y:S05]  /*bab0*/  BSYNC B1 ;  /* 0x0000000000017941 */ /* 0x000fea0003800000 */
.L_x_229:
[----:B--2---:R2:W4:Y:S01]  /*bac0*/  SHFL.IDX PT, R0, R3, 0x1, 0x181f ;  /* 0x00381f0003007f89 */ /* 0x00452200000e0000 */
[----:B------:R-:W-:Y:S03]  /*bad0*/  BSSY B1, `(.L_x_231) ;  /* 0x0000010000017945 */ /* 0x000fe60003800000 */
[----:B-1-3--:R2:W1:Y:S01]  /*bae0*/  SHFL.IDX PT, R5, R6, 0x1, 0x181f ;  /* 0x00381f0006057f89 */ /* 0x00a46200000e0000 */
[----:B------:R-:W-:Y:S05]  /*baf0*/  @P1 BRA `(.L_x_232) ;  /* 0x0000000000341947 */ /* 0x000fea0003800000 */
[----:B------:R-:W-:Y:S02]  /*bb00*/  ULDC UR4, c[0x0][0xac8] ;  /* 0x0002b20000047ab9 */ /* 0x000fe40000000800 */
[----:B------:R-:W-:Y:S02]  /*bb10*/  ISETP.GE.AND P4, PT, R2, UR4, PT ;  /* 0x0000000402007c0c */ /* 0x000fe4000bf86270 */
[----:B------:R-:W-:Y:S02]  /*bb20*/  ISETP.GE.AND P5, PT, R16, UR4, PT ;  /* 0x0000000410007c0c */ /* 0x000fe4000bfa6270 */
[----:B------:R-:W-:-:S09]  /*bb30*/  ISETP.GE.AND P6, PT, R17, UR4, PT ;  /* 0x0000000411007c0c */ /* 0x000fd2000bfc6270 */
[-C--:B-1----:R-:W-:Y:S02]  /*bb40*/  @!P4 LEA R12, P1, R2, R5.reuse, 0x1 ;  /* 0x00000005020cc211 */ /* 0x082fe400078208ff */
[-C--:B------:R-:W-:Y:S02]  /*bb50*/  @!P5 LEA R14, P2, R16, R5.reuse, 0x1 ;  /* 0x00000005100ed211 */ /* 0x080fe400078408ff */
[C---:B------:R-:W-:Y:S02]  /*bb60*/  @!P6 LEA R4, P3, R17.reuse, R5, 0x1 ;  /* 0x000000051104e211 */ /* 0x040fe400078608ff */
[-C--:B----4-:R-:W-:Y:S02]  /*bb70*/  @!P4 LEA.HI.X R13, R2, R0.reuse, R227, 0x1, P1 ;  /* 0x00000000020dc211 */ /* 0x090fe400008f0ce3 */
[-C--:B------:R-:W-:Y:S02]  /*bb80*/  @!P5 LEA.HI.X R15, R16, R0.reuse, R226, 0x1, P2 ;  /* 0x00000000100fd211 */ /* 0x080fe400010f0ce2 */
[----:B------:R-:W-:Y:S01]  /*bb90*/  @!P6 LEA.HI.X R5, R17, R0, R225, 0x1, P3 ;  /* 0x000000001105e211 */ /* 0x000fe200018f0ce1 */
[----:B------:R3:W-:Y:S04]  /*bba0*/  @!P4 ST.E.128 desc[UR50][R12.64], RZ ;  /* 0x000000ff0c00c985 */ /* 0x0007e8000c101d32 */
[----:B------:R3:W-:Y:S04]  /*bbb0*/  @!P5 ST.E.128 desc[UR50][R14.64], RZ ;  /* 0x000000ff0e00d985 */ /* 0x0007e8000c101d32 */
[----:B------:R3:W-:Y:S02]  /*bbc0*/  @!P6 ST.E.128 desc[UR50][R4.64], RZ ;  /* 0x000000ff0400e985 */ /* 0x0007e4000c101d32 */
.L_x_232:
[----:B------:R-:W-:Y:S05]  /*bbd0*/  BSYNC B1 ;  /* 0x0000000000017941 */ /* 0x000fea0003800000 */
.L_x_231:
[----:B----4-:R4:W0:Y:S01]  /*bbe0*/  SHFL.IDX PT, R0, R3, 0x2, 0x181f ;  /* 0x00581f0003007f89 */ /* 0x01082200000e0000 */
        /* <DEDUP_REMOVED lines=10> */
[-C--:B0-----:R-:W-:Y:S02]  /*bc90*/  @!P3 LEA.HI.X R13, R2, R0.reuse, R227, 0x1, P0 ;  /* 0x00000000020db211 */ /* 0x081fe400000f0ce3 */
[-C--:B------:R-:W-:Y:S02]  /*bca0*/  @!P4 LEA.HI.X R15, R16, R0.reuse, R226, 0x1, P1 ;  /* 0x00000000100fc211 */ /* 0x080fe400008f0ce2 */
[----:B------:R-:W-:Y:S01]  /*bcb0*/  @!P5 LEA.HI.X R5, R17, R0, R225, 0x1, P2 ;  /* 0x000000001105d211 */ /* 0x000fe200010f0ce1 */
[----:B------:R3:W-:Y:S04]  /*bcc0*/  @!P3 ST.E.128 desc[UR50][R12.64], RZ ;  /* 0x000000ff0c00b985 */ /* 0x0007e8000c101d32 */
[----:B------:R3:W-:Y:S04]  /*bcd0*/  @!P4 ST.E.128 desc[UR50][R14.64], RZ ;  /* 0x000000ff0e00c985 */ /* 0x0007e8000c101d32 */
[----:B------:R3:W-:Y:S02]  /*bce0*/  @!P5 ST.E.128 desc[UR50][R4.64], RZ ;  /* 0x000000ff0400d985 */ /* 0x0007e4000c101d32 */
.L_x_234:
[----:B------:R-:W-:Y:S05]  /*bcf0*/  BSYNC B1 ;  /* 0x0000000000017941 */ /* 0x000fea0003800000 */
.L_x_233:
[----:B0-----:R-:W-:Y:S01]  /*bd00*/  VIADD R0, R8, 0x60 ;  /* 0x0000006008007836 */ /* 0x001fe20000000000 */
[----:B--2-4-:R-:W0:Y:S04]  /*bd10*/  SHFL.IDX PT, R3, R3, 0x3, 0x181f ;  /* 0x00781f0003037f89 */ /* 0x014e2800000e0000 */
[----:B------:R-:W-:Y:S01]  /*bd20*/  ISETP.GE.AND P0, PT, R0, R11, PT ;  /* 0x0000000b0000720c */ /* 0x000fe20003f06270 */
[----:B-1-3--:R1:W2:-:S12]  /*bd30*/  SHFL.IDX PT, R5, R6, 0x3, 0x181f ;  /* 0x00781f0006057f89 */ /* 0x00a29800000e0000 */
[----:B-1----:R-:W-:Y:S05]  /*bd40*/  @P0 BRA `(.L_x_225) ;  /* 0x0000000000340947 */ /* 0x002fea0003800000 */
[----:B------:R-:W-:Y:S02]  /*bd50*/  ULDC UR4, c[0x0][0xac8] ;  /* 0x0002b20000047ab9 */ /* 0x000fe40000000800 */
[----:B------:R-:W-:Y:S02]  /*bd60*/  ISETP.GE.AND P3, PT, R2, UR4, PT ;  /* 0x0000000402007c0c */ /* 0x000fe4000bf66270 */
[----:B------:R-:W-:Y:S02]  /*bd70*/  ISETP.GE.AND P4, PT, R16, UR4, PT ;  /* 0x0000000410007c0c */ /* 0x000fe4000bf86270 */
[----:B------:R-:W-:-:S09]  /*bd80*/  ISETP.GE.AND P5, PT, R17, UR4, PT ;  /* 0x0000000411007c0c */ /* 0x000fd2000bfa6270 */
[-C--:B--2---:R-:W-:Y:S02]  /*bd90*/  @!P3 LEA R6, P0, R2, R5.reuse, 0x1 ;  /* 0x000000050206b211 */ /* 0x084fe400078008ff */
        /* <DEDUP_REMOVED lines=8> */
.L_x_225:
[----:B------:R-:W-:Y:S05]  /*be20*/  BSYNC B0 ;  /* 0x0000000000007941 */ /* 0x000fea0003800000 */
.L_x_216:
[----:B------:R-:W-:Y:S02]  /*be30*/  ULDC UR4, c[0x0][0xc3c] ;  /* 0x00030f0000047ab9 */ /* 0x000fe40000000800 */
[----:B------:R-:W-:-:S13]  /*be40*/  ISETP.GE.AND P0, PT, R63, UR4, PT ;  /* 0x000000043f007c0c */ /* 0x000fda000bf06270 */
[----:B------:R-:W-:Y:S05]  /*be50*/  @!P0 BRA `(.L_x_235) ;  /* 0xffffff4c00c88947 */ /* 0x000fea000383ffff */
[----:B------:R-:W-:Y:S05]  /*be60*/  EXIT ;  /* 0x000000000000794d */ /* 0x000fea0003800000 */
.L_x_188:
[----:B------:R-:W-:-:S08]  /*be70*/  NOP ;  /* 0x0000000000007918 */ /* 0x000fd00000000000 */
[----:B------:R-:W0:-:S00]  /*be80*/  USETMAXREG.DEALLOC.CTAPOOL 0x28 ;  /* 0x00000028000079c8 */ /* 0x000e0000080e0500 */
[----:B0-----:R-:W-:Y:S02]  /*be90*/  LOP3.LUT R0, R0, 0x3, RZ, 0xc0, !PT ;  /* 0x0000000300007812 */ /* 0x001fe400078ec0ff */
[----:B------:R-:W-:-:S04]  /*bea0*/  LOP3.LUT R32, R32, 0xfffffeff, RZ, 0xc0, !PT ;  /* 0xfffffeff20207812 */ /* 0x000fc800078ec0ff */
[----:B------:R-:W0:Y:S02]  /*beb0*/  SHFL.IDX PT, R0, R0, RZ, 0x1f ;  /* 0x00001fff00007589 */ /* 0x000e2400000e0000 */
[----:B0-----:R-:W-:-:S13]  /*bec0*/  ISETP.NE.AND P0, PT, R0, RZ, PT ;  /* 0x000000ff0000720c */ /* 0x001fda0003f05270 */
[----:B------:R-:W-:Y:S01]  /*bed0*/  @P0 BAR.SYNC.DEFER_BLOCKING 0x5, 0x180 ;  /* 0x0146000000000b1d */ /* 0x000fe20000010000 */
[----:B------:R-:W-:Y:S02]  /*bee0*/  @P0 MOV R3, 0x400 ;  /* 0x0000040000030802 */ /* 0x000fe40000000f00 */
[----:B------:R-:W-:Y:S02]  /*bef0*/  @P0 LOP3.LUT R32, R32, 0x100, RZ, 0xfc, !PT ;  /* 0x0000010020200812 */ /* 0x000fe400078efcff */
[----:B------:R-:W-:-:S05]  /*bf00*/  @P0 LEA R2, R2, R3, 0x18 ;  /* 0x0000000302020211 */ /* 0x000fca00078ec0ff */
[----:B------:R-:W0:Y:S02]  /*bf10*/  @P0 LDS.128 R16, [R2+0x334d0] ;  /* 0x0334d00002100984 */ /* 0x000e240000000c00 */
[----:B0-----:R-:W-:Y:S01]  /*bf20*/  @P0 R2UR UR40, R19 ;  /* 0x00000000132802ca */ /* 0x001fe200000e0000 */
[----:B------:R-:W-:Y:S06]  /*bf30*/  @P0 BAR.ARV 0x4, 0x180 ;  /* 0x0106000000000b1d */ /* 0x000fec0000002000 */
[----:B------:R-:W-:Y:S08]  /*bf40*/  @P0 BRA `(.L_x_236) ;  /* 0x00000008000c0947 */ /* 0x000ff00003800000 */
[----:B------:R-:W0:Y:S01]  /*bf50*/  S2R R4, SR_TID.X ;  /* 0x0000000000047919 */ /* 0x000e220000002100 */
[----:B------:R-:W-:Y:S01]  /*bf60*/  ULDC UR4, c[0x0][0xc3c] ;  /* 0x00030f0000047ab9 */ /* 0x000fe20000000800 */
[----:B------:R-:W-:Y:S01]  /*bf70*/  IMAD.MOV.U32 R0, RZ, RZ, RZ ;  /* 0x000000ffff007224 */ /* 0x000fe200078e00ff */
[----:B------:R-:W1:Y:S01]  /*bf80*/  LDC R11, c[0x0][0xc38] ;  /* 0x00030e00ff0b7b82 */ /* 0x000e620000000800 */
[----:B0-----:R-:W-:-:S04]  /*bf90*/  LOP3.LUT R5, R4, 0x1f, RZ, 0xc0, !PT ;  /* 0x0000001f04057812 */ /* 0x001fc800078ec0ff */
[----:B------:R-:W-:-:S04]  /*bfa0*/  ISETP.NE.AND P0, PT, R5, 0x1f, PT ;  /* 0x0000001f0500780c */ /* 0x000fc80003f05270 */
[----:B------:R-:W-:-:S13]  /*bfb0*/  ISETP.GE.OR P1, PT, R5, UR4, !P0 ;  /* 0x0000000405007c0c */ /* 0x000fda000c726670 */
[----:B------:R-:W0:Y:S02]  /*bfc0*/  @!P1 LDC.64 R2, c[0x0][0xc80] ;  /* 0x00032000ff029b82 */ /* 0x000e240000000a00 */
[----:B0-----:R-:W-:-:S05]  /*bfd0*/  @!P1 IMAD.WIDE.U32 R2, R5, 0x4, R2 ;  /* 0x0000000405029825 */ /* 0x001fca00078e0002 */
[----:B------:R-:W2:Y:S01]  /*bfe0*/  @!P1 LDG.E R0, desc[UR50][R2.64] ;  /* 0x0000003202009981 */ /* 0x000ea2000c1e1900 */
[C---:B------:R-:W-:Y:S01]  /*bff0*/  ISETP.NE.AND P1, PT, R5.reuse, RZ, PT ;  /* 0x000000ff0500720c */ /* 0x040fe20003f25270 */
[----:B------:R-:W-:Y:S01]  /*c000*/  UMOV UR4, URZ ;  /* 0x0000003f00047c82 */ /* 0x000fe20008000000 */
[C---:B------:R-:W-:Y:S01]  /*c010*/  ISETP.GE.U32.AND P2, PT, R5.reuse, 0x2, PT ;  /* 0x000000020500780c */ /* 0x040fe20003f46070 */
[----:B------:R-:W-:Y:S01]  /*c020*/  IMAD.MOV.U32 R16, RZ, RZ, RZ ;  /* 0x000000ffff107224 */ /* 0x000fe200078e00ff */
[C---:B------:R-:W-:Y:S02]  /*c030*/  ISETP.GE.U32.AND P3, PT, R5.reuse, 0x4, PT ;  /* 0x000000040500780c */ /* 0x040fe40003f66070 */
[C---:B------:R-:W-:Y:S02]  /*c040*/  ISETP.GE.U32.AND P4, PT, R5.reuse, 0x8, PT ;  /* 0x000000080500780c */ /* 0x040fe40003f86070 */
[----:B------:R-:W-:Y:S01]  /*c050*/  ISETP.GE.U32.AND P5, PT, R5, 0x10, PT ;  /* 0x000000100500780c */ /* 0x000fe20003fa6070 */
[----:B--2---:R-:W0:Y:S02]  /*c060*/  SHFL.UP PT, R4, R0, 0x1, RZ ;  /* 0x0420000000047989 */ /* 0x004e2400000e00ff */
[----:B0-----:R-:W-:-:S05]  /*c070*/  SEL R7, R4, RZ, P1 ;  /* 0x000000ff04077207 */ /* 0x001fca0000800000 */
[----:B------:R-:W-:-:S05]  /*c080*/  IMAD.IADD R7, R0, 0x1, R7 ;  /* 0x0000000100077824 */ /* 0x000fca00078e0207 */
[----:B------:R-:W0:Y:S02]  /*c090*/  SHFL.UP PT, R4, R7, 0x2, RZ ;  /* 0x0440000007047989 */ /* 0x000e2400000e00ff */
        /* <DEDUP_REMOVED lines=10> */
[----:B------:R-:W-:Y:S02]  /*c140*/  IMAD.IADD R6, R2, 0x1, R7 ;  /* 0x0000000102067824 */ /* 0x000fe400078e0207 */
[----:B------:R-:W0:Y:S03]  /*c150*/  S2R R7, SR_CTAID.X ;  /* 0x0000000000077919 */ /* 0x000e260000002500 */
[----:B------:R-:W1:Y:S02]  /*c160*/  SHFL.IDX PT, R4, R6, 0x1f, 0x1f ;  /* 0x03e01f0006047f89 */ /* 0x000e6400000e0000 */
[----:B-1----:R-:W-:-:S04]  /*c170*/  IMAD R4, R4, R11, RZ ;  /* 0x0000000b04047224 */ /* 0x002fc800078e02ff */
[----:B------:R-:W-:Y:S01]  /*c180*/  IMAD.MOV.U32 R3, RZ, RZ, R4 ;  /* 0x000000ffff037224 */ /* 0x000fe200078e0004 */
[----:B0-----:R-:W-:-:S13]  /*c190*/  ISETP.GT.AND P6, PT, R4, R7, PT ;  /* 0x000000070400720c */ /* 0x001fda0003fc4270 */
[----:B------:R-:W-:Y:S05]  /*c1a0*/  @P6 BRA `(.L_x_237) ;  /* 0x0000000000946947 */ /* 0x000fea0003800000 */
[----:B------:R-:W-:Y:S01]  /*c1b0*/  IMAD.MOV.U32 R4, RZ, RZ, R3 ;  /* 0x000000ffff047224 */ /* 0x000fe200078e0003 */
[----:B------:R-:W-:Y:S01]  /*c1c0*/  UMOV UR4, URZ ;  /* 0x0000003f00047c82 */ /* 0x000fe20008000000 */
[----:B------:R-:W-:-:S05]  /*c1d0*/  ULDC UR5, c[0x0][0xc3c] ;  /* 0x00030f0000057ab9 */ /* 0x000fca0000000800 */
.L_x_241:
[----:B------:R-:W-:-:S04]  /*c1e0*/  UIADD3 UR4, UR4, 0x1f, URZ ;  /* 0x0000001f04047890 */ /* 0x000fc8000fffe03f */
[----:B------:R-:W-:-:S06]  /*c1f0*/  UISETP.GE.AND UP0, UPT, UR4, UR5, UPT ;  /* 0x000000050400728c */ /* 0x000fcc000bf06270 */
[----:B------:R-:W-:-:S13]  /*c200*/  PLOP3.LUT P6, PT, PT, PT, UP0, 0x40, 0x0 ;  /* 0x000000000000781c */ /* 0x000fda0003fce808 */
[----:B------:R-:W-:Y:S05]  /*c210*/  @!P6 BRA `(.L_x_238) ;  /* 0x00000004002ce947 */ /* 0x000fea0003800000 */
[----:B------:R-:W-:Y:S01]  /*c220*/  VIADD R9, R5, UR4 ;  /* 0x0000000405097c36 */ /* 0x000fe20008000000 */
[----:B------:R-:W-:Y:S01]  /*c230*/  BSSY B0, `(.L_x_239) ;  /* 0x0000007000007945 */ /* 0x000fe20003800000 */
[----:B------:R-:W-:-:S03]  /*c240*/  IMAD.MOV.U32 R0, RZ, RZ, RZ ;  /* 0x000000ffff007224 */ /* 0x000fc600078e00ff */
[----:B------:R-:W-:-:S13]  /*c250*/  ISETP.GE.OR P6, PT, R9, UR5, !P0 ;  /* 0x0000000509007c0c */ /* 0x000fda000c7c6670 */
[----:B------:R-:W-:Y:S05]  /*c260*/  @P6 BRA `(.L_x_240) ;  /* 0x00000000000c6947 */ /* 0x000fea0003800000 */
[----:B------:R-:W0:Y:S02]  /*c270*/  LDC.64 R2, c[0x0][0xc80] ;  /* 0x00032000ff027b82 */ /* 0x000e240000000a00 */
[----:B0-----:R-:W-:-:S05]  /*c280*/  IMAD.WIDE R2, R9, 0x4, R2 ;  /* 0x0000000409027825 */ /* 0x001fca00078e0202 */
[----:B------:R0:W5:Y:S02]  /*c290*/  LDG.E R0, desc[UR50][R2.64] ;  /* 0x0000003202007981 */ /* 0x000164000c1e1900 */
.L_x_240:
[----:B------:R-:W-:Y:S05]  /*c2a0*/  BSYNC B0 ;  /* 0x0000000000007941 */ /* 0x000fea0003800000 */
.L_x_239:
[----:B0----5:R-:W0:Y:S02]  /*c2b0*/  SHFL.UP PT, R2, R0, 0x1, RZ ;  /* 0x0420000000027989 */ /* 0x021e2400000e00ff */
        /* <DEDUP_REMOVED lines=14> */
[----:B------:R-:W0:Y:S03]  /*c3a0*/  LDC R11, c[0x0][0xc38] ;  /* 0x00030e00ff0b7b82 */ /* 0x000e260000000800 */
[----:B------:R-:W0:Y:S02]  /*c3b0*/  SHFL.IDX PT, R3, R6, 0x1f, 0x1f ;  /* 0x03e01f0006037f89 */ /* 0x000e2400000e0000 */
[----:B0-----:R-:W-:-:S04]  /*c3c0*/  IMAD R3, R3, R11, RZ ;  /* 0x0000000b03037224 */ /* 0x001fc800078e02ff */
[----:B------:R-:W-:-:S05]  /*c3d0*/  IMAD.IADD R4, R3, 0x1, R4 ;  /* 0x0000000103047824 */ /* 0x000fca00078e0204 */
[----:B------:R-:W-:-:S13]  /*c3e0*/  ISETP.GT.AND P6, PT, R4, R7, PT ;  /* 0x000000070400720c */ /* 0x000fda0003fc4270 */
[----:B------:R-:W-:Y:S05]  /*c3f0*/  @!P6 BRA `(.L_x_241) ;  /* 0xfffffffc0078e947 */ /* 0x000fea000383ffff */
.L_x_237:
[----:B------:R-:W-:-:S04]  /*c400*/  IMAD.IADD R8, R4, 0x1, -R3 ;  /* 0x0000000104087824 */ /* 0x000fc800078e0a03 */
[----:B------:R-:W-:-:S05]  /*c410*/  IMAD R2, R6, R11, R8 ;  /* 0x0000000b06027224 */ /* 0x000fca00078e0208 */
[----:B------:R-:W-:-:S13]  /*c420*/  ISETP.GT.AND P0, PT, R2, R7, PT ;  /* 0x000000070200720c */ /* 0x000fda0003f04270 */
[----:B------:R-:W-:Y:S02]  /*c430*/  VOTEU.ANY UR5, UPT, !P0 ;  /* 0x0000000000057886 */ /* 0x000fe400040e0100 */
[----:B------:R-:W-:Y:S02]  /*c440*/  UPOPC UR40, UR5 ;  /* 0x00000005002872bf */ /* 0x000fe40008000000 */
[----:B------:R-:W-:-:S04]  /*c450*/  ISETP.NE.AND P0, PT, RZ, UR5, PT ;  /* 0x00000005ff007c0c */ /* 0x000fc8000bf05270 */
[----:B------:R-:W-:-:S05]  /*c460*/  IMAD.U32 R13, RZ, RZ, UR40 ;  /* 0x00000028ff0d7e24 */ /* 0x000fca000f8e00ff */
[----:B------:R-:W0:Y:S02]  /*c470*/  SHFL.IDX PT, R10, R0, R13, 0x1f ;  /* 0x00001f0d000a7589 */ /* 0x000e2400000e0000 */
[----:B0-----:R-:W-:-:S04]  /*c480*/  IABS R9, R10 ;  /* 0x0000000a00097213 */ /* 0x001fc80000000000 */
[----:B------:R-:W0:Y:S08]  /*c490*/  I2F.RP R4, R9 ;  /* 0x0000000900047306 */ /* 0x000e300000209400 */
[----:B0-----:R-:W0:Y:S02]  /*c4a0*/  MUFU.RCP R4, R4 ;  /* 0x0000000400047308 */ /* 0x001e240000001000 */
[----:B0-----:R-:W-:-:S06]  /*c4b0*/  VIADD R2, R4, 0xffffffe ;  /* 0x0ffffffe04027836 */ /* 0x001fcc0000000000 */
[----:B------:R0:W1:Y:S01]  /*c4c0*/  F2I.FTZ.U32.TRUNC.NTZ R3, R2 ;  /* 0x0000000200037305 */ /* 0x000062000021f000 */
[----:B------:R-:W-:Y:S05]  /*c4d0*/  @!P0 BRA `(.L_x_242) ;  /* 0x00000000000c8947 */ /* 0x000fea0003800000 */
[----:B------:R-:W-:-:S06]  /*c4e0*/  UIADD3 UR5, UR40, -0x1, URZ ;  /* 0xffffffff28057890 */ /* 0x000fcc000fffe03f */
[----:B------:R-:W-:-:S05]  /*c4f0*/  IMAD.U32 R13, RZ, RZ, UR5 ;  /* 0x00000005ff0d7e24 */ /* 0x000fca000f8e00ff */
[----:B------:R2:W3:Y:S02]  /*c500*/  SHFL.IDX PT, R16, R6, R13, 0x1f ;  /* 0x00001f0d06107589 */ /* 0x0004e400000e0000 */
.L_x_242:
[----:B---3--:R-:W-:Y:S01]  /*c510*/  IMAD R16, R16, R11, R8 ;  /* 0x0000000b10107224 */ /* 0x008fe200078e0208 */
[----:B0-----:R-:W-:Y:S01]  /*c520*/  IABS R2, R10 ;  /* 0x0000000a00027213 */ /* 0x001fe20000000000 */
[----:B-1----:R-:W-:Y:S01]  /*c530*/  IMAD.MOV R0, RZ, RZ, -R3 ;  /* 0x000000ffff007224 */ /* 0x002fe200078e0a03 */
[----:B------:R-:W-:Y:S01]  /*c540*/  UIADD3 UR40, UR40, UR4, URZ ;  /* 0x0000000428287290 */ /* 0x000fe2000fffe03f */
[----:B------:R-:W-:Y:S02]  /*c550*/  IMAD.IADD R11, R7, 0x1, -R16 ;  /* 0x00000001070b7824 */ /* 0x000fe400078e0a10 */
[----:B------:R-:W-:Y:S02]  /*c560*/  IMAD.MOV R4, RZ, RZ, -R2 ;  /* 0x000000ffff047224 */ /* 0x000fe400078e0a02 */
[----:B------:R-:W-:Y:S01]  /*c570*/  IMAD R7, R0, R9, RZ ;  /* 0x0000000900077224 */ /* 0x000fe200078e02ff */
[----:B------:R-:W-:Y:S01]  /*c580*/  IABS R0, R11 ;  /* 0x0000000b00007213 */ /* 0x000fe20000000000 */
[----:B------:R-:W-:-:S04]  /*c590*/  IMAD.MOV.U32 R2, RZ, RZ, RZ ;  /* 0x000000ffff027224 */ /* 0x000fc800078e00ff */
[----:B------:R-:W-:-:S04]  /*c5a0*/  IMAD.HI.U32 R2, R3, R7, R2 ;  /* 0x0000000703027227 */ /* 0x000fc800078e0002 */
[----:B------:R-:W-:Y:S02]  /*c5b0*/  IMAD.MOV.U32 R3, RZ, RZ, R0 ;  /* 0x000000ffff037224 */ /* 0x000fe400078e0000 */
[----:B------:R-:W-:Y:S02]  /*c5c0*/  IMAD.MOV.U32 R0, RZ, RZ, R4 ;  /* 0x000000ffff007224 */ /* 0x000fe400078e0004 */
[----:B------:R-:W-:-:S04]  /*c5d0*/  IMAD.HI.U32 R2, R2, R3, RZ ;  /* 0x0000000302027227 */ /* 0x000fc800078e00ff */
[----:B------:R-:W-:-:S05]  /*c5e0*/  IMAD R0, R2, R0, R3 ;  /* 0x0000000002007224 */ /* 0x000fca00078e0203 */
[----:B------:R-:W-:-:S13]  /*c5f0*/  ISETP.GT.U32.AND P1, PT, R9, R0, PT ;  /* 0x000000000900720c */ /* 0x000fda0003f24070 */
[----:B------:R-:W-:Y:S02]  /*c600*/  @!P1 IMAD.IADD R0, R0, 0x1, -R9 ;  /* 0x0000000100009824 */ /* 0x000fe400078e0a09 */
[----:B------:R-:W-:Y:S01]  /*c610*/  @!P1 VIADD R2, R2, 0x1 ;  /* 0x0000000102029836 */ /* 0x000fe20000000000 */
[----:B------:R-:W-:Y:S02]  /*c620*/  ISETP.NE.AND P1, PT, R10, RZ, PT ;  /* 0x000000ff0a00720c */ /* 0x000fe40003f25270 */
[----:B------:R-:W-:Y:S02]  /*c630*/  ISETP.GE.U32.AND P0, PT, R0, R9, PT ;  /* 0x000000090000720c */ /* 0x000fe40003f06070 */
[----:B------:R-:W-:-:S04]  /*c640*/  LOP3.LUT R0, R11, R10, RZ, 0x3c, !PT ;  /* 0x0000000a0b007212 */ /* 0x000fc800078e3cff */
[----:B------:R-:W-:-:S07]  /*c650*/  ISETP.GE.AND P2, PT, R0, RZ, PT ;  /* 0x000000ff0000720c */ /* 0x000fce0003f46270 */
[----:B------:R-:W-:-:S06]  /*c660*/  @P0 VIADD R2, R2, 0x1 ;  /* 0x0000000102020836 */ /* 0x000fcc0000000000 */
[----:B------:R-:W-:Y:S01]  /*c670*/  @!P2 IMAD.MOV R2, RZ, RZ, -R2 ;  /* 0x000000ffff02a224 */ /* 0x000fe200078e0a02 */
[----:B------:R-:W-:-:S05]  /*c680*/  @!P1 LOP3.LUT R2, RZ, R10, RZ, 0x33, !PT ;  /* 0x0000000aff029212 */ /* 0x000fca00078e33ff */
[--C-:B------:R-:W-:Y:S02]  /*c690*/  IMAD.MOV R17, RZ, RZ, -R2.reuse ;  /* 0x000000ffff117224 */ /* 0x100fe400078e0a02 */
[----:B------:R-:W-:Y:S02]  /*c6a0*/  IMAD.MOV.U32 R18, RZ, RZ, R2 ;  /* 0x000000ffff127224 */ /* 0x000fe400078e0002 */
[----:B------:R-:W-:Y:S01]  /*c6b0*/  IMAD R17, R10, R17, R11 ;  /* 0x000000110a117224 */ /* 0x000fe200078e020b */
[----:B------:R-:W-:Y:S06]  /*c6c0*/  BRA `(.L_x_243) ;  /* 0x0000000000107947 */ /* 0x000fec0003800000 */
.L_x_238:
[----:B------:R-:W-:Y:S01]  /*c6d0*/  IMAD.MOV.U32 R16, RZ, RZ, R7 ;  /* 0x000000ffff107224 */ /* 0x000fe200078e0007 */
[----:B------:R-:W-:Y:S01]  /*c6e0*/  ULDC UR40, c[0x0][0xc3c] ;  /* 0x00030f0000287ab9 */ /* 0x000fe20000000800 */
[----:B------:R-:W-:Y:S02]  /*c6f0*/  IMAD.MOV.U32 R17, RZ, RZ, RZ ;  /* 0x000000ffff117224 */ /* 0x000fe400078e00ff */
[----:B------:R-:W-:-:S07]  /*c700*/  IMAD.MOV.U32 R18, RZ, RZ, RZ ;  /* 0x000000ffff127224 */ /* 0x000fce00078e00ff */
.L_x_243:
[----:B------:R-:W-:Y:S01]  /*c710*/  ISETP.NE.AND P0, PT, R5, RZ, PT ;  /* 0x000000ff0500720c */ /* 0x000fe20003f05270 */
[----:B------:R-:W-:-:S12]  /*c720*/  IMAD.U32 R19, RZ, RZ, UR40 ;  /* 0x00000028ff137e24 */ /* 0x000fd8000f8e00ff */
[----:B------:R-:W0:Y:S01]  /*c730*/  @!P0 S2R R3, SR_CgaCtaId ;  /* 0x0000000000038919 */ /* 0x000e220000008800 */
[----:B------:R-:W-:-:S04]  /*c740*/  @!P0 MOV R0, 0x400 ;  /* 0x0000040000008802 */ /* 0x000fc80000000f00 */
[----:B0-----:R-:W-:-:S05]  /*c750*/  @!P0 LEA R0, R3, R0, 0x18 ;  /* 0x0000000003008211 */ /* 0x001fca00078ec0ff */
[----:B------:R0:W-:Y:S01]  /*c760*/  @!P0 STS.128 [R0+0x334d0], R16 ;  /* 0x0334d01000008388 */ /* 0x0001e20000000c00 */
[----:B------:R-:W-:Y:S06]  /*c770*/  BAR.ARV 0x5, 0x180 ;  /* 0x0146000000007b1d */ /* 0x000fec0000002000 */
.L_x_236:
[----:B------:R-:W-:Y:S01]  /*c780*/  ULDC UR4, c[0x0][0xc3c] ;  /* 0x00030f0000047ab9 */ /* 0x000fe20000000800 */
[----:B------:R1:W-:Y:S01]  /*c790*/  STL [R1+0x10], RZ ;  /* 0x000010ff01007387 */ /* 0x0003e20000100800 */
[----:B------:R-:W-:Y:S01]  /*c7a0*/  UISETP.GE.AND UP0, UPT, UR40, UR4, UPT ;  /* 0x000000042800728c */ /* 0x000fe2000bf06270 */
[----:B------:R-:W-:Y:S02]  /*c7b0*/  IMAD.MOV.U32 R31, RZ, RZ, 0x1 ;  /* 0x00000001ff1f7424 */ /* 0x000fe400078e00ff */
[----:B------:R-:W-:-:S03]  /*c7c0*/  IMAD.MOV.U32 R28, RZ, RZ, RZ ;  /* 0x000000ffff1c7224 */ /* 0x000fc600078e00ff */
[----:B------:R-:W-:-:S13]  /*c7d0*/  PLOP3.LUT P0, PT, PT, PT, UP0, 0x80, 0x0 ;  /* 0x000000000000781c */ /* 0x000fda0003f0f008 */
[----:B-1----:R-:W-:Y:S05]  /*c7e0*/  @P0 BRA `(.L_x_244) ;  /* 0x0000005800a40947 */ /* 0x002fea0003800000 */
[----:B------:R-:W0:Y:S01]  /*c7f0*/  S2R R10, SR_TID.X ;  /* 0x00000000000a7919 */ /* 0x000e220000002100 */
[----:B------:R-:W1:Y:S01]  /*c800*/  S2UR UR4, SR_CgaCtaId ;  /* 0x00000000000479c3 */ /* 0x000e620000008800 */
[----:B------:R-:W-:Y:S01]  /*c810*/  MOV R22, 0x400 ;  /* 0x0000040000167802 */ /* 0x000fe20000000f00 */
[----:B------:R-:W-:Y:S01]  /*c820*/  IMAD.MOV.U32 R31, RZ, RZ, 0x1 ;  /* 0x00000001ff1f7424 */ /* 0x000fe200078e00ff */
[----:B------:R-:W-:Y:S01]  /*c830*/  ULOP3.LUT UR46, UR36, 0x2, URZ, 0xfc, !UPT ;  /* 0x00000002242e7892 */ /* 0x000fe2000f8efc3f */
[----:B------:R-:W-:Y:S01]  /*c840*/  IMAD.MOV.U32 R28, RZ, RZ, RZ ;  /* 0x000000ffff1c7224 */ /* 0x000fe200078e00ff */
[----:B------:R-:W-:Y:S01]  /*c850*/  ULOP3.LUT UR48, UR36, 0x1, URZ, 0xfc, !UPT ;  /* 0x0000000124307892 */ /* 0x000fe2000f8efc3f */
[----:B------:R-:W-:Y:S01]  /*c860*/  ULDC UR49, c[0x0][0xc] ;  /* 0x0000030000317ab9 */ /* 0x000fe20000000800 */
[----:B-1----:R-:W-:-:S05]  /*c870*/  IMAD.U32 R37, RZ, RZ, UR4 ;  /* 0x00000004ff257e24 */ /* 0x002fca000f8e00ff */
[----:B------:R-:W-:Y:S01]  /*c880*/  LEA R22, R37, R22, 0x18 ;  /* 0x0000001625167211 */ /* 0x000fe200078ec0ff */
[C---:B0-----:R-:W-:Y:S01]  /*c890*/  IMAD.SHL.U32 R0, R10.reuse, 0x40, RZ ;  /* 0x000000400a007824 */ /* 0x041fe200078e00ff */
[----:B------:R-:W-:Y:S01]  /*c8a0*/  SHF.R.U32.HI R3, RZ, 0x1, R10 ;  /* 0x00000001ff037819 */ /* 0x000fe2000001160a */
[C---:B------:R-:W-:Y:S02]  /*c8b0*/  IMAD.SHL.U32 R4, R10.reuse, 0x20, RZ ;  /* 0x000000200a047824 */ /* 0x040fe400078e00ff */
[----:B------:R-:W-:Y:S01]  /*c8c0*/  IMAD.SHL.U32 R33, R10, 0x10, RZ ;  /* 0x000000100a217824 */ /* 0x000fe200078e00ff */
[----:B------:R-:W-:Y:S01]  /*c8d0*/  LOP3.LUT R2, R0, 0x180, RZ, 0xc0, !PT ;  /* 0x0000018000027812 */ /* 0x000fe200078ec0ff */
[----:B------:R-:W-:Y:S01]  /*c8e0*/  IMAD.SHL.U32 R8, R10, 0x4, RZ ;  /* 0x000000040a087824 */ /* 0x000fe200078e00ff */
[----:B------:R-:W-:Y:S01]  /*c8f0*/  LOP3.LUT R5, R4, 0x80, RZ, 0xc0, !PT ;  /* 0x0000008004057812 */ /* 0x000fe200078ec0ff */
[----:B------:R-:W-:Y:S01]  /*c900*/  IMAD.SHL.U32 R9, R10, 0x2, RZ ;  /* 0x000000020a097824 */ /* 0x000fe200078e00ff */
[----:B------:R-:W-:Y:S01]  /*c910*/  LOP3.LUT R2, R2, 0x30, R3, 0xf8, !PT ;  /* 0x0000003002027812 */ /* 0x000fe200078ef803 */
[----:B------:R-:W-:Y:S01]  /*c920*/  IMAD.SHL.U32 R3, R10, 0x8, RZ ;  /* 0x000000080a037824 */ /* 0x000fe200078e00ff */
[----:B------:R-:W-:-:S02]  /*c930*/  LOP3.LUT R7, R33, 0x600, RZ, 0xc0, !PT ;  /* 0x0000060021077812 */ /* 0x000fc400078ec0ff */
[----:B------:R-:W-:Y:S02]  /*c940*/  LOP3.LUT R5, R5, 0x10, R10, 0xf8, !PT ;  /* 0x0000001005057812 */ /* 0x000fe400078ef80a */
[----:B------:R-:W-:Y:S02]  /*c950*/  LOP3.LUT R7, R7, 0x60, R4, 0xf8, !PT ;  /* 0x0000006007077812 */ /* 0x000fe400078ef804 */
[----:B------:R-:W-:Y:S02]  /*c960*/  LOP3.LUT R3, R2, 0x30, R3, 0x78, !PT ;  /* 0x0000003002037812 */ /* 0x000fe400078e7803 */
[----:B------:R-:W-:Y:S02]  /*c970*/  LOP3.LUT R5, R5, 0x10, R8, 0x78, !PT ;  /* 0x0000001005057812 */ /* 0x000fe400078e7808 */
[----:B------:R-:W-:Y:S02]  /*c980*/  LOP3.LUT R2, R7, 0x100, R4, 0xf8, !PT ;  /* 0x0000010007027812 */ /* 0x000fe400078ef804 */
[----:B------:R-:W-:-:S02]  /*c990*/  LOP3.LUT R0, R3, 0x640, R0, 0xf8, !PT ;  /* 0x0000064003007812 */ /* 0x000fc400078ef800 */
[----:B--2---:R-:W-:Y:S02]  /*c9a0*/  LOP3.LUT R6, R33, 0x1b0, RZ, 0xc0, !PT ;  /* 0x000001b021067812 */ /* 0x004fe400078ec0ff */
[----:B------:R-:W-:Y:S01]  /*c9b0*/  LOP3.LUT R2, R2, R5, RZ, 0xfc, !PT ;  /* 0x0000000502027212 */ /* 0x000fe200078efcff */
[----:B------:R0:W-:Y:S01]  /*c9c0*/  STL [R1+0x8], R0 ;  /* 0x0000080001007387 */ /* 0x0001e20000100800 */
[----:B------:R-:W-:-:S03]  /*c9d0*/  LOP3.LUT R6, R6, 0x30, R9, 0x78, !PT ;  /* 0x0000003006067812 */ /* 0x000fc600078e7809 */
[----:B------:R1:W-:Y:S04]  /*c9e0*/  STL [R1+0x4], R2 ;  /* 0x0000040201007387 */ /* 0x0003e80000100800 */
[----:B------:R-:W-:Y:S01]  /*c9f0*/  STL [R1+0x10], RZ ;  /* 0x000010ff01007387 */ /* 0x000fe20000100800 */
[----:B0-----:R-:W-:-:S04]  /*ca00*/  LOP3.LUT R0, R10, 0x7f, RZ, 0xc0, !PT ;  /* 0x0000007f0a007812 */ /* 0x001fc800078ec0ff */
[----:B-1----:R-:W-:Y:S02]  /*ca10*/  SHF.R.U32.HI R2, RZ, 0x2, R0 ;  /* 0x00000002ff027819 */ /* 0x002fe40000011600 */
[----:B------:R-:W-:Y:S02]  /*ca20*/  LOP3.LUT R0, R6, 0x640, R33, 0xf8, !PT ;  /* 0x0000064006007812 */ /* 0x000fe400078ef821 */
[----:B------:R-:W-:Y:S02]  /*ca30*/  LOP3.LUT R33, R33, 0x30, RZ, 0xc0, !PT ;  /* 0x0000003021217812 */ /* 0x000fe400078ec0ff */
[----:B------:R-:W-:Y:S01]  /*ca40*/  LOP3.LUT R2, R2, 0x60, R4, 0xf8, !PT ;  /* 0x0000006002027812 */ /* 0x000fe200078ef804 */
[----:B------:R0:W-:Y:S01]  /*ca50*/  STL [R1], R0 ;  /* 0x0000000001007387 */ /* 0x0001e20000100800 */
[C---:B------:R-:W-:Y:S02]  /*ca60*/  LOP3.LUT R4, R33.reuse, 0x40, RZ, 0xfc, !PT ;  /* 0x0000004021047812 */ /* 0x040fe400078efcff */
[----:B------:R-:W-:-:S02]  /*ca70*/  LOP3.LUT R3, R33, 0x80, RZ, 0xfc, !PT ;  /* 0x0000008021037812 */ /* 0x000fc400078efcff */
[----:B------:R-:W-:Y:S01]  /*ca80*/  LOP3.LUT R2, R2, 0x80, RZ, 0xfc, !PT ;  /* 0x0000008002027812 */ /* 0x000fe200078efcff */
[----:B0-----:R-:W-:-:S05]  /*ca90*/  IMAD.IADD R0, R22, 0x1, R0 ;  /* 0x0000000116007824 */ /* 0x001fca00078e0200 */
[----:B------:R0:W-:Y:S02]  /*caa0*/  STL [R1+0xc], R0 ;  /* 0x00000c0001007387 */ /* 0x0001e40000100800 */
.L_x_321:
[----:B------:R-:W-:Y:S01]  /*cab0*/  ULDC.64 UR4, c[0x0][0xc88] ;  /* 0x0003220000047ab9 */ /* 0x000fe20000000a00 */
[----:B------:R-:W-:Y:S01]  /*cac0*/  ULDC.64 UR6, c[0x0][0xa18] ;  /* 0x0002860000067ab9 */ /* 0x000fe20000000a00 */
[----:B------:R-:W-:Y:S01]  /*cad0*/  UIMAD.WIDE UR4, UR40, 0x4, UR4 ;  /* 0x00000004280478a5 */ /* 0x000fe2000f8e0204 */
[----:B------:R-:W-:-:S05]  /*cae0*/  ULDC.64 UR8, c[0x0][0xa00] ;  /* 0x0002800000087ab9 */ /* 0x000fca0000000a00 */
[----:B0-----:R-:W-:Y:S02]  /*caf0*/  IMAD.U32 R2, RZ, RZ, UR4 ;  /* 0x00000004ff027e24 */ /* 0x001fe4000f8e00ff */
[----:B--2---:R-:W-:Y:S01]  /*cb00*/  IMAD.U32 R3, RZ, RZ, UR5 ;  /* 0x00000005ff037e24 */ /* 0x004fe2000f8e00ff */
[----:B------:R-:W-:-:S04]  /*cb10*/  ULDC.64 UR4, c[0x0][0xa28] ;  /* 0x00028a0000047ab9 */ /* 0x000fc80000000a00 */
[----:B------:R-:W2:Y:S01]  /*cb20*/  LDG.E R2, desc[UR50][R2.64] ;  /* 0x0000003202027981 */ /* 0x000ea2000c1e1900 */
[----:B------:R-:W-:Y:S02]  /*cb30*/  UISETP.NE.U32.AND UP1, UPT, UR4, URZ, UPT ;  /* 0x0000003f0400728c */ /* 0x000fe4000bf25070 */
[----:B------:R-:W-:Y:S02]  /*cb40*/  UISETP.NE.U32.AND UP0, UPT, UR6, URZ, UPT ;  /* 0x0000003f0600728c */ /* 0x000fe4000bf05070 */
[----:B------:R-:W-:Y:S02]  /*cb50*/  UISETP.NE.AND.EX UP2, UPT, UR5, URZ, UPT, UP1 ;  /* 0x0000003f0500728c */ /* 0x000fe4000bf45310 */
[----:B------:R-:W-:Y:S02]  /*cb60*/  UISETP.NE.AND.EX UP0, UPT, UR7, URZ, UPT, UP0 ;  /* 0x0000003f0700728c */ /* 0x000fe4000bf05300 */
[----:B------:R-:W-:Y:S02]  /*cb70*/  UISETP.NE.U32.AND UP1, UPT, UR8, URZ, UPT ;  /* 0x0000003f0800728c */ /* 0x000fe4000bf25070 */
[----:B------:R-:W-:-:S02]  /*cb80*/  PLOP3.LUT P0, PT, PT, PT, UP2, 0x80, 0x0 ;  /* 0x000000000000781c */ /* 0x000fc40003f0f028 */
[----:B------:R-:W-:Y:S01]  /*cb90*/  PLOP3.LUT P1, PT, PT, PT, UP0, 0x80, 0x0 ;  /* 0x000000000000781c */ /* 0x000fe20003f2f008 */
[----:B------:R-:W-:Y:S01]  /*cba0*/  UISETP.NE.AND.EX UP5, UPT, UR9, URZ, UPT, UP1 ;  /* 0x0000003f0900728c */ /* 0x000fe2000bfa5310 */
[----:B------:R-:W-:-:S03]  /*cbb0*/  IMAD.MOV.U32 R25, RZ, RZ, RZ ;  /* 0x000000ffff197224 */ /* 0x000fc600078e00ff */
[----:B------:R-:W-:Y:S02]  /*cbc0*/  UP2UR UR47, UPR, URZ, 0x20 ;  /* 0x000000203f2f7883 */ /* 0x000fe40008000000 */
[----:B------:R-:W-:Y:S02]  /*cbd0*/  PLOP3.LUT P2, PT, PT, PT, UP5, 0x80, 0x0 ;  /* 0x000000000000781c */ /* 0x000fe40003f4f058 */
[----:B--2---:R-:W-:-:S13]  /*cbe0*/  R2UR UR44, R2 ;  /* 0x00000000022c72ca */ /* 0x004fda00000e0000 */
[----:B------:R-:W-:Y:S02]  /*cbf0*/  USHF.R.S32.HI UR45, URZ, 0x1f, UR44 ;  /* 0x0000001f3f2d7899 */ /* 0x000fe4000801142c */
[----:B------:R-:W-:Y:S02]  /*cc00*/  @UP2 ULEA UR4, UP3, UR44, UR4, 0x2 ;  /* 0x000000042c042291 */ /* 0x000fe4000f86103f */
[----:B------:R-:W-:Y:S02]  /*cc10*/  USHF.L.U32 UR38, UR44, 0x2, URZ ;  /* 0x000000022c267899 */ /* 0x000fe4000800063f */
[----:B------:R-:W-:Y:S02]  /*cc20*/  @UP2 ULEA.HI.X UR5, UR44, UR5, UR45, 0x2, UP3 ;  /* 0x000000052c052291 */ /* 0x000fe400098f142d */
[----:B------:R-:W-:Y:S01]  /*cc30*/  USHF.L.U64.HI UR39, UR44, 0x2, UR45 ;  /* 0x000000022c277899 */ /* 0x000fe2000801022d */
[----:B------:R-:W-:Y:S01]  /*cc40*/  IMAD.U32 R2, RZ, RZ, UR4 ;  /* 0x00000004ff027e24 */ /* 0x000fe2000f8e00ff */
[----:B------:R-:W-:-:S02]  /*cc50*/  @UP0 UIADD3 UR6, UP4, UR38, UR6, URZ ;  /* 0x0000000626060290 */ /* 0x000fc4000ff9e03f */
[----:B------:R-:W-:Y:S02]  /*cc60*/  IMAD.U32 R3, RZ, RZ, UR5 ;  /* 0x00000005ff037e24 */ /* 0x000fe4000f8e00ff */
[----:B------:R-:W-:Y:S02]  /*cc70*/  @UP0 UIADD3.X UR7, UR39, UR7, URZ, UP4, !UPT ;  /* 0x0000000727070290 */ /* 0x000fe4000a7fe43f */
[----:B------:R-:W-:Y:S01]  /*cc80*/  UIADD3 UR8, UP0, UR38, UR8, URZ ;  /* 0x0000000826087290 */ /* 0x000fe2000ff1e03f */
[----:B0-----:R0:W5:Y:S03]  /*cc90*/  @P0 LDG.E R0, desc[UR50][R2.64] ;  /* 0x0000003202000981 */ /* 0x001166000c1e1900 */
[----:B------:R-:W-:Y:S01]  /*cca0*/  UIADD3.X UR4, UR39, UR9, URZ, UP0, !UPT ;  /* 0x0000000927047290 */ /* 0x000fe200087fe43f */
[----:B0-----:R-:W-:Y:S02]  /*ccb0*/  IMAD.U32 R2, RZ, RZ, UR6 ;  /* 0x00000006ff027e24 */ /* 0x001fe4000f8e00ff */
[----:B------:R-:W-:-:S05]  /*ccc0*/  IMAD.U32 R3, RZ, RZ, UR7 ;  /* 0x00000007ff037e24 */ /* 0x000fca000f8e00ff */
[----:B------:R0:W2:Y:S02]  /*ccd0*/  @P1 LDG.E R4, desc[UR50][R2.64] ;  /* 0x0000003202041981 */ /* 0x0000a4000c1e1900 */
[----:B0-----:R-:W-:Y:S02]  /*cce0*/  IMAD.U32 R2, RZ, RZ, UR8 ;  /* 0x00000008ff027e24 */ /* 0x001fe4000f8e00ff */
[----:B------:R-:W-:-:S05]  /*ccf0*/  IMAD.U32 R3, RZ, RZ, UR4 ;  /* 0x00000004ff037e24 */ /* 0x000fca000f8e00ff */
[----:B------:R0:W5:Y:S01]  /*cd00*/  @P2 LDG.E R25, desc[UR50][R2.64] ;  /* 0x0000003202192981 */ /* 0x000162000c1e1900 */
[----:B--2---:R-:W-:Y:S01]  /*cd10*/  @P1 R2UR UR41, R4 ;  /* 0x00000000042912ca */ /* 0x004fe200000e0000 */
[----:B01----:R-:W-:-:S14]  /*cd20*/  @P1 BRA `(.L_x_245) ;  /* 0x0000000000241947 */ /* 0x003fdc0003800000 */
[----:B------:R-:W-:Y:S01]  /*cd30*/  UISETP.NE.AND UP0, UPT, UR47, URZ, UPT ;  /* 0x0000003f2f00728c */ /* 0x000fe2000bf05270 */
[----:B------:R-:W-:-:S05]  /*cd40*/  ULDC UR41, c[0x0][0x288] ;  /* 0x0000a20000297ab9 */ /* 0x000fca0000000800 */
[----:B------:R-:W-:-:S13]  /*cd50*/  PLOP3.LUT P1, PT, PT, PT, UP0, 0x40, 0x0 ;  /* 0x000000000000781c */ /* 0x000fda0003f2e808 */
[----:B------:R-:W-:Y:S05]  /*cd60*/  @P1 BRA `(.L_x_245) ;  /* 0x0000000000141947 */ /* 0x000fea0003800000 */
[----:B------:R-:W2:Y:S04]  /*cd70*/  LDG.E R5, desc[UR50][R2.64] ;  /* 0x0000003202057981 */ /* 0x000ea8000c1e1900 */
[----:B------:R-:W3:Y:S01]  /*cd80*/  LDG.E R4, desc[UR50][R2.64+0x4] ;  /* 0x0000043202047981 */ /* 0x000ee2000c1e1900 */
[----:B--2---:R-:W-:Y:S02]  /*cd90*/  R2UR UR4, R5 ;  /* 0x00000000050472ca */ /* 0x004fe400000e0000 */
[----:B---3--:R-:W-:-:S13]  /*cda0*/  R2UR UR41, R4 ;  /* 0x00000000042972ca */ /* 0x008fda00000e0000 */
[----:B------:R-:W-:-:S12]  /*cdb0*/  UIADD3 UR41, -UR4, UR41, URZ ;  /* 0x0000002904297290 */ /* 0x000fd8000fffe13f */
.L_x_245:
[----:B------:R-:W-:Y:S01]  /*cdc0*/  UMOV UR37, URZ ;  /* 0x0000003f00257c82 */ /* 0x000fe20008000000 */
[----:B------:R-:W-:Y:S01]  /*cdd0*/  ULDC.64 UR6, c[0x0][0xa20] ;  /* 0x0002880000067ab9 */ /* 0x000fe20000000a00 */
[----:B-----5:R-:W-:Y:S01]  /*cde0*/  @P0 R2UR UR37, R0 ;  /* 0x00000000002502ca */ /* 0x020fe200000e0000 */
[----:B------:R-:W-:Y:S01]  /*cdf0*/  ULDC.64 UR4, c[0x0][0x418] ;  /* 0x0001060000047ab9 */ /* 0x000fe20000000a00 */
[----:B------:R-:W-:Y:S01]  /*ce00*/  ISETP.NE.U32.AND P0, PT, RZ, UR6, PT ;  /* 0x00000006ff007c0c */ /* 0x000fe2000bf05070 */
[----:B------:R-:W-:Y:S01]  /*ce10*/  UISETP.NE.U32.AND UP0, UPT, UR4, URZ, UPT ;  /* 0x0000003f0400728c */ /* 0x000fe2000bf05070 */
[----:B------:R-:W-:Y:S01]  /*ce20*/  IMAD.U32 R30, RZ, RZ, UR44 ;  /* 0x0000002cff1e7e24 */ /* 0x000fe2000f8e00ff */
[----:B------:R-:W-:Y:S01]  /*ce30*/  ULDC UR42, c[0x0][0x2f0] ;  /* 0x0000bc00002a7ab9 */ /* 0x000fe20000000800 */
[----:B------:R-:W-:Y:S01]  /*ce40*/  ISETP.NE.AND.EX P0, PT, RZ, UR7, PT, P0 ;  /* 0x00000007ff007c0c */ /* 0x000fe2000bf05300 */
[----:B------:R-:W-:Y:S01]  /*ce50*/  UISETP.NE.AND.EX UP0, UPT, UR5, URZ, UPT, UP0 ;  /* 0x0000003f0500728c */ /* 0x000fe2000bf05300 */
[----:B------:R-:W-:-:S03]  /*ce60*/  ULDC UR4, c[0x0][0x424] ;  /* 0x0001090000047ab9 */ /* 0x000fc60000000800 */
[----:B------:R-:W-:-:S04]  /*ce70*/  USEL UR4, UR4, 0x1, UP0 ;  /* 0x0000000104047887 */ /* 0x000fc80008000000 */
[----:B------:R-:W-:-:S04]  /*ce80*/  UIMAD UR42, UR4, UR42, URZ ;  /* 0x0000002a042a72a4 */ /* 0x000fc8000f8e023f */
[----:B------:R-:W-:Y:S08]  /*ce90*/  @!P0 BRA `(.L_x_246) ;  /* 0x00000000001c8947 */ /* 0x000ff00003800000 */
[----:B------:R-:W-:-:S04]  /*cea0*/  UIADD3 UR4, UP0, UR38, UR6, URZ ;  /* 0x0000000626047290 */ /* 0x000fc8000ff1e03f */
[----:B------:R-:W-:Y:S02]  /*ceb0*/  UIADD3.X UR5, UR39, UR7, URZ, UP0, !UPT ;  /* 0x0000000727057290 */ /* 0x000fe400087fe43f */
[----:B------:R-:W-:-:S04]  /*cec0*/  IMAD.U32 R2, RZ, RZ, UR4 ;  /* 0x00000004ff027e24 */ /* 0x000fc8000f8e00ff */
[----:B------:R-:W-:-:S05]  /*ced0*/  IMAD.U32 R3, RZ, RZ, UR5 ;  /* 0x00000005ff037e24 */ /* 0x000fca000f8e00ff */
[----:B------:R-:W2:Y:S02]  /*cee0*/  LDG.E R2, desc[UR50][R2.64] ;  /* 0x0000003202027981 */ /* 0x000ea4000c1e1900 */
[----:B--2---:R-:W-:Y:S01]  /*cef0*/  R2UR UR42, R2 ;  /* 0x00000000022a72ca */ /* 0x004fe200000e0000 */
[----:B------:R-:W-:-:S14]  /*cf00*/  BRA `(.L_x_247) ;  /* 0x00000000002c7947 */ /* 0x000fdc0003800000 */
.L_x_246:
[----:B------:R-:W-:Y:S02]  /*cf10*/  ULDC.64 UR4, c[0x0][0xa08] ;  /* 0x0002820000047ab9 */ /* 0x000fe40000000a00 */
[----:B------:R-:W-:-:S04]  /*cf20*/  ISETP.NE.U32.AND P0, PT, RZ, UR4, PT ;  /* 0x00000004ff007c0c */ /* 0x000fc8000bf05070 */
[----:B------:R-:W-:-:S13]  /*cf30*/  ISETP.NE.AND.EX P0, PT, RZ, UR5, PT, P0 ;  /* 0x00000005ff007c0c */ /* 0x000fda000bf05300 */
[----:B------:R-:W-:Y:S05]  /*cf40*/  @!P0 BRA `(.L_x_247) ;  /* 0x00000000001c8947 */ /* 0x000fea0003800000 */
[----:B------:R-:W0:Y:S02]  /*cf50*/  LDC.64 R2, c[0x0][0xa08] ;  /* 0x00028200ff027b82 */ /* 0x000e240000000a00 */
[----:B0-----:R-:W-:-:S05]  /*cf60*/  IMAD.WIDE R2, R30, 0x4, R2 ;  /* 0x000000041e027825 */ /* 0x001fca00078e0202 */
[----:B------:R-:W2:Y:S04]  /*cf70*/  LDG.E R4, desc[UR50][R2.64] ;  /* 0x0000003202047981 */ /* 0x000ea8000c1e1900 */
[----:B------:R-:W3:Y:S01]  /*cf80*/  LDG.E R0, desc[UR50][R2.64+0x4] ;  /* 0x0000043202007981 */ /* 0x000ee2000c1e1900 */
[----:B--2---:R-:W-:Y:S02]  /*cf90*/  R2UR UR42, R4 ;  /* 0x00000000042a72ca */ /* 0x004fe400000e0000 */
[----:B---3--:R-:W-:-:S13]  /*cfa0*/  R2UR UR4, R0 ;  /* 0x00000000000472ca */ /* 0x008fda00000e0000 */
[----:B------:R-:W-:-:S12]  /*cfb0*/  UIADD3 UR42, -UR42, UR4, URZ ;  /* 0x000000042a2a7290 */ /* 0x000fd8000fffe13f */
.L_x_247:
[----:B------:R-:W-:Y:S01]  /*cfc0*/  UIADD3 UR42, -UR37, UR42, URZ ;  /* 0x0000002a252a7290 */ /* 0x000fe2000fffe13f */
[----:B------:R-:W-:Y:S03]  /*cfd0*/  BSSY B7, `(.L_x_248) ;  /* 0x0000495000077945 */ /* 0x000fe60003800000 */
[----:B------:R-:W-:Y:S02]  /*cfe0*/  UIADD3 UR4, UR42, 0x9f, URZ ;  /* 0x0000009f2a047890 */ /* 0x000fe4000fffe03f */
[----:B------:R-:W-:Y:S02]  /*cff0*/  ISETP.LT.AND P0, PT, RZ, UR42, PT ;  /* 0x0000002aff007c0c */ /* 0x000fe4000bf01270 */
[----:B------:R-:W-:-:S04]  /*d000*/  UIMAD.WIDE UR4, UR4, 0x66666667, URZ ;  /* 0x66666667040478a5 */ /* 0x000fc8000f8e023f */
[----:B------:R-:W-:-:S04]  /*d010*/  USHF.R.U32.HI UR43, URZ, 0x1f, UR5 ;  /* 0x0000001f3f2b7899 */ /* 0x000fc80008011605 */
[----:B------:R-:W-:-:S03]  /*d020*/  ULEA.HI.SX32 UR43, UR5, UR43, 0x1a ;  /* 0x0000002b052b7291 */ /* 0x000fc6000f8fd23f */
[----:B------:R-:W-:Y:S09]  /*d030*/  @P0 BRA `(.L_x_249) ;  /* 0x0000000000440947 */ /* 0x000ff20003800000 */
[----:B------:R-:W0:Y:S02]  /*d040*/  S2R R0, SR_TID.X ;  /* 0x0000000000007919 */ /* 0x000e240000002100 */
[----:B0-----:R-:W-:-:S04]  /*d050*/  LOP3.LUT R0, R0, 0x7f, RZ, 0xc0, !PT ;  /* 0x0000007f00007812 */ /* 0x001fc800078ec0ff */
[----:B------:R-:W-:-:S13]  /*d060*/  ISETP.NE.AND P0, PT, R0, RZ, PT ;  /* 0x000000ff0000720c */ /* 0x000fda0003f05270 */
[----:B------:R-:W-:Y:S05]  /*d070*/  @P0 BRA `(.L_x_250) ;  /* 0x0000004800280947 */ /* 0x000fea0003800000 */
[----:B------:R-:W0:Y:S01]  /*d080*/  S2R R5, SR_LANEID ;  /* 0x0000000000057919 */ /* 0x000e220000000000 */
[----:B------:R-:W-:Y:S01]  /*d090*/  VOTEU.ANY UR4, UPT, PT ;  /* 0x0000000000047886 */ /* 0x000fe200038e0100 */
[----:B------:R-:W1:Y:S01]  /*d0a0*/  LDC.64 R2, c[0x0][0xc60] ;  /* 0x00031800ff027b82 */ /* 0x000e620000000a00 */
[----:B------:R-:W0:Y:S02]  /*d0b0*/  FLO.U32 R0, UR4 ;  /* 0x0000000400007d00 */ /* 0x000e2400080e0000 */
[----:B0-----:R-:W-:-:S06]  /*d0c0*/  ISETP.EQ.U32.AND P0, PT, R0, R5, PT ;  /* 0x000000050000720c */ /* 0x001fcc0003f02070 */
[----:B------:R-:W1:Y:S07]  /*d0d0*/  POPC R5, UR4 ;  /* 0x0000000400057d09 */ /* 0x000e6e0008000000 */
[----:B-1----:R-:W2:Y:S01]  /*d0e0*/  @P0 ATOMG.E.ADD.STRONG.GPU PT, R3, desc[UR50][R2.64], R5 ;  /* 0x00000005020309a8 */ /* 0x002ea200081ee1f2 */
[----:B------:R-:W0:Y:S02]  /*d0f0*/  S2R R4, SR_LTMASK ;  /* 0x0000000000047919 */ /* 0x000e240000003900 */
[----:B0-----:R-:W-:-:S04]  /*d100*/  LOP3.LUT R4, R4, UR4, RZ, 0xc0, !PT ;  /* 0x0000000404047c12 */ /* 0x001fc8000f8ec0ff */
[----:B------:R-:W0:Y:S01]  /*d110*/  POPC R7, R4 ;  /* 0x0000000400077309 */ /* 0x000e220000000000 */
[----:B--2---:R-:W0:Y:S02]  /*d120*/  SHFL.IDX PT, R0, R3, R0, 0x1f ;  /* 0x00001f0003007589 */ /* 0x004e2400000e0000 */
[----:B0-----:R-:W-:Y:S01]  /*d130*/  IADD3 R16, R0, UR49, R7 ;  /* 0x0000003100107c10 */ /* 0x001fe2000fffe007 */
[----:B------:R-:W-:Y:S06]  /*d140*/  BRA `(.L_x_250) ;  /* 0x0000004400f47947 */ /* 0x000fec0003800000 */
.L_x_249:
[----:B------:R-:W-:Y:S01]  /*d150*/  VIADD R0, R22, 0x24200 ;  /* 0x0002420016007836 */ /* 0x000fe20000000000 */
[----:B------:R-:W-:Y:S04]  /*d160*/  BSSY B6, `(.L_x_251) ;  /* 0x0000013000067945 */ /* 0x000fe80003800000 */
[----:B------:R-:W-:-:S13]  /*d170*/  LOP3.LUT P0, RZ, R0, 0x1bf, RZ, 0xc0, !PT ;  /* 0x000001bf00ff7812 */ /* 0x000fda000780c0ff */
[----:B------:R-:W-:Y:S05]  /*d180*/  @!P0 BRA `(.L_x_252) ;  /* 0x0000000000408947 */ /* 0x000fea0003800000 */
[----:B------:R-:W-:Y:S01]  /*d190*/  MOV R2, 0x0 ;  /* 0x0000000000027802 */ /* 0x000fe20000000f00 */
[----:B------:R-:W-:Y:S01]  /*d1a0*/  ULDC.64 UR6, c[0x4][0xc0] ;  /* 0x0100300000067ab9 */ /* 0x000fe20000000a00 */
[----:B------:R-:W-:Y:S01]  /*d1b0*/  ULDC.64 UR8, c[0x4][0xc8] ;  /* 0x0100320000087ab9 */ /* 0x000fe20000000a00 */
[----:B------:R-:W-:Y:S01]  /*d1c0*/  ULDC.64 UR4, c[0x4][0x8] ;  /* 0x0100020000047ab9 */ /* 0x000fe20000000a00 */
[----:B------:R-:W-:Y:S02]  /*d1d0*/  IMAD.U32 R4, RZ, RZ, UR6 ;  /* 0x00000006ff047e24 */ /* 0x000fe4000f8e00ff */
        /* <DEDUP_REMOVED lines=11> */
.L_x_252:
[----:B------:R-:W-:Y:S05]  /*d290*/  BSYNC B6 ;  /* 0x0000000000067941 */ /* 0x000fea0003800000 */
.L_x_251:
[----:B------:R-:W-:Y:S01]  /*d2a0*/  VIADD R0, R22, 0xf200 ;  /* 0x0000f20016007836 */ /* 0x000fe20000000000 */
[----:B------:R-:W-:Y:S01]  /*d2b0*/  LOP3.LUT R32, R32, 0xfffffffe, RZ, 0xc0, !PT ;  /* 0xfffffffe20207812 */ /* 0x000fe200078ec0ff */
[----:B------:R-:W-:Y:S03]  /*d2c0*/  BSSY B6, `(.L_x_253) ;  /* 0x0000014000067945 */ /* 0x000fe60003800000 */
[----:B------:R-:W-:-:S13]  /*d2d0*/  LOP3.LUT P0, RZ, R0, 0x1bf, RZ, 0xc0, !PT ;  /* 0x000001bf00ff7812 */ /* 0x000fda000780c0ff */
[----:B------:R-:W-:Y:S01]  /*d2e0*/  @P0 LOP3.LUT R32, R32, 0x1, RZ, 0xfc, !PT ;  /* 0x0000000120200812 */ /* 0x000fe200078efcff */
[----:B------:R-:W-:Y:S06]  /*d2f0*/  @!P0 BRA `(.L_x_254) ;  /* 0x0000000000408947 */ /* 0x000fec0003800000 */
        /* <DEDUP_REMOVED lines=16> */
.L_x_254:
[----:B------:R-:W-:Y:S05]  /*d400*/  BSYNC B6 ;  /* 0x0000000000067941 */ /* 0x000fea0003800000 */
.L_x_253:
        /* <DEDUP_REMOVED lines=20> */
.L_x_256:
[----:B------:R-:W-:Y:S05]  /*d550*/  BSYNC B6 ;  /* 0x0000000000067941 */ /* 0x000fea0003800000 */
.L_x_255:
[----:B------:R-:W-:Y:S01]  /*d560*/  LOP3.LUT P6, RZ, R32, 0x1, RZ, 0xc0, !PT ;  /* 0x0000000120ff7812 */ /* 0x000fe200078cc0ff */
[----:B------:R-:W-:-:S12]  /*d570*/  BSSY B6, `(.L_x_257) ;  /* 0x0000012000067945 */ /* 0x000fd80003800000 */
        /* <DEDUP_REMOVED lines=17> */
.L_x_258:
[----:B------:R-:W-:Y:S05]  /*d690*/  BSYNC B6 ;  /* 0x0000000000067941 */ /* 0x000fea0003800000 */
.L_x_257:
[----:B------:R-:W-:Y:S01]  /*d6a0*/  ULDC.64 UR4, c[0x0][0x9f8] ;  /* 0x00027e0000047ab9 */ /* 0x000fe20000000a00 */
[----:B------:R-:W0:Y:S01]  /*d6b0*/  LDC R19, c[0x0][0x430] ;  /* 0x00010c00ff137b82 */ /* 0x000e220000000800 */
[----:B------:R-:W-:-:S04]  /*d6c0*/  UISETP.NE.U32.AND UP0, UPT, UR4, URZ, UPT ;  /* 0x0000003f0400728c */ /* 0x000fc8000bf05070 */
[----:B------:R-:W-:-:S06]  /*d6d0*/  UISETP.NE.AND.EX UP0, UPT, UR5, URZ, UPT, UP0 ;  /* 0x0000003f0500728c */ /* 0x000fcc000bf05300 */
[----:B------:R-:W-:-:S05]  /*d6e0*/  PLOP3.LUT P0, PT, PT, PT, UP0, 0x80, 0x0 ;  /* 0x000000000000781c */ /* 0x000fca0003f0f008 */
[----:B------:R-:W-:-:S04]  /*d6f0*/  @UP0 UIADD3 UR4, UP1, UR38, UR4, URZ ;  /* 0x0000000426040290 */ /* 0x000fc8000ff3e03f */
[----:B------:R-:W-:Y:S02]  /*d700*/  @UP0 UIADD3.X UR5, UR39, UR5, URZ, UP1, !UPT ;  /* 0x0000000527050290 */ /* 0x000fe40008ffe43f */
[----:B------:R-:W-:-:S04]  /*d710*/  IMAD.U32 R2, RZ, RZ, UR4 ;  /* 0x00000004ff027e24 */ /* 0x000fc8000f8e00ff */
[----:B------:R-:W-:-:S05]  /*d720*/  IMAD.U32 R3, RZ, RZ, UR5 ;  /* 0x00000005ff037e24 */ /* 0x000fca000f8e00ff */
[----:B------:R1:W5:Y:S01]  /*d730*/  @P0 LDG.E R30, desc[UR50][R2.64] ;  /* 0x00000032021e0981 */ /* 0x000362000c1e1900 */
[----:B0-----:R-:W-:Y:S01]  /*d740*/  ISETP.NE.AND P1, PT, R19, 0x1, PT ;  /* 0x000000011300780c */ /* 0x001fe20003f25270 */
[----:B------:R-:W-:Y:S01]  /*d750*/  UMOV UR4, 0xffffffff ;  /* 0xffffffff00047882 */ /* 0x000fe20000000000 */
[----:B------:R-:W-:-:S11]  /*d760*/  LOP3.LUT R32, R32, 0xffffffbf, RZ, 0xc0, !PT ;  /* 0xffffffbf20207812 */ /* 0x000fd600078ec0ff */
[----:B------:R-:W-:Y:S01]  /*d770*/  @P1 LOP3.LUT R32, R32, 0x40, RZ, 0xfc, !PT ;  /* 0x0000004020201812 */ /* 0x000fe200078efcff */
[----:B-1----:R-:W-:Y:S06]  /*d780*/  BRA.DIV UR4, `(.L_x_259) ;  /* 0x0000005204387947 */ /* 0x002fec000b800000 */
.L_x_341:
[----:B------:R-:W0:Y:S01]  /*d790*/  S2R R0, SR_TID.X ;  /* 0x0000000000007919 */ /* 0x000e220000002100 */
[----:B------:R-:W-:Y:S01]  /*d7a0*/  UMOV UR4, 0xa0 ;  /* 0x000000a000047882 */ /* 0x000fe20000000000 */
[----:B------:R-:W1:Y:S01]  /*d7b0*/  @P1 LDC R5, c[0x0][0x434] ;  /* 0x00010d00ff051b82 */ /* 0x000e620000000800 */
[----:B------:R-:W-:Y:S01]  /*d7c0*/  UIMAD UR4, UR43, UR4, -0xa0 ;  /* 0xffffff602b0474a4 */ /* 0x000fe2000f8e0204 */
[----:B-----5:R-:W-:-:S06]  /*d7d0*/  SHF.R.S32.HI R36, RZ, 0x1f, R30 ;  /* 0x0000001fff247819 */ /* 0x020fcc000001141e */
[----:B------:R-:W2:Y:S08]  /*d7e0*/  @P1 LDC R7, c[0x0][0x438] ;  /* 0x00010e00ff071b82 */ /* 0x000eb00000000800 */
[----:B------:R-:W3:Y:S08]  /*d7f0*/  @P1 LDC R11, c[0x0][0x434] ;  /* 0x00010d00ff0b1b82 */ /* 0x000ef00000000800 */
[----:B------:R-:W4:Y:S01]  /*d800*/  @P1 LDC R3, c[0x0][0x438] ;  /* 0x00010e00ff031b82 */ /* 0x000f220000000800 */
[C---:B0-----:R-:W-:Y:S01]  /*d810*/  LOP3.LUT R2, R0.reuse, 0x7f, RZ, 0xc0, !PT ;  /* 0x0000007f00027812 */ /* 0x041fe200078ec0ff */
[----:B------:R-:W-:-:S02]  /*d820*/  IMAD.SHL.U32 R14, R0, 0x20, RZ ;  /* 0x00000020000e7824 */ /* 0x000fc400078e00ff */
[----:B------:R-:W-:Y:S01]  /*d830*/  IMAD.SHL.U32 R0, R0, 0x20, RZ ;  /* 0x0000002000007824 */ /* 0x000fe200078e00ff */
[----:B------:R-:W-:-:S04]  /*d840*/  SHF.R.U32.HI R2, RZ, 0x2, R2 ;  /* 0x00000002ff027819 */ /* 0x000fc80000011602 */
[C---:B------:R-:W-:Y:S02]  /*d850*/  LOP3.LUT R14, R2.reuse, 0x60, R14, 0xf8, !PT ;  /* 0x00000060020e7812 */ /* 0x040fe400078ef80e */
[----:B------:R-:W-:Y:S02]  /*d860*/  LOP3.LUT R0, R2, 0x60, R0, 0xf8, !PT ;  /* 0x0000006002007812 */ /* 0x000fe400078ef800 */
[----:B------:R-:W-:-:S03]  /*d870*/  LOP3.LUT R14, R14, 0x80, RZ, 0xfc, !PT ;  /* 0x000000800e0e7812 */ /* 0x000fc600078efcff */
[----:B------:R-:W-:Y:S02]  /*d880*/  VIADD R9, R0, UR4 ;  /* 0x0000000400097c36 */ /* 0x000fe40008000000 */
[----:B------:R-:W-:Y:S02]  /*d890*/  VIADD R4, R14, UR4 ;  /* 0x000000040e047c36 */ /* 0x000fe40008000000 */
[----:B------:R-:W-:-:S03]  /*d8a0*/  VIADD R2, R9, UR37 ;  /* 0x0000002509027c36 */ /* 0x000fc60008000000 */
[----:B------:R-:W-:Y:S01]  /*d8b0*/  ISETP.GE.AND P0, PT, R4, UR42, PT ;  /* 0x0000002a04007c0c */ /* 0x000fe2000bf06270 */
[----:B-1----:R-:W-:-:S03]  /*d8c0*/  @P1 IMAD.HI.U32 R0, R2, R5, RZ ;  /* 0x0000000502001227 */ /* 0x002fc600078e00ff */
[----:B------:R-:W-:Y:S01]  /*d8d0*/  ISETP.GT.U32.OR P0, PT, R14, 0x9f, P0 ;  /* 0x0000009f0e00780c */ /* 0x000fe20000704470 */
[----:B------:R-:W-:Y:S01]  /*d8e0*/  IMAD.MOV.U32 R12, RZ, RZ, R2 ;  /* 0x000000ffff0c7224 */ /* 0x000fe200078e0002 */
[----:B--2---:R-:W-:Y:S01]  /*d8f0*/  @P1 SHF.R.U32.HI R12, RZ, R7, R0 ;  /* 0x00000007ff0c1219 */ /* 0x004fe20000011600 */
[----:B------:R-:W-:-:S04]  /*d900*/  VIADD R0, R4, UR37 ;  /* 0x0000002504007c36 */ /* 0x000fc80008000000 */
[----:B---3--:R-:W-:-:S04]  /*d910*/  @P1 IMAD.HI.U32 R8, R0, R11, RZ ;  /* 0x0000000b00081227 */ /* 0x008fc800078e00ff */
[----:B------:R-:W-:Y:S01]  /*d920*/  IMAD.MOV.U32 R4, RZ, RZ, R0 ;  /* 0x000000ffff047224 */ /* 0x000fe200078e0000 */
[----:B----4-:R-:W-:Y:S01]  /*d930*/  @P1 SHF.R.U32.HI R4, RZ, R3, R8 ;  /* 0x00000003ff041219 */ /* 0x010fe20000011608 */
[----:B------:R-:W0:Y:S01]  /*d940*/  @!P0 LDC.64 R6, c[0x0][0x428] ;  /* 0x00010a00ff068b82 */ /* 0x000e220000000a00 */
[----:B------:R-:W-:Y:S01]  /*d950*/  IMAD.MOV R5, RZ, RZ, -R12 ;  /* 0x000000ffff057224 */ /* 0x000fe200078e0a0c */
[----:B------:R-:W-:Y:S02]  /*d960*/  ISETP.GE.AND P1, PT, R9, UR42, PT ;  /* 0x0000002a09007c0c */ /* 0x000fe4000bf26270 */
[----:B------:R-:W-:Y:S01]  /*d970*/  @!P0 SHF.R.S32.HI R3, RZ, 0x1f, R4 ;  /* 0x0000001fff038819 */ /* 0x000fe20000011404 */
[----:B------:R-:W-:Y:S02]  /*d980*/  IMAD R5, R19, R5, R2 ;  /* 0x0000000513057224 */ /* 0x000fe400078e0202 */
[----:B------:R-:W-:Y:S02]  /*d990*/  @!P0 IMAD.MOV.U32 R2, RZ, RZ, R4 ;  /* 0x000000ffff028224 */ /* 0x000fe400078e0004 */
[----:B0-----:R-:W-:-:S02]  /*d9a0*/  @!P0 IMAD R8, R36, R6, RZ ;  /* 0x0000000624088224 */ /* 0x001fc400078e02ff */
[----:B------:R-:W-:-:S04]  /*d9b0*/  @!P0 IMAD.WIDE.U32 R2, R30, R6, R2 ;  /* 0x000000061e028225 */ /* 0x000fc800078e0002 */
[----:B------:R-:W-:Y:S02]  /*d9c0*/  @!P0 IMAD R8, R30, R7, R8 ;  /* 0x000000071e088224 */ /* 0x000fe400078e0208 */
[----:B------:R-:W0:Y:S02]  /*d9d0*/  @!P0 LDC.64 R6, c[0x0][0x418] ;  /* 0x00010600ff068b82 */ /* 0x000e240000000a00 */
[----:B------:R-:W-:Y:S01]  /*d9e0*/  @!P0 IMAD.IADD R8, R8, 0x1, R3 ;  /* 0x0000000108088824 */ /* 0x000fe200078e0203 */
[----:B0-----:R-:W-:Y:S01]  /*d9f0*/  @!P0 LEA R10, P2, R2, R6, 0x2 ;  /* 0x00000006020a8211 */ /* 0x001fe200078410ff */
[----:B------:R-:W-:-:S03]  /*da00*/  IMAD.MOV.U32 R6, RZ, RZ, RZ ;  /* 0x000000ffff067224 */ /* 0x000fc600078e00ff */
[----:B------:R-:W-:Y:S02]  /*da10*/  @!P0 LEA.HI.X R11, R2, R7, R8, 0x2, P2 ;  /* 0x00000007020b8211 */ /* 0x000fe400010f1408 */
[----:B------:R-:W0:Y:S01]  /*da20*/  @!P1 LDC.64 R8, c[0x0][0x428] ;  /* 0x00010a00ff089b82 */ /* 0x000e220000000a00 */
[--C-:B------:R-:W-:Y:S01]  /*da30*/  @!P1 SHF.R.S32.HI R3, RZ, 0x1f, R12.reuse ;  /* 0x0000001fff039819 */ /* 0x100fe2000001140c */
[----:B------:R-:W-:Y:S01]  /*da40*/  @!P1 IMAD.MOV.U32 R2, RZ, RZ, R12 ;  /* 0x000000ffff029224 */ /* 0x000fe200078e000c */
[----:B------:R-:W5:Y:S01]  /*da50*/  @!P0 LDG.E R6, desc[UR50][R10.64] ;  /* 0x000000320a068981 */ /* 0x000f62000c1e1900 */
[-C--:B0-----:R-:W-:Y:S02]  /*da60*/  @!P1 IMAD R7, R36, R8.reuse, RZ ;  /* 0x0000000824079224 */ /* 0x081fe400078e02ff */
[----:B------:R-:W-:-:S04]  /*da70*/  @!P1 IMAD.WIDE.U32 R2, R30, R8, R2 ;  /* 0x000000081e029225 */ /* 0x000fc800078e0002 */
[----:B------:R-:W-:Y:S02]  /*da80*/  @!P1 IMAD R7, R30, R9, R7 ;  /* 0x000000091e079224 */ /* 0x000fe400078e0207 */
[----:B------:R-:W0:Y:S02]  /*da90*/  @!P1 LDC.64 R8, c[0x0][0x418] ;  /* 0x00010600ff089b82 */ /* 0x000e240000000a00 */
[----:B------:R-:W-:Y:S01]  /*daa0*/  @!P1 IMAD.IADD R7, R3, 0x1, R7 ;  /* 0x0000000103079824 */ /* 0x000fe200078e0207 */
[----:B------:R-:W-:Y:S02]  /*dab0*/  ISETP.GT.U32.AND P2, PT, R14, 0x9f, PT ;  /* 0x0000009f0e00780c */ /* 0x000fe40003f44070 */
[----:B0-----:R-:W-:-:S04]  /*dac0*/  @!P1 LEA R8, P0, R2, R8, 0x2 ;  /* 0x0000000802089211 */ /* 0x001fc800078010ff */
[----:B------:R-:W-:Y:S01]  /*dad0*/  @!P1 LEA.HI.X R9, R2, R9, R7, 0x2, P0 ;  /* 0x0000000902099211 */ /* 0x000fe200000f1407 */
[----:B------:R-:W-:Y:S01]  /*dae0*/  IMAD.MOV.U32 R7, RZ, RZ, RZ ;  /* 0x000000ffff077224 */ /* 0x000fe200078e00ff */
[----:B------:R-:W0:Y:S01]  /*daf0*/  LDC R2, c[0x0][0x2f4] ;  /* 0x0000bd00ff027b82 */ /* 0x000e220000000800 */
[----:B------:R-:W-:Y:S01]  /*db00*/  LOP3.LUT R32, R32, 0xfffffff7, RZ, 0xc0, !PT ;  /* 0xfffffff720207812 */ /* 0x000fe200078ec0ff */
[----:B------:R-:W-:Y:S02]  /*db10*/  IMAD.MOV R3, RZ, RZ, -R4 ;  /* 0x000000ffff037224 */ /* 0x000fe400078e0a04 */
[----:B------:R-:W-:Y:S01]  /*db20*/  IMAD.U32 R4, RZ, RZ, UR46 ;  /* 0x0000002eff047e24 */ /* 0x000fe2000f8e00ff */
[----:B------:R1:W5:Y:S01]  /*db30*/  @!P1 LDG.E R7, desc[UR50][R8.64] ;  /* 0x0000003208079981 */ /* 0x000362000c1e1900 */
[----:B------:R-:W-:Y:S02]  /*db40*/  @P2 LOP3.LUT R32, R32, 0x8, RZ, 0xfc, !PT ;  /* 0x0000000820202812 */ /* 0x000fe400078efcff */
[----:B------:R-:W-:-:S02]  /*db50*/  LOP3.LUT R13, R33, 0x40, RZ, 0xfc, !PT ;  /* 0x00000040210d7812 */ /* 0x000fc400078efcff */
[----:B------:R-:W-:Y:S02]  /*db60*/  ISETP.NE.AND P3, PT, R4, 0x3, PT ;  /* 0x000000030400780c */ /* 0x000fe40003f65270 */
[----:B------:R-:W-:Y:S02]  /*db70*/  LOP3.LUT R32, R32, 0xffffffef, RZ, 0xc0, !PT ;  /* 0xffffffef20207812 */ /* 0x000fe400078ec0ff */
[----:B------:R-:W-:Y:S01]  /*db80*/  SHF.R.S32.HI R34, RZ, 0x1f, R18 ;  /* 0x0000001fff227819 */ /* 0x000fe20000011412 */
[----:B-1----:R-:W-:Y:S01]  /*db90*/  IMAD R8, R19, R3, R0 ;  /* 0x0000000313087224 */ /* 0x002fe200078e0200 */
[----:B------:R-:W-:Y:S01]  /*dba0*/  LOP3.LUT R32, R32, 0xfffffffb, RZ, 0xc0, !PT ;  /* 0xfffffffb20207812 */ /* 0x000fe200078ec0ff */
[----:B------:R-:W-:-:S04]  /*dbb0*/  IMAD.U32 R0, RZ, RZ, UR43 ;  /* 0x0000002bff007e24 */ /* 0x000fc8000f8e00ff */
[----:B------:R-:W-:Y:S01]  /*dbc0*/  VIADD R0, R0, 0xffffffff ;  /* 0xffffffff00007836 */ /* 0x000fe20000000000 */
[-C--:B0-----:R-:W-:Y:S02]  /*dbd0*/  ISETP.GE.AND P1, PT, R33, R2.reuse, PT ;  /* 0x000000022100720c */ /* 0x081fe40003f26270 */
[----:B------:R-:W-:Y:S02]  /*dbe0*/  ISETP.GE.AND P0, PT, R13, R2, PT ;  /* 0x000000020d00720c */ /* 0x000fe40003f06270 */
[----:B------:R-:W-:-:S09]  /*dbf0*/  LOP3.LUT R13, R33, 0x80, RZ, 0xfc, !PT ;  /* 0x00000080210d7812 */ /* 0x000fd200078efcff */
[----:B------:R-:W-:-:S04]  /*dc00*/  @P1 LOP3.LUT R32, R32, 0x4, RZ, 0xfc, !PT ;  /* 0x0000000420201812 */ /* 0x000fc800078efcff */
[----:B------:R-:W-:-:S04]  /*dc10*/  @P3 LOP3.LUT R32, R32, 0x10, RZ, 0xfc, !PT ;  /* 0x0000001020203812 */ /* 0x000fc800078efcff */
[----:B------:R-:W-:-:S04]  /*dc20*/  LOP3.LUT R32, R32, 0xfffffffd, RZ, 0xc0, !PT ;  /* 0xfffffffd20207812 */ /* 0x000fc800078ec0ff */
[----:B------:R-:W-:Y:S02]  /*dc30*/  @P0 LOP3.LUT R32, R32, 0x2, RZ, 0xfc, !PT ;  /* 0x0000000220200812 */ /* 0x000fe400078efcff */
[----:B------:R-:W-:Y:S02]  /*dc40*/  ISETP.GE.AND P0, PT, R13, R2, PT ;  /* 0x000000020d00720c */ /* 0x000fe40003f06270 */
[----:B------:R-:W-:-:S11]  /*dc50*/  LOP3.LUT R32, R32, 0xfffffffe, RZ, 0xc0, !PT ;  /* 0xfffffffe20207812 */ /* 0x000fd600078ec0ff */
[----:B------:R-:W-:Y:S01]  /*dc60*/  @P0 LOP3.LUT R32, R32, 0x1, RZ, 0xfc, !PT ;  /* 0x0000000120200812 */ /* 0x000fe200078efcff */
[----:B------:R-:W-:Y:S06]  /*dc70*/  @!P3 BRA `(.L_x_260) ;  /* 0x000000000004b947 */ /* 0x000fec0003800000 */
[----:B------:R-:W-:Y:S01]  /*dc80*/  BPT.TRAP 0x1 ;  /* 0x000000040000795c */ /* 0x000fe20000300000 */
.L_x_260:
[----:B------:R-:W-:Y:S01]  /*dc90*/  IMAD R4, R28, 0x8, R22 ;  /* 0x000000081c047824 */ /* 0x000fe200078e0216 */
[----:B------:R-:W-:Y:S01]  /*dca0*/  SHF.L.U32 R35, R31, 0x1f, RZ ;  /* 0x0000001f1f237819 */ /* 0x000fe200000006ff */
[----:B------:R-:W-:Y:S01]  /*dcb0*/  BSSY B0, `(.L_x_261) ;  /* 0x0000004000007945 */ /* 0x000fe20003800000 */
[----:B------:R-:W-:Y:S02]  /*dcc0*/  SHF.R.S32.HI R26, RZ, 0x1f, R5 ;  /* 0x0000001fff1a7819 */ /* 0x000fe40000011405 */
[----:B------:R-:W0:Y:S02]  /*dcd0*/  SYNCS.PHASECHK.TRANS64.TRYWAIT P0, [R4+URZ+0x33480], R35 ;  /* 0x03348023040075a7 */ /* 0x000e24000800017f */
[----:B0-----:R-:W-:Y:S05]  /*dce0*/  @!P0 BRA `(.L_x_262) ;  /* 0x0000004c000c8947 */ /* 0x001fea0003800000 */
.L_x_342:
[----:B------:R-:W-:Y:S05]  /*dcf0*/  BSYNC B0 ;  /* 0x0000000000007941 */ /* 0x000fea0003800000 */
.L_x_261:
[----:B------:R-:W2:Y:S01]  /*dd00*/  LDL R11, [R1] ;  /* 0x00000000010b7983 */ /* 0x000ea20000100800 */
[----:B------:R-:W-:Y:S01]  /*dd10*/  ULDC.64 UR4, c[0x0][0x328] ;  /* 0x0000ca0000047ab9 */ /* 0x000fe20000000a00 */
[----:B-----5:R-:W-:Y:S01]  /*dd20*/  SHF.R.S32.HI R27, RZ, 0x1f, R7 ;  /* 0x0000001fff1b7819 */ /* 0x020fe20000011407 */
[----:B------:R-:W-:Y:S01]  /*dd30*/  IMAD R9, R26, UR4, RZ ;  /* 0x000000041a097c24 */ /* 0x000fe2000f8e02ff */
[----:B------:R-:W-:Y:S01]  /*dd40*/  ULDC.64 UR6, c[0x0][0x338] ;  /* 0x0000ce0000067ab9 */ /* 0x000fe20000000a00 */
[C---:B------:R-:W-:Y:S01]  /*dd50*/  IMAD.WIDE.U32 R2, R5.reuse, UR4, RZ ;  /* 0x0000000405027c25 */ /* 0x040fe2000f8e00ff */
[----:B------:R-:W-:Y:S01]  /*dd60*/  ULDC.64 UR8, c[0x0][0x330] ;  /* 0x0000cc0000087ab9 */ /* 0x000fe20000000a00 */
[----:B------:R-:W1:Y:S01]  /*dd70*/  S2R R12, SR_TID.X ;  /* 0x00000000000c7919 */ /* 0x000e620000002100 */
[----:B------:R-:W-:Y:S01]  /*dd80*/  SHF.R.S32.HI R24, RZ, 0x1f, R8 ;  /* 0x0000001fff187819 */ /* 0x000fe20000011408 */
[----:B------:R-:W-:Y:S01]  /*dd90*/  IMAD R9, R5, UR5, R9 ;  /* 0x0000000505097c24 */ /* 0x000fe2000f8e0209 */
[----:B------:R-:W-:Y:S01]  /*dda0*/  ULDC.64 UR10, c[0x0][0x318] ;  /* 0x0000c600000a7ab9 */ /* 0x000fe20000000a00 */
[----:B------:R-:W-:Y:S01]  /*ddb0*/  IMAD R20, R34, UR8, RZ ;  /* 0x0000000822147c24 */ /* 0x000fe2000f8e02ff */
[----:B------:R-:W-:Y:S01]  /*ddc0*/  SHF.R.S32.HI R29, RZ, 0x1f, R6 ;  /* 0x0000001fff1d7819 */ /* 0x000fe20000011406 */
[----:B------:R-:W-:Y:S01]  /*ddd0*/  IMAD.IADD R3, R3, 0x1, R9 ;  /* 0x0000000103037824 */ /* 0x000fe200078e0209 */
[----:B------:R-:W-:Y:S01]  /*dde0*/  LOP3.LUT R32, R32, 0xffffffdf, RZ, 0xc0, !PT ;  /* 0xffffffdf20207812 */ /* 0x000fe200078ec0ff */
[----:B------:R-:W-:-:S02]  /*ddf0*/  IMAD R9, R27, UR6, RZ ;  /* 0x000000061b097c24 */ /* 0x000fc4000f8e02ff */
[----:B------:R-:W-:-:S04]  /*de00*/  IMAD.WIDE.U32 R2, R7, UR6, R2 ;  /* 0x0000000607027c25 */ /* 0x000fc8000f8e0002 */
[----:B------:R-:W-:Y:S02]  /*de10*/  IMAD R9, R7, UR7, R9 ;  /* 0x0000000707097c24 */ /* 0x000fe4000f8e0209 */
[----:B------:R-:W-:Y:S02]  /*de20*/  IMAD R20, R18, UR9, R20 ;  /* 0x0000000912147c24 */ /* 0x000fe4000f8e0214 */
[----:B------:R-:W-:Y:S02]  /*de30*/  IMAD.IADD R3, R3, 0x1, R9 ;  /* 0x0000000103037824 */ /* 0x000fe400078e0209 */
[----:B------:R-:W-:Y:S02]  /*de40*/  IMAD R9, R24, UR4, RZ ;  /* 0x0000000418097c24 */ /* 0x000fe4000f8e02ff */
[----:B------:R-:W-:-:S04]  /*de50*/  IMAD.WIDE.U32 R2, R18, UR8, R2 ;  /* 0x0000000812027c25 */ /* 0x000fc8000f8e0002 */
[----:B------:R-:W-:Y:S01]  /*de60*/  IMAD R9, R8, UR5, R9 ;  /* 0x0000000508097c24 */ /* 0x000fe2000f8e0209 */
[----:B------:R-:W-:-:S04]  /*de70*/  IADD3 R19, P0, R2, UR10, RZ ;  /* 0x0000000a02137c10 */ /* 0x000fc8000ff1e0ff */
[----:B------:R-:W-:Y:S01]  /*de80*/  IADD3.X R10, R3, UR11, R20, P0, !PT ;  /* 0x0000000b030a7c10 */ /* 0x000fe200087fe414 */
[----:B------:R-:W-:Y:S01]  /*de90*/  IMAD.WIDE.U32 R2, R8, UR4, RZ ;  /* 0x0000000408027c25 */ /* 0x000fe2000f8e00ff */
[----:B-1----:R-:W-:Y:S01]  /*dea0*/  LOP3.LUT R12, R12, 0x7f, RZ, 0xc0, !PT ;  /* 0x0000007f0c0c7812 */ /* 0x002fe200078ec0ff */
[----:B------:R-:W-:Y:S02]  /*deb0*/  UMOV UR4, 0xffffffff ;  /* 0xffffffff00047882 */ /* 0x000fe40000000000 */
[----:B------:R-:W-:Y:S01]  /*dec0*/  IMAD.IADD R3, R3, 0x1, R9 ;  /* 0x0000000103037824 */ /* 0x000fe200078e0209 */
[----:B------:R-:W-:Y:S01]  /*ded0*/  SHF.R.U32.HI R12, RZ, 0x2, R12 ;  /* 0x00000002ff0c7819 */ /* 0x000fe2000001160c */
[----:B------:R-:W-:Y:S02]  /*dee0*/  IMAD R9, R29, UR6, RZ ;  /* 0x000000061d097c24 */ /* 0x000fe4000f8e02ff */
[----:B------:R-:W-:-:S04]  /*def0*/  IMAD.WIDE.U32 R2, R6, UR6, R2 ;  /* 0x0000000606027c25 */ /* 0x000fc8000f8e0002 */
[----:B------:R-:W-:-:S04]  /*df00*/  IMAD R9, R6, UR7, R9 ;  /* 0x0000000706097c24 */ /* 0x000fc8000f8e0209 */
[----:B------:R-:W-:Y:S02]  /*df10*/  IMAD.IADD R3, R3, 0x1, R9 ;  /* 0x0000000103037824 */ /* 0x000fe400078e0209 */
[----:B------:R-:W-:-:S03]  /*df20*/  IMAD.WIDE.U32 R2, R18, UR8, R2 ;  /* 0x0000000812027c25 */ /* 0x000fc6000f8e0002 */
[----:B------:R-:W-:Y:S01]  /*df30*/  IADD3 R23, P0, R2, UR10, RZ ;  /* 0x0000000a02177c10 */ /* 0x000fe2000ff1e0ff */
[----:B------:R-:W-:-:S03]  /*df40*/  IMAD.MOV.U32 R2, RZ, RZ, -0xa0 ;  /* 0xffffff60ff027424 */ /* 0x000fc600078e00ff */
[----:B------:R-:W-:Y:S01]  /*df50*/  IADD3.X R20, R20, UR11, R3, P0, !PT ;  /* 0x0000000b14147c10 */ /* 0x000fe200087fe403 */
[----:B------:R-:W-:-:S04]  /*df60*/  IMAD R0, R0, R2, UR42 ;  /* 0x0000002a00007e24 */ /* 0x000fc8000f8e0202 */
[----:B------:R-:W-:-:S05]  /*df70*/  IMAD.IADD R9, R0, 0x1, -R12 ;  /* 0x0000000100097824 */ /* 0x000fca00078e0a0c */
[----:B------:R-:W-:-:S13]  /*df80*/  ISETP.GE.AND P0, PT, R9, 0x1, PT ;  /* 0x000000010900780c */ /* 0x000fda0003f06270 */
[----:B------:R-:W-:Y:S01]  /*df90*/  @P0 LOP3.LUT R32, R32, 0x20, RZ, 0xfc, !PT ;  /* 0x0000002020200812 */ /* 0x000fe200078efcff */
[----:B--2---:R-:W-:Y:S01]  /*dfa0*/  IMAD R21, R28, 0x7800, R11 ;  /* 0x000078001c157824 */ /* 0x004fe200078e020b */
[----:B------:R-:W-:Y:S06]  /*dfb0*/  BRA.DIV UR4, `(.L_x_263) ;  /* 0x0000004a046c7947 */ /* 0x000fec000b800000 */
[----:B------:R-:W1:Y:S01]  /*dfc0*/  SHFL.IDX PT, R2, R19, RZ, 0x1c1f ;  /* 0x001c1fff13027589 */ /* 0x000e6200000e0000 */
[----:B------:R-:W2:Y:S01]  /*dfd0*/  LDC R12, c[0x0][0x2f4] ;  /* 0x0000bd00ff0c7b82 */ /* 0x000ea20000000800 */
[C---:B------:R-:W-:Y:S02]  /*dfe0*/  LOP3.LUT R13, R33.reuse, 0x40, RZ, 0xfc, !PT ;  /* 0x00000040210d7812 */ /* 0x040fe400078efcff */
[----:B------:R-:W3:Y:S01]  /*dff0*/  SHFL.IDX PT, R0, R10, RZ, 0x1c1f ;  /* 0x001c1fff0a007589 */ /* 0x000ee200000e0000 */
[----:B------:R-:W-:Y:S02]  /*e000*/  LOP3.LUT R11, R33, 0x80, RZ, 0xfc, !PT ;  /* 0x00000080210b7812 */ /* 0x000fe400078efcff */
[C---:B------:R-:W-:Y:S01]  /*e010*/  ISETP.GE.AND P6, PT, R9.reuse, 0x81, PT ;  /* 0x000000810900780c */ /* 0x040fe20003fc6270 */
[----:B------:R-:W-:Y:S01]  /*e020*/  SHFL.IDX PT, R20, R20, RZ, 0x1c1f ;  /* 0x001c1fff14147589 */ /* 0x000fe200000e0000 */
[----:B------:R-:W-:Y:S02]  /*e030*/  LOP3.LUT R32, R32, 0xffffff7f, RZ, 0xc0, !PT ;  /* 0xffffff7f20207812 */ /* 0x000fe400078ec0ff */
[----:B------:R-:W-:-:S02]  /*e040*/  ISETP.GE.AND P5, PT, R9, 0x21, PT ;  /* 0x000000210900780c */ /* 0x000fc40003fa6270 */
[----:B------:R-:W-:-:S07]  /*e050*/  ISETP.GE.AND P4, PT, R9, 0x41, PT ;  /* 0x000000410900780c */ /* 0x000fce0003f86270 */
[----:B------:R-:W-:Y:S02]  /*e060*/  @P6 LOP3.LUT R32, R32, 0x80, RZ, 0xfc, !PT ;  /* 0x0000008020206812 */ /* 0x000fe400078efcff */
[C---:B-1----:R-:W-:Y:S02]  /*e070*/  IADD3 R2, P0, R33.reuse, R2, RZ ;  /* 0x0000000221027210 */ /* 0x042fe40007f1e0ff */
[-C--:B--2---:R-:W-:Y:S02]  /*e080*/  ISETP.GE.AND P2, PT, R33, R12.reuse, PT ;  /* 0x0000000c2100720c */ /* 0x084fe40003f46270 */
[----:B------:R-:W-:Y:S01]  /*e090*/  ISETP.GE.AND P1, PT, R13, R12, PT ;  /* 0x0000000c0d00720c */ /* 0x000fe20003f26270 */
[----:B---3--:R-:W-:Y:S01]  /*e0a0*/  IMAD.X R3, RZ, RZ, R0, P0 ;  /* 0x000000ffff037224 */ /* 0x008fe200000e0600 */
[C---:B------:R-:W-:Y:S01]  /*e0b0*/  ISETP.LT.OR P0, PT, R9.reuse, 0x1, P2 ;  /* 0x000000010900780c */ /* 0x040fe20001701670 */
[----:B------:R-:W-:Y:S01]  /*e0c0*/  IMAD.IADD R0, R22, 0x1, R21 ;  /* 0x0000000116007824 */ /* 0x000fe200078e0215 */
[----:B------:R-:W-:-:S11]  /*e0d0*/  ISETP.LT.OR P3, PT, R9, 0x1, P1 ;  /* 0x000000010900780c */ /* 0x000fd60000f61670 */
[----:B------:R-:W-:Y:S01]  /*e0e0*/  LDGSTS.E.BYPASS.LTC128B.128 [R0+0xf200], desc[UR50][R2.64], !P0 ;  /* 0x0f20000002007fae */ /* 0x000fe2000c101d72 */
[----:B------:R-:W-:-:S03]  /*e0f0*/  ISETP.GE.AND P0, PT, R11, R12, PT ;  /* 0x0000000c0b00720c */ /* 0x000fc60003f06270 */
[----:B------:R-:W-:Y:S01]  /*e100*/  LDGSTS.E.BYPASS.LTC128B.128 [R0+0x11a00], desc[UR50][R2.64+0x40], !P3 ;  /* 0x11a0004002007fae */ /* 0x000fe2000d901d72 */
[----:B------:R-:W-:-:S13]  /*e110*/  ISETP.LT.OR P3, PT, R9, 0x1, P0 ;  /* 0x000000010900780c */ /* 0x000fda0000761670 */
[----:B------:R1:W-:Y:S04]  /*e120*/  LDGSTS.E.BYPASS.LTC128B.128 [R0+0x14200], desc[UR50][R2.64+0x80], !P3 ;  /* 0x1420008002007fae */ /* 0x0003e8000d901d72 */
[----:B-1----:R-:W1:Y:S04]  /*e130*/  SHFL.IDX PT, R2, R19, 0x1, 0x1c1f ;  /* 0x003c1f0013027f89 */ /* 0x002e6800000e0000 */
[----:B------:R-:W2:Y:S01]  /*e140*/  SHFL.IDX PT, R3, R10, 0x1, 0x1c1f ;  /* 0x003c1f000a037f89 */ /* 0x000ea200000e0000 */
[----:B-1----:R-:W-:-:S05]  /*e150*/  IADD3 R2, P3, R33, R2, RZ ;  /* 0x0000000221027210 */ /* 0x002fca0007f7e0ff */
[----:B--2---:R-:W-:Y:S01]  /*e160*/  IMAD.X R3, RZ, RZ, R3, P3 ;  /* 0x000000ffff037224 */ /* 0x004fe200018e0603 */
[----:B------:R-:W-:-:S13]  /*e170*/  ISETP.LT.OR P3, PT, R9, 0x21, P2 ;  /* 0x000000210900780c */ /* 0x000fda0001761670 */
[----:B------:R-:W-:Y:S01]  /*e180*/  LDGSTS.E.BYPASS.LTC128B.128 [R0+0xfa00], desc[UR50][R2.64], !P3 ;  /* 0x0fa0000002007fae */ /* 0x000fe2000d901d72 */
[----:B------:R-:W-:-:S13]  /*e190*/  ISETP.LT.OR P3, PT, R9, 0x21, P1 ;  /* 0x000000210900780c */ /* 0x000fda0000f61670 */
[----:B------:R-:W-:Y:S01]  /*e1a0*/  LDGSTS.E.BYPASS.LTC128B.128 [R0+0x12200], desc[UR50][R2.64+0x40], !P3 ;  /* 0x1220004002007fae */ /* 0x000fe2000d901d72 */
[----:B------:R-:W-:-:S13]  /*e1b0*/  ISETP.LT.OR P3, PT, R9, 0x21, P0 ;  /* 0x000000210900780c */ /* 0x000fda0000761670 */
[----:B------:R1:W-:Y:S04]  /*e1c0*/  LDGSTS.E.BYPASS.LTC128B.128 [R0+0x14a00], desc[UR50][R2.64+0x80], !P3 ;  /* 0x14a0008002007fae */ /* 0x0003e8000d901d72 */
[----:B-1----:R-:W1:Y:S04]  /*e1d0*/  SHFL.IDX PT, R2, R19, 0x2, 0x1c1f ;  /* 0x005c1f0013027f89 */ /* 0x002e6800000e0000 */
[----:B------:R-:W2:Y:S04]  /*e1e0*/  SHFL.IDX PT, R3, R10, 0x2, 0x1c1f ;  /* 0x005c1f000a037f89 */ /* 0x000ea800000e0000 */
[----:B------:R-:W-:Y:S01]  /*e1f0*/  SHFL.IDX PT, R10, R10, 0x3, 0x1c1f ;  /* 0x007c1f000a0a7f89 */ /* 0x000fe200000e0000 */
        /* <DEDUP_REMOVED lines=8> */
[----:B-1----:R-:W1:Y:S02]  /*e280*/  SHFL.IDX PT, R2, R19, 0x3, 0x1c1f ;  /* 0x007c1f0013027f89 */ /* 0x002e6400000e0000 */
[----:B-1----:R-:W-:-:S05]  /*e290*/  IADD3 R2, P3, R33, R2, RZ ;  /* 0x0000000221027210 */ /* 0x002fca0007f7e0ff */
[----:B------:R-:W-:Y:S01]  /*e2a0*/  IMAD.X R3, RZ, RZ, R10, P3 ;  /* 0x000000ffff037224 */ /* 0x000fe200018e060a */
[----:B------:R-:W-:-:S13]  /*e2b0*/  ISETP.LT.OR P3, PT, R9, 0x61, P2 ;  /* 0x000000610900780c */ /* 0x000fda0001761670 */
[----:B------:R-:W-:Y:S01]  /*e2c0*/  LDGSTS.E.BYPASS.LTC128B.128 [R0+0x10a00], desc[UR50][R2.64], !P3 ;  /* 0x10a0000002007fae */ /* 0x000fe2000d901d72 */
[----:B------:R-:W-:-:S13]  /*e2d0*/  ISETP.LT.OR P3, PT, R9, 0x61, P1 ;  /* 0x000000610900780c */ /* 0x000fda0000f61670 */
[----:B------:R-:W-:Y:S01]  /*e2e0*/  LDGSTS.E.BYPASS.LTC128B.128 [R0+0x13200], desc[UR50][R2.64+0x40], !P3 ;  /* 0x1320004002007fae */ /* 0x000fe2000d901d72 */
[----:B------:R-:W-:-:S13]  /*e2f0*/  ISETP.LT.OR P3, PT, R9, 0x61, P0 ;  /* 0x000000610900780c */ /* 0x000fda0000761670 */
[----:B------:R1:W-:Y:S01]  /*e300*/  LDGSTS.E.BYPASS.LTC128B.128 [R0+0x15a00], desc[UR50][R2.64+0x80], !P3 ;  /* 0x15a0008002007fae */ /* 0x0003e2000d901d72 */
[----:B------:R-:W-:-:S03]  /*e310*/  ISETP.GE.AND P3, PT, R9, 0x61, PT ;  /* 0x000000610900780c */ /* 0x000fc60003f66270 */
[----:B-1----:R1:W2:Y:S10]  /*e320*/  SHFL.IDX PT, R2, R23, RZ, 0x1c1f ;  /* 0x001c1fff17027589 */ /* 0x0022b400000e0000 */
.L_x_354:
[C---:B------:R-:W-:Y:S02]  /*e330*/  ISETP.LT.OR P2, PT, R9.reuse, 0x81, P2 ;  /* 0x000000810900780c */ /* 0x040fe40001741670 */
[C---:B------:R-:W-:Y:S02]  /*e340*/  ISETP.LT.OR P1, PT, R9.reuse, 0x81, P1 ;  /* 0x000000810900780c */ /* 0x040fe40000f21670 */
[----:B------:R-:W-:Y:S02]  /*e350*/  ISETP.LT.OR P0, PT, R9, 0x81, P0 ;  /* 0x000000810900780c */ /* 0x000fe40000701670 */
[----:B--2---:R-:W-:-:S05]  /*e360*/  IADD3 R2, P6, R33, R2, RZ ;  /* 0x0000000221027210 */ /* 0x004fca0007fde0ff */
[----:B------:R-:W-:-:S05]  /*e370*/  IMAD.X R3, RZ, RZ, R20, P6 ;  /* 0x000000ffff037224 */ /* 0x000fca00030e0614 */
[----:B------:R-:W-:Y:S01]  /*e380*/  @!PT LDS RZ, [RZ] ;  /* 0x00000000fffff984 */ /* 0x000fe20000000800 */
[----:B------:R-:W-:Y:S01]  /*e390*/  @!PT LDS RZ, [RZ] ;  /* 0x00000000fffff984 */ /* 0x000fe20000000800 */
[----:B------:R-:W-:Y:S01]  /*e3a0*/  @!PT LDS RZ, [RZ] ;  /* 0x00000000fffff984 */ /* 0x000fe20000000800 */
[----:B------:R2:W-:Y:S04]  /*e3b0*/  LDGSTS.E.BYPASS.LTC128B.128 [R0+0x11200], desc[UR50][R2.64], !P2 ;  /* 0x1120000002007fae */ /* 0x0005e8000d101d72 */
[----:B------:R2:W-:Y:S04]  /*e3c0*/  LDGSTS.E.BYPASS.LTC128B.128 [R0+0x13a00], desc[UR50][R2.64+0x40], !P1 ;  /* 0x13a0004002007fae */ /* 0x0005e8000c901d72 */
[----:B------:R2:W-:Y:S01]  /*e3d0*/  LDGSTS.E.BYPASS.LTC128B.128 [R0+0x16200], desc[UR50][R2.64+0x80], !P0 ;  /* 0x1620008002007fae */ /* 0x0005e2000c101d72 */
[----:B------:R-:W-:Y:S01]  /*e3e0*/  PLOP3.LUT P0, PT, PT, PT, PT, 0x80, 0x0 ;  /* 0x000000000000781c */ /* 0x000fe20003f0f070 */
[----:B------:R-:W-:-:S12]  /*e3f0*/  NOP ;  /* 0x0000000000007918 */ /* 0x000fd80000000000 */
.L_x_264:
        /* <DEDUP_REMOVED lines=11> */
.L_x_265:
[----:B------:R2:W-:Y:S01]  /*e4b0*/  SYNCS.ARRIVE.TRANS64.A1T0 RZ, [R4+URZ+0x33470], RZ ;  /* 0x033470ff04ff79a7 */ /* 0x0005e2000810003f */
[----:B------:R-:W-:Y:S05]  /*e4c0*/  @!P2 BRA `(.L_x_266) ;  /* 0x000000000004a947 */ /* 0x000fea0003800000 */
[----:B------:R-:W-:Y:S01]  /*e4d0*/  BPT.TRAP 0x1 ;  /* 0x000000040000795c */ /* 0x000fe20000300000 */
.L_x_266:
[----:B------:R-:W3:Y:S01]  /*e4e0*/  SYNCS.PHASECHK.TRANS64.TRYWAIT P0, [R4+URZ+0x33440], R35 ;  /* 0x03344023040075a7 */ /* 0x000ee2000800017f */
[----:B------:R-:W-:Y:S04]  /*e4f0*/  BSSY B0, `(.L_x_267) ;  /* 0x0000002000007945 */ /* 0x000fe80003800000 */
[----:B---3--:R-:W-:Y:S05]  /*e500*/  @!P0 BRA `(.L_x_268) ;  /* 0x0000004c00248947 */ /* 0x008fea0003800000 */
.L_x_355:
[----:B------:R-:W-:Y:S05]  /*e510*/  BSYNC B0 ;  /* 0x0000000000007941 */ /* 0x000fea0003800000 */
.L_x_267:
[----:B------:R-:W-:Y:S01]  /*e520*/  ULDC.64 UR4, c[0x0][0x300] ;  /* 0x0000c00000047ab9 */ /* 0x000fe20000000a00 */
[----:B------:R-:W-:Y:S01]  /*e530*/  ULDC.64 UR6, c[0x0][0x310] ;  /* 0x0000c40000067ab9 */ /* 0x000fe20000000a00 */
[----:B------:R-:W-:Y:S01]  /*e540*/  IMAD R9, R26, UR4, RZ ;  /* 0x000000041a097c24 */ /* 0x000fe2000f8e02ff */
[----:B------:R-:W-:Y:S01]  /*e550*/  ULDC.64 UR8, c[0x0][0x2e8] ;  /* 0x0000ba0000087ab9 */ /* 0x000fe20000000a00 */
[----:B------:R-:W-:-:S04]  /*e560*/  IMAD.WIDE.U32 R2, R5, UR4, RZ ;  /* 0x0000000405027c25 */ /* 0x000fc8000f8e00ff */
[----:B------:R-:W-:Y:S02]  /*e570*/  IMAD R9, R5, UR5, R9 ;  /* 0x0000000505097c24 */ /* 0x000fe4000f8e0209 */
[----:B------:R-:W-:Y:S02]  /*e580*/  IMAD R27, R27, UR6, RZ ;  /* 0x000000061b1b7c24 */ /* 0x000fe4000f8e02ff */
[----:B------:R-:W-:Y:S02]  /*e590*/  IMAD.IADD R3, R3, 0x1, R9 ;  /* 0x0000000103037824 */ /* 0x000fe400078e0209 */
[C---:B------:R-:W-:Y:S02]  /*e5a0*/  IMAD R27, R7.reuse, UR7, R27 ;  /* 0x00000007071b7c24 */ /* 0x040fe4000f8e021b */
[----:B------:R-:W-:-:S04]  /*e5b0*/  IMAD.WIDE.U32 R2, R7, UR6, R2 ;  /* 0x0000000607027c25 */ /* 0x000fc8000f8e0002 */
[----:B------:R-:W-:Y:S02]  /*e5c0*/  IMAD R24, R24, UR4, RZ ;  /* 0x0000000418187c24 */ /* 0x000fe4000f8e02ff */
[----:B------:R-:W-:Y:S02]  /*e5d0*/  IMAD.IADD R11, R3, 0x1, R27 ;  /* 0x00000001030b7824 */ /* 0x000fe400078e021b */
[----:B------:R-:W-:Y:S02]  /*e5e0*/  IMAD.MOV.U32 R10, RZ, RZ, R2 ;  /* 0x000000ffff0a7224 */ /* 0x000fe400078e0002 */
[C---:B------:R-:W-:Y:S02]  /*e5f0*/  IMAD R24, R8.reuse, UR5, R24 ;  /* 0x0000000508187c24 */ /* 0x040fe4000f8e0218 */
[----:B------:R-:W-:Y:S01]  /*e600*/  IMAD.WIDE.U32 R2, R8, UR4, RZ ;  /* 0x0000000408027c25 */ /* 0x000fe2000f8e00ff */
[----:B------:R-:W-:-:S03]  /*e610*/  ULDC.64 UR4, c[0x0][0x308] ;  /* 0x0000c20000047ab9 */ /* 0x000fc60000000a00 */
[----:B------:R-:W-:Y:S02]  /*e620*/  IMAD.IADD R3, R3, 0x1, R24 ;  /* 0x0000000103037824 */ /* 0x000fe400078e0218 */
[----:B------:R-:W-:Y:S02]  /*e630*/  IMAD R29, R29, UR6, RZ ;  /* 0x000000061d1d7c24 */ /* 0x000fe4000f8e02ff */
[----:B------:R-:W-:-:S04]  /*e640*/  IMAD.WIDE.U32 R2, R6, UR6, R2 ;  /* 0x0000000606027c25 */ /* 0x000fc8000f8e0002 */
[----:B------:R-:W-:Y:S02]  /*e650*/  IMAD R29, R6, UR7, R29 ;  /* 0x00000007061d7c24 */ /* 0x000fe4000f8e021d */
[----:B------:R-:W-:-:S04]  /*e660*/  IMAD.WIDE.U32 R10, R18, UR4, R10 ;  /* 0x00000004120a7c25 */ /* 0x000fc8000f8e000a */
[----:B------:R-:W-:Y:S01]  /*e670*/  IMAD R8, R34, UR4, RZ ;  /* 0x0000000422087c24 */ /* 0x000fe2000f8e02ff */
[----:B------:R-:W-:Y:S01]  /*e680*/  IADD3 R5, P0, R10, UR8, RZ ;  /* 0x000000080a057c10 */ /* 0x000fe2000ff1e0ff */
[----:B------:R-:W-:Y:S02]  /*e690*/  IMAD.IADD R3, R3, 0x1, R29 ;  /* 0x0000000103037824 */ /* 0x000fe400078e021d */
[C---:B------:R-:W-:Y:S02]  /*e6a0*/  IMAD R8, R18.reuse, UR5, R8 ;  /* 0x0000000512087c24 */ /* 0x040fe4000f8e0208 */
[----:B------:R-:W-:Y:S01]  /*e6b0*/  IMAD.WIDE.U32 R2, R18, UR4, R2 ;  /* 0x0000000412027c25 */ /* 0x000fe2000f8e0002 */
[----:B------:R-:W-:Y:S02]  /*e6c0*/  UMOV UR4, 0xffffffff ;  /* 0xffffffff00047882 */ /* 0x000fe40000000000 */
[----:B------:R-:W-:Y:S02]  /*e6d0*/  IADD3.X R7, R11, UR9, R8, P0, !PT ;  /* 0x000000090b077c10 */ /* 0x000fe400087fe408 */
[----:B------:R-:W-:-:S04]  /*e6e0*/  IADD3 R6, P0, R2, UR8, RZ ;  /* 0x0000000802067c10 */ /* 0x000fc8000ff1e0ff */
[----:B------:R-:W-:Y:S01]  /*e6f0*/  IADD3.X R8, R8, UR9, R3, P0, !PT ;  /* 0x0000000908087c10 */ /* 0x000fe200087fe403 */
[----:B------:R-:W-:Y:S08]  /*e700*/  BRA.DIV UR4, `(.L_x_269) ;  /* 0x0000004a04b87947 */ /* 0x000ff0000b800000 */
[----:B------:R-:W4:Y:S01]  /*e710*/  LDC R11, c[0x0][0x2f4] ;  /* 0x0000bd00ff0b7b82 */ /* 0x000f220000000800 */
[----:B------:R-:W5:Y:S01]  /*e720*/  SHFL.IDX PT, R14, R5, RZ, 0x1c1f ;  /* 0x001c1fff050e7589 */ /* 0x000f6200000e0000 */
[----:B------:R-:W-:Y:S02]  /*e730*/  LOP3.LUT R32, R32, 0xfffffdff, RZ, 0xc0, !PT ;  /* 0xfffffdff20207812 */ /* 0x000fe400078ec0ff */
[C---:B------:R-:W-:Y:S01]  /*e740*/  LOP3.LUT R12, R33.reuse, 0x40, RZ, 0xfc, !PT ;  /* 0x00000040210c7812 */ /* 0x040fe200078efcff */
[----:B------:R-:W0:Y:S01]  /*e750*/  SHFL.IDX PT, R2, R7, RZ, 0x1c1f ;  /* 0x001c1fff07027589 */ /* 0x000e2200000e0000 */
[----:B------:R-:W-:Y:S02]  /*e760*/  @P3 LOP3.LUT R32, R32, 0x200, RZ, 0xfc, !PT ;  /* 0x0000020020203812 */ /* 0x000fe400078efcff */
[----:B------:R-:W-:Y:S01]  /*e770*/  LOP3.LUT R10, R33, 0x80, RZ, 0xfc, !PT ;  /* 0x00000080210a7812 */ /* 0x000fe200078efcff */
[----:B------:R-:W-:Y:S01]  /*e780*/  SHFL.IDX PT, R8, R8, RZ, 0x1c1f ;  /* 0x001c1fff08087589 */ /* 0x000fe200000e0000 */
[----:B------:R-:W-:-:S02]  /*e790*/  LOP3.LUT P3, RZ, R32, 0x20, RZ, 0xc0, !PT ;  /* 0x0000002020ff7812 */ /* 0x000fc4000786c0ff */
[-C--:B----4-:R-:W-:Y:S02]  /*e7a0*/  ISETP.GE.AND P6, PT, R33, R11.reuse, PT ;  /* 0x0000000b2100720c */ /* 0x090fe40003fc6270 */
[----:B------:R-:W-:-:S09]  /*e7b0*/  ISETP.GE.AND P2, PT, R12, R11, PT ;  /* 0x0000000b0c00720c */ /* 0x000fd20003f46270 */
[----:B-----5:R-:W-:Y:S02]  /*e7c0*/  @P3 IADD3 R9, P0, R33, R14, RZ ;  /* 0x0000000e21093210 */ /* 0x020fe40007f1e0ff */
[----:B------:R-:W-:Y:S01]  /*e7d0*/  ISETP.GE.AND P1, PT, R10, R11, PT ;  /* 0x0000000b0a00720c */ /* 0x000fe20003f26270 */
[----:B------:R-:W4:Y:S02]  /*e7e0*/  SHFL.IDX PT, R14, R5, 0x1, 0x1c1f ;  /* 0x003c1f00050e7f89 */ /* 0x000f2400000e0000 */
[----:B0-----:R-:W-:Y:S02]  /*e7f0*/  @P3 IMAD.X R3, RZ, RZ, R2, P0 ;  /* 0x000000ffff033224 */ /* 0x001fe400000e0602 */
[----:B------:R-:W-:-:S05]  /*e800*/  @P3 IMAD.MOV.U32 R2, RZ, RZ, R9 ;  /* 0x000000ffff023224 */ /* 0x000fca00078e0009 */
[----:B------:R-:W-:Y:S04]  /*e810*/  @P3 LDGSTS.E.BYPASS.LTC128B.128 [R0+0x24200], desc[UR50][R2.64], !P6 ;  /* 0x2420000002003fae */ /* 0x000fe8000f101d72 */
[----:B------:R-:W-:Y:S04]  /*e820*/  @P3 LDGSTS.E.BYPASS.LTC128B.128 [R0+0x26a00], desc[UR50][R2.64+0x40], !P2 ;  /* 0x26a0004002003fae */ /* 0x000fe8000d101d72 */
[----:B------:R0:W-:Y:S01]  /*e830*/  @P3 LDGSTS.E.BYPASS.LTC128B.128 [R0+0x29200], desc[UR50][R2.64+0x80], !P1 ;  /* 0x2920008002003fae */ /* 0x0001e2000c901d72 */
[----:B------:R-:W-:Y:S02]  /*e840*/  LOP3.LUT P3, RZ, R32, 0x200, RZ, 0xc0, !PT ;  /* 0x0000020020ff7812 */ /* 0x000fe4000786c0ff */
[----:B----4-:R-:W-:-:S02]  /*e850*/  @P5 IADD3 R9, P0, R33, R14, RZ ;  /* 0x0000000e21095210 */ /* 0x010fc40007f1e0ff */
[----:B------:R-:W-:Y:S04]  /*e860*/  SHFL.IDX PT, R14, R5, 0x2, 0x1c1f ;  /* 0x005c1f00050e7f89 */ /* 0x000fe800000e0000 */
[----:B0-----:R-:W0:Y:S02]  /*e870*/  SHFL.IDX PT, R2, R7, 0x1, 0x1c1f ;  /* 0x003c1f0007027f89 */ /* 0x001e2400000e0000 */
[----:B0-----:R-:W-:Y:S02]  /*e880*/  @P5 IMAD.X R10, RZ, RZ, R2, P0 ;  /* 0x000000ffff0a5224 */ /* 0x001fe400000e0602 */
[----:B------:R-:W-:Y:S01]  /*e890*/  @P5 IMAD.MOV.U32 R2, RZ, RZ, R9 ;  /* 0x000000ffff025224 */ /* 0x000fe200078e0009 */
[C---:B------:R-:W-:Y:S01]  /*e8a0*/  @P4 IADD3 R9, P0, R33.reuse, R14, RZ ;  /* 0x0000000e21094210 */ /* 0x040fe20007f1e0ff */
[----:B------:R-:W-:Y:S01]  /*e8b0*/  @P5 IMAD.MOV.U32 R3, RZ, RZ, R10 ;  /* 0x000000ffff035224 */ /* 0x000fe200078e000a */
[----:B------:R-:W-:Y:S04]  /*e8c0*/  SHFL.IDX PT, R14, R5, 0x3, 0x1c1f ;  /* 0x007c1f00050e7f89 */ /* 0x000fe800000e0000 */
[----:B------:R-:W-:Y:S04]  /*e8d0*/  @P5 LDGSTS.E.BYPASS.LTC128B.128 [R0+0x24a00], desc[UR50][R2.64], !P6 ;  /* 0x24a0000002005fae */ /* 0x000fe8000f101d72 */
[----:B------:R-:W-:Y:S04]  /*e8e0*/  @P5 LDGSTS.E.BYPASS.LTC128B.128 [R0+0x27200], desc[UR50][R2.64+0x40], !P2 ;  /* 0x2720004002005fae */ /* 0x000fe8000d101d72 */
[----:B------:R0:W-:Y:S04]  /*e8f0*/  @P5 LDGSTS.E.BYPASS.LTC128B.128 [R0+0x29a00], desc[UR50][R2.64+0x80], !P1 ;  /* 0x29a0008002005fae */ /* 0x0001e8000c901d72 */
[----:B0-----:R-:W0:Y:S04]  /*e900*/  SHFL.IDX PT, R2, R7, 0x2, 0x1c1f ;  /* 0x005c1f0007027f89 */ /* 0x001e2800000e0000 */
[----:B------:R-:W4:Y:S01]  /*e910*/  SHFL.IDX PT, R7, R7, 0x3, 0x1c1f ;  /* 0x007c1f0007077f89 */ /* 0x000f2200000e0000 */
[----:B0-----:R-:W-:Y:S01]  /*e920*/  @P4 IMAD.X R10, RZ, RZ, R2, P0 ;  /* 0x000000ffff0a4224 */ /* 0x001fe200000e0602 */
[----:B------:R-:W-:Y:S01]  /*e930*/  @P3 IADD3 R14, P0, R33, R14, RZ ;  /* 0x0000000e210e3210 */ /* 0x000fe20007f1e0ff */
[----:B------:R-:W-:-:S02]  /*e940*/  @P4 IMAD.MOV.U32 R2, RZ, RZ, R9 ;  /* 0x000000ffff024224 */ /* 0x000fc400078e0009 */
[----:B------:R-:W-:Y:S02]  /*e950*/  @P4 IMAD.MOV.U32 R3, RZ, RZ, R10 ;  /* 0x000000ffff034224 */ /* 0x000fe400078e000a */
[----:B----4-:R-:W-:-:S03]  /*e960*/  @P3 IMAD.X R9, RZ, RZ, R7, P0 ;  /* 0x000000ffff093224 */ /* 0x010fc600000e0607 */
[----:B------:R-:W-:Y:S04]  /*e970*/  @P4 LDGSTS.E.BYPASS.LTC128B.128 [R0+0x25200], desc[UR50][R2.64], !P6 ;  /* 0x2520000002004fae */ /* 0x000fe8000f101d72 */
[----:B------:R-:W-:Y:S04]  /*e980*/  @P4 LDGSTS.E.BYPASS.LTC128B.128 [R0+0x27a00], desc[UR50][R2.64+0x40], !P2 ;  /* 0x27a0004002004fae */ /* 0x000fe8000d101d72 */
[----:B------:R0:W-:Y:S02]  /*e990*/  @P4 LDGSTS.E.BYPASS.LTC128B.128 [R0+0x2a200], desc[UR50][R2.64+0x80], !P1 ;  /* 0x2a20008002004fae */ /* 0x0001e4000c901d72 */
[----:B0-----:R-:W-:-:S02]  /*e9a0*/  @P3 IMAD.MOV.U32 R2, RZ, RZ, R14 ;  /* 0x000000ffff023224 */ /* 0x001fc400078e000e */
[----:B------:R-:W-:Y:S01]  /*e9b0*/  @P3 IMAD.MOV.U32 R3, RZ, RZ, R9 ;  /* 0x000000ffff033224 */ /* 0x000fe200078e0009 */
[----:B------:R0:W4:Y:S04]  /*e9c0*/  SHFL.IDX PT, R14, R6, RZ, 0x1c1f ;  /* 0x001c1fff060e7589 */ /* 0x00012800000e0000 */
[----:B------:R0:W-:Y:S04]  /*e9d0*/  @P3 LDGSTS.E.BYPASS.LTC128B.128 [R0+0x25a00], desc[UR50][R2.64], !P6 ;  /* 0x25a0000002003fae */ /* 0x0001e8000f101d72 */
[----:B------:R0:W-:Y:S04]  /*e9e0*/  @P3 LDGSTS.E.BYPASS.LTC128B.128 [R0+0x28200], desc[UR50][R2.64+0x40], !P2 ;  /* 0x2820004002003fae */ /* 0x0001e8000d101d72 */
[----:B------:R0:W-:Y:S02]  /*e9f0*/  @P3 LDGSTS.E.BYPASS.LTC128B.128 [R0+0x2aa00], desc[UR50][R2.64+0x80], !P1 ;  /* 0x2aa0008002003fae */ /* 0x0001e4000c901d72 */
.L_x_367:
[----:B------:R-:W-:Y:S01]  /*ea00*/  LOP3.LUT P0, RZ, R32, 0x80, RZ, 0xc0, !PT ;  /* 0x0000008020ff7812 */ /* 0x000fe2000780c0ff */
[----:B------:R-:W-:-:S12]  /*ea10*/  BSSY B0, `(.L_x_270) ;  /* 0x0000010000007945 */ /* 0x000fd80003800000 */
[----:B------:R-:W-:Y:S05]  /*ea20*/  @!P0 BRA `(.L_x_271) ;  /* 0x0000000000388947 */ /* 0x000fea0003800000 */
[----:B0-----:R-:W0:Y:S01]  /*ea30*/  LDC R6, c[0x0][0x2f4] ;  /* 0x0000bd00ff067b82 */ /* 0x001e220000000800 */
[C---:B------:R-:W-:Y:S02]  /*ea40*/  LOP3.LUT R7, R33.reuse, 0x40, RZ, 0xfc, !PT ;  /* 0x0000004021077812 */ /* 0x040fe400078efcff */
[C---:B------:R-:W-:Y:S02]  /*ea50*/  LOP3.LUT R5, R33.reuse, 0x80, RZ, 0xfc, !PT ;  /* 0x0000008021057812 */ /* 0x040fe400078efcff */
[----:B----4-:R-:W-:-:S05]  /*ea60*/  IADD3 R2, P0, R33, R14, RZ ;  /* 0x0000000e21027210 */ /* 0x010fca0007f1e0ff */
[----:B------:R-:W-:Y:S01]  /*ea70*/  IMAD.X R3, RZ, RZ, R8, P0 ;  /* 0x000000ffff037224 */ /* 0x000fe200000e0608 */
[-C--:B0-----:R-:W-:Y:S02]  /*ea80*/  ISETP.GE.AND P3, PT, R33, R6.reuse, PT ;  /* 0x000000062100720c */ /* 0x081fe40003f66270 */
[-C--:B------:R-:W-:Y:S02]  /*ea90*/  ISETP.GE.AND P2, PT, R7, R6.reuse, PT ;  /* 0x000000060700720c */ /* 0x080fe40003f46270 */
[----:B------:R-:W-:-:S09]  /*eaa0*/  ISETP.GE.AND P1, PT, R5, R6, PT ;  /* 0x000000060500720c */ /* 0x000fd20003f26270 */
[----:B------:R-:W-:Y:S01]  /*eab0*/  @!PT LDS RZ, [RZ] ;  /* 0x00000000fffff984 */ /* 0x000fe20000000800 */
[----:B------:R-:W-:Y:S01]  /*eac0*/  @!PT LDS RZ, [RZ] ;  /* 0x00000000fffff984 */ /* 0x000fe20000000800 */
[----:B------:R-:W-:Y:S01]  /*ead0*/  @!PT LDS RZ, [RZ] ;  /* 0x00000000fffff984 */ /* 0x000fe20000000800 */
[----:B------:R0:W-:Y:S04]  /*eae0*/  LDGSTS.E.BYPASS.LTC128B.128 [R0+0x26200], desc[UR50][R2.64], !P3 ;  /* 0x2620000002007fae */ /* 0x0001e8000d901d72 */
[----:B------:R0:W-:Y:S04]  /*eaf0*/  LDGSTS.E.BYPASS.LTC128B.128 [R0+0x28a00], desc[UR50][R2.64+0x40], !P2 ;  /* 0x28a0004002007fae */ /* 0x0001e8000d101d72 */
[----:B------:R0:W-:Y:S02]  /*eb00*/  LDGSTS.E.BYPASS.LTC128B.128 [R0+0x2b200], desc[UR50][R2.64+0x80], !P1 ;  /* 0x2b20008002007fae */ /* 0x0001e4000c901d72 */
.L_x_271:
[----:B------:R-:W-:Y:S05]  /*eb10*/  BSYNC B0 ;  /* 0x0000000000007941 */ /* 0x000fea0003800000 */
.L_x_270:
[----:B------:R-:W-:Y:S01]  /*eb20*/  NOP ;  /* 0x0000000000007918 */ /* 0x000fe20000000000 */
[----:B------:R-:W-:-:S13]  /*eb30*/  PLOP3.LUT P0, PT, PT, PT, PT, 0x80, 0x0 ;  /* 0x000000000000781c */ /* 0x000fda0003f0f070 */
.L_x_272:
        /* <DEDUP_REMOVED lines=11> */
.L_x_273:
[----:B------:R0:W-:Y:S02]  /*ebf0*/  SYNCS.ARRIVE.TRANS64.A1T0 RZ, [R4+URZ+0x33430], RZ ;  /* 0x033430ff04ff79a7 */ /* 0x0001e4000810003f */
[----:B------:R-:W-:Y:S05]  /*ec00*/  WARPSYNC.ALL ;  /* 0x0000000000007948 */ /* 0x000fea0003800000 */
[C---:B------:R-:W-:Y:S01]  /*ec10*/  R2UR UR5, R25.reuse ;  /* 0x00000000190572ca */ /* 0x040fe200000e0000 */
[----:B------:R-:W-:Y:S01]  /*ec20*/  VIADD R0, R22, 0x1e200 ;  /* 0x0001e20016007836 */ /* 0x000fe20000000000 */
[----:B------:R-:W-:Y:S01]  /*ec30*/  R2UR UR38, R25 ;  /* 0x00000000192672ca */ /* 0x000fe200000e0000 */
[----:B------:R-:W-:Y:S01]  /*ec40*/  ULDC.64 UR6, c[0x0][0x298] ;  /* 0x0000a60000067ab9 */ /* 0x000fe20000000a00 */
[----:B------:R-:W-:Y:S01]  /*ec50*/  UISETP.NE.AND UP0, UPT, UR47, URZ, UPT ;  /* 0x0000003f2f00728c */ /* 0x000fe2000bf05270 */
[----:B------:R-:W-:Y:S01]  /*ec60*/  BSSY B6, `(.L_x_274) ;  /* 0x000001b000067945 */ /* 0x000fe20003800000 */
[----:B------:R-:W-:Y:S01]  /*ec70*/  BAR.SYNC.DEFER_BLOCKING 0x8, 0x180 ;  /* 0x0206000000007b1d */ /* 0x000fe20000010000 */
[----:B------:R-:W-:Y:S01]  /*ec80*/  LOP3.LUT P0, RZ, R0, 0x1bf, RZ, 0xc0, !PT ;  /* 0x000001bf00ff7812 */ /* 0x000fe2000780c0ff */
[----:B------:R-:W-:-:S02]  /*ec90*/  USEL UR44, UR44, URZ, !UP0 ;  /* 0x0000003f2c2c7287 */ /* 0x000fc4000c000000 */
[----:B------:R-:W-:-:S03]  /*eca0*/  USEL UR45, UR45, URZ, !UP0 ;  /* 0x0000003f2d2d7287 */ /* 0x000fc6000c000000 */
[----:B------:R-:W-:Y:S02]  /*ecb0*/  USHF.R.S32.HI UR4, URZ, 0x1f, UR5 ;  /* 0x0000001f3f047899 */ /* 0x000fe40008011405 */
[----:B------:R-:W-:Y:S02]  /*ecc0*/  UIMAD.WIDE.U32 UR38, UR38, UR6, URZ ;  /* 0x00000006262672a5 */ /* 0x000fe4000f8e003f */
[----:B------:R-:W-:-:S04]  /*ecd0*/  UIMAD UR4, UR4, UR6, URZ ;  /* 0x00000006040472a4 */ /* 0x000fc8000f8e023f */
[----:B------:R-:W-:-:S04]  /*ece0*/  UIMAD UR4, UR5, UR7, UR4 ;  /* 0x00000007050472a4 */ /* 0x000fc8000f8e0204 */
[----:B------:R-:W-:Y:S01]  /*ecf0*/  UIADD3 UR47, UR39, UR4, URZ ;  /* 0x00000004272f7290 */ /* 0x000fe2000fffe03f */
[----:B------:R-:W-:Y:S11]  /*ed00*/  @!P0 BRA `(.L_x_275) ;  /* 0x0000000000408947 */ /* 0x000ff60003800000 */
[----:B------:R-:W-:Y:S01]  /*ed10*/  MOV R2, 0x0 ;  /* 0x0000000000027802 */ /* 0x000fe20000000f00 */
[----:B------:R-:W-:Y:S01]  /*ed20*/  ULDC.64 UR6, c[0x4][0xc0] ;  /* 0x0100300000067ab9 */ /* 0x000fe20000000a00 */
[----:B------:R-:W-:Y:S01]  /*ed30*/  ULDC.64 UR8, c[0x4][0xc8] ;  /* 0x0100320000087ab9 */ /* 0x000fe20000000a00 */
[----:B------:R-:W-:Y:S01]  /*ed40*/  ULDC.64 UR4, c[0x4][0x28] ;  /* 0x01000a0000047ab9 */ /* 0x000fe20000000a00 */
[----:B0-23--:R-:W-:Y:S02]  /*ed50*/  IMAD.U32 R4, RZ, RZ, UR6 ;  /* 0x00000006ff047e24 */ /* 0x00dfe4000f8e00ff */
        /* <DEDUP_REMOVED lines=10> */
[----:B01--4-:R-:W-:Y:S05]  /*ee00*/  CALL.ABS.NOINC R2 ;  /* 0x0000000002007343 */ /* 0x013fea0003c00000 */
.L_x_275:
[----:B------:R-:W-:Y:S05]  /*ee10*/  BSYNC B6 ;  /* 0x0000000000067941 */ /* 0x000fea0003800000 */
.L_x_274:
[----:B------:R0:W5:Y:S01]  /*ee20*/  LDL R10, [R1+0xc] ;  /* 0x00000c00010a7983 */ /* 0x0001620000100800 */
[----:B------:R-:W1:Y:S01]  /*ee30*/  LDC R5, c[0x0][0x448] ;  /* 0x00011200ff057b82 */ /* 0x000e620000000800 */
[----:B------:R-:W2:Y:S01]  /*ee40*/  S2R R2, SR_TID.X ;  /* 0x0000000000027919 */ /* 0x000ea20000002100 */
[----:B------:R-:W-:Y:S01]  /*ee50*/  R2UR UR6, R34 ;  /* 0x00000000220672ca */ /* 0x000fe200000e0000 */
[----:B------:R-:W-:Y:S01]  /*ee60*/  IMAD.SHL.U32 R6, R17, 0x80, RZ ;  /* 0x0000008011067824 */ /* 0x000fe200078e00ff */
[C---:B------:R-:W-:Y:S01]  /*ee70*/  R2UR UR7, R18.reuse ;  /* 0x00000000120772ca */ /* 0x040fe200000e0000 */
[----:B------:R-:W-:Y:S01]  /*ee80*/  ULDC.64 UR8, c[0x0][0x2d8] ;  /* 0x0000b60000087ab9 */ /* 0x000fe20000000a00 */
[----:B-1----:R-:W-:Y:S02]  /*ee90*/  ISETP.NE.AND P0, PT, R5, 0x1, PT ;  /* 0x000000010500780c */ /* 0x002fe40003f05270 */
[----:B------:R-:W-:Y:S02]  /*eea0*/  R2UR UR10, R18 ;  /* 0x00000000120a72ca */ /* 0x000fe400000e0000 */
[C---:B--2---:R-:W-:Y:S01]  /*eeb0*/  LOP3.LUT R19, R2.reuse, 0x7f, RZ, 0xc0, !PT ;  /* 0x0000007f02137812 */ /* 0x044fe200078ec0ff */
[----:B------:R-:W-:-:S08]  /*eec0*/  IMAD.SHL.U32 R2, R2, 0x20, RZ ;  /* 0x0000002002027824 */ /* 0x000fd000078e00ff */
[----:B------:R-:W1:Y:S01]  /*eed0*/  @P0 LDC R3, c[0x0][0x44c] ;  /* 0x00011300ff030b82 */ /* 0x000e620000000800 */
[----:B------:R-:W-:-:S04]  /*eee0*/  SHF.R.U32.HI R19, RZ, 0x2, R19 ;  /* 0x00000002ff137819 */ /* 0x000fc80000011613 */
[----:B------:R-:W-:-:S03]  /*eef0*/  LOP3.LUT R2, R19, 0x60, R2, 0xf8, !PT ;  /* 0x0000006013027812 */ /* 0x000fc600078ef802 */
[----:B0--3--:R-:W0:Y:S01]  /*ef00*/  @P0 LDC R4, c[0x0][0x450] ;  /* 0x00011400ff040b82 */ /* 0x009e220000000800 */
[----:B------:R-:W-:Y:S01]  /*ef10*/  UIMAD UR6, UR6, UR8, URZ ;  /* 0x00000008060672a4 */ /* 0x000fe2000f8e023f */
[----:B------:R-:W-:Y:S01]  /*ef20*/  LOP3.LUT R0, R2, R6, RZ, 0xfc, !PT ;  /* 0x0000000602007212 */ /* 0x000fe200078efcff */
[----:B------:R-:W-:Y:S01]  /*ef30*/  UMOV UR4, UR38 ;  /* 0x0000002600047c82 */ /* 0x000fe20008000000 */
[----:B------:R-:W-:Y:S01]  /*ef40*/  UMOV UR5, UR47 ;  /* 0x0000002f00057c82 */ /* 0x000fe20008000000 */
[----:B------:R-:W-:Y:S02]  /*ef50*/  UIMAD UR6, UR10, UR9, UR6 ;  /* 0x000000090a0672a4 */ /* 0x000fe4000f8e0206 */
[----:B------:R-:W-:Y:S01]  /*ef60*/  UIMAD.WIDE.U32 UR4, UR7, UR8, UR4 ;  /* 0x00000008070472a5 */ /* 0x000fe2000f8e0004 */
[----:B------:R-:W-:Y:S02]  /*ef70*/  IMAD.MOV.U32 R2, RZ, RZ, R0 ;  /* 0x000000ffff027224 */ /* 0x000fe400078e0000 */
[----:B------:R-:W-:Y:S01]  /*ef80*/  ULDC.64 UR8, c[0x0][0x2e0] ;  /* 0x0000b80000087ab9 */ /* 0x000fe20000000a00 */
[----:B------:R-:W-:Y:S01]  /*ef90*/  UIADD3 UR5, UR5, UR6, URZ ;  /* 0x0000000605057290 */ /* 0x000fe2000fffe03f */
[----:B-1----:R-:W-:Y:S01]  /*efa0*/  @P0 IMAD.HI.U32 R3, R0, R3, RZ ;  /* 0x0000000300030227 */ /* 0x002fe200078e00ff */
[----:B------:R-:W-:Y:S01]  /*efb0*/  UIMAD UR6, UR45, UR8, URZ ;  /* 0x000000082d0672a4 */ /* 0x000fe2000f8e023f */
[----:B------:R-:W1:Y:S01]  /*efc0*/  S2R R19, SR_TID.X ;  /* 0x0000000000137919 */ /* 0x000e620000002100 */
[----:B------:R-:W-:-:S02]  /*efd0*/  UIMAD.WIDE.U32 UR4, UR44, UR8, UR4 ;  /* 0x000000082c0472a5 */ /* 0x000fc4000f8e0004 */
[----:B0-----:R-:W-:Y:S01]  /*efe0*/  @P0 SHF.R.U32.HI R2, RZ, R4, R3 ;  /* 0x00000004ff020219 */ /* 0x001fe20000011603 */
[----:B------:R-:W-:-:S03]  /*eff0*/  UIMAD UR6, UR44, UR9, UR6 ;  /* 0x000000092c0672a4 */ /* 0x000fc6000f8e0206 */
[--C-:B------:R-:W-:Y:S01]  /*f000*/  SHF.R.S32.HI R3, RZ, 0x1f, R2.reuse ;  /* 0x0000001fff037819 */ /* 0x100fe20000011402 */
[----:B------:R-:W-:Y:S01]  /*f010*/  IMAD.MOV R7, RZ, RZ, -R2 ;  /* 0x000000ffff077224 */ /* 0x000fe200078e0a02 */
[----:B------:R-:W-:Y:S01]  /*f020*/  ULDC.64 UR8, c[0x0][0x2d0] ;  /* 0x0000b40000087ab9 */ /* 0x000fe20000000a00 */
[----:B------:R-:W-:Y:S01]  /*f030*/  UIADD3 UR5, UR5, UR6, URZ ;  /* 0x0000000605057290 */ /* 0x000fe2000fffe03f */
[----:B------:R-:W-:Y:S02]  /*f040*/  IMAD.U32 R11, RZ, RZ, UR8 ;  /* 0x00000008ff0b7e24 */ /* 0x000fe4000f8e00ff */
[----:B------:R-:W-:Y:S02]  /*f050*/  IMAD R3, R3, UR8, RZ ;  /* 0x0000000803037c24 */ /* 0x000fe4000f8e02ff */
[----:B------:R-:W-:Y:S02]  /*f060*/  IMAD R7, R5, R7, R0 ;  /* 0x0000000705077224 */ /* 0x000fe400078e0200 */
[----:B------:R-:W-:-:S02]  /*f070*/  IMAD R9, R2, UR9, R3 ;  /* 0x0000000902097c24 */ /* 0x000fc4000f8e0203 */
[----:B------:R-:W-:Y:S01]  /*f080*/  IMAD.WIDE.U32 R2, R2, R11, UR4 ;  /* 0x0000000402027e25 */ /* 0x000fe2000f8e000b */
[----:B------:R-:W-:Y:S01]  /*f090*/  SHF.R.S32.HI R0, RZ, 0x1f, R7 ;  /* 0x0000001fff007819 */ /* 0x000fe20000011407 */
[----:B------:R-:W-:Y:S02]  /*f0a0*/  ULDC.64 UR4, c[0x0][0x2c8] ;  /* 0x0000b20000047ab9 */ /* 0x000fe40000000a00 */
[----:B------:R-:W-:Y:S02]  /*f0b0*/  IMAD.IADD R3, R3, 0x1, R9 ;  /* 0x0000000103037824 */ /* 0x000fe400078e0209 */
[----:B------:R-:W-:Y:S02]  /*f0c0*/  IMAD R0, R0, UR4, RZ ;  /* 0x0000000400007c24 */ /* 0x000fe4000f8e02ff */
[----:B------:R-:W-:-:S04]  /*f0d0*/  IMAD.WIDE.U32 R2, R7, UR4, R2 ;  /* 0x0000000407027c25 */ /* 0x000fc8000f8e0002 */
[----:B------:R-:W-:Y:S01]  /*f0e0*/  IMAD R7, R7, UR5, R0 ;  /* 0x0000000507077c24 */ /* 0x000fe2000f8e0200 */
[----:B------:R-:W-:Y:S02]  /*f0f0*/  ULDC.64 UR4, c[0x0][0x280] ;  /* 0x0000a00000047ab9 */ /* 0x000fe40000000a00 */
[----:B------:R-:W-:Y:S01]  /*f100*/  IADD3 R0, P0, R2, UR4, RZ ;  /* 0x0000000402007c10 */ /* 0x000fe2000ff1e0ff */
[----:B------:R-:W-:Y:S01]  /*f110*/  ULDC UR4, c[0x0][0x2b8] ;  /* 0x0000ae0000047ab9 */ /* 0x000fe20000000800 */
[C---:B------:R-:W-:Y:S02]  /*f120*/  LOP3.LUT R12, R33.reuse, 0x40, RZ, 0xfc, !PT ;  /* 0x00000040210c7812 */ /* 0x040fe400078efcff */
[----:B------:R-:W-:Y:S02]  /*f130*/  LOP3.LUT R8, R33, 0x80, RZ, 0xfc, !PT ;  /* 0x0000008021087812 */ /* 0x000fe400078efcff */
[----:B------:R-:W-:Y:S01]  /*f140*/  IADD3.X R4, R3, UR5, R7, P0, !PT ;  /* 0x0000000503047c10 */ /* 0x000fe200087fe407 */
[----:B------:R-:W-:Y:S01]  /*f150*/  UMOV UR5, 0xffffffff ;  /* 0xffffffff00057882 */ /* 0x000fe20000000000 */
[----:B-1----:R-:W-:-:S02]  /*f160*/  LOP3.LUT R19, R19, 0x7f, RZ, 0xc0, !PT ;  /* 0x0000007f13137812 */ /* 0x002fc400078ec0ff */
[----:B------:R-:W-:Y:S02]  /*f170*/  ISETP.GE.AND P3, PT, R33, UR4, PT ;  /* 0x0000000421007c0c */ /* 0x000fe4000bf66270 */
[----:B------:R-:W-:Y:S02]  /*f180*/  ISETP.GE.AND P2, PT, R12, UR4, PT ;  /* 0x000000040c007c0c */ /* 0x000fe4000bf46270 */
[----:B------:R-:W-:Y:S02]  /*f190*/  ISETP.GE.AND P1, PT, R8, UR4, PT ;  /* 0x0000000408007c0c */ /* 0x000fe4000bf26270 */
[----:B------:R-:W-:Y:S01]  /*f1a0*/  SHF.R.U32.HI R17, RZ, 0x2, R19 ;  /* 0x00000002ff117819 */ /* 0x000fe20000011613 */
[----:B------:R-:W-:Y:S10]  /*f1b0*/  BRA.DIV UR5, `(.L_x_276) ;  /* 0x0000004605c07947 */ /* 0x000ff4000b800000 */
[----:B----4-:R-:W0:Y:S01]  /*f1c0*/  SHFL.IDX PT, R14, R0, RZ, 0x1c1f ;  /* 0x001c1fff000e7589 */ /* 0x010e2200000e0000 */
[----:B------:R-:W-:Y:S02]  /*f1d0*/  IMAD R5, R5, UR41, RZ ;  /* 0x0000002905057c24 */ /* 0x000fe4000f8e02ff */
[----:B------:R-:W-:Y:S01]  /*f1e0*/  IMAD.IADD R6, R17, 0x1, R6 ;  /* 0x0000000111067824 */ /* 0x000fe200078e0206 */
[----:B------:R-:W1:Y:S03]  /*f1f0*/  SHFL.IDX PT, R2, R4, RZ, 0x1c1f ;  /* 0x001c1fff04027589 */ /* 0x000e6600000e0000 */
[C---:B------:R-:W-:Y:S01]  /*f200*/  VIADD R8, R6.reuse, 0x20 ;  /* 0x0000002006087836 */ /* 0x040fe20000000000 */
[----:B------:R-:W-:Y:S01]  /*f210*/  ISETP.GE.AND P0, PT, R6, R5, PT ;  /* 0x000000050600720c */ /* 0x000fe20003f06270 */
[----:B------:R-:W-:-:S12]  /*f220*/  SHFL.IDX PT, R7, R4, 0x1, 0x1c1f ;  /* 0x003c1f0004077f89 */ /* 0x000fd800000e0000 */
[----:B0-----:R-:W-:-:S05]  /*f230*/  @!P0 IADD3 R14, P4, R33, R14, RZ ;  /* 0x0000000e210e8210 */ /* 0x001fca0007f9e0ff */
[----:B-1----:R-:W-:Y:S02]  /*f240*/  @!P0 IMAD.X R3, RZ, RZ, R2, P4 ;  /* 0x000000ffff038224 */ /* 0x002fe400020e0602 */
[----:B------:R-:W-:Y:S02]  /*f250*/  @!P0 IMAD.MOV.U32 R2, RZ, RZ, R14 ;  /* 0x000000ffff028224 */ /* 0x000fe400078e000e */
[----:B------:R-:W0:Y:S04]  /*f260*/  SHFL.IDX PT, R14, R0, 0x1, 0x1c1f ;  /* 0x003c1f00000e7f89 */ /* 0x000e2800000e0000 */
[----:B-----5:R-:W-:Y:S04]  /*f270*/  @!P0 LDGSTS.E.BYPASS.LTC128B.128 [R10+0x1e200], desc[UR50][R2.64], !P3 ;  /* 0x1e200000020a8fae */ /* 0x020fe8000d901d72 */
[----:B------:R-:W-:Y:S04]  /*f280*/  @!P0 LDGSTS.E.BYPASS.LTC128B.128 [R10+0x20200], desc[UR50][R2.64+0x40], !P2 ;  /* 0x20200040020a8fae */ /* 0x000fe8000d101d72 */
[----:B------:R1:W-:Y:S01]  /*f290*/  @!P0 LDGSTS.E.BYPASS.LTC128B.128 [R10+0x22200], desc[UR50][R2.64+0x80], !P1 ;  /* 0x22200080020a8fae */ /* 0x0003e2000c901d72 */
[----:B------:R-:W-:Y:S01]  /*f2a0*/  ISETP.GE.AND P0, PT, R8, R5, PT ;  /* 0x000000050800720c */ /* 0x000fe20003f06270 */
[----:B------:R-:W-:-:S12]  /*f2b0*/  VIADD R8, R6, 0x40 ;  /* 0x0000004006087836 */ /* 0x000fd80000000000 */
[----:B0-----:R-:W-:-:S05]  /*f2c0*/  @!P0 IADD3 R14, P4, R33, R14, RZ ;  /* 0x0000000e210e8210 */ /* 0x001fca0007f9e0ff */
[----:B------:R-:W-:Y:S02]  /*f2d0*/  @!P0 IMAD.X R7, RZ, RZ, R7, P4 ;  /* 0x000000ffff078224 */ /* 0x000fe400020e0607 */
[----:B-1----:R-:W-:Y:S02]  /*f2e0*/  @!P0 IMAD.MOV.U32 R2, RZ, RZ, R14 ;  /* 0x000000ffff028224 */ /* 0x002fe400078e000e */
[----:B------:R-:W0:Y:S01]  /*f2f0*/  SHFL.IDX PT, R14, R0, 0x2, 0x1c1f ;  /* 0x005c1f00000e7f89 */ /* 0x000e2200000e0000 */
[----:B------:R-:W-:-:S03]  /*f300*/  @!P0 IMAD.MOV.U32 R3, RZ, RZ, R7 ;  /* 0x000000ffff038224 */ /* 0x000fc600078e0007 */
[----:B------:R-:W1:Y:S04]  /*f310*/  SHFL.IDX PT, R7, R4, 0x2, 0x1c1f ;  /* 0x005c1f0004077f89 */ /* 0x000e6800000e0000 */
[----:B------:R-:W-:Y:S04]  /*f320*/  @!P0 LDGSTS.E.BYPASS.LTC128B.128 [R10+0x1ea00], desc[UR50][R2.64], !P3 ;  /* 0x1ea00000020a8fae */ /* 0x000fe8000d901d72 */
[----:B------:R-:W-:Y:S04]  /*f330*/  @!P0 LDGSTS.E.BYPASS.LTC128B.128 [R10+0x20a00], desc[UR50][R2.64+0x40], !P2 ;  /* 0x20a00040020a8fae */ /* 0x000fe8000d101d72 */
[----:B------:R2:W-:Y:S01]  /*f340*/  @!P0 LDGSTS.E.BYPASS.LTC128B.128 [R10+0x22a00], desc[UR50][R2.64+0x80], !P1 ;  /* 0x22a00080020a8fae */ /* 0x0005e2000c901d72 */
[----:B------:R-:W-:-:S03]  /*f350*/  ISETP.GE.AND P0, PT, R8, R5, PT ;  /* 0x000000050800720c */ /* 0x000fc60003f06270 */
[----:B------:R-:W3:Y:S10]  /*f360*/  SHFL.IDX PT, R4, R4, 0x3, 0x1c1f ;  /* 0x007c1f0004047f89 */ /* 0x000ef400000e0000 */
[----:B0-----:R-:W-:-:S05]  /*f370*/  @!P0 IADD3 R14, P4, R33, R14, RZ ;  /* 0x0000000e210e8210 */ /* 0x001fca0007f9e0ff */
[----:B-1----:R-:W-:Y:S02]  /*f380*/  @!P0 IMAD.X R7, RZ, RZ, R7, P4 ;  /* 0x000000ffff078224 */ /* 0x002fe400020e0607 */
[----:B--2---:R-:W-:Y:S02]  /*f390*/  @!P0 IMAD.MOV.U32 R2, RZ, RZ, R14 ;  /* 0x000000ffff028224 */ /* 0x004fe400078e000e */
[----:B------:R-:W-:Y:S01]  /*f3a0*/  @!P0 IMAD.MOV.U32 R3, RZ, RZ, R7 ;  /* 0x000000ffff038224 */ /* 0x000fe200078e0007 */
[----:B------:R0:W1:Y:S04]  /*f3b0*/  SHFL.IDX PT, R14, R0, 0x3, 0x1c1f ;  /* 0x007c1f00000e7f89 */ /* 0x00006800000e0000 */
[----:B------:R0:W-:Y:S04]  /*f3c0*/  @!P0 LDGSTS.E.BYPASS.LTC128B.128 [R10+0x1f200], desc[UR50][R2.64], !P3 ;  /* 0x1f200000020a8fae */ /* 0x0001e8000d901d72 */
[----:B------:R0:W-:Y:S04]  /*f3d0*/  @!P0 LDGSTS.E.BYPASS.LTC128B.128 [R10+0x21200], desc[UR50][R2.64+0x40], !P2 ;  /* 0x21200040020a8fae */ /* 0x0001e8000d101d72 */
[----:B---3--:R0:W-:Y:S02]  /*f3e0*/  @!P0 LDGSTS.E.BYPASS.LTC128B.128 [R10+0x23200], desc[UR50][R2.64+0x80], !P1 ;  /* 0x23200080020a8fae */ /* 0x0081e4000c901d72 */
.L_x_376:
[----:B------:R-:W-:Y:S01]  /*f3f0*/  VIADD R6, R6, 0x60 ;  /* 0x0000006006067836 */ /* 0x000fe20000000000 */
[----:B------:R-:W-:Y:S04]  /*f400*/  BSSY B0, `(.L_x_277) ;  /* 0x000000b000007945 */ /* 0x000fe80003800000 */
[----:B------:R-:W-:-:S13]  /*f410*/  ISETP.GE.AND P0, PT, R6, R5, PT ;  /* 0x000000050600720c */ /* 0x000fda0003f06270 */
[----:B------:R-:W-:Y:S05]  /*f420*/  @P0 BRA `(.L_x_278) ;  /* 0x0000000000200947 */ /* 0x000fea0003800000 */
[----:B01----:R-:W-:-:S05]  /*f430*/  IADD3 R2, P0, R33, R14, RZ ;  /* 0x0000000e21027210 */ /* 0x003fca0007f1e0ff */
[----:B------:R-:W-:-:S05]  /*f440*/  IMAD.X R3, RZ, RZ, R4, P0 ;  /* 0x000000ffff037224 */ /* 0x000fca00000e0604 */
[----:B------:R-:W-:Y:S01]  /*f450*/  @!PT LDS RZ, [RZ] ;  /* 0x00000000fffff984 */ /* 0x000fe20000000800 */
[----:B------:R-:W-:Y:S01]  /*f460*/  @!PT LDS RZ, [RZ] ;  /* 0x00000000fffff984 */ /* 0x000fe20000000800 */
[----:B------:R-:W-:Y:S01]  /*f470*/  @!PT LDS RZ, [RZ] ;  /* 0x00000000fffff984 */ /* 0x000fe20000000800 */
[----:B------:R2:W-:Y:S04]  /*f480*/  LDGSTS.E.BYPASS.LTC128B.128 [R10+0x1fa00], desc[UR50][R2.64], !P3 ;  /* 0x1fa00000020a7fae */ /* 0x0005e8000d901d72 */
[----:B------:R2:W-:Y:S04]  /*f490*/  LDGSTS.E.BYPASS.LTC128B.128 [R10+0x21a00], desc[UR50][R2.64+0x40], !P2 ;  /* 0x21a00040020a7fae */ /* 0x0005e8000d101d72 */
[----:B------:R2:W-:Y:S02]  /*f4a0*/  LDGSTS.E.BYPASS.LTC128B.128 [R10+0x23a00], desc[UR50][R2.64+0x80], !P1 ;  /* 0x23a00080020a7fae */ /* 0x0005e4000c901d72 */
.L_x_278:
[----:B------:R-:W-:Y:S05]  /*f4b0*/  BSYNC B0 ;  /* 0x0000000000007941 */ /* 0x000fea0003800000 */
.L_x_277:
[----:B------:R-:W-:Y:S01]  /*f4c0*/  NOP ;  /* 0x0000000000007918 */ /* 0x000fe20000000000 */
[----:B------:R-:W-:-:S13]  /*f4d0*/  PLOP3.LUT P0, PT, PT, PT, PT, 0x80, 0x0 ;  /* 0x000000000000781c */ /* 0x000fda0003f0f070 */
.L_x_279:
[----:B------:R-:W-:Y:S02]  /*f4e0*/  PLOP3.LUT P1, PT, P1, P0, PT, 0xa2, 0x0 ;  /* 0x000000000000781c */ /* 0x000fe40000f21472 */
[----:B------:R-:W-:-:S08]  /*f4f0*/  @P0 R2UR P1, UR4, R22 ;  /* 0x00000000160402ca */ /* 0x000fd00000020000 */
[----:B------:R-:W-:-:S05]  /*f500*/  @P0 PLOP3.LUT P0, PT, P1, PT, PT, 0x80, 0x0 ;  /* 0x000000000000081c */ /* 0x000fca0000f0f070 */
[----:B------:R-:W-:Y:S01]  /*f510*/  @!P1 SYNCS.ARRIVE.TRANS64.RED.A0T1 RZ, [UR4+0x33400], RZ ;  /* 0x033400ffffff99a7 */ /* 0x000fe20008200404 */
[----:B------:R-:W-:Y:S07]  /*f520*/  @!P1 ARRIVES.LDGSTSBAR.64.TRANSCNT [UR4+0x33400] ;  /* 0x03340000ff0099b0 */ /* 0x000fee0008000a84 */
[----:B------:R-:W-:Y:S05]  /*f530*/  @P0 BRA.U.ANY `(.L_x_279) ;  /* 0xfffffffd00e80947 */ /* 0x000fea000393ffff */
[----:B0-2---:R-:W2:Y:S02]  /*f540*/  LDL.LU R2, [R1+0x10] ;  /* 0x0000100001027983 */ /* 0x005ea40000300800 */
[----:B--2---:R-:W-:-:S05]  /*f550*/  VIADD R2, R2, 0x1 ;  /* 0x0000000102027836 */ /* 0x004fca0000000000 */
[----:B------:R0:W-:Y:S01]  /*f560*/  STL [R1+0x10], R2 ;  /* 0x0000100201007387 */ /* 0x0001e20000100800 */
[----:B------:R-:W-:-:S04]  /*f570*/  LEA.HI R0, R2, R2, RZ, 0x1 ;  /* 0x0000000202007211 */ /* 0x000fc800078f08ff */
[----:B------:R-:W-:-:S05]  /*f580*/  LOP3.LUT R0, R0, 0xfffffffe, RZ, 0xc0, !PT ;  /* 0xfffffffe00007812 */ /* 0x000fca00078ec0ff */
[----:B------:R-:W-:-:S05]  /*f590*/  IMAD.IADD R0, R2, 0x1, -R0 ;  /* 0x0000000102007824 */ /* 0x000fca00078e0a00 */
[----:B------:R-:W-:Y:S01]  /*f5a0*/  SHF.L.U32 R3, R0, 0x1f, RZ ;  /* 0x0000001f00037819 */ /* 0x000fe200000006ff */
[----:B------:R-:W-:Y:S01]  /*f5b0*/  NOP ;  /* 0x0000000000007918 */ /* 0x000fe20000000000 */
[----:B------:R0:W-:Y:S01]  /*f5c0*/  SYNCS.ARRIVE.TRANS64.A1T0 RZ, [R22+URZ+0x33400], RZ ;  /* 0x033400ff16ff79a7 */ /* 0x0001e2000810003f */
[----:B------:R-:W-:Y:S01]  /*f5d0*/  BSSY B0, `(.L_x_280) ;  /* 0x0000003000007945 */ /* 0x000fe20003800000 */
[----:B------:R-:W2:Y:S03]  /*f5e0*/  SYNCS.PHASECHK.TRANS64.TRYWAIT P0, [R22+URZ+0x33420], R3 ;  /* 0x03342003160075a7 */ /* 0x000ea6000800017f */
[----:B0-2---:R-:W-:Y:S05]  /*f5f0*/  @!P0 BRA `(.L_x_281) ;  /* 0x0000004400ec8947 */ /* 0x005fea0003800000 */
.L_x_377:
[----:B------:R-:W-:Y:S05]  /*f600*/  BSYNC B0 ;  /* 0x0000000000007941 */ /* 0x000fea0003800000 */
.L_x_280:
[----:B------:R-:W-:-:S06]  /*f610*/  UISETP.GE.AND UP0, UPT, UR42, 0xa1, UPT ;  /* 0x000000a12a00788c */ /* 0x000fcc000bf06270 */
[----:B------:R-:W-:-:S13]  /*f620*/  PLOP3.LUT P0, PT, PT, PT, UP0, 0x40, 0x0 ;  /* 0x000000000000781c */ /* 0x000fda0003f0e808 */
[----:B------:R-:W-:Y:S05]  /*f630*/  @P0 BRA `(.L_x_282) ;  /* 0x0000001800480947 */ /* 0x000fea0003800000 */
[----:B------:R-:W-:Y:S01]  /*f640*/  UIADD3 UR4, UR43, -0x2, URZ ;  /* 0xfffffffe2b047890 */ /* 0x000fe2000fffe03f */
[----:B------:R-:W-:Y:S02]  /*f650*/  IMAD.MOV.U32 R19, RZ, RZ, R31 ;  /* 0x000000ffff137224 */ /* 0x000fe400078e001f */
[----:B------:R-:W-:-:S03]  /*f660*/  IMAD.MOV.U32 R17, RZ, RZ, R28 ;  /* 0x000000ffff117224 */ /* 0x000fc600078e001c */
[----:B------:R-:W-:-:S07]  /*f670*/  IMAD.U32 R29, RZ, RZ, UR4 ;  /* 0x00000004ff1d7e24 */ /* 0x000fce000f8e00ff */
.L_x_302:
[----:B0-----:R-:W0:Y:S01]  /*f680*/  LDC R3, c[0x0][0x430] ;  /* 0x00010c00ff037b82 */ /* 0x001e220000000800 */
[----:B--2---:R-:W2:Y:S01]  /*f690*/  S2R R0, SR_TID.X ;  /* 0x0000000000007919 */ /* 0x004ea20000002100 */
[----:B------:R-:W-:Y:S01]  /*f6a0*/  IMAD.MOV.U32 R10, RZ, RZ, 0xa0 ;  /* 0x000000a0ff0a7424 */ /* 0x000fe200078e00ff */
[----:B------:R-:W-:Y:S05]  /*f6b0*/  YIELD ;  /* 0x0000000000007946 */ /* 0x000fea0003800000 */
[----:B------:R-:W3:Y:S01]  /*f6c0*/  S2R R4, SR_TID.X ;  /* 0x0000000000047919 */ /* 0x000ee20000002100 */
[----:B------:R-:W-:Y:S01]  /*f6d0*/  IMAD R10, R29, R10, UR37 ;  /* 0x000000251d0a7e24 */ /* 0x000fe2000f8e020a */
[----:B------:R-:W-:Y:S01]  /*f6e0*/  ULDC.64 UR4, c[0x0][0x428] ;  /* 0x00010a0000047ab9 */ /* 0x000fe20000000a00 */
[----:B------:R-:W-:Y:S01]  /*f6f0*/  ULDC.64 UR6, c[0x0][0x418] ;  /* 0x0001060000067ab9 */ /* 0x000fe20000000a00 */
[----:B------:R-:W4:Y:S01]  /*f700*/  S2R R8, SR_TID.X ;  /* 0x0000000000087919 */ /* 0x000f220000002100 */
[----:B------:R-:W-:-:S02]  /*f710*/  IMAD R7, R36, UR4, RZ ;  /* 0x0000000424077c24 */ /* 0x000fc4000f8e02ff */
[----:B------:R-:W-:Y:S02]  /*f720*/  VIADD R28, R17, 0x1 ;  /* 0x00000001111c7836 */ /* 0x000fe40000000000 */
[----:B------:R-:W-:Y:S01]  /*f730*/  IMAD R7, R30, UR5, R7 ;  /* 0x000000051e077c24 */ /* 0x000fe2000f8e0207 */
[----:B0-----:R-:W-:Y:S02]  /*f740*/  ISETP.NE.AND P2, PT, R3, 0x1, PT ;  /* 0x000000010300780c */ /* 0x001fe40003f45270 */
[C---:B--2---:R-:W-:Y:S01]  /*f750*/  LOP3.LUT R2, R0.reuse, 0x7f, RZ, 0xc0, !PT ;  /* 0x0000007f00027812 */ /* 0x044fe200078ec0ff */
[----:B------:R-:W-:-:S10]  /*f760*/  IMAD.SHL.U32 R0, R0, 0x20, RZ ;  /* 0x0000002000007824 */ /* 0x000fd400078e00ff */
[----:B------:R-:W0:Y:S01]  /*f770*/  @P2 LDC R3, c[0x0][0x434] ;  /* 0x00010d00ff032b82 */ /* 0x000e220000000800 */
[----:B------:R-:W-:Y:S02]  /*f780*/  SHF.R.U32.HI R2, RZ, 0x2, R2 ;  /* 0x00000002ff027819 */ /* 0x000fe40000011602 */
[----:B---3--:R-:W-:Y:S02]  /*f790*/  LOP3.LUT R4, R4, 0x7f, RZ, 0xc0, !PT ;  /* 0x0000007f04047812 */ /* 0x008fe400078ec0ff */
[----:B------:R-:W-:Y:S02]  /*f7a0*/  LOP3.LUT R0, R2, 0x60, R0, 0xf8, !PT ;  /* 0x0000006002007812 */ /* 0x000fe400078ef800 */
[----:B------:R-:W-:Y:S01]  /*f7b0*/  SHF.R.U32.HI R9, RZ, 0x2, R4 ;  /* 0x00000002ff097819 */ /* 0x000fe20000011604 */
[----:B------:R-:W2:Y:S01]  /*f7c0*/  @P2 LDC R5, c[0x0][0x438] ;  /* 0x00010e00ff052b82 */ /* 0x000ea20000000800 */
[----:B----4-:R-:W-:Y:S02]  /*f7d0*/  IMAD.SHL.U32 R8, R8, 0x20, RZ ;  /* 0x0000002008087824 */ /* 0x010fe400078e00ff */
[----:B------:R-:W-:-:S03]  /*f7e0*/  IMAD.IADD R0, R0, 0x1, R10 ;  /* 0x0000000100007824 */ /* 0x000fc600078e020a */
[----:B------:R-:W-:Y:S01]  /*f7f0*/  LOP3.LUT R8, R9, 0x60, R8, 0xf8, !PT ;  /* 0x0000006009087812 */ /* 0x000fe200078ef808 */
[----:B------:R-:W-:-:S03]  /*f800*/  IMAD.MOV.U32 R6, RZ, RZ, R0 ;  /* 0x000000ffff067224 */ /* 0x000fc600078e0000 */
[----:B------:R-:W-:-:S04]  /*f810*/  LOP3.LUT R8, R8, 0x80, RZ, 0xfc, !PT ;  /* 0x0000008008087812 */ /* 0x000fc800078efcff */
[C---:B------:R-:W-:Y:S01]  /*f820*/  ISETP.GT.U32.AND P1, PT, R8.reuse, 0x9f, PT ;  /* 0x0000009f0800780c */ /* 0x040fe20003f24070 */
[----:B------:R-:W-:Y:S02]  /*f830*/  IMAD.IADD R10, R8, 0x1, R10 ;  /* 0x00000001080a7824 */ /* 0x000fe400078e020a */
[----:B0-----:R-:W-:-:S04]  /*f840*/  @P2 IMAD.HI.U32 R2, R0, R3, RZ ;  /* 0x0000000300022227 */ /* 0x001fc800078e00ff */
[----:B------:R-:W-:Y:S01]  /*f850*/  IMAD.MOV.U32 R11, RZ, RZ, R10 ;  /* 0x000000ffff0b7224 */ /* 0x000fe200078e000a */
[----:B--2---:R-:W-:-:S04]  /*f860*/  @P2 SHF.R.U32.HI R6, RZ, R5, R2 ;  /* 0x00000005ff062219 */ /* 0x004fc80000011602 */
[--C-:B------:R-:W-:Y:S01]  /*f870*/  SHF.R.S32.HI R3, RZ, 0x1f, R6.reuse ;  /* 0x0000001fff037819 */ /* 0x100fe20000011406 */
[----:B------:R-:W-:-:S04]  /*f880*/  IMAD.MOV.U32 R2, RZ, RZ, R6 ;  /* 0x000000ffff027224 */ /* 0x000fc800078e0006 */
[----:B------:R-:W-:-:S04]  /*f890*/  IMAD.WIDE.U32 R2, R30, UR4, R2 ;  /* 0x000000041e027c25 */ /* 0x000fc8000f8e0002 */
[----:B------:R-:W-:Y:S01]  /*f8a0*/  IMAD.IADD R3, R7, 0x1, R3 ;  /* 0x0000000107037824 */ /* 0x000fe200078e0203 */
[----:B------:R-:W-:-:S04]  /*f8b0*/  LEA R4, P0, R2, UR6, 0x2 ;  /* 0x0000000602047c11 */ /* 0x000fc8000f8010ff */
[----:B------:R-:W-:Y:S02]  /*f8c0*/  LEA.HI.X R5, R2, UR7, R3, 0x2, P0 ;  /* 0x0000000702057c11 */ /* 0x000fe400080f1403 */
[----:B------:R-:W0:Y:S08]  /*f8d0*/  @P2 LDC R3, c[0x0][0x434] ;  /* 0x00010d00ff032b82 */ /* 0x000e300000000800 */
[----:B------:R-:W2:Y:S01]  /*f8e0*/  @P2 LDC R2, c[0x0][0x438] ;  /* 0x00010e00ff022b82 */ /* 0x000ea20000000800 */
[----:B0-----:R-:W-:-:S05]  /*f8f0*/  @P2 IMAD.HI.U32 R3, R10, R3, RZ ;  /* 0x000000030a032227 */ /* 0x001fca00078e00ff */
[----:B--2---:R-:W-:-:S04]  /*f900*/  @P2 SHF.R.U32.HI R11, RZ, R2, R3 ;  /* 0x00000002ff0b2219 */ /* 0x004fc80000011603 */
[--C-:B------:R-:W-:Y:S01]  /*f910*/  @!P1 SHF.R.S32.HI R3, RZ, 0x1f, R11.reuse ;  /* 0x0000001fff039819 */ /* 0x100fe2000001140b */
[----:B------:R-:W-:-:S04]  /*f920*/  @!P1 IMAD.MOV.U32 R2, RZ, RZ, R11 ;  /* 0x000000ffff029224 */ /* 0x000fc800078e000b */
[----:B------:R-:W-:Y:S01]  /*f930*/  @!P1 IMAD.WIDE.U32 R2, R30, UR4, R2 ;  /* 0x000000041e029c25 */ /* 0x000fe2000f8e0002 */
[----:B------:R-:W-:-:S03]  /*f940*/  ULDC UR4, c[0x0][0x430] ;  /* 0x00010c0000047ab9 */ /* 0x000fc60000000800 */
[----:B------:R-:W-:Y:S01]  /*f950*/  @!P1 IMAD.IADD R7, R7, 0x1, R3 ;  /* 0x0000000107079824 */ /* 0x000fe200078e0203 */
[----:B------:R-:W-:-:S04]  /*f960*/  @!P1 LEA R8, P0, R2, UR6, 0x2 ;  /* 0x0000000602089c11 */ /* 0x000fc8000f8010ff */
[----:B------:R-:W-:Y:S02]  /*f970*/  @!P1 LEA.HI.X R9, R2, UR7, R7, 0x2, P0 ;  /* 0x0000000702099c11 */ /* 0x000fe400080f1407 */
[----:B------:R0:W2:Y:S01]  /*f980*/  LDG.E R7, desc[UR50][R4.64] ;  /* 0x0000003204077981 */ /* 0x0000a2000c1e1900 */
[----:B------:R-:W-:Y:S01]  /*f990*/  IMAD.U32 R12, RZ, RZ, UR46 ;  /* 0x0000002eff0c7e24 */ /* 0x000fe2000f8e00ff */
[C---:B------:R-:W-:Y:S01]  /*f9a0*/  ISETP.NE.AND P0, PT, R28.reuse, 0x2, PT ;  /* 0x000000021c00780c */ /* 0x040fe20003f05270 */
[----:B------:R-:W-:Y:S02]  /*f9b0*/  IMAD.MOV R3, RZ, RZ, -R6 ;  /* 0x000000ffff037224 */ /* 0x000fe400078e0a06 */
[----:B------:R-:W-:Y:S01]  /*f9c0*/  IMAD.MOV R11, RZ, RZ, -R11 ;  /* 0x000000ffff0b7224 */ /* 0x000fe200078e0a0b */
[----:B------:R-:W-:Y:S02]  /*f9d0*/  SEL R31, RZ, 0x1, P0 ;  /* 0x00000001ff1f7807 */ /* 0x000fe40000000000 */
[----:B------:R-:W-:Y:S01]  /*f9e0*/  SEL R28, R28, RZ, P0 ;  /* 0x000000ff1c1c7207 */ /* 0x000fe20000000000 */
[----:B0-----:R-:W-:-:S06]  /*f9f0*/  IMAD.MOV.U32 R5, RZ, RZ, RZ ;  /* 0x000000ffff057224 */ /* 0x001fcc00078e00ff */
[----:B------:R0:W5:Y:S01]  /*fa00*/  @!P1 LDG.E R5, desc[UR50][R8.64] ;  /* 0x0000003208059981 */ /* 0x000162000c1e1900 */
[----:B------:R-:W-:Y:S01]  /*fa10*/  ISETP.NE.AND P1, PT, R12, 0x3, PT ;  /* 0x000000030c00780c */ /* 0x000fe20003f25270 */
[----:B------:R-:W-:Y:S01]  /*fa20*/  IMAD R6, R11, UR4, R10 ;  /* 0x000000040b067c24 */ /* 0x000fe2000f8e020a */
[----:B------:R-:W-:Y:S01]  /*fa30*/  LOP3.LUT R31, R19, R31, RZ, 0x3c, !PT ;  /* 0x0000001f131f7212 */ /* 0x000fe200078e3cff */
[----:B0-----:R-:W-:Y:S02]  /*fa40*/  IMAD R8, R3, UR4, R0 ;  /* 0x0000000403087c24 */ /* 0x001fe4000f8e0200 */
[----:B------:R-:W-:Y:S02]  /*fa50*/  IMAD.MOV.U32 R0, RZ, RZ, R29 ;  /* 0x000000ffff007224 */ /* 0x000fe400078e001d */
[----:B------:R-:W-:-:S03]  /*fa60*/  VIADD R29, R29, 0xffffffff ;  /* 0xffffffff1d1d7836 */ /* 0x000fc60000000000 */
[----:B------:R-:W-:Y:S02]  /*fa70*/  ISETP.GT.AND P2, PT, R0, RZ, PT ;  /* 0x000000ff0000720c */ /* 0x000fe40003f44270 */
[----:B--2---:R-:W-:Y:S01]  /*fa80*/  SHF.R.S32.HI R26, RZ, 0x1f, R7 ;  /* 0x0000001fff1a7819 */ /* 0x004fe20000011407 */
[----:B-1----:R-:W-:Y:S10]  /*fa90*/  @!P1 BRA `(.L_x_283) ;  /* 0x0000000000049947 */ /* 0x002ff40003800000 */
[----:B------:R-:W-:Y:S01]  /*faa0*/  BPT.TRAP 0x1 ;  /* 0x000000040000795c */ /* 0x000fe20000300000 */
.L_x_283:
[----:B------:R-:W-:Y:S01]  /*fab0*/  IMAD R4, R28, 0x8, R22 ;  /* 0x000000081c047824 */ /* 0x000fe200078e0216 */
[----:B------:R-:W-:Y:S01]  /*fac0*/  SHF.L.U32 R27, R31, 0x1f, RZ ;  /* 0x0000001f1f1b7819 */ /* 0x000fe200000006ff */
[----:B------:R-:W-:Y:S01]  /*fad0*/  BSSY B0, `(.L_x_284) ;  /* 0x0000004000007945 */ /* 0x000fe20003800000 */
[----:B------:R-:W-:Y:S02]  /*fae0*/  SHF.R.S32.HI R25, RZ, 0x1f, R8 ;  /* 0x0000001fff197819 */ /* 0x000fe40000011408 */
[----:B------:R-:W0:Y:S02]  /*faf0*/  SYNCS.PHASECHK.TRANS64.TRYWAIT P0, [R4+URZ+0x33480], R27 ;  /* 0x0334801b040075a7 */ /* 0x000e24000800017f */
[----:B0-----:R-:W-:Y:S05]  /*fb00*/  @!P0 BRA `(.L_x_285) ;  /* 0x0000004000bc8947 */ /* 0x001fea0003800000 */
.L_x_378:
[----:B------:R-:W-:Y:S05]  /*fb10*/  BSYNC B0 ;  /* 0x0000000000007941 */ /* 0x000fea0003800000 */
.L_x_284:
[----:B-1----:R-:W2:Y:S01]  /*fb20*/  LDL R14, [R1] ;  /* 0x00000000010e7983 */ /* 0x002ea20000100800 */
[----:B------:R-:W-:Y:S01]  /*fb30*/  ULDC.64 UR4, c[0x0][0x328] ;  /* 0x0000ca0000047ab9 */ /* 0x000fe20000000a00 */
[----:B------:R-:W-:Y:S01]  /*fb40*/  ULDC.64 UR6, c[0x0][0x338] ;  /* 0x0000ce0000067ab9 */ /* 0x000fe20000000a00 */
[----:B------:R-:W-:Y:S01]  /*fb50*/  IMAD R0, R25, UR4, RZ ;  /* 0x0000000419007c24 */ /* 0x000fe2000f8e02ff */
[----:B------:R-:W-:Y:S01]  /*fb60*/  ULDC.64 UR8, c[0x0][0x330] ;  /* 0x0000cc0000087ab9 */ /* 0x000fe20000000a00 */
[C---:B------:R-:W-:Y:S01]  /*fb70*/  IMAD.WIDE.U32 R2, R8.reuse, UR4, RZ ;  /* 0x0000000408027c25 */ /* 0x040fe2000f8e00ff */
[----:B------:R-:W-:Y:S01]  /*fb80*/  SHF.R.S32.HI R21, RZ, 0x1f, R6 ;  /* 0x0000001fff157819 */ /* 0x000fe20000011406 */
[----:B------:R-:W-:Y:S01]  /*fb90*/  ULDC.64 UR10, c[0x0][0x318] ;  /* 0x0000c600000a7ab9 */ /* 0x000fe20000000a00 */
[----:B-----5:R-:W-:Y:S01]  /*fba0*/  SHF.R.S32.HI R24, RZ, 0x1f, R5 ;  /* 0x0000001fff187819 */ /* 0x020fe20000011405 */
[----:B------:R-:W-:Y:S01]  /*fbb0*/  IMAD R0, R8, UR5, R0 ;  /* 0x0000000508007c24 */ /* 0x000fe2000f8e0200 */
[----:B------:R-:W1:Y:S01]  /*fbc0*/  LDC R11, c[0x0][0x2f4] ;  /* 0x0000bd00ff0b7b82 */ /* 0x000e620000000800 */
[----:B------:R-:W-:Y:S01]  /*fbd0*/  IMAD R23, R34, UR8, RZ ;  /* 0x0000000822177c24 */ /* 0x000fe2000f8e02ff */
[----:B------:R-:W-:Y:S01]  /*fbe0*/  LOP3.LUT R13, R33, 0x80, RZ, 0xfc, !PT ;  /* 0x00000080210d7812 */ /* 0x000fe200078efcff */
[----:B------:R-:W-:Y:S01]  /*fbf0*/  IMAD.IADD R3, R3, 0x1, R0 ;  /* 0x0000000103037824 */ /* 0x000fe200078e0200 */
[----:B------:R-:W-:Y:S01]  /*fc00*/  LOP3.LUT R12, R33, 0x40, RZ, 0xfc, !PT ;  /* 0x00000040210c7812 */ /* 0x000fe200078efcff */
[----:B------:R-:W-:-:S02]  /*fc10*/  IMAD R0, R26, UR6, RZ ;  /* 0x000000061a007c24 */ /* 0x000fc4000f8e02ff */
[----:B------:R-:W-:-:S04]  /*fc20*/  IMAD.WIDE.U32 R2, R7, UR6, R2 ;  /* 0x0000000607027c25 */ /* 0x000fc8000f8e0002 */
[----:B------:R-:W-:Y:S02]  /*fc30*/  IMAD R0, R7, UR7, R0 ;  /* 0x0000000707007c24 */ /* 0x000fe4000f8e0200 */
[C---:B------:R-:W-:Y:S02]  /*fc40*/  IMAD R23, R18.reuse, UR9, R23 ;  /* 0x0000000912177c24 */ /* 0x040fe4000f8e0217 */
[----:B------:R-:W-:Y:S02]  /*fc50*/  IMAD.IADD R3, R3, 0x1, R0 ;  /* 0x0000000103037824 */ /* 0x000fe400078e0200 */
[----:B------:R-:W-:Y:S02]  /*fc60*/  IMAD R0, R21, UR4, RZ ;  /* 0x0000000415007c24 */ /* 0x000fe4000f8e02ff */
[----:B------:R-:W-:-:S04]  /*fc70*/  IMAD.WIDE.U32 R2, R18, UR8, R2 ;  /* 0x0000000812027c25 */ /* 0x000fc8000f8e0002 */
[----:B------:R-:W-:Y:S01]  /*fc80*/  IMAD R0, R6, UR5, R0 ;  /* 0x0000000506007c24 */ /* 0x000fe2000f8e0200 */
[----:B------:R-:W-:Y:S02]  /*fc90*/  IADD3 R9, P0, R2, UR10, RZ ;  /* 0x0000000a02097c10 */ /* 0x000fe4000ff1e0ff */
[-C--:B-1----:R-:W-:Y:S02]  /*fca0*/  ISETP.GE.AND P1, PT, R13, R11.reuse, PT ;  /* 0x0000000b0d00720c */ /* 0x082fe40003f26270 */
[----:B------:R-:W-:Y:S01]  /*fcb0*/  IADD3.X R10, R23, UR11, R3, P0, !PT ;  /* 0x0000000b170a7c10 */ /* 0x000fe200087fe403 */
[----:B------:R-:W-:Y:S01]  /*fcc0*/  IMAD.WIDE.U32 R2, R6, UR4, RZ ;  /* 0x0000000406027c25 */ /* 0x000fe2000f8e00ff */
[----:B------:R-:W-:Y:S01]  /*fcd0*/  UMOV UR4, 0xffffffff ;  /* 0xffffffff00047882 */ /* 0x000fe20000000000 */
[-C--:B------:R-:W-:Y:S02]  /*fce0*/  ISETP.GE.AND P3, PT, R12, R11.reuse, PT ;  /* 0x0000000b0c00720c */ /* 0x080fe40003f66270 */
[----:B------:R-:W-:Y:S01]  /*fcf0*/  IMAD.IADD R3, R3, 0x1, R0 ;  /* 0x0000000103037824 */ /* 0x000fe200078e0200 */
[----:B------:R-:W-:Y:S01]  /*fd00*/  ISETP.GE.AND P4, PT, R33, R11, PT ;  /* 0x0000000b2100720c */ /* 0x000fe20003f86270 */
[----:B------:R-:W-:-:S02]  /*fd10*/  IMAD R0, R24, UR6, RZ ;  /* 0x0000000618007c24 */ /* 0x000fc4000f8e02ff */
[----:B------:R-:W-:-:S04]  /*fd20*/  IMAD.WIDE.U32 R2, R5, UR6, R2 ;  /* 0x0000000605027c25 */ /* 0x000fc8000f8e0002 */
[----:B------:R-:W-:-:S04]  /*fd30*/  IMAD R0, R5, UR7, R0 ;  /* 0x0000000705007c24 */ /* 0x000fc8000f8e0200 */
[----:B------:R-:W-:Y:S02]  /*fd40*/  IMAD.IADD R3, R3, 0x1, R0 ;  /* 0x0000000103037824 */ /* 0x000fe400078e0200 */
[----:B------:R-:W-:-:S03]  /*fd50*/  IMAD.WIDE.U32 R2, R18, UR8, R2 ;  /* 0x0000000812027c25 */ /* 0x000fc6000f8e0002 */
[----:B------:R-:W-:-:S04]  /*fd60*/  IADD3 R20, P0, R2, UR10, RZ ;  /* 0x0000000a02147c10 */ /* 0x000fc8000ff1e0ff */
[----:B------:R-:W-:Y:S01]  /*fd70*/  IADD3.X R23, R23, UR11, R3, P0, !PT ;  /* 0x0000000b17177c10 */ /* 0x000fe200087fe403 */
[----:B--2---:R-:W-:Y:S01]  /*fd80*/  IMAD R35, R28, 0x7800, R14 ;  /* 0x000078001c237824 */ /* 0x004fe200078e020e */
[----:B------:R-:W-:Y:S07]  /*fd90*/  BRA.DIV UR4, `(.L_x_286) ;  /* 0x00000042042c7947 */ /* 0x000fee000b800000 */
[----:B------:R-:W1:Y:S04]  /*fda0*/  SHFL.IDX PT, R2, R9, RZ, 0x1c1f ;  /* 0x001c1fff09027589 */ /* 0x000e6800000e0000 */
[----:B------:R-:W2:Y:S04]  /*fdb0*/  SHFL.IDX PT, R0, R10, RZ, 0x1c1f ;  /* 0x001c1fff0a007589 */ /* 0x000ea800000e0000 */
[----:B------:R-:W-:Y:S01]  /*fdc0*/  SHFL.IDX PT, R23, R23, RZ, 0x1c1f ;  /* 0x001c1fff17177589 */ /* 0x000fe200000e0000 */
[----:B-1----:R-:W-:-:S05]  /*fdd0*/  IADD3 R2, P0, R33, R2, RZ ;  /* 0x0000000221027210 */ /* 0x002fca0007f1e0ff */
[----:B--2---:R-:W-:Y:S02]  /*fde0*/  IMAD.X R3, RZ, RZ, R0, P0 ;  /* 0x000000ffff037224 */ /* 0x004fe400000e0600 */
[----:B------:R-:W-:Y:S02]  /*fdf0*/  IMAD.IADD R0, R22, 0x1, R35 ;  /* 0x0000000116007824 */ /* 0x000fe400078e0223 */
        /* <DEDUP_REMOVED lines=25> */
.L_x_390:
        /* <DEDUP_REMOVED lines=10> */
.L_x_287:
        /* <DEDUP_REMOVED lines=11> */
.L_x_288:
[----:B------:R2:W-:Y:S01]  /*100e0*/  SYNCS.ARRIVE.TRANS64.A1T0 RZ, [R4+URZ+0x33470], RZ ;  /* 0x033470ff04ff79a7 */ /* 0x0005e2000810003f */
[----:B------:R-:W-:Y:S05]  /*100f0*/  @!P3 BRA `(.L_x_289) ;  /* 0x000000000004b947 */ /* 0x000fea0003800000 */
[----:B------:R-:W-:Y:S01]  /*10100*/  BPT.TRAP 0x1 ;  /* 0x000000040000795c */ /* 0x000fe20000300000 */
.L_x_289:
[----:B------:R-:W3:Y:S01]  /*10110*/  SYNCS.PHASECHK.TRANS64.TRYWAIT P0, [R4+URZ+0x33440], R27 ;  /* 0x0334401b040075a7 */ /* 0x000ee2000800017f */
[----:B------:R-:W-:Y:S04]  /*10120*/  BSSY B0, `(.L_x_290) ;  /* 0x0000002000007945 */ /* 0x000fe80003800000 */
[----:B---3--:R-:W-:Y:S05]  /*10130*/  @!P0 BRA `(.L_x_291) ;  /* 0x0000004000c48947 */ /* 0x008fea0003800000 */
.L_x_391:
[----:B------:R-:W-:Y:S05]  /*10140*/  BSYNC B0 ;  /* 0x0000000000007941 */ /* 0x000fea0003800000 */
.L_x_290:
[----:B------:R-:W-:Y:S01]  /*10150*/  ULDC.64 UR4, c[0x0][0x300] ;  /* 0x0000c00000047ab9 */ /* 0x000fe20000000a00 */
[----:B------:R-:W-:Y:S01]  /*10160*/  ULDC.64 UR6, c[0x0][0x310] ;  /* 0x0000c40000067ab9 */ /* 0x000fe20000000a00 */
[----:B------:R-:W-:Y:S01]  /*10170*/  IMAD R9, R25, UR4, RZ ;  /* 0x0000000419097c24 */ /* 0x000fe2000f8e02ff */
[----:B------:R-:W4:Y:S01]  /*10180*/  LDC R11, c[0x0][0x2f4] ;  /* 0x0000bd00ff0b7b82 */ /* 0x000f220000000800 */
[C---:B------:R-:W-:Y:S01]  /*10190*/  IMAD.WIDE.U32 R2, R8.reuse, UR4, RZ ;  /* 0x0000000408027c25 */ /* 0x040fe2000f8e00ff */
[C---:B------:R-:W-:Y:S02]  /*101a0*/  LOP3.LUT R13, R33.reuse, 0x80, RZ, 0xfc, !PT ;  /* 0x00000080210d7812 */ /* 0x040fe400078efcff */
[----:B------:R-:W-:Y:S01]  /*101b0*/  LOP3.LUT R12, R33, 0x40, RZ, 0xfc, !PT ;  /* 0x00000040210c7812 */ /* 0x000fe200078efcff */
[----:B------:R-:W-:Y:S02]  /*101c0*/  IMAD R9, R8, UR5, R9 ;  /* 0x0000000508097c24 */ /* 0x000fe4000f8e0209 */
[----:B------:R-:W-:-:S02]  /*101d0*/  IMAD R26, R26, UR6, RZ ;  /* 0x000000061a1a7c24 */ /* 0x000fc4000f8e02ff */
[----:B------:R-:W-:Y:S02]  /*101e0*/  IMAD.IADD R3, R3, 0x1, R9 ;  /* 0x0000000103037824 */ /* 0x000fe400078e0209 */
[C---:B------:R-:W-:Y:S02]  /*101f0*/  IMAD R26, R7.reuse, UR7, R26 ;  /* 0x00000007071a7c24 */ /* 0x040fe4000f8e021a */
[----:B------:R-:W-:-:S04]  /*10200*/  IMAD.WIDE.U32 R2, R7, UR6, R2 ;  /* 0x0000000607027c25 */ /* 0x000fc8000f8e0002 */
[----:B------:R-:W-:Y:S02]  /*10210*/  IMAD R7, R21, UR4, RZ ;  /* 0x0000000415077c24 */ /* 0x000fe4000f8e02ff */
[----:B------:R-:W-:Y:S02]  /*10220*/  IMAD.IADD R9, R3, 0x1, R26 ;  /* 0x0000000103097824 */ /* 0x000fe400078e021a */
[----:B------:R-:W-:Y:S02]  /*10230*/  IMAD.MOV.U32 R8, RZ, RZ, R2 ;  /* 0x000000ffff087224 */ /* 0x000fe400078e0002 */
[C---:B------:R-:W-:Y:S01]  /*10240*/  IMAD R7, R6.reuse, UR5, R7 ;  /* 0x0000000506077c24 */ /* 0x040fe2000f8e0207 */
[-C--:B----4-:R-:W-:Y:S01]  /*10250*/  ISETP.GE.AND P1, PT, R13, R11.reuse, PT ;  /* 0x0000000b0d00720c */ /* 0x090fe20003f26270 */
[----:B------:R-:W-:Y:S01]  /*10260*/  IMAD.WIDE.U32 R2, R6, UR4, RZ ;  /* 0x0000000406027c25 */ /* 0x000fe2000f8e00ff */
[----:B------:R-:W-:Y:S01]  /*10270*/  ULDC.64 UR4, c[0x0][0x308] ;  /* 0x0000c20000047ab9 */ /* 0x000fe20000000a00 */
[----:B------:R-:W-:-:S02]  /*10280*/  ISETP.GE.AND P3, PT, R12, R11, PT ;  /* 0x0000000b0c00720c */ /* 0x000fc40003f66270 */
[----:B------:R-:W-:Y:S01]  /*10290*/  IMAD.IADD R3, R3, 0x1, R7 ;  /* 0x0000000103037824 */ /* 0x000fe200078e0207 */
[----:B------:R-:W-:Y:S01]  /*102a0*/  ISETP.GE.AND P4, PT, R33, R11, PT ;  /* 0x0000000b2100720c */ /* 0x000fe20003f86270 */
[----:B------:R-:W-:Y:S02]  /*102b0*/  IMAD R6, R24, UR6, RZ ;  /* 0x0000000618067c24 */ /* 0x000fe4000f8e02ff */
[----:B------:R-:W-:-:S04]  /*102c0*/  IMAD.WIDE.U32 R2, R5, UR6, R2 ;  /* 0x0000000605027c25 */ /* 0x000fc8000f8e0002 */
[----:B------:R-:W-:Y:S01]  /*102d0*/  IMAD R6, R5, UR7, R6 ;  /* 0x0000000705067c24 */ /* 0x000fe2000f8e0206 */
[----:B------:R-:W-:Y:S01]  /*102e0*/  ULDC.64 UR6, c[0x0][0x2e8] ;  /* 0x0000ba0000067ab9 */ /* 0x000fe20000000a00 */
        /* <DEDUP_REMOVED lines=11> */
[----:B------:R-:W4:Y:S04]  /*103a0*/  SHFL.IDX PT, R2, R5, RZ, 0x1c1f ;  /* 0x001c1fff05027589 */ /* 0x000f2800000e0000 */
[----:B------:R-:W5:Y:S04]  /*103b0*/  SHFL.IDX PT, R3, R8, RZ, 0x1c1f ;  /* 0x001c1fff08037589 */ /* 0x000f6800000e0000 */
[----:B------:R-:W-:Y:S04]  /*103c0*/  SHFL.IDX PT, R7, R8, 0x2, 0x1c1f ;  /* 0x005c1f0008077f89 */ /* 0x000fe800000e0000 */
[----:B------:R-:W-:Y:S04]  /*103d0*/  SHFL.IDX PT, R10, R10, RZ, 0x1c1f ;  /* 0x001c1fff0a0a7589 */ /* 0x000fe800000e0000 */
[----:B------:R-:W-:Y:S01]  /*103e0*/  SHFL.IDX PT, R14, R9, RZ, 0x1c1f ;  /* 0x001c1fff090e7589 */ /* 0x000fe200000e0000 */
[----:B----4-:R-:W-:-:S05]  /*103f0*/  IADD3 R2, P0, R33, R2, RZ ;  /* 0x0000000221027210 */ /* 0x010fca0007f1e0ff */
[----:B-----5:R-:W-:-:S05]  /*10400*/  IMAD.X R3, RZ, RZ, R3, P0 ;  /* 0x000000ffff037224 */ /* 0x020fca00000e0603 */
[----:B------:R-:W-:Y:S04]  /*10410*/  LDGSTS.E.BYPASS.LTC128B.128 [R0+0x24200], desc[UR50][R2.64], !P4 ;  /* 0x2420000002007fae */ /* 0x000fe8000e101d72 */
[----:B------:R-:W-:Y:S04]  /*10420*/  LDGSTS.E.BYPASS.LTC128B.128 [R0+0x26a00], desc[UR50][R2.64+0x40], !P3 ;  /* 0x26a0004002007fae */ /* 0x000fe8000d901d72 */
[----:B------:R4:W-:Y:S04]  /*10430*/  LDGSTS.E.BYPASS.LTC128B.128 [R0+0x29200], desc[UR50][R2.64+0x80], !P1 ;  /* 0x2920008002007fae */ /* 0x0009e8000c901d72 */
[----:B----4-:R-:W4:Y:S04]  /*10440*/  SHFL.IDX PT, R2, R5, 0x1, 0x1c1f ;  /* 0x003c1f0005027f89 */ /* 0x010f2800000e0000 */
[----:B------:R-:W5:Y:S04]  /*10450*/  SHFL.IDX PT, R3, R8, 0x1, 0x1c1f ;  /* 0x003c1f0008037f89 */ /* 0x000f6800000e0000 */
[----:B------:R-:W-:Y:S01]  /*10460*/  SHFL.IDX PT, R8, R8, 0x3, 0x1c1f ;  /* 0x007c1f0008087f89 */ /* 0x000fe200000e0000 */
[----:B----4-:R-:W-:-:S05]  /*10470*/  IADD3 R2, P0, R33, R2, RZ ;  /* 0x0000000221027210 */ /* 0x010fca0007f1e0ff */
[----:B-----5:R-:W-:-:S05]  /*10480*/  IMAD.X R3, RZ, RZ, R3, P0 ;  /* 0x000000ffff037224 */ /* 0x020fca00000e0603 */
[----:B------:R-:W-:Y:S04]  /*10490*/  LDGSTS.E.BYPASS.LTC128B.128 [R0+0x24a00], desc[UR50][R2.64], !P4 ;  /* 0x24a0000002007fae */ /* 0x000fe8000e101d72 */
[----:B------:R-:W-:Y:S04]  /*104a0*/  LDGSTS.E.BYPASS.LTC128B.128 [R0+0x27200], desc[UR50][R2.64+0x40], !P3 ;  /* 0x2720004002007fae */ /* 0x000fe8000d901d72 */
[----:B------:R4:W-:Y:S04]  /*104b0*/  LDGSTS.E.BYPASS.LTC128B.128 [R0+0x29a00], desc[UR50][R2.64+0x80], !P1 ;  /* 0x29a0008002007fae */ /* 0x0009e8000c901d72 */
[----:B----4-:R-:W4:Y:S02]  /*104c0*/  SHFL.IDX PT, R2, R5, 0x2, 0x1c1f ;  /* 0x005c1f0005027f89 */ /* 0x010f2400000e0000 */
[----:B----4-:R-:W-:-:S02]  /*104d0*/  IADD3 R6, P0, R33, R2, RZ ;  /* 0x0000000221067210 */ /* 0x010fc40007f1e0ff */
[----:B------:R-:W4:Y:S03]  /*104e0*/  SHFL.IDX PT, R2, R5, 0x3, 0x1c1f ;  /* 0x007c1f0005027f89 */ /* 0x000f2600000e0000 */
[----:B------:R-:W-:-:S05]  /*104f0*/  IMAD.X R7, RZ, RZ, R7, P0 ;  /* 0x000000ffff077224 */ /* 0x000fca00000e0607 */
[----:B------:R0:W-:Y:S04]  /*10500*/  LDGSTS.E.BYPASS.LTC128B.128 [R0+0x25200], desc[UR50][R6.64], !P4 ;  /* 0x2520000006007fae */ /* 0x0001e8000e101d72 */
[----:B------:R0:W-:Y:S04]  /*10510*/  LDGSTS.E.BYPASS.LTC128B.128 [R0+0x27a00], desc[UR50][R6.64+0x40], !P3 ;  /* 0x27a0004006007fae */ /* 0x0001e8000d901d72 */
[----:B------:R0:W-:Y:S01]  /*10520*/  LDGSTS.E.BYPASS.LTC128B.128 [R0+0x2a200], desc[UR50][R6.64+0x80], !P1 ;  /* 0x2a20008006007fae */ /* 0x0001e2000c901d72 */
[----:B----4-:R-:W-:-:S05]  /*10530*/  IADD3 R2, P0, R33, R2, RZ ;  /* 0x0000000221027210 */ /* 0x010fca0007f1e0ff */
[----:B------:R-:W-:-:S05]  /*10540*/  IMAD.X R3, RZ, RZ, R8, P0 ;  /* 0x000000ffff037224 */ /* 0x000fca00000e0608 */
[----:B------:R0:W-:Y:S04]  /*10550*/  LDGSTS.E.BYPASS.LTC128B.128 [R0+0x25a00], desc[UR50][R2.64], !P4 ;  /* 0x25a0000002007fae */ /* 0x0001e8000e101d72 */
[----:B------:R0:W-:Y:S04]  /*10560*/  LDGSTS.E.BYPASS.LTC128B.128 [R0+0x28200], desc[UR50][R2.64+0x40], !P3 ;  /* 0x2820004002007fae */ /* 0x0001e8000d901d72 */
[----:B------:R0:W-:Y:S02]  /*10570*/  LDGSTS.E.BYPASS.LTC128B.128 [R0+0x2aa00], desc[UR50][R2.64+0x80], !P1 ;  /* 0x2aa0008002007fae */ /* 0x0001e4000c901d72 */
.L_x_403:
        /* <DEDUP_REMOVED lines=10> */
.L_x_293:
        /* <DEDUP_REMOVED lines=11> */
.L_x_294:
[----:B------:R-:W-:Y:S01]  /*106d0*/  IMAD.U32 R0, RZ, RZ, UR48 ;  /* 0x00000030ff007e24 */ /* 0x000fe2000f8e00ff */
[----:B------:R0:W-:Y:S04]  /*106e0*/  SYNCS.ARRIVE.TRANS64.A1T0 RZ, [R4+URZ+0x33430], RZ ;  /* 0x033430ff04ff79a7 */ /* 0x0001e8000810003f */
[----:B------:R-:W-:-:S13]  /*106f0*/  ISETP.NE.AND P0, PT, R0, 0x3, PT ;  /* 0x000000030000780c */ /* 0x000fda0003f05270 */
[----:B0-----:R-:W-:Y:S05]  /*10700*/  @!P0 BRA `(.L_x_295) ;  /* 0x0000000000048947 */ /* 0x001fea0003800000 */
[----:B------:R-:W-:Y:S01]  /*10710*/  BPT.TRAP 0x1 ;  /* 0x000000040000795c */ /* 0x000fe20000300000 */
.L_x_295:
[----:B------:R-:W-:Y:S01]  /*10720*/  LOP3.LUT R3, R19, 0x1, RZ, 0x3c, !PT ;  /* 0x0000000113037812 */ /* 0x000fe200078e3cff */
[----:B------:R-:W-:Y:S01]  /*10730*/  IMAD R0, R17, 0x8, R22 ;  /* 0x0000000811007824 */ /* 0x000fe200078e0216 */
[----:B------:R-:W-:Y:S02]  /*10740*/  BSSY B0, `(.L_x_296) ;  /* 0x0000004000007945 */ /* 0x000fe40003800000 */
[----:B------:R-:W-:-:S04]  /*10750*/  SHF.L.U32 R3, R3, 0x1f, RZ ;  /* 0x0000001f03037819 */ /* 0x000fc800000006ff */
[----:B------:R-:W0:Y:S02]  /*10760*/  SYNCS.PHASECHK.TRANS64.TRYWAIT P1, [R0+URZ+0x33470], R3 ;  /* 0x03347003000075a7 */ /* 0x000e24000802017f */
[----:B0-----:R-:W-:Y:S05]  /*10770*/  @!P1 BRA `(.L_x_297) ;  /* 0x0000004000c09947 */ /* 0x001fea0003800000 */
.L_x_404:
[----:B------:R-:W-:Y:S05]  /*10780*/  BSYNC B0 ;  /* 0x0000000000007941 */ /* 0x000fea0003800000 */
.L_x_296:
[----:B------:R-:W-:-:S05]  /*10790*/  IMAD.U32 R2, RZ, RZ, UR46 ;  /* 0x0000002eff027e24 */ /* 0x000fca000f8e00ff */
[----:B------:R-:W-:-:S13]  /*107a0*/  ISETP.NE.AND P1, PT, R2, 0x3, PT ;  /* 0x000000030200780c */ /* 0x000fda0003f25270 */
[----:B------:R-:W-:Y:S05]  /*107b0*/  @!P1 BRA `(.L_x_298) ;  /* 0x0000000000049947 */ /* 0x000fea0003800000 */
[----:B------:R-:W-:Y:S01]  /*107c0*/  BPT.TRAP 0x1 ;  /* 0x000000040000795c */ /* 0x000fe20000300000 */
.L_x_298:
[----:B0-----:R-:W-:Y:S01]  /*107d0*/  SHF.L.U32 R3, R19, 0x1f, RZ ;  /* 0x0000001f13037819 */ /* 0x001fe200000006ff */
[----:B------:R-:W-:-:S03]  /*107e0*/  IMAD R2, R17, 0x7800, RZ ;  /* 0x0000780011027824 */ /* 0x000fc600078e02ff */
[----:B------:R-:W0:Y:S02]  /*107f0*/  SYNCS.PHASECHK.TRANS64.TRYWAIT P1, [R0+URZ+0x33460], R3 ;  /* 0x03346003000075a7 */ /* 0x000e24000802017f */
[----:B0-----:R-:W-:Y:S05]  /*10800*/  @!P1 BRA `(.L_x_299) ;  /* 0x0000004000b09947 */ /* 0x001fea0003800000 */
.L_x_405:
[----:B--23--:R-:W0:Y:S04]  /*10810*/  LDL R4, [R1+0x8] ;  /* 0x0000080001047983 */ /* 0x00ce280000100800 */
[----:B------:R-:W2:Y:S01]  /*10820*/  LDL R8, [R1+0x4] ;  /* 0x0000040001087983 */ /* 0x000ea20000100800 */
[----:B------:R-:W-:Y:S05]  /*10830*/  WARPSYNC.ALL ;  /* 0x0000000000007948 */ /* 0x000fea0003800000 */
[----:B------:R-:W-:-:S05]  /*10840*/  IMAD.U32 R17, RZ, RZ, UR46 ;  /* 0x0000002eff117e24 */ /* 0x000fca000f8e00ff */
[----:B------:R-:W-:Y:S02]  /*10850*/  ISETP.NE.AND P1, PT, R17, 0x3, PT ;  /* 0x000000031100780c */ /* 0x000fe40003f25270 */
[----:B0-----:R-:W-:-:S05]  /*10860*/  LOP3.LUT R3, R2, R4, RZ, 0xfc, !PT ;  /* 0x0000000402037212 */ /* 0x001fca00078efcff */
[----:B------:R-:W-:-:S05]  /*10870*/  IMAD.IADD R3, R22, 0x1, R3 ;  /* 0x0000000116037824 */ /* 0x000fca00078e0203 */
[----:B------:R-:W0:Y:S02]  /*10880*/  LDSM.16.MT88.4 R4, [R3+0xf200] ;  /* 0x00f200000304783b */ /* 0x000e240000004200 */
[C-C-:B0-----:R-:W-:Y:S02]  /*10890*/  PRMT R12, R4.reuse, 0x6420, R5.reuse ;  /* 0x00006420040c7816 */ /* 0x141fe40000000005 */
[----:B------:R-:W-:Y:S02]  /*108a0*/  PRMT R13, R4, 0x7531, R5 ;  /* 0x00007531040d7816 */ /* 0x000fe40000000005 */
[----:B--2---:R-:W-:Y:S02]  /*108b0*/  LOP3.LUT R5, R2, R8, RZ, 0xfc, !PT ;  /* 0x0000000802057212 */ /* 0x004fe400078efcff */
[C-C-:B------:R-:W-:Y:S02]  /*108c0*/  PRMT R14, R6.reuse, 0x6420, R7.reuse ;  /* 0x00006420060e7816 */ /* 0x140fe40000000007 */
[----:B------:R-:W-:Y:S01]  /*108d0*/  PRMT R15, R6, 0x7531, R7 ;  /* 0x00007531060f7816 */ /* 0x000fe20000000007 */
[----:B------:R-:W-:-:S05]  /*108e0*/  IMAD.IADD R2, R22, 0x1, R5 ;  /* 0x0000000116027824 */ /* 0x000fca00078e0205 */
[----:B------:R-:W-:Y:S04]  /*108f0*/  STSM.16.M88.4 [R2+0x200], R12 ;  /* 0x0002000c02007844 */ /* 0x000fe80000000200 */
[----:B------:R-:W0:Y:S02]  /*10900*/  LDSM.16.MT88.4 R4, [R3+0x11a00] ;  /* 0x011a00000304783b */ /* 0x000e240000004200 */
[C-C-:B0-----:R-:W-:Y:S02]  /*10910*/  PRMT R8, R4.reuse, 0x6420, R5.reuse ;  /* 0x0000642004087816 */ /* 0x141fe40000000005 */
[----:B------:R-:W-:Y:S02]  /*10920*/  PRMT R9, R4, 0x7531, R5 ;  /* 0x0000753104097816 */ /* 0x000fe40000000005 */
[----:B------:R-:W-:-:S02]  /*10930*/  PRMT R10, R6, 0x6420, R7 ;  /* 0x00006420060a7816 */ /* 0x000fc40000000007 */
[----:B------:R-:W-:-:S05]  /*10940*/  PRMT R11, R6, 0x7531, R7 ;  /* 0x00007531060b7816 */ /* 0x000fca0000000007 */
        /* <DEDUP_REMOVED lines=84> */
[----:B--2---:R-:W2:Y:S01]  /*10e90*/  FENCE.VIEW.ASYNC.S ;  /* 0x00000000000073c6 */ /* 0x004ea20000000000 */
[----:B------:R-:W-:Y:S05]  /*10ea0*/  @!P1 BRA `(.L_x_300) ;  /* 0x0000000000049947 */ /* 0x000fea0003800000 */
[----:B------:R-:W-:Y:S01]  /*10eb0*/  BPT.TRAP 0x1 ;  /* 0x000000040000795c */ /* 0x000fe20000300000 */
.L_x_300:
[----:B--2---:R2:W-:Y:S01]  /*10ec0*/  SYNCS.ARRIVE.TRANS64.A1T0 RZ, [R0+URZ+0x33450], RZ ;  /* 0x033450ff00ff79a7 */ /* 0x0045e2000810003f */
[----:B------:R-:W-:Y:S06]  /*10ed0*/  BAR.SYNC.DEFER_BLOCKING 0x2, 0x80 ;  /* 0x0082000000007b1d */ /* 0x000fec0000010000 */
[----:B------:R-:W-:Y:S05]  /*10ee0*/  @!P0 BRA `(.L_x_301) ;  /* 0x0000000000048947 */ /* 0x000fea0003800000 */
[----:B------:R-:W-:Y:S01]  /*10ef0*/  BPT.TRAP 0x1 ;  /* 0x000000040000795c */ /* 0x000fe20000300000 */
.L_x_301:
[----:B--2---:R-:W-:Y:S02]  /*10f00*/  VIADD R0, R0, 0x33480 ;  /* 0x0003348000007836 */ /* 0x004fe40000000000 */
[----:B------:R-:W-:Y:S02]  /*10f10*/  IMAD.MOV.U32 R19, RZ, RZ, R31 ;  /* 0x000000ffff137224 */ /* 0x000fe400078e001f */
[----:B------:R-:W-:Y:S01]  /*10f20*/  IMAD.MOV.U32 R17, RZ, RZ, R28 ;  /* 0x000000ffff117224 */ /* 0x000fe200078e001c */
[----:B------:R-:W-:-:S04]  /*10f30*/  PRMT R0, R37, 0x654, R0 ;  /* 0x0000065425007816 */ /* 0x000fc80000000000 */
[----:B------:R2:W-:Y:S01]  /*10f40*/  SYNCS.ARRIVE.TRANS64.RED.A1T0 RZ, [R0+URZ], RZ ;  /* 0x000000ff00ff79a7 */ /* 0x0005e2000810043f */
[----:B------:R-:W-:Y:S05]  /*10f50*/  @P2 BRA `(.L_x_302) ;  /* 0xffffffe400c82947 */ /* 0x000fea000383ffff */
.L_x_282:
[----:B--2---:R-:W0:Y:S01]  /*10f60*/  S2R R0, SR_TID.X ;  /* 0x0000000000007919 */ /* 0x004e220000002100 */
[----:B------:R-:W-:Y:S01]  /*10f70*/  BSSY B0, `(.L_x_303) ;  /* 0x0000012000007945 */ /* 0x000fe20003800000 */
[----:B0-----:R-:W-:Y:S01]  /*10f80*/  LOP3.LUT R2, R0, 0x7f, RZ, 0xc0, !PT ;  /* 0x0000007f00027812 */ /* 0x001fe200078ec0ff */
[----:B------:R-:W-:-:S03]  /*10f90*/  IMAD.U32 R0, RZ, RZ, UR48 ;  /* 0x00000030ff007e24 */ /* 0x000fc6000f8e00ff */
[----:B------:R-:W-:Y:S02]  /*10fa0*/  ISETP.NE.AND P1, PT, R2, RZ, PT ;  /* 0x000000ff0200720c */ /* 0x000fe40003f25270 */
[----:B------:R-:W-:-:S11]  /*10fb0*/  ISETP.NE.AND P0, PT, R0, 0x3, PT ;  /* 0x000000030000780c */ /* 0x000fd60003f05270 */
[----:B------:R-:W-:Y:S05]  /*10fc0*/  @P1 BRA `(.L_x_304) ;  /* 0x0000000000301947 */ /* 0x000fea0003800000 */
[----:B------:R-:W0:Y:S01]  /*10fd0*/  S2R R5, SR_LANEID ;  /* 0x0000000000057919 */ /* 0x000e220000000000 */
[----:B------:R-:W-:Y:S01]  /*10fe0*/  VOTEU.ANY UR4, UPT, PT ;  /* 0x0000000000047886 */ /* 0x000fe200038e0100 */
[----:B------:R-:W2:Y:S01]  /*10ff0*/  LDC.64 R2, c[0x0][0xc60] ;  /* 0x00031800ff027b82 */ /* 0x000ea20000000a00 */
[----:B------:R-:W0:Y:S02]  /*11000*/  FLO.U32 R0, UR4 ;  /* 0x0000000400007d00 */ /* 0x000e2400080e0000 */
[----:B0-----:R-:W-:-:S06]  /*11010*/  ISETP.EQ.U32.AND P1, PT, R0, R5, PT ;  /* 0x000000050000720c */ /* 0x001fcc0003f22070 */
[----:B------:R-:W2:Y:S07]  /*11020*/  POPC R5, UR4 ;  /* 0x0000000400057d09 */ /* 0x000eae0008000000 */
[----:B--2---:R-:W2:Y:S01]  /*11030*/  @P1 ATOMG.E.ADD.STRONG.GPU PT, R3, desc[UR50][R2.64], R5 ;  /* 0x00000005020319a8 */ /* 0x004ea200081ee1f2 */
[----:B------:R-:W0:Y:S02]  /*11040*/  S2R R4, SR_LTMASK ;  /* 0x0000000000047919 */ /* 0x000e240000003900 */
[----:B0-----:R-:W-:-:S04]  /*11050*/  LOP3.LUT R4, R4, UR4, RZ, 0xc0, !PT ;  /* 0x0000000404047c12 */ /* 0x001fc8000f8ec0ff */
[----:B------:R-:W0:Y:S01]  /*11060*/  POPC R7, R4 ;  /* 0x0000000400077309 */ /* 0x000e220000000000 */
[----:B--2---:R-:W0:Y:S02]  /*11070*/  SHFL.IDX PT, R0, R3, R0, 0x1f ;  /* 0x00001f0003007589 */ /* 0x004e2400000e0000 */
[----:B0-----:R-:W-:-:S07]  /*11080*/  IADD3 R16, R0, UR49, R7 ;  /* 0x0000003100107c10 */ /* 0x001fce000fffe007 */
.L_x_304:
[----:B------:R-:W-:Y:S05]  /*11090*/  BSYNC B0 ;  /* 0x0000000000007941 */ /* 0x000fea0003800000 */
.L_x_303:
[----:B------:R-:W-:Y:S05]  /*110a0*/  @!P0 BRA `(.L_x_305) ;  /* 0x0000000000048947 */ /* 0x000fea0003800000 */
[----:B------:R-:W-:Y:S01]  /*110b0*/  BPT.TRAP 0x1 ;  /* 0x000000040000795c */ /* 0x000fe20000300000 */
.L_x_305:
[----:B------:R-:W-:Y:S01]  /*110c0*/  LOP3.LUT R0, R31, 0x1, RZ, 0x3c, !PT ;  /* 0x000000011f007812 */ /* 0x000fe200078e3cff */
[----:B------:R-:W-:Y:S01]  /*110d0*/  IMAD R3, R28, 0x8, R22 ;  /* 0x000000081c037824 */ /* 0x000fe200078e0216 */
[----:B------:R-:W-:Y:S02]  /*110e0*/  BSSY B0, `(.L_x_306) ;  /* 0x0000004000007945 */ /* 0x000fe40003800000 */
[----:B------:R-:W-:-:S04]  /*110f0*/  SHF.L.U32 R0, R0, 0x1f, RZ ;  /* 0x0000001f00007819 */ /* 0x000fc800000006ff */
[----:B------:R-:W0:Y:S02]  /*11100*/  SYNCS.PHASECHK.TRANS64.TRYWAIT P1, [R3+URZ+0x33470], R0 ;  /* 0x03347000030075a7 */ /* 0x000e24000802017f */
[----:B0-----:R-:W-:Y:S05]  /*11110*/  @!P1 BRA `(.L_x_307) ;  /* 0x0000003800809947 */ /* 0x001fea0003800000 */
.L_x_406:
[----:B------:R-:W-:Y:S05]  /*11120*/  BSYNC B0 ;  /* 0x0000000000007941 */ /* 0x000fea0003800000 */
.L_x_306:
[----:B------:R-:W-:-:S05]  /*11130*/  IMAD.U32 R2, RZ, RZ, UR46 ;  /* 0x0000002eff027e24 */ /* 0x000fca000f8e00ff */
[----:B------:R-:W-:-:S13]  /*11140*/  ISETP.NE.AND P1, PT, R2, 0x3, PT ;  /* 0x000000030200780c */ /* 0x000fda0003f25270 */
[----:B------:R-:W-:Y:S05]  /*11150*/  @!P1 BRA `(.L_x_308) ;  /* 0x0000000000049947 */ /* 0x000fea0003800000 */
[----:B------:R-:W-:Y:S01]  /*11160*/  BPT.TRAP 0x1 ;  /* 0x000000040000795c */ /* 0x000fe20000300000 */
.L_x_308:
[----:B0-----:R-:W-:-:S04]  /*11170*/  SHF.L.U32 R0, R31, 0x1f, RZ ;  /* 0x0000001f1f007819 */ /* 0x001fc800000006ff */
[----:B------:R-:W0:Y:S02]  /*11180*/  SYNCS.PHASECHK.TRANS64.TRYWAIT P1, [R3+URZ+0x33460], R0 ;  /* 0x03346000030075a7 */ /* 0x000e24000802017f */
[----:B0-----:R-:W-:Y:S05]  /*11190*/  @!P1 BRA `(.L_x_309) ;  /* 0x0000003800749947 */ /* 0x001fea0003800000 */
.L_x_407:
[----:B------:R-:W2:Y:S04]  /*111a0*/  LDL R4, [R1+0x8] ;  /* 0x0000080001047983 */ /* 0x000ea80000100800 */
[----:B------:R-:W3:Y:S01]  /*111b0*/  LDL R10, [R1+0x4] ;  /* 0x00000400010a7983 */ /* 0x000ee20000100800 */
[----:B------:R-:W-:Y:S01]  /*111c0*/  IMAD R2, R28, 0x7800, RZ ;  /* 0x000078001c027824 */ /* 0x000fe200078e02ff */
[----:B------:R-:W-:Y:S05]  /*111d0*/  WARPSYNC.ALL ;  /* 0x0000000000007948 */ /* 0x000fea0003800000 */
[----:B------:R-:W-:-:S05]  /*111e0*/  IMAD.U32 R12, RZ, RZ, UR46 ;  /* 0x0000002eff0c7e24 */ /* 0x000fca000f8e00ff */
[----:B------:R-:W-:Y:S02]  /*111f0*/  ISETP.NE.AND P1, PT, R12, 0x3, PT ;  /* 0x000000030c00780c */ /* 0x000fe40003f25270 */
[----:B--2---:R-:W-:-:S05]  /*11200*/  LOP3.LUT R5, R2, R4, RZ, 0xfc, !PT ;  /* 0x0000000402057212 */ /* 0x004fca00078efcff */
[----:B0-----:R-:W-:-:S05]  /*11210*/  IMAD.IADD R0, R22, 0x1, R5 ;  /* 0x0000000116007824 */ /* 0x001fca00078e0205 */
[----:B------:R-:W0:Y:S02]  /*11220*/  LDSM.16.MT88.4 R4, [R0+0xf200] ;  /* 0x00f200000004783b */ /* 0x000e240000004200 */
[C-C-:B0-----:R-:W-:Y:S02]  /*11230*/  PRMT R8, R4.reuse, 0x6420, R5.reuse ;  /* 0x0000642004087816 */ /* 0x141fe40000000005 */
[----:B------:R-:W-:Y:S02]  /*11240*/  PRMT R9, R4, 0x7531, R5 ;  /* 0x0000753104097816 */ /* 0x000fe40000000005 */
[----:B---3--:R-:W-:Y:S02]  /*11250*/  LOP3.LUT R5, R2, R10, RZ, 0xfc, !PT ;  /* 0x0000000a02057212 */ /* 0x008fe400078efcff */
        /* <DEDUP_REMOVED lines=96> */
.L_x_310:
[----:B--2---:R2:W-:Y:S01]  /*11860*/  SYNCS.ARRIVE.TRANS64.A1T0 RZ, [R3+URZ+0x33450], RZ ;  /* 0x033450ff03ff79a7 */ /* 0x0045e2000810003f */
[----:B------:R-:W-:Y:S06]  /*11870*/  BAR.SYNC.DEFER_BLOCKING 0x2, 0x80 ;  /* 0x0082000000007b1d */ /* 0x000fec0000010000 */
[----:B------:R-:W-:Y:S05]  /*11880*/  @!P0 BRA `(.L_x_311) ;  /* 0x0000000000048947 */ /* 0x000fea0003800000 */
[----:B------:R-:W-:Y:S01]  /*11890*/  BPT.TRAP 0x1 ;  /* 0x000000040000795c */ /* 0x000fe20000300000 */
.L_x_311:
[----:B------:R-:W-:Y:S02]  /*118a0*/  VIADD R0, R3, 0x33480 ;  /* 0x0003348003007836 */ /* 0x000fe40000000000 */
[----:B------:R-:W-:-:S03]  /*118b0*/  VIADD R28, R28, 0x1 ;  /* 0x000000011c1c7836 */ /* 0x000fc60000000000 */
[----:B------:R-:W-:Y:S02]  /*118c0*/  PRMT R0, R37, 0x654, R0 ;  /* 0x0000065425007816 */ /* 0x000fe40000000000 */
[C---:B------:R-:W-:Y:S02]  /*118d0*/  ISETP.NE.AND P0, PT, R28.reuse, 0x2, PT ;  /* 0x000000021c00780c */ /* 0x040fe40003f05270 */
[----:B------:R3:W-:Y:S02]  /*118e0*/  SYNCS.ARRIVE.TRANS64.RED.A1T0 RZ, [R0+URZ], RZ ;  /* 0x000000ff00ff79a7 */ /* 0x0007e4000810043f */
[----:B------:R-:W-:Y:S02]  /*118f0*/  SEL R28, R28, RZ, P0 ;  /* 0x000000ff1c1c7207 */ /* 0x000fe40000000000 */
[----:B---3--:R-:W-:-:S04]  /*11900*/  SEL R0, RZ, 0x1, P0 ;  /* 0x00000001ff007807 */ /* 0x008fc80000000000 */
[----:B------:R-:W-:-:S07]  /*11910*/  LOP3.LUT R31, R31, R0, RZ, 0x3c, !PT ;  /* 0x000000001f1f7212 */ /* 0x000fce00078e3cff */
.L_x_250:
[----:B------:R-:W-:Y:S05]  /*11920*/  BSYNC B7 ;  /* 0x0000000000077941 */ /* 0x000fea0003800000 */
.L_x_248:
[----:B------:R-:W-:-:S13]  /*11930*/  LOP3.LUT P0, RZ, R32, 0x100, RZ, 0xc0, !PT ;  /* 0x0000010020ff7812 */ /* 0x000fda000780c0ff */
[----:B------:R-:W-:Y:S05]  /*11940*/  @!P0 BRA `(.L_x_312) ;  /* 0x0000000000248947 */ /* 0x000fea0003800000 */
[----:B------:R-:W3:Y:S08]  /*11950*/  S2UR UR4, SR_CgaCtaId ;  /* 0x00000000000479c3 */ /* 0x000ef00000008800 */
[----:B------:R-:W-:Y:S01]  /*11960*/  BAR.SYNC.DEFER_BLOCKING 0x5, 0x180 ;  /* 0x0146000000007b1d */ /* 0x000fe20000010000 */
[----:B------:R-:W-:Y:S01]  /*11970*/  MOV R22, 0x400 ;  /* 0x0000040000167802 */ /* 0x000fe20000000f00 */
[----:B---3--:R-:W-:-:S05]  /*11980*/  IMAD.U32 R37, RZ, RZ, UR4 ;  /* 0x00000004ff257e24 */ /* 0x008fca000f8e00ff */
[----:B------:R-:W-:-:S05]  /*11990*/  LEA R22, R37, R22, 0x18 ;  /* 0x0000001625167211 */ /* 0x000fca00078ec0ff */
[----:B------:R-:W3:Y:S02]  /*119a0*/  LDS.128 R16, [R22+0x334d0] ;  /* 0x0334d00016107984 */ /* 0x000ee40000000c00 */
[----:B---3--:R-:W-:Y:S01]  /*119b0*/  R2UR UR40, R19 ;  /* 0x00000000132872ca */ /* 0x008fe200000e0000 */
[----:B------:R-:W-:Y:S06]  /*119c0*/  BAR.ARV 0x4, 0x180 ;  /* 0x0106000000007b1d */ /* 0x000fec0000002000 */
[----:B------:R-:W-:Y:S08]  /*119d0*/  BRA `(.L_x_313) ;  /* 0x0000000800187947 */ /* 0x000ff00003800000 */
.L_x_312:
[----:B------:R-:W0:Y:S01]  /*119e0*/  S2R R0, SR_TID.X ;  /* 0x0000000000007919 */ /* 0x000e220000002100 */
[----:B------:R-:W-:Y:S01]  /*119f0*/  ULDC UR4, c[0x0][0xc3c] ;  /* 0x00030f0000047ab9 */ /* 0x000fe20000000800 */
[----:B0-----:R-:W-:Y:S01]  /*11a00*/  LOP3.LUT R8, R0, 0x1f, RZ, 0xc0, !PT ;  /* 0x0000001f00087812 */ /* 0x001fe200078ec0ff */
[----:B------:R-:W-:-:S03]  /*11a10*/  IMAD.MOV.U32 R0, RZ, RZ, RZ ;  /* 0x000000ffff007224 */ /* 0x000fc600078e00ff */
[C---:B------:R-:W-:Y:S01]  /*11a20*/  ISETP.NE.AND P0, PT, R8.reuse, 0x1f, PT ;  /* 0x0000001f0800780c */ /* 0x040fe20003f05270 */
[----:B------:R-:W-:-:S05]  /*11a30*/  VIADD R5, R8, UR40 ;  /* 0x0000002808057c36 */ /* 0x000fca0008000000 */
[----:B------:R-:W-:Y:S01]  /*11a40*/  ISETP.GE.OR P1, PT, R5, UR4, !P0 ;  /* 0x0000000405007c0c */ /* 0x000fe2000c726670 */
[----:B------:R-:W-:-:S12]  /*11a50*/  ULDC UR4, c[0x0][0xc3c] ;  /* 0x00030f0000047ab9 */ /* 0x000fd80000000800 */
[----:B--2---:R-:W0:Y:S02]  /*11a60*/  @!P1 LDC.64 R2, c[0x0][0xc80] ;  /* 0x00032000ff029b82 */ /* 0x004e240000000a00 */
[----:B0-----:R-:W-:-:S05]  /*11a70*/  @!P1 IMAD.WIDE R2, R5, 0x4, R2 ;  /* 0x0000000405029825 */ /* 0x001fca00078e0202 */
[----:B------:R-:W2:Y:S01]  /*11a80*/  @!P1 LDG.E R0, desc[UR50][R2.64] ;  /* 0x0000003202009981 */ /* 0x000ea2000c1e1900 */
[C---:B------:R-:W-:Y:S02]  /*11a90*/  ISETP.NE.AND P1, PT, R8.reuse, RZ, PT ;  /* 0x000000ff0800720c */ /* 0x040fe40003f25270 */
[C---:B------:R-:W-:Y:S02]  /*11aa0*/  ISETP.GE.U32.AND P2, PT, R8.reuse, 0x2, PT ;  /* 0x000000020800780c */ /* 0x040fe40003f46070 */
        /* <DEDUP_REMOVED lines=8> */
[----:B------:R-:W-:Y:S02]  /*11b30*/  IMAD.IADD R4, R5, 0x1, R4 ;  /* 0x0000000105047824 */ /* 0x000fe400078e0204 */
[----:B------:R-:W-:Y:S04]  /*11b40*/  SHFL.IDX PT, R5, R16, RZ, 0x1f ;  /* 0x00001fff10057589 */ /* 0x000fe800000e0000 */
[----:B------:R-:W0:Y:S02]  /*11b50*/  SHFL.UP PT, R6, R4, 0x4, RZ ;  /* 0x0480000004067989 */ /* 0x000e2400000e00ff */
[----:B0-----:R-:W-:-:S05]  /*11b60*/  SEL R3, R6, RZ, P3 ;  /* 0x000000ff06037207 */ /* 0x001fca0001800000 */
[----:B------:R-:W-:Y:S02]  /*11b70*/  IMAD.IADD R6, R4, 0x1, R3 ;  /* 0x0000000104067824 */ /* 0x000fe400078e0203 */
[----:B------:R-:W-:Y:S04]  /*11b80*/  SHFL.IDX PT, R4, R16, 0x1, 0x1f ;  /* 0x00201f0010047f89 */ /* 0x000fe800000e0000 */
        /* <DEDUP_REMOVED lines=11> */
[----:B------:R-:W-:Y:S05]  /*11c40*/  @P6 BRA `(.L_x_314) ;  /* 0x0000000000906947 */ /* 0x000fea0003800000 */
.L_x_318:
[----:B------:R-:W-:-:S04]  /*11c50*/  UIADD3 UR40, UR40, 0x1f, URZ ;  /* 0x0000001f28287890 */ /* 0x000fc8000fffe03f */
[----:B------:R-:W-:-:S06]  /*11c60*/  UISETP.GE.AND UP0, UPT, UR40, UR4, UPT ;  /* 0x000000042800728c */ /* 0x000fcc000bf06270 */
[----:B------:R-:W-:-:S13]  /*11c70*/  PLOP3.LUT P6, PT, PT, PT, UP0, 0x40, 0x0 ;  /* 0x000000000000781c */ /* 0x000fda0003fce808 */
[----:B------:R-:W-:Y:S05]  /*11c80*/  @!P6 BRA `(.L_x_315) ;  /* 0x000000040034e947 */ /* 0x000fea0003800000 */
[----:B------:R-:W0:Y:S01]  /*11c90*/  S2R R0, SR_TID.X ;  /* 0x0000000000007919 */ /* 0x000e220000002100 */
[----:B------:R-:W-:Y:S01]  /*11ca0*/  BSSY B0, `(.L_x_316) ;  /* 0x0000009000007945 */ /* 0x000fe20003800000 */
[----:B0-----:R-:W-:-:S05]  /*11cb0*/  LOP3.LUT R0, R0, 0x1f, RZ, 0xc0, !PT ;  /* 0x0000001f00007812 */ /* 0x001fca00078ec0ff */
[----:B------:R-:W-:Y:S02]  /*11cc0*/  VIADD R7, R0, UR40 ;  /* 0x0000002800077c36 */ /* 0x000fe40008000000 */
[----:B------:R-:W-:-:S03]  /*11cd0*/  IMAD.MOV.U32 R0, RZ, RZ, RZ ;  /* 0x000000ffff007224 */ /* 0x000fc600078e00ff */
[----:B------:R-:W-:-:S13]  /*11ce0*/  ISETP.GE.OR P6, PT, R7, UR4, !P0 ;  /* 0x0000000407007c0c */ /* 0x000fda000c7c6670 */
[----:B------:R-:W-:Y:S05]  /*11cf0*/  @P6 BRA `(.L_x_317) ;  /* 0x00000000000c6947 */ /* 0x000fea0003800000 */
[----:B------:R-:W0:Y:S02]  /*11d00*/  LDC.64 R2, c[0x0][0xc80] ;  /* 0x00032000ff027b82 */ /* 0x000e240000000a00 */
[----:B0-----:R-:W-:-:S05]  /*11d10*/  IMAD.WIDE R2, R7, 0x4, R2 ;  /* 0x0000000407027825 */ /* 0x001fca00078e0202 */
[----:B------:R0:W5:Y:S02]  /*11d20*/  LDG.E R0, desc[UR50][R2.64] ;  /* 0x0000003202007981 */ /* 0x000164000c1e1900 */
.L_x_317:
[----:B------:R-:W-:Y:S05]  /*11d30*/  BSYNC B0 ;  /* 0x0000000000007941 */ /* 0x000fea0003800000 */
.L_x_316:
        /* <DEDUP_REMOVED lines=13> */
[----:B0-----:R-:W-:Y:S02]  /*11e10*/  SEL R9, R2, RZ, P5 ;  /* 0x000000ff02097207 */ /* 0x001fe40002800000 */
[----:B------:R-:W0:Y:S03]  /*11e20*/  LDC R2, c[0x0][0xc38] ;  /* 0x00030e00ff027b82 */ /* 0x000e260000000800 */
[----:B------:R-:W-:-:S05]  /*11e30*/  IMAD.IADD R3, R8, 0x1, R9 ;  /* 0x0000000108037824 */ /* 0x000fca00078e0209 */
[----:B------:R-:W0:Y:S02]  /*11e40*/  SHFL.IDX PT, R9, R3, 0x1f, 0x1f ;  /* 0x03e01f0003097f89 */ /* 0x000e2400000e0000 */
[----:B0-----:R-:W-:-:S04]  /*11e50*/  IMAD R9, R9, R2, RZ ;  /* 0x0000000209097224 */ /* 0x001fc800078e02ff */
[----:B------:R-:W-:-:S05]  /*11e60*/  IMAD.IADD R4, R9, 0x1, R4 ;  /* 0x0000000109047824 */ /* 0x000fca00078e0204 */
[----:B------:R-:W-:-:S13]  /*11e70*/  ISETP.GT.AND P6, PT, R4, R5, PT ;  /* 0x000000050400720c */ /* 0x000fda0003fc4270 */
[----:B------:R-:W-:Y:S05]  /*11e80*/  @!P6 BRA `(.L_x_318) ;  /* 0xfffffffc0070e947 */ /* 0x000fea000383ffff */
.L_x_314:
[----:B------:R-:W-:Y:S02]  /*11e90*/  IMAD.IADD R16, R4, 0x1, -R9 ;  /* 0x0000000104107824 */ /* 0x000fe400078e0a09 */
[----:B------:R-:W-:Y:S02]  /*11ea0*/  IMAD.MOV.U32 R7, RZ, RZ, RZ ;  /* 0x000000ffff077224 */ /* 0x000fe400078e00ff */
        /* <DEDUP_REMOVED lines=11> */
[----:B------:R0:W2:Y:S01]  /*11f60*/  F2I.FTZ.U32.TRUNC.NTZ R9, R8 ;  /* 0x0000000800097305 */ /* 0x0000a2000021f000 */
[----:B------:R-:W-:Y:S05]  /*11f70*/  @!P0 BRA `(.L_x_319) ;  /* 0x00000000000c8947 */ /* 0x000fea0003800000 */
[----:B------:R-:W-:-:S06]  /*11f80*/  UIADD3 UR5, UR4, -0x1, URZ ;  /* 0xffffffff04057890 */ /* 0x000fcc000fffe03f */
[----:B------:R-:W-:-:S05]  /*11f90*/  IMAD.U32 R6, RZ, RZ, UR5 ;  /* 0x00000005ff067e24 */ /* 0x000fca000f8e00ff */
[----:B------:R3:W4:Y:S02]  /*11fa0*/  SHFL.IDX PT, R7, R3, R6, 0x1f ;  /* 0x00001f0603077589 */ /* 0x00072400000e0000 */
.L_x_319:
[--C-:B--23--:R-:W-:Y:S01]  /*11fb0*/  IMAD.MOV R3, RZ, RZ, -R9.reuse ;  /* 0x000000ffff037224 */ /* 0x10cfe200078e0a09 */
[----:B------:R-:W-:Y:S01]  /*11fc0*/  UIADD3 UR40, UR4, UR40, URZ ;  /* 0x0000002804287290 */ /* 0x000fe2000fffe03f */
[----:B----4-:R-:W-:Y:S02]  /*11fd0*/  IMAD R16, R7, R2, R16 ;  /* 0x0000000207107224 */ /* 0x010fe400078e0210 */
[----:B------:R-:W-:Y:S02]  /*11fe0*/  IMAD R6, R3, R4, RZ ;  /* 0x0000000403067224 */ /* 0x000fe400078e02ff */
[----:B------:R-:W-:Y:S02]  /*11ff0*/  IMAD.MOV.U32 R2, RZ, RZ, RZ ;  /* 0x000000ffff027224 */ /* 0x000fe400078e00ff */
[----:B------:R-:W-:Y:S02]  /*12000*/  IMAD.MOV.U32 R3, RZ, RZ, R9 ;  /* 0x000000ffff037224 */ /* 0x000fe400078e0009 */
[----:B------:R-:W-:-:S02]  /*12010*/  IMAD.IADD R5, R5, 0x1, -R16 ;  /* 0x0000000105057824 */ /* 0x000fc400078e0a10 */
[----:B------:R-:W-:Y:S01]  /*12020*/  IMAD.HI.U32 R9, R9, R6, R2 ;  /* 0x0000000609097227 */ /* 0x000fe200078e0002 */
[----:B------:R-:W-:Y:S02]  /*12030*/  IABS R3, R0 ;  /* 0x0000000000037213 */ /* 0x000fe40000000000 */
[----:B------:R-:W-:-:S03]  /*12040*/  IABS R2, R5 ;  /* 0x0000000500027213 */ /* 0x000fc60000000000 */
[----:B------:R-:W-:Y:S02]  /*12050*/  IMAD.MOV R3, RZ, RZ, -R3 ;  /* 0x000000ffff037224 */ /* 0x000fe400078e0a03 */
[----:B------:R-:W-:-:S04]  /*12060*/  IMAD.HI.U32 R9, R9, R2, RZ ;  /* 0x0000000209097227 */ /* 0x000fc800078e00ff */
[----:B------:R-:W-:Y:S01]  /*12070*/  IMAD R3, R9, R3, R2 ;  /* 0x0000000309037224 */ /* 0x000fe200078e0202 */
[----:B------:R-:W-:-:S04]  /*12080*/  LOP3.LUT R2, R5, R0, RZ, 0x3c, !PT ;  /* 0x0000000005027212 */ /* 0x000fc800078e3cff */
[----:B------:R-:W-:Y:S02]  /*12090*/  ISETP.GT.U32.AND P1, PT, R4, R3, PT ;  /* 0x000000030400720c */ /* 0x000fe40003f24070 */
[----:B------:R-:W-:-:S11]  /*120a0*/  ISETP.GE.AND P2, PT, R2, RZ, PT ;  /* 0x000000ff0200720c */ /* 0x000fd60003f46270 */
[----:B------:R-:W-:Y:S02]  /*120b0*/  @!P1 IMAD.IADD R3, R3, 0x1, -R4 ;  /* 0x0000000103039824 */ /* 0x000fe400078e0a04 */
[----:B------:R-:W-:Y:S01]  /*120c0*/  @!P1 VIADD R9, R9, 0x1 ;  /* 0x0000000109099836 */ /* 0x000fe20000000000 */
[----:B------:R-:W-:Y:S02]  /*120d0*/  ISETP.NE.AND P1, PT, R0, RZ, PT ;  /* 0x000000ff0000720c */ /* 0x000fe40003f25270 */
[----:B------:R-:W-:-:S13]  /*120e0*/  ISETP.GE.U32.AND P0, PT, R3, R4, PT ;  /* 0x000000040300720c */ /* 0x000fda0003f06070 */
[----:B------:R-:W-:-:S04]  /*120f0*/  @P0 VIADD R9, R9, 0x1 ;  /* 0x0000000109090836 */ /* 0x000fc80000000000 */
[----:B------:R-:W-:Y:S01]  /*12100*/  @!P2 IMAD.MOV R9, RZ, RZ, -R9 ;  /* 0x000000ffff09a224 */ /* 0x000fe200078e0a09 */
[----:B------:R-:W-:-:S05]  /*12110*/  @!P1 LOP3.LUT R9, RZ, R0, RZ, 0x33, !PT ;  /* 0x00000000ff099212 */ /* 0x000fca00078e33ff */
[--C-:B------:R-:W-:Y:S02]  /*12120*/  IMAD.MOV R17, RZ, RZ, -R9.reuse ;  /* 0x000000ffff117224 */ /* 0x100fe400078e0a09 */
[----:B------:R-:W-:Y:S02]  /*12130*/  IMAD.MOV.U32 R18, RZ, RZ, R9 ;  /* 0x000000ffff127224 */ /* 0x000fe400078e0009 */
[----:B------:R-:W-:Y:S01]  /*12140*/  IMAD R17, R0, R17, R5 ;  /* 0x0000001100117224 */ /* 0x000fe200078e0205 */
[----:B------:R-:W-:Y:S06]  /*12150*/  BRA `(.L_x_320) ;  /* 0x0000000000107947 */ /* 0x000fec0003800000 */
.L_x_315:
[----:B------:R-:W-:Y:S01]  /*12160*/  IMAD.MOV.U32 R16, RZ, RZ, R5 ;  /* 0x000000ffff107224 */ /* 0x000fe200078e0005 */
[----:B------:R-:W-:Y:S01]  /*12170*/  ULDC UR40, c[0x0][0xc3c] ;  /* 0x00030f0000287ab9 */ /* 0x000fe20000000800 */
[----:B------:R-:W-:Y:S02]  /*12180*/  IMAD.MOV.U32 R17, RZ, RZ, RZ ;  /* 0x000000ffff117224 */ /* 0x000fe400078e00ff */
[----:B------:R-:W-:-:S07]  /*12190*/  IMAD.MOV.U32 R18, RZ, RZ, RZ ;  /* 0x000000ffff127224 */ /* 0x000fce00078e00ff */
.L_x_320:
[----:B------:R-:W2:Y:S01]  /*121a0*/  S2R R0, SR_TID.X ;  /* 0x0000000000007919 */ /* 0x000ea20000002100 */
[----:B------:R-:W-:Y:S01]  /*121b0*/  IMAD.U32 R19, RZ, RZ, UR40 ;  /* 0x00000028ff137e24 */ /* 0x000fe2000f8e00ff */
[----:B------:R-:W-:Y:S01]  /*121c0*/  BAR.SYNC.DEFER_BLOCKING 0x4, 0x180 ;  /* 0x0106000000007b1d */ /* 0x000fe20000010000 */
[----:B--2---:R-:W-:-:S04]  /*121d0*/  LOP3.LUT R0, R0, 0x1f, RZ, 0xc0, !PT ;  /* 0x0000001f00007812 */ /* 0x004fc800078ec0ff */
[----:B------:R-:W-:-:S13]  /*121e0*/  ISETP.NE.AND P0, PT, R0, RZ, PT ;  /* 0x000000ff0000720c */ /* 0x000fda0003f05270 */
[----:B------:R-:W2:Y:S01]  /*121f0*/  @!P0 S2R R37, SR_CgaCtaId ;  /* 0x0000000000258919 */ /* 0x000ea20000008800 */
[----:B------:R-:W-:-:S04]  /*12200*/  @!P0 MOV R0, 0x400 ;  /* 0x0000040000008802 */ /* 0x000fc80000000f00 */
[----:B--2---:R-:W-:-:S05]  /*12210*/  @!P0 LEA R22, R37, R0, 0x18 ;  /* 0x0000000025168211 */ /* 0x004fca00078ec0ff */
[----:B------:R2:W-:Y:S01]  /*12220*/  @!P0 STS.128 [R22+0x334d0], R16 ;  /* 0x0334d01016008388 */ /* 0x0005e20000000c00 */
[----:B------:R-:W-:Y:S06]  /*12230*/  BAR.ARV 0x5, 0x180 ;  /* 0x0146000000007b1d */ /* 0x000fec0000002000 */
.L_x_313:
[----:B------:R-:W-:Y:S02]  /*12240*/  ULDC UR4, c[0x0][0xc3c] ;  /* 0x00030f0000047ab9 */ /* 0x000fe40000000800 */
[----:B------:R-:W-:-:S06]  /*12250*/  UISETP.GE.AND UP0, UPT, UR40, UR4, UPT ;  /* 0x000000042800728c */ /* 0x000fcc000bf06270 */
[----:B------:R-:W-:-:S13]  /*12260*/  PLOP3.LUT P0, PT, PT, PT, UP0, 0x80, 0x0 ;  /* 0x000000000000781c */ /* 0x000fda0003f0f008 */
[----:B------:R-:W-:Y:S05]  /*12270*/  @!P0 BRA `(.L_x_321) ;  /* 0xffffffa8000c8947 */ /* 0x000fea000383ffff */
.L_x_244:
[----:B0-----:R-:W3:Y:S01]  /*12280*/  LDL.LU R0, [R1+0x10] ;  /* 0x0000100001007983 */ /* 0x001ee20000300800 */
[----:B------:R-:W-:Y:S01]  /*12290*/  BSSY B0, `(.L_x_322) ;  /* 0x000000b000007945 */ /* 0x000fe20003800000 */
[----:B------:R-:W0:Y:S01]  /*122a0*/  S2R R5, SR_CgaCtaId ;  /* 0x0000000000057919 */ /* 0x000e220000008800 */
[----:B---3--:R-:W-:-:S05]  /*122b0*/  VIADD R0, R0, 0x1 ;  /* 0x0000000100007836 */ /* 0x008fca0000000000 */
[----:B------:R-:W-:-:S04]  /*122c0*/  LEA.HI R2, R0, R0, RZ, 0x1 ;  /* 0x0000000000027211 */ /* 0x000fc800078f08ff */
[----:B--2---:R-:W-:Y:S02]  /*122d0*/  LOP3.LUT R3, R2, 0xfffffffe, RZ, 0xc0, !PT ;  /* 0xfffffffe02037812 */ /* 0x004fe400078ec0ff */
[----:B------:R-:W-:-:S03]  /*122e0*/  MOV R2, 0x400 ;  /* 0x0000040000027802 */ /* 0x000fc60000000f00 */
[----:B------:R-:W-:Y:S01]  /*122f0*/  IMAD.IADD R0, R0, 0x1, -R3 ;  /* 0x0000000100007824 */ /* 0x000fe200078e0a03 */
[----:B0-----:R-:W-:-:S04]  /*12300*/  LEA R5, R5, R2, 0x18 ;  /* 0x0000000205057211 */ /* 0x001fc800078ec0ff */
[----:B------:R-:W-:-:S04]  /*12310*/  SHF.L.U32 R0, R0, 0x1f, RZ ;  /* 0x0000001f00007819 */ /* 0x000fc800000006ff */
[----:B------:R-:W0:Y:S02]  /*12320*/  SYNCS.PHASECHK.TRANS64.TRYWAIT P0, [R5+URZ+0x33420], R0 ;  /* 0x03342000050075a7 */ /* 0x000e24000800017f */
[----:B0-----:R-:W-:Y:S05]  /*12330*/  @!P0 BRA `(.L_x_323) ;  /* 0x0000002800208947 */ /* 0x001fea0003800000 */
.L_x_408:
[----:B------:R-:W-:Y:S05]  /*12340*/  BSYNC B0 ;  /* 0x0000000000007941 */ /* 0x000fea0003800000 */
.L_x_322:
[----:B------:R-:W-:-:S03]  /*12350*/  UMOV UR4, 0xffffffff ;  /* 0xffffffff00047882 */ /* 0x000fc60000000000 */
[----:B------:R-:W-:Y:S05]  /*12360*/  BRA.DIV UR4, `(.L_x_324) ;  /* 0x0000002a04287947 */ /* 0x000fea000b800000 */
[----:B0-----:R-:W0:Y:S02]  /*12370*/  S2R R0, SR_TID.X ;  /* 0x0000000000007919 */ /* 0x001e240000002100 */
[----:B0-----:R-:W-:-:S04]  /*12380*/  SHF.R.U32.HI R0, RZ, 0x5, R0 ;  /* 0x00000005ff007819 */ /* 0x001fc80000011600 */
[----:B------:R-:W-:-:S05]  /*12390*/  LOP3.LUT R0, R0, 0x3, RZ, 0xc0, !PT ;  /* 0x0000000300007812 */ /* 0x000fca00078ec0ff */
[----:B-1----:R0:W1:Y:S02]  /*123a0*/  SHFL.IDX PT, R14, R0, RZ, 0x1f ;  /* 0x00001fff000e7589 */ /* 0x00206400000e0000 */
.L_x_411:
[----:B-1----:R-:W-:Y:S01]  /*123b0*/  ISETP.NE.AND P0, PT, R14, RZ, PT ;  /* 0x000000ff0e00720c */ /* 0x002fe20003f05270 */
[----:B------:R-:W-:-:S12]  /*123c0*/  BSSY B0, `(.L_x_325) ;  /* 0x000002c000007945 */ /* 0x000fd80003800000 */
[----:B------:R-:W-:Y:S05]  /*123d0*/  @P0 BRA `(.L_x_326) ;  /* 0x0000000000a80947 */ /* 0x000fea0003800000 */
[----:B------:R-:W-:-:S03]  /*123e0*/  UMOV UR4, 0xffffffff ;  /* 0xffffffff00047882 */ /* 0x000fc60000000000 */
[----:B------:R-:W-:Y:S05]  /*123f0*/  BRA.DIV UR4, `(.L_x_327) ;  /* 0x0000002a04387947 */ /* 0x000fea000b800000 */
[----:B------:R-:W-:-:S13]  /*12400*/  ELECT P6, URZ, PT ;  /* 0x00000000003f782f */ /* 0x000fda00038c0000 */
.L_x_414:
[----:B------:R-:W-:Y:S05]  /*12410*/  @!P6 BRA `(.L_x_326) ;  /* 0x000000000098e947 */ /* 0x000fea0003800000 */
[----:B------:R-:W-:-:S06]  /*12420*/  ULOP3.LUT UR4, UR36, 0x2, URZ, 0xfc, !UPT ;  /* 0x0000000224047892 */ /* 0x000fcc000f8efc3f */
[----:B0-----:R-:W-:-:S05]  /*12430*/  IMAD.U32 R0, RZ, RZ, UR4 ;  /* 0x00000004ff007e24 */ /* 0x001fca000f8e00ff */
[----:B------:R-:W-:-:S13]  /*12440*/  ISETP.NE.AND P0, PT, R0, 0x3, PT ;  /* 0x000000030000780c */ /* 0x000fda0003f05270 */
[----:B------:R-:W-:Y:S05]  /*12450*/  @!P0 BRA `(.L_x_328) ;  /* 0x0000000000048947 */ /* 0x000fea0003800000 */
[----:B------:R-:W-:Y:S01]  /*12460*/  BPT.TRAP 0x1 ;  /* 0x000000040000795c */ /* 0x000fe20000300000 */
.L_x_328:
[C---:B------:R-:W-:Y:S01]  /*12470*/  IMAD R3, R28.reuse, 0x8, R5 ;  /* 0x000000081c037824 */ /* 0x040fe200078e0205 */
[----:B------:R-:W-:Y:S01]  /*12480*/  SHF.L.U32 R2, R31, 0x1f, RZ ;  /* 0x0000001f1f027819 */ /* 0x000fe200000006ff */
[----:B------:R-:W-:-:S03]  /*12490*/  VIADD R28, R28, 0x1 ;  /* 0x000000011c1c7836 */ /* 0x000fc60000000000 */
[----:B------:R-:W0:Y:S02]  /*124a0*/  SYNCS.PHASECHK.TRANS64.TRYWAIT P1, [R3+URZ+0x33440], R2 ;  /* 0x03344002030075a7 */ /* 0x000e24000802017f */
[----:B------:R-:W-:-:S04]  /*124b0*/  ISETP.NE.AND P2, PT, R28, 0x2, PT ;  /* 0x000000021c00780c */ /* 0x000fc80003f45270 */
[----:B------:R-:W-:Y:S01]  /*124c0*/  SEL R0, RZ, 0x1, P2 ;  /* 0x00000001ff007807 */ /* 0x000fe20001000000 */
[----:B0-----:R-:W-:Y:S08]  /*124d0*/  @!P1 BRA `(.L_x_329) ;  /* 0x0000002800209947 */ /* 0x001ff00003800000 */
.L_x_415:
[----:B------:R-:W-:Y:S02]  /*124e0*/  SEL R28, R28, RZ, P2 ;  /* 0x000000ff1c1c7207 */ /* 0x000fe40001000000 */
[----:B------:R-:W-:Y:S01]  /*124f0*/  LOP3.LUT R0, R31, R0, RZ, 0x3c, !PT ;  /* 0x000000001f007212 */ /* 0x000fe200078e3cff */
[----:B------:R-:W-:Y:S06]  /*12500*/  @!P0 BRA `(.L_x_330) ;  /* 0x0000000000048947 */ /* 0x000fec0003800000 */
[----:B------:R-:W-:Y:S01]  /*12510*/  BPT.TRAP 0x1 ;  /* 0x000000040000795c */ /* 0x000fe20000300000 */
.L_x_330:
[----:B------:R-:W-:Y:S01]  /*12520*/  IMAD R5, R28, 0x8, R5 ;  /* 0x000000081c057824 */ /* 0x000fe200078e0205 */
[----:B------:R-:W-:-:S04]  /*12530*/  SHF.L.U32 R0, R0, 0x1f, RZ ;  /* 0x0000001f00007819 */ /* 0x000fc800000006ff */
[----:B------:R-:W1:Y:S02]  /*12540*/  SYNCS.PHASECHK.TRANS64.TRYWAIT P1, [R5+URZ+0x33440], R0 ;  /* 0x03344000050075a7 */ /* 0x000e64000802017f */
[----:B-1----:R-:W-:Y:S05]  /*12550*/  @!P1 BRA `(.L_x_331) ;  /* 0x0000002800149947 */ /* 0x002fea0003800000 */
.L_x_416:
[----:B------:R-:W-:Y:S05]  /*12560*/  @!P0 BRA `(.L_x_332) ;  /* 0x0000000000048947 */ /* 0x000fea0003800000 */
[----:B------:R-:W-:Y:S01]  /*12570*/  BPT.TRAP 0x1 ;  /* 0x000000040000795c */ /* 0x000fe20000300000 */
.L_x_332:
[----:B------:R-:W2:Y:S02]  /*12580*/  SYNCS.PHASECHK.TRANS64.TRYWAIT P1, [R3+URZ+0x33460], R2 ;  /* 0x03346002030075a7 */ /* 0x000ea4000802017f */
[----:B--2---:R-:W-:Y:S05]  /*12590*/  @!P1 BRA `(.L_x_333) ;  /* 0x0000002800189947 */ /* 0x004fea0003800000 */
.L_x_417:
[----:B------:R-:W-:Y:S05]  /*125a0*/  @!P0 BRA `(.L_x_334) ;  /* 0x0000000000048947 */ /* 0x000fea0003800000 */
[----:B------:R-:W-:Y:S01]  /*125b0*/  BPT.TRAP 0x1 ;  /* 0x000000040000795c */ /* 0x000fe20000300000 */
.L_x_334:
[----:B------:R-:W3:Y:S02]  /*125c0*/  SYNCS.PHASECHK.TRANS64.TRYWAIT P1, [R5+URZ+0x33460], R0 ;  /* 0x03346000050075a7 */ /* 0x000ee4000802017f */
[----:B---3--:R-:W-:Y:S05]  /*125d0*/  @!P1 BRA `(.L_x_335) ;  /* 0x00000028001c9947 */ /* 0x008fea0003800000 */
.L_x_418:
[----:B------:R-:W-:Y:S05]  /*125e0*/  @!P0 BRA `(.L_x_336) ;  /* 0x0000000000048947 */ /* 0x000fea0003800000 */
[----:B------:R-:W-:Y:S01]  /*125f0*/  BPT.TRAP 0x1 ;  /* 0x000000040000795c */ /* 0x000fe20000300000 */
.L_x_336:
[----:B------:R-:W4:Y:S02]  /*12600*/  SYNCS.PHASECHK.TRANS64.TRYWAIT P1, [R3+URZ+0x33480], R2 ;  /* 0x03348002030075a7 */ /* 0x000f24000802017f */
[----:B----4-:R-:W-:Y:S05]  /*12610*/  @!P1 BRA `(.L_x_337) ;  /* 0x0000002800209947 */ /* 0x010fea0003800000 */
.L_x_419:
[----:B------:R-:W-:Y:S05]  /*12620*/  @!P0 BRA `(.L_x_338) ;  /* 0x0000000000048947 */ /* 0x000fea0003800000 */
[----:B------:R-:W-:Y:S01]  /*12630*/  BPT.TRAP 0x1 ;  /* 0x000000040000795c */ /* 0x000fe20000300000 */
.L_x_338:
[----:B------:R0:W0:Y:S02]  /*12640*/  SYNCS.PHASECHK.TRANS64.TRYWAIT P0, [R5+URZ+0x33480], R0 ;  /* 0x03348000050075a7 */ /* 0x000024000800017f */
[----:B0-----:R-:W-:Y:S05]  /*12650*/  @!P0 NANOSLEEP.SYNCS 0x989680 ;  /* 0x009896800000895d */ /* 0x001fea0003900000 */
[----:B------:R-:W0:Y:S02]  /*12660*/  @!P0 SYNCS.PHASECHK.TRANS64 P0, [R5+URZ+0x33480], R0 ;  /* 0x03348000050085a7 */ /* 0x000e24000800007f */
[----:B0-----:R-:W-:Y:S05]  /*12670*/  @!P0 BRA `(.L_x_338) ;  /* 0xfffffffc00f08947 */ /* 0x001fea000383ffff */
.L_x_326:
[----:B------:R-:W-:Y:S05]  /*12680*/  BSYNC B0 ;  /* 0x0000000000007941 */ /* 0x000fea0003800000 */
.L_x_325:
[----:B------:R-:W-:Y:S05]  /*12690*/  EXIT ;  /* 0x000000000000794d */ /* 0x000fea0003800000 */
.L_x_193:
[----:B0-----:R-:W-:-:S04]  /*126a0*/  IMAD.U32 R3, RZ, RZ, UR48 ;  /* 0x00000030ff037e24 */ /* 0x001fc8000f8e00ff */
[----:B------:R0:W1:Y:S03]  /*126b0*/  SYNCS.PHASECHK.TRANS64.TRYWAIT P1, [R3+URZ+0x33400], R0 ;  /* 0x03340000030075a7 */ /* 0x000066000802017f */
[----:B-1----:R-:W-:Y:S05]  /*126c0*/  @!P1 NANOSLEEP.SYNCS 0x989680 ;  /* 0x009896800000995d */ /* 0x002fea0003900000 */
[----:B------:R-:W1:Y:S02]  /*126d0*/  @!P1 SYNCS.PHASECHK.TRANS64 P1, [R3+URZ+0x33400], R0 ;  /* 0x03340000030095a7 */ /* 0x000e64000802007f */
[----:B-1----:R-:W-:Y:S05]  /*126e0*/  @!P1 BRA `(.L_x_193) ;  /* 0xfffffffc00ec9947 */ /* 0x002fea000383ffff */
[----:B------:R-:W-:Y:S05]  /*126f0*/  BRA `(.L_x_339) ;  /* 0xfffffef000b07947 */ /* 0x000fea000383ffff */
.L_x_197:
[----:B-1----:R1:W2:Y:S02]  /*12700*/  SYNCS.PHASECHK.TRANS64.TRYWAIT P1, [R3+URZ+0x33430], R0 ;  /* 0x03343000030075a7 */ /* 0x0022a4000802017f */
[----:B--2---:R-:W-:Y:S05]  /*12710*/  @!P1 NANOSLEEP.SYNCS 0x989680 ;  /* 0x009896800000995d */ /* 0x004fea0003900000 */
[----:B------:R-:W2:Y:S02]  /*12720*/  @!P1 SYNCS.PHASECHK.TRANS64 P1, [R3+URZ+0x33430], R0 ;  /* 0x03343000030095a7 */ /* 0x000ea4000802007f */
[----:B--2---:R-:W-:Y:S05]  /*12730*/  @!P1 BRA `(.L_x_197) ;  /* 0xfffffffc00f09947 */ /* 0x004fea000383ffff */
[----:B------:R-:W-:Y:S05]  /*12740*/  BRA `(.L_x_196) ;  /* 0xfffffef000d07947 */ /* 0x000fea000383ffff */
.L_x_203:
[----:B-1----:R-:W-:-:S04]  /*12750*/  IMAD.U32 R5, RZ, RZ, UR6 ;  /* 0x00000006ff057e24 */ /* 0x002fc8000f8e00ff */
[----:B------:R1:W2:Y:S03]  /*12760*/  SYNCS.PHASECHK.TRANS64.TRYWAIT P1, [R5+URZ+0x33430], R0 ;  /* 0x03343000050075a7 */ /* 0x0002a6000802017f */
[----:B--2---:R-:W-:Y:S05]  /*12770*/  @!P1 NANOSLEEP.SYNCS 0x989680 ;  /* 0x009896800000995d */ /* 0x004fea0003900000 */
[----:B------:R-:W2:Y:S02]  /*12780*/  @!P1 SYNCS.PHASECHK.TRANS64 P1, [R5+URZ+0x33430], R0 ;  /* 0x03343000050095a7 */ /* 0x000ea4000802007f */
[----:B--2---:R-:W-:Y:S05]  /*12790*/  @!P1 BRA `(.L_x_203) ;  /* 0xfffffffc00ec9947 */ /* 0x004fea000383ffff */
[----:B------:R-:W-:Y:S05]  /*127a0*/  BRA `(.L_x_200) ;  /* 0xffffff28009c7947 */ /* 0x000fea000383ffff */
.L_x_207:
[----:B-1----:R-:W-:-:S04]  /*127b0*/  IMAD.U32 R5, RZ, RZ, UR6 ;  /* 0x00000006ff057e24 */ /* 0x002fc8000f8e00ff */
[----:B------:R1:W2:Y:S03]  /*127c0*/  SYNCS.PHASECHK.TRANS64.TRYWAIT P1, [R5+URZ+0x33450], R0 ;  /* 0x03345000050075a7 */ /* 0x0002a6000802017f */
[----:B--2---:R-:W-:Y:S05]  /*127d0*/  @!P1 NANOSLEEP.SYNCS 0x989680 ;  /* 0x009896800000995d */ /* 0x004fea0003900000 */
[----:B------:R-:W2:Y:S02]  /*127e0*/  @!P1 SYNCS.PHASECHK.TRANS64 P1, [R5+URZ+0x33450], R0 ;  /* 0x03345000050095a7 */ /* 0x000ea4000802007f */
[----:B--2---:R-:W-:Y:S05]  /*127f0*/  @!P1 BRA `(.L_x_207) ;  /* 0xfffffffc00ec9947 */ /* 0x004fea000383ffff */
[----:B------:R-:W-:Y:S05]  /*12800*/  BRA `(.L_x_204) ;  /* 0xffffff3400a87947 */ /* 0x000fea000383ffff */
.L_x_214:
[----:B-1----:R-:W-:-:S04]  /*12810*/  IMAD.U32 R7, RZ, RZ, UR9 ;  /* 0x00000009ff077e24 */ /* 0x002fc8000f8e00ff */
[----:B------:R1:W2:Y:S03]  /*12820*/  SYNCS.PHASECHK.TRANS64.TRYWAIT P1, [R7+URZ+0x33450], R6 ;  /* 0x03345006070075a7 */ /* 0x0002a6000802017f */
[----:B--2---:R-:W-:Y:S05]  /*12830*/  @!P1 NANOSLEEP.SYNCS 0x989680 ;  /* 0x009896800000995d */ /* 0x004fea0003900000 */
[----:B------:R-:W2:Y:S02]  /*12840*/  @!P1 SYNCS.PHASECHK.TRANS64 P1, [R7+URZ+0x33450], R6 ;  /* 0x03345006070095a7 */ /* 0x000ea4000802007f */
[----:B--2---:R-:W-:Y:S05]  /*12850*/  @!P1 BRA `(.L_x_214) ;  /* 0xfffffffc00ec9947 */ /* 0x004fea000383ffff */
[----:B------:R-:W-:Y:S05]  /*12860*/  BRA `(.L_x_213) ;  /* 0xffffff5800107947 */ /* 0x000fea000383ffff */
.L_x_259:
[----:B------:R-:W0:Y:S01]  /*12870*/  S2R R20, SR_TID.X ;  /* 0x0000000000147919 */ /* 0x000e220000002100 */
[----:B------:R-:W-:Y:S02]  /*12880*/  IMAD.MOV.U32 R12, RZ, RZ, RZ ;  /* 0x000000ffff0c7224 */ /* 0x000fe400078e00ff */
[----:B------:R-:W-:Y:S02]  /*12890*/  IMAD.MOV.U32 R11, RZ, RZ, 0x1f ;  /* 0x0000001fff0b7424 */ /* 0x000fe400078e00ff */
[----:B------:R-:W-:Y:S01]  /*128a0*/  IMAD.MOV.U32 R15, RZ, RZ, -0x1 ;  /* 0xffffffffff0f7424 */ /* 0x000fe200078e00ff */
[----:B0-----:R-:W-:-:S04]  /*128b0*/  SHF.R.U32.HI R20, RZ, 0x5, R20 ;  /* 0x00000005ff147819 */ /* 0x001fc80000011614 */
[----:B------:R-:W-:-:S05]  /*128c0*/  LOP3.LUT R20, R20, 0x3, RZ, 0xc0, !PT ;  /* 0x0000000314147812 */ /* 0x000fca00078ec0ff */
[----:B------:R-:W-:-:S07]  /*128d0*/  IMAD.MOV.U32 R13, RZ, RZ, R20 ;  /* 0x000000ffff0d7224 */ /* 0x000fce00078e0014 */
[----:B-----5:R-:W-:Y:S05]  /*128e0*/  WARPSYNC.COLLECTIVE R15, `(.L_x_340) ;  /* 0x000000000f087348 */ /* 0x020fea0003c00000 */
[----:B------:R0:W1:Y:S02]  /*128f0*/  SHFL.IDX P6, R14, R13, R12, R11 ;  /* 0x0000000c0d0e7389 */ /* 0x00006400000c000b */
[----:B01---5:R-:W-:Y:S01]  /*12900*/  ENDCOLLECTIVE ;  /* 0x000000000000791b */ /* 0x023fe20003800000 */
.L_x_340:
[----:B------:R-:W-:Y:S05]  /*12910*/  BRA `(.L_x_341) ;  /* 0xffffffac009c7947 */ /* 0x000fea000383ffff */
.L_x_262:
[----:B0-----:R0:W1:Y:S02]  /*12920*/  SYNCS.PHASECHK.TRANS64.TRYWAIT P0, [R4+URZ+0x33480], R35 ;  /* 0x03348023040075a7 */ /* 0x001064000800017f */
[----:B-1----:R-:W-:Y:S05]  /*12930*/  @!P0 NANOSLEEP.SYNCS 0x989680 ;  /* 0x009896800000895d */ /* 0x002fea0003900000 */
[----:B------:R-:W1:Y:S02]  /*12940*/  @!P0 SYNCS.PHASECHK.TRANS64 P0, [R4+URZ+0x33480], R35 ;  /* 0x03348023040085a7 */ /* 0x000e64000800007f */
[----:B-1----:R-:W-:Y:S05]  /*12950*/  @!P0 BRA `(.L_x_262) ;  /* 0xfffffffc00f08947 */ /* 0x002fea000383ffff */
[----:B------:R-:W-:Y:S05]  /*12960*/  BRA `(.L_x_342) ;  /* 0xffffffb000e07947 */ /* 0x000fea000383ffff */
.L_x_263:
        /* <DEDUP_REMOVED lines=8> */
.L_x_344:
[----:B------:R-:W-:Y:S05]  /*129f0*/  BSYNC B0 ;  /* 0x0000000000007941 */ /* 0x000fea0003800000 */
.L_x_343:
[----:B------:R-:W-:Y:S01]  /*12a00*/  IMAD.MOV.U32 R13, RZ, RZ, R19 ;  /* 0x000000ffff0d7224 */ /* 0x000fe200078e0013 */
[----:B------:R-:W-:Y:S01]  /*12a10*/  LOP3.LUT R32, R32, 0xffffff7f, RZ, 0xc0, !PT ;  /* 0xffffff7f20207812 */ /* 0x000fe200078ec0ff */
[----:B------:R-:W-:Y:S01]  /*12a20*/  IMAD.MOV.U32 R12, RZ, RZ, RZ ;  /* 0x000000ffff0c7224 */ /* 0x000fe200078e00ff */
[C---:B------:R-:W-:Y:S01]  /*12a30*/  ISETP.GE.AND P5, PT, R9.reuse, 0x21, PT ;  /* 0x000000210900780c */ /* 0x040fe20003fa6270 */
[----:B------:R-:W-:Y:S01]  /*12a40*/  IMAD.MOV.U32 R11, RZ, RZ, 0x1c1f ;  /* 0x00001c1fff0b7424 */ /* 0x000fe200078e00ff */
[----:B------:R-:W-:Y:S01]  /*12a50*/  ISETP.GE.AND P4, PT, R9, 0x41, PT ;  /* 0x000000410900780c */ /* 0x000fe20003f86270 */
[----:B------:R-:W-:Y:S02]  /*12a60*/  IMAD.MOV.U32 R15, RZ, RZ, -0x1 ;  /* 0xffffffffff0f7424 */ /* 0x000fe400078e00ff */
[----:B------:R-:W-:-:S10]  /*12a70*/  IMAD.MOV.U32 R0, RZ, RZ, R14 ;  /* 0x000000ffff007224 */ /* 0x000fd400078e000e */
[----:B------:R-:W-:Y:S05]  /*12a80*/  WARPSYNC.COLLECTIVE R15, `(.L_x_345) ;  /* 0x000000000f087348 */ /* 0x000fea0003c00000 */
[----:B------:R0:W1:Y:S02]  /*12a90*/  SHFL.IDX P6, R14, R13, R12, R11 ;  /* 0x0000000c0d0e7389 */ /* 0x00006400000c000b */
[----:B01----:R-:W-:Y:S01]  /*12aa0*/  ENDCOLLECTIVE ;  /* 0x000000000000791b */ /* 0x003fe20003800000 */
.L_x_345:
[----:B------:R-:W0:Y:S01]  /*12ab0*/  LDC R11, c[0x0][0x2f4] ;  /* 0x0000bd00ff0b7b82 */ /* 0x000e220000000800 */
[C---:B------:R-:W-:Y:S01]  /*12ac0*/  LOP3.LUT R12, R33.reuse, 0x40, RZ, 0xfc, !PT ;  /* 0x00000040210c7812 */ /* 0x040fe200078efcff */
[----:B------:R-:W-:Y:S01]  /*12ad0*/  IMAD.MOV.U32 R13, RZ, RZ, R10 ;  /* 0x000000ffff0d7224 */ /* 0x000fe200078e000a */
[----:B------:R-:W-:Y:S01]  /*12ae0*/  LOP3.LUT R15, R33, 0x80, RZ, 0xfc, !PT ;  /* 0x00000080210f7812 */ /* 0x000fe200078efcff */
[----:B------:R-:W-:-:S05]  /*12af0*/  IMAD.MOV.U32 R2, RZ, RZ, R14 ;  /* 0x000000ffff027224 */ /* 0x000fca00078e000e */
[----:B------:R-:W-:-:S05]  /*12b00*/  IADD3 R2, P0, R33, R2, RZ ;  /* 0x0000000221027210 */ /* 0x000fca0007f1e0ff */
[----:B------:R-:W-:Y:S02]  /*12b10*/  IMAD.X R3, RZ, RZ, R0, P0 ;  /* 0x000000ffff037224 */ /* 0x000fe400000e0600 */
[----:B------:R-:W-:Y:S01]  /*12b20*/  IMAD.IADD R0, R22, 0x1, R21 ;  /* 0x0000000116007824 */ /* 0x000fe200078e0215 */
[-C--:B0-----:R-:W-:Y:S02]  /*12b30*/  ISETP.GE.AND P2, PT, R33, R11.reuse, PT ;  /* 0x0000000b2100720c */ /* 0x081fe40003f46270 */
[----:B------:R-:W-:Y:S01]  /*12b40*/  ISETP.GE.AND P1, PT, R12, R11, PT ;  /* 0x0000000b0c00720c */ /* 0x000fe20003f26270 */
[----:B------:R-:W-:Y:S01]  /*12b50*/  IMAD.MOV.U32 R12, RZ, RZ, 0x1 ;  /* 0x00000001ff0c7424 */ /* 0x000fe200078e00ff */
[C---:B------:R-:W-:Y:S02]  /*12b60*/  ISETP.LT.OR P0, PT, R9.reuse, 0x1, P2 ;  /* 0x000000010900780c */ /* 0x040fe40001701670 */
[----:B------:R-:W-:-:S11]  /*12b70*/  ISETP.LT.OR P3, PT, R9, 0x1, P1 ;  /* 0x000000010900780c */ /* 0x000fd60000f61670 */
[----:B------:R-:W-:Y:S01]  /*12b80*/  @!PT LDS RZ, [RZ] ;  /* 0x00000000fffff984 */ /* 0x000fe20000000800 */
[----:B------:R-:W-:Y:S01]  /*12b90*/  @!PT LDS RZ, [RZ] ;  /* 0x00000000fffff984 */ /* 0x000fe20000000800 */
[----:B------:R-:W-:Y:S01]  /*12ba0*/  @!PT LDS RZ, [RZ] ;  /* 0x00000000fffff984 */ /* 0x000fe20000000800 */
[----:B------:R0:W-:Y:S01]  /*12bb0*/  LDGSTS.E.BYPASS.LTC128B.128 [R0+0xf200], desc[UR50][R2.64], !P0 ;  /* 0x0f20000002007fae */ /* 0x0001e2000c101d72 */
[----:B------:R-:W-:Y:S01]  /*12bc0*/  ISETP.GE.AND P0, PT, R15, R11, PT ;  /* 0x0000000b0f00720c */ /* 0x000fe20003f06270 */
[----:B------:R-:W-:Y:S02]  /*12bd0*/  IMAD.MOV.U32 R11, RZ, RZ, 0x1c1f ;  /* 0x00001c1fff0b7424 */ /* 0x000fe400078e00ff */
[----:B------:R-:W-:Y:S01]  /*12be0*/  IMAD.MOV.U32 R15, RZ, RZ, -0x1 ;  /* 0xffffffffff0f7424 */ /* 0x000fe200078e00ff */
[----:B------:R0:W-:Y:S01]  /*12bf0*/  LDGSTS.E.BYPASS.LTC128B.128 [R0+0x11a00], desc[UR50][R2.64+0x40], !P3 ;  /* 0x11a0004002007fae */ /* 0x0001e2000d901d72 */
[----:B------:R-:W-:-:S13]  /*12c00*/  ISETP.LT.OR P3, PT, R9, 0x1, P0 ;  /* 0x000000010900780c */ /* 0x000fda0000761670 */
[----:B0-----:R-:W-:Y:S05]  /*12c10*/  WARPSYNC.COLLECTIVE R15, `(.L_x_346) ;  /* 0x000000000f087348 */ /* 0x001fea0003c00000 */
[----:B------:R1:W2:Y:S02]  /*12c20*/  SHFL.IDX P6, R14, R13, R12, R11 ;  /* 0x0000000c0d0e7389 */ /* 0x0002a400000c000b */
[----:B012---:R-:W-:Y:S01]  /*12c30*/  ENDCOLLECTIVE ;  /* 0x000000000000791b */ /* 0x007fe20003800000 */
.L_x_346:
[----:B------:R-:W-:Y:S01]  /*12c40*/  @!PT LDS RZ, [RZ] ;  /* 0x00000000fffff984 */ /* 0x000fe20000000800 */
[----:B------:R-:W-:Y:S01]  /*12c50*/  @!PT LDS RZ, [RZ] ;  /* 0x00000000fffff984 */ /* 0x000fe20000000800 */
[----:B------:R-:W-:Y:S01]  /*12c60*/  @!PT LDS RZ, [RZ] ;  /* 0x00000000fffff984 */ /* 0x000fe20000000800 */
[----:B------:R0:W-:Y:S01]  /*12c70*/  LDGSTS.E.BYPASS.LTC128B.128 [R0+0x14200], desc[UR50][R2.64+0x80], !P3 ;  /* 0x1420008002007fae */ /* 0x0001e2000d901d72 */
[----:B------:R-:W-:Y:S02]  /*12c80*/  IMAD.MOV.U32 R13, RZ, RZ, R19 ;  /* 0x000000ffff0d7224 */ /* 0x000fe400078e0013 */
[----:B0-----:R-:W-:-:S07]  /*12c90*/  IMAD.MOV.U32 R3, RZ, RZ, R14 ;  /* 0x000000ffff037224 */ /* 0x001fce00078e000e */
[----:B------:R-:W-:Y:S05]  /*12ca0*/  WARPSYNC.COLLECTIVE R15, `(.L_x_347) ;  /* 0x000000000f087348 */ /* 0x000fea0003c00000 */
[----:B------:R0:W1:Y:S02]  /*12cb0*/  SHFL.IDX P6, R14, R13, R12, R11 ;  /* 0x0000000c0d0e7389 */ /* 0x00006400000c000b */
[----:B01----:R-:W-:Y:S01]  /*12cc0*/  ENDCOLLECTIVE ;  /* 0x000000000000791b */ /* 0x003fe20003800000 */
.L_x_347:
[----:B------:R-:W-:Y:S02]  /*12cd0*/  IMAD.MOV.U32 R13, RZ, RZ, R10 ;  /* 0x000000ffff0d7224 */ /* 0x000fe400078e000a */
[----:B------:R-:W-:Y:S02]  /*12ce0*/  IMAD.MOV.U32 R12, RZ, RZ, 0x2 ;  /* 0x00000002ff0c7424 */ /* 0x000fe400078e00ff */
[----:B------:R-:W-:-:S07]  /*12cf0*/  IMAD.MOV.U32 R2, RZ, RZ, R14 ;  /* 0x000000ffff027224 */ /* 0x000fce00078e000e */
[----:B------:R-:W-:Y:S05]  /*12d00*/  WARPSYNC.COLLECTIVE R15, `(.L_x_348) ;  /* 0x000000000f087348 */ /* 0x000fea0003c00000 */
[----:B------:R0:W1:Y:S02]  /*12d10*/  SHFL.IDX P6, R14, R13, R12, R11 ;  /* 0x0000000c0d0e7389 */ /* 0x00006400000c000b */
[----:B01----:R-:W-:Y:S01]  /*12d20*/  ENDCOLLECTIVE ;  /* 0x000000000000791b */ /* 0x003fe20003800000 */
.L_x_348:
[----:B------:R-:W-:-:S05]  /*12d30*/  IADD3 R2, P3, R33, R2, RZ ;  /* 0x0000000221027210 */ /* 0x000fca0007f7e0ff */
[----:B------:R-:W-:Y:S01]  /*12d40*/  IMAD.X R3, RZ, RZ, R3, P3 ;  /* 0x000000ffff037224 */ /* 0x000fe200018e0603 */
[----:B------:R-:W-:Y:S01]  /*12d50*/  ISETP.LT.OR P3, PT, R9, 0x21, P2 ;  /* 0x000000210900780c */ /* 0x000fe20001761670 */
[----:B------:R-:W-:-:S12]  /*12d60*/  IMAD.MOV.U32 R13, RZ, RZ, R19 ;  /* 0x000000ffff0d7224 */ /* 0x000fd800078e0013 */
[----:B------:R-:W-:Y:S01]  /*12d70*/  @!PT LDS RZ, [RZ] ;  /* 0x00000000fffff984 */ /* 0x000fe20000000800 */
[----:B------:R-:W-:Y:S01]  /*12d80*/  @!PT LDS RZ, [RZ] ;  /* 0x00000000fffff984 */ /* 0x000fe20000000800 */
[----:B------:R-:W-:Y:S01]  /*12d90*/  @!PT LDS RZ, [RZ] ;  /* 0x00000000fffff984 */ /* 0x000fe20000000800 */
[----:B------:R-:W-:Y:S01]  /*12da0*/  LDGSTS.E.BYPASS.LTC128B.128 [R0+0xfa00], desc[UR50][R2.64], !P3 ;  /* 0x0fa0000002007fae */ /* 0x000fe2000d901d72 */
[----:B------:R-:W-:-:S13]  /*12db0*/  ISETP.LT.OR P3, PT, R9, 0x21, P1 ;  /* 0x000000210900780c */ /* 0x000fda0000f61670 */
[----:B------:R-:W-:Y:S01]  /*12dc0*/  LDGSTS.E.BYPASS.LTC128B.128 [R0+0x12200], desc[UR50][R2.64+0x40], !P3 ;  /* 0x1220004002007fae */ /* 0x000fe2000d901d72 */
[----:B------:R-:W-:-:S13]  /*12dd0*/  ISETP.LT.OR P3, PT, R9, 0x21, P0 ;  /* 0x000000210900780c */ /* 0x000fda0000761670 */
[----:B------:R0:W-:Y:S02]  /*12de0*/  LDGSTS.E.BYPASS.LTC128B.128 [R0+0x14a00], desc[UR50][R2.64+0x80], !P3 ;  /* 0x14a0008002007fae */ /* 0x0001e4000d901d72 */
[----:B0-----:R-:W-:-:S07]  /*12df0*/  IMAD.MOV.U32 R3, RZ, RZ, R14 ;  /* 0x000000ffff037224 */ /* 0x001fce00078e000e */
[----:B------:R-:W-:Y:S05]  /*12e00*/  WARPSYNC.COLLECTIVE R15, `(.L_x_349) ;  /* 0x000000000f087348 */ /* 0x000fea0003c00000 */
[----:B------:R0:W1:Y:S02]  /*12e10*/  SHFL.IDX P6, R14, R13, R12, R11 ;  /* 0x0000000c0d0e7389 */ /* 0x00006400000c000b */
[----:B01----:R-:W-:Y:S01]  /*12e20*/  ENDCOLLECTIVE ;  /* 0x000000000000791b */ /* 0x003fe20003800000 */
.L_x_349:
[----:B------:R-:W-:Y:S02]  /*12e30*/  IMAD.MOV.U32 R13, RZ, RZ, R10 ;  /* 0x000000ffff0d7224 */ /* 0x000fe400078e000a */
[----:B------:R-:W-:Y:S02]  /*12e40*/  IMAD.MOV.U32 R12, RZ, RZ, 0x3 ;  /* 0x00000003ff0c7424 */ /* 0x000fe400078e00ff */
[----:B------:R-:W-:-:S07]  /*12e50*/  IMAD.MOV.U32 R2, RZ, RZ, R14 ;  /* 0x000000ffff027224 */ /* 0x000fce00078e000e */
[----:B------:R-:W-:Y:S05]  /*12e60*/  WARPSYNC.COLLECTIVE R15, `(.L_x_350) ;  /* 0x000000000f087348 */ /* 0x000fea0003c00000 */
[----:B------:R0:W1:Y:S02]  /*12e70*/  SHFL.IDX P6, R14, R13, R12, R11 ;  /* 0x0000000c0d0e7389 */ /* 0x00006400000c000b */
[----:B01----:R-:W-:Y:S01]  /*12e80*/  ENDCOLLECTIVE ;  /* 0x000000000000791b */ /* 0x003fe20003800000 */
.L_x_350:
[----:B------:R-:W-:-:S05]  /*12e90*/  IADD3 R2, P3, R33, R2, RZ ;  /* 0x0000000221027210 */ /* 0x000fca0007f7e0ff */
[----:B------:R-:W-:Y:S01]  /*12ea0*/  IMAD.X R3, RZ, RZ, R3, P3 ;  /* 0x000000ffff037224 */ /* 0x000fe200018e0603 */
[----:B------:R-:W-:Y:S01]  /*12eb0*/  ISETP.LT.OR P3, PT, R9, 0x41, P2 ;  /* 0x000000410900780c */ /* 0x000fe20001761670 */
[----:B------:R-:W-:-:S12]  /*12ec0*/  IMAD.MOV.U32 R13, RZ, RZ, R19 ;  /* 0x000000ffff0d7224 */ /* 0x000fd800078e0013 */
[----:B------:R-:W-:Y:S01]  /*12ed0*/  @!PT LDS RZ, [RZ] ;  /* 0x00000000fffff984 */ /* 0x000fe20000000800 */
[----:B------:R-:W-:Y:S01]  /*12ee0*/  @!PT LDS RZ, [RZ] ;  /* 0x00000000fffff984 */ /* 0x000fe20000000800 */
[----:B------:R-:W-:Y:S01]  /*12ef0*/  @!PT LDS RZ, [RZ] ;  /* 0x00000000fffff984 */ /* 0x000fe20000000800 */
[----:B------:R0:W-:Y:S01]  /*12f00*/  LDGSTS.E.BYPASS.LTC128B.128 [R0+0x10200], desc[UR50][R2.64], !P3 ;  /* 0x1020000002007fae */ /* 0x0001e2000d901d72 */
[----:B------:R-:W-:Y:S01]  /*12f10*/  ISETP.LT.OR P3, PT, R9, 0x41, P1 ;  /* 0x000000410900780c */ /* 0x000fe20000f61670 */
[----:B------:R-:W-:-:S12]  /*12f20*/  IMAD.MOV.U32 R10, RZ, RZ, R14 ;  /* 0x000000ffff0a7224 */ /* 0x000fd800078e000e */
[----:B0-----:R-:W-:Y:S05]  /*12f30*/  WARPSYNC.COLLECTIVE R15, `(.L_x_351) ;  /* 0x000000000f087348 */ /* 0x001fea0003c00000 */
[----:B------:R1:W2:Y:S02]  /*12f40*/  SHFL.IDX P6, R14, R13, R12, R11 ;  /* 0x0000000c0d0e7389 */ /* 0x0002a400000c000b */
[----:B012---:R-:W-:Y:S01]  /*12f50*/  ENDCOLLECTIVE ;  /* 0x000000000000791b */ /* 0x007fe20003800000 */
.L_x_351:
[----:B------:R-:W-:Y:S01]  /*12f60*/  @!PT LDS RZ, [RZ] ;  /* 0x00000000fffff984 */ /* 0x000fe20000000800 */
[----:B------:R-:W-:Y:S01]  /*12f70*/  @!PT LDS RZ, [RZ] ;  /* 0x00000000fffff984 */ /* 0x000fe20000000800 */
[----:B------:R-:W-:Y:S01]  /*12f80*/  @!PT LDS RZ, [RZ] ;  /* 0x00000000fffff984 */ /* 0x000fe20000000800 */
[----:B------:R-:W-:Y:S01]  /*12f90*/  LDGSTS.E.BYPASS.LTC128B.128 [R0+0x12a00], desc[UR50][R2.64+0x40], !P3 ;  /* 0x12a0004002007fae */ /* 0x000fe2000d901d72 */
[----:B------:R-:W-:Y:S01]  /*12fa0*/  ISETP.LT.OR P3, PT, R9, 0x41, P0 ;  /* 0x000000410900780c */ /* 0x000fe20000761670 */
[----:B------:R-:W-:Y:S02]  /*12fb0*/  IMAD.MOV.U32 R13, RZ, RZ, R20 ;  /* 0x000000ffff0d7224 */ /* 0x000fe400078e0014 */
[----:B------:R-:W-:-:S10]  /*12fc0*/  IMAD.MOV.U32 R12, RZ, RZ, RZ ;  /* 0x000000ffff0c7224 */ /* 0x000fd400078e00ff */
[----:B------:R0:W-:Y:S02]  /*12fd0*/  LDGSTS.E.BYPASS.LTC128B.128 [R0+0x15200], desc[UR50][R2.64+0x80], !P3 ;  /* 0x1520008002007fae */ /* 0x0001e4000d901d72 */
[----:B0-----:R-:W-:-:S07]  /*12fe0*/  IMAD.MOV.U32 R2, RZ, RZ, R14 ;  /* 0x000000ffff027224 */ /* 0x001fce00078e000e */
[----:B------:R-:W-:Y:S05]  /*12ff0*/  WARPSYNC.COLLECTIVE R15, `(.L_x_352) ;  /* 0x000000000f087348 */ /* 0x000fea0003c00000 */
[----:B------:R0:W1:Y:S02]  /*13000*/  SHFL.IDX P6, R14, R13, R12, R11 ;  /* 0x0000000c0d0e7389 */ /* 0x00006400000c000b */
[----:B01----:R-:W-:Y:S01]  /*13010*/  ENDCOLLECTIVE ;  /* 0x000000000000791b */ /* 0x003fe20003800000 */
.L_x_352:
        /* <DEDUP_REMOVED lines=13> */
.L_x_353:
[----:B------:R-:W-:Y:S01]  /*130f0*/  @!PT LDS RZ, [RZ] ;  /* 0x00000000fffff984 */ /* 0x000fe20000000800 */
[----:B------:R-:W-:Y:S01]  /*13100*/  @!PT LDS RZ, [RZ] ;  /* 0x00000000fffff984 */ /* 0x000fe20000000800 */
[----:B------:R-:W-:Y:S01]  /*13110*/  @!PT LDS RZ, [RZ] ;  /* 0x00000000fffff984 */ /* 0x000fe20000000800 */
[----:B------:R-:W-:Y:S01]  /*13120*/  LDGSTS.E.BYPASS.LTC128B.128 [R0+0x13200], desc[UR50][R2.64+0x40], !P3 ;  /* 0x1320004002007fae */ /* 0x000fe2000d901d72 */
[C---:B------:R-:W-:Y:S02]  /*13130*/  ISETP.LT.OR P3, PT, R9.reuse, 0x61, P0 ;  /* 0x000000610900780c */ /* 0x040fe40000761670 */
[----:B------:R-:W-:-:S11]  /*13140*/  ISETP.GE.AND P6, PT, R9, 0x81, PT ;  /* 0x000000810900780c */ /* 0x000fd60003fc6270 */
[----:B------:R0:W-:Y:S01]  /*13150*/  LDGSTS.E.BYPASS.LTC128B.128 [R0+0x15a00], desc[UR50][R2.64+0x80], !P3 ;  /* 0x15a0008002007fae */ /* 0x0001e2000d901d72 */
[----:B------:R-:W-:Y:S01]  /*13160*/  ISETP.GE.AND P3, PT, R9, 0x61, PT ;  /* 0x000000610900780c */ /* 0x000fe20003f66270 */
[----:B0-----:R-:W-:Y:S01]  /*13170*/  IMAD.MOV.U32 R2, RZ, RZ, R14 ;  /* 0x000000ffff027224 */ /* 0x001fe200078e000e */
[----:B------:R-:W-:Y:S01]  /*13180*/  @P6 LOP3.LUT R32, R32, 0x80, RZ, 0xfc, !PT ;  /* 0x0000008020206812 */ /* 0x000fe200078efcff */
[----:B------:R-:W-:Y:S10]  /*13190*/  BRA `(.L_x_354) ;  /* 0xffffffb000647947 */ /* 0x000ff4000383ffff */
.L_x_268:
[----:B---3--:R3:W4:Y:S02]  /*131a0*/  SYNCS.PHASECHK.TRANS64.TRYWAIT P0, [R4+URZ+0x33440], R35 ;  /* 0x03344023040075a7 */ /* 0x008724000800017f */
[----:B----4-:R-:W-:Y:S05]  /*131b0*/  @!P0 NANOSLEEP.SYNCS 0x989680 ;  /* 0x009896800000895d */ /* 0x010fea0003900000 */
[----:B------:R-:W4:Y:S02]  /*131c0*/  @!P0 SYNCS.PHASECHK.TRANS64 P0, [R4+URZ+0x33440], R35 ;  /* 0x03344023040085a7 */ /* 0x000f24000800007f */
[----:B----4-:R-:W-:Y:S05]  /*131d0*/  @!P0 BRA `(.L_x_268) ;  /* 0xfffffffc00f08947 */ /* 0x010fea000383ffff */
[----:B------:R-:W-:Y:S05]  /*131e0*/  BRA `(.L_x_355) ;  /* 0xffffffb000c87947 */ /* 0x000fea000383ffff */
.L_x_269:
[----:B------:R-:W-:Y:S01]  /*131f0*/  BSSY B0, `(.L_x_356) ;  /* 0x0000008000007945 */ /* 0x000fe20003800000 */
[----:B------:R-:W-:Y:S02]  /*13200*/  IMAD.MOV.U32 R13, RZ, RZ, R7 ;  /* 0x000000ffff0d7224 */ /* 0x000fe400078e0007 */
[----:B------:R-:W-:Y:S02]  /*13210*/  IMAD.MOV.U32 R12, RZ, RZ, RZ ;  /* 0x000000ffff0c7224 */ /* 0x000fe400078e00ff */
[----:B------:R-:W-:Y:S02]  /*13220*/  IMAD.MOV.U32 R11, RZ, RZ, 0x1c1f ;  /* 0x00001c1fff0b7424 */ /* 0x000fe400078e00ff */
[----:B------:R-:W-:-:S07]  /*13230*/  IMAD.MOV.U32 R15, RZ, RZ, -0x1 ;  /* 0xffffffffff0f7424 */ /* 0x000fce00078e00ff */
[----:B0123--:R-:W-:Y:S05]  /*13240*/  WARPSYNC.COLLECTIVE R15, `(.L_x_357) ;  /* 0x000000000f087348 */ /* 0x00ffea0003c00000 */
[----:B------:R4:W0:Y:S02]  /*13250*/  SHFL.IDX P6, R14, R13, R12, R11 ;  /* 0x0000000c0d0e7389 */ /* 0x00082400000c000b */
[----:B01234-:R-:W-:Y:S01]  /*13260*/  ENDCOLLECTIVE ;  /* 0x000000000000791b */ /* 0x01ffe20003800000 */
.L_x_357:
[----:B------:R-:W-:Y:S05]  /*13270*/  BSYNC B0 ;  /* 0x0000000000007941 */ /* 0x000fea0003800000 */
.L_x_356:
[----:B------:R-:W-:Y:S01]  /*13280*/  IMAD.MOV.U32 R13, RZ, RZ, R5 ;  /* 0x000000ffff0d7224 */ /* 0x000fe200078e0005 */
[----:B------:R-:W0:Y:S01]  /*13290*/  LDC R19, c[0x0][0x2f4] ;  /* 0x0000bd00ff137b82 */ /* 0x000e220000000800 */
[----:B------:R-:W-:Y:S01]  /*132a0*/  IMAD.MOV.U32 R12, RZ, RZ, RZ ;  /* 0x000000ffff0c7224 */ /* 0x000fe200078e00ff */
[C---:B------:R-:W-:Y:S01]  /*132b0*/  LOP3.LUT R21, R33.reuse, 0x40, RZ, 0xfc, !PT ;  /* 0x0000004021157812 */ /* 0x040fe200078efcff */
[----:B------:R-:W-:Y:S01]  /*132c0*/  IMAD.MOV.U32 R11, RZ, RZ, 0x1c1f ;  /* 0x00001c1fff0b7424 */ /* 0x000fe200078e00ff */
[----:B------:R-:W-:Y:S01]  /*132d0*/  LOP3.LUT R20, R33, 0x80, RZ, 0xfc, !PT ;  /* 0x0000008021147812 */ /* 0x000fe200078efcff */
[----:B------:R-:W-:Y:S02]  /*132e0*/  IMAD.MOV.U32 R15, RZ, RZ, -0x1 ;  /* 0xffffffffff0f7424 */ /* 0x000fe400078e00ff */
[----:B------:R-:W-:-:S07]  /*132f0*/  IMAD.MOV.U32 R2, RZ, RZ, R14 ;  /* 0x000000ffff027224 */ /* 0x000fce00078e000e */
[----:B0-----:R-:W-:Y:S05]  /*13300*/  WARPSYNC.COLLECTIVE R15, `(.L_x_358) ;  /* 0x000000000f087348 */ /* 0x001fea0003c00000 */
[----:B------:R1:W2:Y:S02]  /*13310*/  SHFL.IDX P6, R14, R13, R12, R11 ;  /* 0x0000000c0d0e7389 */ /* 0x0002a400000c000b */
[----:B012---:R-:W-:Y:S01]  /*13320*/  ENDCOLLECTIVE ;  /* 0x000000000000791b */ /* 0x007fe20003800000 */
.L_x_358:
[-C--:B------:R-:W-:Y:S01]  /*13330*/  ISETP.GE.AND P2, PT, R21, R19.reuse, PT ;  /* 0x000000131500720c */ /* 0x080fe20003f46270 */
[----:B------:R-:W-:Y:S01]  /*13340*/  IMAD.MOV.U32 R13, RZ, RZ, R7 ;  /* 0x000000ffff0d7224 */ /* 0x000fe200078e0007 */
[----:B------:R-:W-:Y:S01]  /*13350*/  ISETP.GE.AND P1, PT, R20, R19, PT ;  /* 0x000000131400720c */ /* 0x000fe20003f26270 */
[----:B------:R-:W-:Y:S01]  /*13360*/  IMAD.MOV.U32 R12, RZ, RZ, 0x1 ;  /* 0x00000001ff0c7424 */ /* 0x000fe200078e00ff */
[----:B------:R-:W-:-:S13]  /*13370*/  LOP3.LUT P6, RZ, R32, 0x20, RZ, 0xc0, !PT ;  /* 0x0000002020ff7812 */ /* 0x000fda00078cc0ff */
[----:B------:R-:W-:-:S05]  /*13380*/  @P6 IADD3 R9, P0, R33, R14, RZ ;  /* 0x0000000e21096210 */ /* 0x000fca0007f1e0ff */
[----:B------:R-:W-:Y:S01]  /*13390*/  @P6 IMAD.X R3, RZ, RZ, R2, P0 ;  /* 0x000000ffff036224 */ /* 0x000fe200000e0602 */
[----:B------:R-:W-:Y:S01]  /*133a0*/  ISETP.GE.AND P0, PT, R33, R19, PT ;  /* 0x000000132100720c */ /* 0x000fe20003f06270 */
[----:B------:R-:W-:-:S12]  /*133b0*/  @P6 IMAD.MOV.U32 R2, RZ, RZ, R9 ;  /* 0x000000ffff026224 */ /* 0x000fd800078e0009 */
[----:B------:R-:W-:Y:S01]  /*133c0*/  @!PT LDS RZ, [RZ] ;  /* 0x00000000fffff984 */ /* 0x000fe20000000800 */
[----:B------:R-:W-:Y:S01]  /*133d0*/  @!PT LDS RZ, [RZ] ;  /* 0x00000000fffff984 */ /* 0x000fe20000000800 */
[----:B------:R-:W-:Y:S01]  /*133e0*/  @!PT LDS RZ, [RZ] ;  /* 0x00000000fffff984 */ /* 0x000fe20000000800 */
[----:B------:R0:W-:Y:S04]  /*133f0*/  @P6 LDGSTS.E.BYPASS.LTC128B.128 [R0+0x24200], desc[UR50][R2.64], !P0 ;  /* 0x2420000002006fae */ /* 0x0001e8000c101d72 */
[----:B------:R0:W-:Y:S04]  /*13400*/  @P6 LDGSTS.E.BYPASS.LTC128B.128 [R0+0x26a00], desc[UR50][R2.64+0x40], !P2 ;  /* 0x26a0004002006fae */ /* 0x0001e8000d101d72 */
[----:B------:R0:W-:Y:S02]  /*13410*/  @P6 LDGSTS.E.BYPASS.LTC128B.128 [R0+0x29200], desc[UR50][R2.64+0x80], !P1 ;  /* 0x2920008002006fae */ /* 0x0001e4000c901d72 */
[----:B0-----:R-:W-:Y:S05]  /*13420*/  WARPSYNC.COLLECTIVE R15, `(.L_x_359) ;  /* 0x000000000f087348 */ /* 0x001fea0003c00000 */
[----:B------:R1:W2:Y:S02]  /*13430*/  SHFL.IDX P6, R14, R13, R12, R11 ;  /* 0x0000000c0d0e7389 */ /* 0x0002a400000c000b */
[----:B012---:R-:W-:Y:S01]  /*13440*/  ENDCOLLECTIVE ;  /* 0x000000000000791b */ /* 0x007fe20003800000 */
.L_x_359:
[----:B------:R-:W-:Y:S02]  /*13450*/  IMAD.MOV.U32 R13, RZ, RZ, R5 ;  /* 0x000000ffff0d7224 */ /* 0x000fe400078e0005 */
[----:B------:R-:W-:-:S07]  /*13460*/  IMAD.MOV.U32 R2, RZ, RZ, R14 ;  /* 0x000000ffff027224 */ /* 0x000fce00078e000e */
[----:B------:R-:W-:Y:S05]  /*13470*/  WARPSYNC.COLLECTIVE R15, `(.L_x_360) ;  /* 0x000000000f087348 */ /* 0x000fea0003c00000 */
[----:B------:R0:W1:Y:S02]  /*13480*/  SHFL.IDX P6, R14, R13, R12, R11 ;  /* 0x0000000c0d0e7389 */ /* 0x00006400000c000b */
[----:B01----:R-:W-:Y:S01]  /*13490*/  ENDCOLLECTIVE ;  /* 0x000000000000791b */ /* 0x003fe20003800000 */
.L_x_360:
[----:B------:R-:W-:Y:S02]  /*134a0*/  IMAD.MOV.U32 R13, RZ, RZ, R7 ;  /* 0x000000ffff0d7224 */ /* 0x000fe400078e0007 */
[----:B------:R-:W-:Y:S01]  /*134b0*/  IMAD.MOV.U32 R12, RZ, RZ, 0x2 ;  /* 0x00000002ff0c7424 */ /* 0x000fe200078e00ff */
[C---:B------:R-:W-:Y:S02]  /*134c0*/  @P5 IADD3 R9, P0, R33.reuse, R14, RZ ;  /* 0x0000000e21095210 */ /* 0x040fe40007f1e0ff */
[----:B------:R-:W-:-:S03]  /*134d0*/  ISETP.GE.AND P6, PT, R33, R19, PT ;  /* 0x000000132100720c */ /* 0x000fc60003fc6270 */
[----:B------:R-:W-:Y:S02]  /*134e0*/  @P5 IMAD.X R10, RZ, RZ, R2, P0 ;  /* 0x000000ffff0a5224 */ /* 0x000fe400000e0602 */
[----:B------:R-:W-:Y:S02]  /*134f0*/  @P5 IMAD.MOV.U32 R2, RZ, RZ, R9 ;  /* 0x000000ffff025224 */ /* 0x000fe400078e0009 */
[----:B------:R-:W-:-:S06]  /*13500*/  @P5 IMAD.MOV.U32 R3, RZ, RZ, R10 ;  /* 0x000000ffff035224 */ /* 0x000fcc00078e000a */
[----:B------:R-:W-:Y:S01]  /*13510*/  @!PT LDS RZ, [RZ] ;  /* 0x00000000fffff984 */ /* 0x000fe20000000800 */
[----:B------:R-:W-:Y:S01]  /*13520*/  @!PT LDS RZ, [RZ] ;  /* 0x00000000fffff984 */ /* 0x000fe20000000800 */
[----:B------:R-:W-:Y:S01]  /*13530*/  @!PT LDS RZ, [RZ] ;  /* 0x00000000fffff984 */ /* 0x000fe20000000800 */
[----:B------:R0:W-:Y:S02]  /*13540*/  @P5 LDGSTS.E.BYPASS.LTC128B.128 [R0+0x24a00], desc[UR50][R2.64], !P6 ;  /* 0x24a0000002005fae */ /* 0x0001e4000f101d72 */
[----:B0-----:R-:W-:Y:S05]  /*13550*/  WARPSYNC.COLLECTIVE R15, `(.L_x_361) ;  /* 0x000000000f087348 */ /* 0x001fea0003c00000 */
[----:B------:R1:W2:Y:S02]  /*13560*/  SHFL.IDX P6, R14, R13, R12, R11 ;  /* 0x0000000c0d0e7389 */ /* 0x0002a400000c000b */
[----:B012---:R-:W-:Y:S01]  /*13570*/  ENDCOLLECTIVE ;  /* 0x000000000000791b */ /* 0x007fe20003800000 */
.L_x_361:
[----:B------:R-:W-:Y:S01]  /*13580*/  @!PT LDS RZ, [RZ] ;  /* 0x00000000fffff984 */ /* 0x000fe20000000800 */
[----:B------:R-:W-:Y:S01]  /*13590*/  @!PT LDS RZ, [RZ] ;  /* 0x00000000fffff984 */ /* 0x000fe20000000800 */
[----:B------:R-:W-:Y:S01]  /*135a0*/  @!PT LDS RZ, [RZ] ;  /* 0x00000000fffff984 */ /* 0x000fe20000000800 */
[----:B------:R-:W-:Y:S04]  /*135b0*/  @P5 LDGSTS.E.BYPASS.LTC128B.128 [R0+0x27200], desc[UR50][R2.64+0x40], !P2 ;  /* 0x2720004002005fae */ /* 0x000fe8000d101d72 */
[----:B------:R0:W-:Y:S01]  /*135c0*/  @P5 LDGSTS.E.BYPASS.LTC128B.128 [R0+0x29a00], desc[UR50][R2.64+0x80], !P1 ;  /* 0x29a0008002005fae */ /* 0x0001e2000c901d72 */
[----:B------:R-:W-:Y:S01]  /*135d0*/  ISETP.GE.AND P5, PT, R33, R19, PT ;  /* 0x000000132100720c */ /* 0x000fe20003fa6270 */
[----:B------:R-:W-:Y:S02]  /*135e0*/  IMAD.MOV.U32 R13, RZ, RZ, R5 ;  /* 0x000000ffff0d7224 */ /* 0x000fe400078e0005 */
[----:B0-----:R-:W-:-:S10]  /*135f0*/  IMAD.MOV.U32 R2, RZ, RZ, R14 ;  /* 0x000000ffff027224 */ /* 0x001fd400078e000e */
[----:B------:R-:W-:Y:S05]  /*13600*/  WARPSYNC.COLLECTIVE R15, `(.L_x_362) ;  /* 0x000000000f087348 */ /* 0x000fea0003c00000 */
[----:B------:R0:W1:Y:S02]  /*13610*/  SHFL.IDX P6, R14, R13, R12, R11 ;  /* 0x0000000c0d0e7389 */ /* 0x00006400000c000b */
[----:B01----:R-:W-:Y:S01]  /*13620*/  ENDCOLLECTIVE ;  /* 0x000000000000791b */ /* 0x003fe20003800000 */
.L_x_362:
[----:B------:R-:W-:Y:S02]  /*13630*/  IMAD.MOV.U32 R13, RZ, RZ, R7 ;  /* 0x000000ffff0d7224 */ /* 0x000fe400078e0007 */
[----:B------:R-:W-:Y:S01]  /*13640*/  IMAD.MOV.U32 R12, RZ, RZ, 0x3 ;  /* 0x00000003ff0c7424 */ /* 0x000fe200078e00ff */
[----:B------:R-:W-:-:S13]  /*13650*/  @P4 IADD3 R9, P0, R33, R14, RZ ;  /* 0x0000000e21094210 */ /* 0x000fda0007f1e0ff */
[----:B------:R-:W-:Y:S05]  /*13660*/  WARPSYNC.COLLECTIVE R15, `(.L_x_363) ;  /* 0x000000000f087348 */ /* 0x000fea0003c00000 */
[----:B------:R0:W1:Y:S02]  /*13670*/  SHFL.IDX P6, R14, R13, R12, R11 ;  /* 0x0000000c0d0e7389 */ /* 0x00006400000c000b */
[----:B01----:R-:W-:Y:S01]  /*13680*/  ENDCOLLECTIVE ;  /* 0x000000000000791b */ /* 0x003fe20003800000 */
.L_x_363:
        /* <DEDUP_REMOVED lines=14> */
.L_x_364:
[----:B------:R-:W-:Y:S02]  /*13770*/  IMAD.MOV.U32 R13, RZ, RZ, R8 ;  /* 0x000000ffff0d7224 */ /* 0x000fe400078e0008 */
[----:B------:R-:W-:Y:S01]  /*13780*/  IMAD.MOV.U32 R12, RZ, RZ, RZ ;  /* 0x000000ffff0c7224 */ /* 0x000fe200078e00ff */
[----:B------:R-:W-:-:S05]  /*13790*/  @P3 IADD3 R14, P0, R33, R14, RZ ;  /* 0x0000000e210e3210 */ /* 0x000fca0007f1e0ff */
[----:B------:R-:W-:-:S08]  /*137a0*/  @P3 IMAD.MOV.U32 R2, RZ, RZ, R14 ;  /* 0x000000ffff023224 */ /* 0x000fd000078e000e */
[----:B------:R-:W-:Y:S05]  /*137b0*/  WARPSYNC.COLLECTIVE R15, `(.L_x_365) ;  /* 0x000000000f087348 */ /* 0x000fea0003c00000 */
[----:B------:R0:W1:Y:S02]  /*137c0*/  SHFL.IDX P6, R14, R13, R12, R11 ;  /* 0x0000000c0d0e7389 */ /* 0x00006400000c000b */
[----:B01----:R-:W-:Y:S01]  /*137d0*/  ENDCOLLECTIVE ;  /* 0x000000000000791b */ /* 0x003fe20003800000 */
.L_x_365:
[----:B------:R-:W-:-:S04]  /*137e0*/  @P3 IMAD.X R9, RZ, RZ, R7, P0 ;  /* 0x000000ffff093224 */ /* 0x000fc800000e0607 */
        /* <DEDUP_REMOVED lines=12> */
.L_x_366:
[----:B------:R-:W-:Y:S05]  /*138b0*/  BRA `(.L_x_367) ;  /* 0xffffffb000507947 */ /* 0x000fea000383ffff */
.L_x_276:
[----:B------:R-:W-:Y:S02]  /*138c0*/  IMAD.MOV.U32 R13, RZ, RZ, R4 ;  /* 0x000000ffff0d7224 */ /* 0x000fe400078e0004 */
[----:B------:R-:W-:Y:S02]  /*138d0*/  IMAD.MOV.U32 R12, RZ, RZ, RZ ;  /* 0x000000ffff0c7224 */ /* 0x000fe400078e00ff */
[----:B------:R-:W-:Y:S02]  /*138e0*/  IMAD.MOV.U32 R11, RZ, RZ, 0x1c1f ;  /* 0x00001c1fff0b7424 */ /* 0x000fe400078e00ff */
[----:B------:R-:W-:Y:S02]  /*138f0*/  IMAD.MOV.U32 R15, RZ, RZ, -0x1 ;  /* 0xffffffffff0f7424 */ /* 0x000fe400078e00ff */
[----:B------:R-:W-:Y:S02]  /*13900*/  IMAD R5, R5, UR41, RZ ;  /* 0x0000002905057c24 */ /* 0x000fe4000f8e02ff */
[----:B------:R-:W-:-:S07]  /*13910*/  IMAD.IADD R6, R17, 0x1, R6 ;  /* 0x0000000111067824 */ /* 0x000fce00078e0206 */
[----:B----45:R-:W-:Y:S05]  /*13920*/  WARPSYNC.COLLECTIVE R15, `(.L_x_368) ;  /* 0x000000000f087348 */ /* 0x030fea0003c00000 */
[----:B----4-:R0:W1:Y:S02]  /*13930*/  SHFL.IDX P6, R14, R13, R12, R11 ;  /* 0x0000000c0d0e7389 */ /* 0x01006400000c000b */
[----:B01---5:R-:W-:Y:S01]  /*13940*/  ENDCOLLECTIVE ;  /* 0x000000000000791b */ /* 0x023fe20003800000 */
.L_x_368:
[C---:B------:R-:W-:Y:S01]  /*13950*/  VIADD R8, R6.reuse, 0x20 ;  /* 0x0000002006087836 */ /* 0x040fe20000000000 */
[----:B------:R-:W-:Y:S01]  /*13960*/  ISETP.GE.AND P0, PT, R6, R5, PT ;  /* 0x000000050600720c */ /* 0x000fe20003f06270 */
[----:B------:R-:W-:Y:S02]  /*13970*/  IMAD.MOV.U32 R13, RZ, RZ, R0 ;  /* 0x000000ffff0d7224 */ /* 0x000fe400078e0000 */
[----:B------:R-:W-:-:S10]  /*13980*/  IMAD.MOV.U32 R2, RZ, RZ, R14 ;  /* 0x000000ffff027224 */ /* 0x000fd400078e000e */
[----:B------:R-:W-:Y:S05]  /*13990*/  WARPSYNC.COLLECTIVE R15, `(.L_x_369) ;  /* 0x000000000f087348 */ /* 0x000fea0003c00000 */
[----:B------:R0:W1:Y:S02]  /*139a0*/  SHFL.IDX P6, R14, R13, R12, R11 ;  /* 0x0000000c0d0e7389 */ /* 0x00006400000c000b */
[----:B01----:R-:W-:Y:S01]  /*139b0*/  ENDCOLLECTIVE ;  /* 0x000000000000791b */ /* 0x003fe20003800000 */
.L_x_369:
        /* <DEDUP_REMOVED lines=8> */
.L_x_370:
[----:B------:R-:W-:Y:S01]  /*13a40*/  @!PT LDS RZ, [RZ] ;  /* 0x00000000fffff984 */ /* 0x000fe20000000800 */
[----:B------:R-:W-:Y:S01]  /*13a50*/  @!PT LDS RZ, [RZ] ;  /* 0x00000000fffff984 */ /* 0x000fe20000000800 */
[----:B------:R-:W-:Y:S01]  /*13a60*/  @!PT LDS RZ, [RZ] ;  /* 0x00000000fffff984 */ /* 0x000fe20000000800 */
[----:B------:R0:W-:Y:S04]  /*13a70*/  @!P0 LDGSTS.E.BYPASS.LTC128B.128 [R10+0x1e200], desc[UR50][R2.64], !P3 ;  /* 0x1e200000020a8fae */ /* 0x0001e8000d901d72 */
[----:B------:R0:W-:Y:S04]  /*13a80*/  @!P0 LDGSTS.E.BYPASS.LTC128B.128 [R10+0x20200], desc[UR50][R2.64+0x40], !P2 ;  /* 0x20200040020a8fae */ /* 0x0001e8000d101d72 */
[----:B------:R0:W-:Y:S01]  /*13a90*/  @!P0 LDGSTS.E.BYPASS.LTC128B.128 [R10+0x22200], desc[UR50][R2.64+0x80], !P1 ;  /* 0x22200080020a8fae */ /* 0x0001e2000c901d72 */
[----:B------:R-:W-:Y:S01]  /*13aa0*/  ISETP.GE.AND P0, PT, R8, R5, PT ;  /* 0x000000050800720c */ /* 0x000fe20003f06270 */
[----:B------:R-:W-:-:S02]  /*13ab0*/  IMAD.MOV.U32 R13, RZ, RZ, R0 ;  /* 0x000000ffff0d7224 */ /* 0x000fc400078e0000 */
[----:B------:R-:W-:Y:S02]  /*13ac0*/  VIADD R8, R6, 0x40 ;  /* 0x0000004006087836 */ /* 0x000fe40000000000 */
[----:B------:R-:W-:-:S08]  /*13ad0*/  IMAD.MOV.U32 R7, RZ, RZ, R14 ;  /* 0x000000ffff077224 */ /* 0x000fd000078e000e */
[----:B0-----:R-:W-:Y:S05]  /*13ae0*/  WARPSYNC.COLLECTIVE R15, `(.L_x_371) ;  /* 0x000000000f087348 */ /* 0x001fea0003c00000 */
[----:B------:R1:W2:Y:S02]  /*13af0*/  SHFL.IDX P6, R14, R13, R12, R11 ;  /* 0x0000000c0d0e7389 */ /* 0x0002a400000c000b */
[----:B012---:R-:W-:Y:S01]  /*13b00*/  ENDCOLLECTIVE ;  /* 0x000000000000791b */ /* 0x007fe20003800000 */
.L_x_371:
[----:B------:R-:W-:Y:S02]  /*13b10*/  IMAD.MOV.U32 R13, RZ, RZ, R4 ;  /* 0x000000ffff0d7224 */ /* 0x000fe400078e0004 */
[----:B------:R-:W-:Y:S01]  /*13b20*/  IMAD.MOV.U32 R12, RZ, RZ, 0x2 ;  /* 0x00000002ff0c7424 */ /* 0x000fe200078e00ff */
[----:B------:R-:W-:-:S05]  /*13b30*/  @!P0 IADD3 R14, P4, R33, R14, RZ ;  /* 0x0000000e210e8210 */ /* 0x000fca0007f9e0ff */
[----:B------:R-:W-:-:S08]  /*13b40*/  @!P0 IMAD.MOV.U32 R2, RZ, RZ, R14 ;  /* 0x000000ffff028224 */ /* 0x000fd000078e000e */
[----:B------:R-:W-:Y:S05]  /*13b50*/  WARPSYNC.COLLECTIVE R15, `(.L_x_372) ;  /* 0x000000000f087348 */ /* 0x000fea0003c00000 */
[----:B------:R0:W1:Y:S02]  /*13b60*/  SHFL.IDX P6, R14, R13, R12, R11 ;  /* 0x0000000c0d0e7389 */ /* 0x00006400000c000b */
[----:B01----:R-:W-:Y:S01]  /*13b70*/  ENDCOLLECTIVE ;  /* 0x000000000000791b */ /* 0x003fe20003800000 */
.L_x_372:
        /* <DEDUP_REMOVED lines=9> */
[----:B------:R-:W-:Y:S01]  /*13c10*/  ISETP.GE.AND P0, PT, R8, R5, PT ;  /* 0x000000050800720c */ /* 0x000fe20003f06270 */
[----:B------:R-:W-:-:S12]  /*13c20*/  IMAD.MOV.U32 R7, RZ, RZ, R14 ;  /* 0x000000ffff077224 */ /* 0x000fd800078e000e */
[----:B0-----:R-:W-:Y:S05]  /*13c30*/  WARPSYNC.COLLECTIVE R15, `(.L_x_373) ;  /* 0x000000000f087348 */ /* 0x001fea0003c00000 */
[----:B------:R1:W2:Y:S02]  /*13c40*/  SHFL.IDX P6, R14, R13, R12, R11 ;  /* 0x0000000c0d0e7389 */ /* 0x0002a400000c000b */
[----:B012---:R-:W-:Y:S01]  /*13c50*/  ENDCOLLECTIVE ;  /* 0x000000000000791b */ /* 0x007fe20003800000 */
.L_x_373:
[----:B------:R-:W-:Y:S02]  /*13c60*/  IMAD.MOV.U32 R13, RZ, RZ, R4 ;  /* 0x000000ffff0d7224 */ /* 0x000fe400078e0004 */
[----:B------:R-:W-:Y:S01]  /*13c70*/  IMAD.MOV.U32 R12, RZ, RZ, 0x3 ;  /* 0x00000003ff0c7424 */ /* 0x000fe200078e00ff */
[----:B------:R-:W-:-:S05]  /*13c80*/  @!P0 IADD3 R14, P4, R33, R14, RZ ;  /* 0x0000000e210e8210 */ /* 0x000fca0007f9e0ff */
[----:B------:R-:W-:-:S08]  /*13c90*/  @!P0 IMAD.MOV.U32 R2, RZ, RZ, R14 ;  /* 0x000000ffff028224 */ /* 0x000fd000078e000e */
[----:B------:R-:W-:Y:S05]  /*13ca0*/  WARPSYNC.COLLECTIVE R15, `(.L_x_374) ;  /* 0x000000000f087348 */ /* 0x000fea0003c00000 */
[----:B------:R0:W1:Y:S02]  /*13cb0*/  SHFL.IDX P6, R14, R13, R12, R11 ;  /* 0x0000000c0d0e7389 */ /* 0x00006400000c000b */
[----:B01----:R-:W-:Y:S01]  /*13cc0*/  ENDCOLLECTIVE ;  /* 0x000000000000791b */ /* 0x003fe20003800000 */
.L_x_374:
        /* <DEDUP_REMOVED lines=13> */
.L_x_375:
[----:B------:R-:W-:Y:S05]  /*13da0*/  BRA `(.L_x_376) ;  /* 0xffffffb400907947 */ /* 0x000fea000383ffff */
.L_x_281:
[----:B0-----:R0:W2:Y:S02]  /*13db0*/  SYNCS.PHASECHK.TRANS64.TRYWAIT P0, [R22+URZ+0x33420], R3 ;  /* 0x03342003160075a7 */ /* 0x0010a4000800017f */
[----:B--2---:R-:W-:Y:S05]  /*13dc0*/  @!P0 NANOSLEEP.SYNCS 0x989680 ;  /* 0x009896800000895d */ /* 0x004fea0003900000 */
[----:B------:R-:W2:Y:S02]  /*13dd0*/  @!P0 SYNCS.PHASECHK.TRANS64 P0, [R22+URZ+0x33420], R3 ;  /* 0x03342003160085a7 */ /* 0x000ea4000800007f */
[----:B--2---:R-:W-:Y:S05]  /*13de0*/  @!P0 BRA `(.L_x_281) ;  /* 0xfffffffc00f08947 */ /* 0x004fea000383ffff */
[----:B------:R-:W-:Y:S05]  /*13df0*/  BRA `(.L_x_377) ;  /* 0xffffffb800007947 */ /* 0x000fea000383ffff */
.L_x_285:
[----:B0-----:R0:W2:Y:S02]  /*13e00*/  SYNCS.PHASECHK.TRANS64.TRYWAIT P0, [R4+URZ+0x33480], R27 ;  /* 0x0334801b040075a7 */ /* 0x0010a4000800017f */
[----:B--2---:R-:W-:Y:S05]  /*13e10*/  @!P0 NANOSLEEP.SYNCS 0x989680 ;  /* 0x009896800000895d */ /* 0x004fea0003900000 */
[----:B------:R-:W2:Y:S02]  /*13e20*/  @!P0 SYNCS.PHASECHK.TRANS64 P0, [R4+URZ+0x33480], R27 ;  /* 0x0334801b040085a7 */ /* 0x000ea4000800007f */
[----:B--2---:R-:W-:Y:S05]  /*13e30*/  @!P0 BRA `(.L_x_285) ;  /* 0xfffffffc00f08947 */ /* 0x004fea000383ffff */
[----:B------:R-:W-:Y:S05]  /*13e40*/  BRA `(.L_x_378) ;  /* 0xffffffbc00307947 */ /* 0x000fea000383ffff */
.L_x_286:
        /* <DEDUP_REMOVED lines=8> */
.L_x_380:
[----:B------:R-:W-:Y:S05]  /*13ed0*/  BSYNC B0 ;  /* 0x0000000000007941 */ /* 0x000fea0003800000 */
.L_x_379:
        /* <DEDUP_REMOVED lines=8> */
.L_x_381:
[----:B------:R-:W-:Y:S02]  /*13f60*/  IMAD.MOV.U32 R13, RZ, RZ, R10 ;  /* 0x000000ffff0d7224 */ /* 0x000fe400078e000a */
[----:B------:R-:W-:Y:S02]  /*13f70*/  IMAD.MOV.U32 R12, RZ, RZ, 0x1 ;  /* 0x00000001ff0c7424 */ /* 0x000fe400078e00ff */
[----:B------:R-:W-:-:S07]  /*13f80*/  IMAD.MOV.U32 R2, RZ, RZ, R14 ;  /* 0x000000ffff027224 */ /* 0x000fce00078e000e */
[----:B------:R-:W-:Y:S05]  /*13f90*/  WARPSYNC.COLLECTIVE R15, `(.L_x_382) ;  /* 0x000000000f087348 */ /* 0x000fea0003c00000 */
[----:B------:R0:W1:Y:S02]  /*13fa0*/  SHFL.IDX P6, R14, R13, R12, R11 ;  /* 0x0000000c0d0e7389 */ /* 0x00006400000c000b */
[----:B01----:R-:W-:Y:S01]  /*13fb0*/  ENDCOLLECTIVE ;  /* 0x000000000000791b */ /* 0x003fe20003800000 */
.L_x_382:
[----:B------:R-:W-:-:S05]  /*13fc0*/  IADD3 R2, P0, R33, R2, RZ ;  /* 0x0000000221027210 */ /* 0x000fca0007f1e0ff */
[----:B------:R-:W-:Y:S02]  /*13fd0*/  IMAD.X R3, RZ, RZ, R0, P0 ;  /* 0x000000ffff037224 */ /* 0x000fe400000e0600 */
[----:B------:R-:W-:Y:S02]  /*13fe0*/  IMAD.IADD R0, R22, 0x1, R35 ;  /* 0x0000000116007824 */ /* 0x000fe400078e0223 */
        /* <DEDUP_REMOVED lines=11> */
.L_x_383:
[----:B------:R-:W-:Y:S02]  /*140a0*/  IMAD.MOV.U32 R13, RZ, RZ, R10 ;  /* 0x000000ffff0d7224 */ /* 0x000fe400078e000a */
[----:B------:R-:W-:Y:S02]  /*140b0*/  IMAD.MOV.U32 R12, RZ, RZ, 0x2 ;  /* 0x00000002ff0c7424 */ /* 0x000fe400078e00ff */
[----:B------:R-:W-:-:S07]  /*140c0*/  IMAD.MOV.U32 R2, RZ, RZ, R14 ;  /* 0x000000ffff027224 */ /* 0x000fce00078e000e */
[----:B------:R-:W-:Y:S05]  /*140d0*/  WARPSYNC.COLLECTIVE R15, `(.L_x_384) ;  /* 0x000000000f087348 */ /* 0x000fea0003c00000 */
[----:B------:R0:W1:Y:S02]  /*140e0*/  SHFL.IDX P6, R14, R13, R12, R11 ;  /* 0x0000000c0d0e7389 */ /* 0x00006400000c000b */
[----:B01----:R-:W-:Y:S01]  /*140f0*/  ENDCOLLECTIVE ;  /* 0x000000000000791b */ /* 0x003fe20003800000 */
.L_x_384:
        /* <DEDUP_REMOVED lines=13> */
.L_x_385:
[----:B------:R-:W-:Y:S02]  /*141d0*/  IMAD.MOV.U32 R13, RZ, RZ, R10 ;  /* 0x000000ffff0d7224 */ /* 0x000fe400078e000a */
[----:B------:R-:W-:Y:S02]  /*141e0*/  IMAD.MOV.U32 R12, RZ, RZ, 0x3 ;  /* 0x00000003ff0c7424 */ /* 0x000fe400078e00ff */
[----:B------:R-:W-:-:S07]  /*141f0*/  IMAD.MOV.U32 R2, RZ, RZ, R14 ;  /* 0x000000ffff027224 */ /* 0x000fce00078e000e */
[----:B------:R-:W-:Y:S05]  /*14200*/  WARPSYNC.COLLECTIVE R15, `(.L_x_386) ;  /* 0x000000000f087348 */ /* 0x000fea0003c00000 */
[----:B------:R0:W1:Y:S02]  /*14210*/  SHFL.IDX P6, R14, R13, R12, R11 ;  /* 0x0000000c0d0e7389 */ /* 0x00006400000c000b */
[----:B01----:R-:W-:Y:S01]  /*14220*/  ENDCOLLECTIVE ;  /* 0x000000000000791b */ /* 0x003fe20003800000 */
.L_x_386:
        /* <DEDUP_REMOVED lines=13> */
.L_x_387:
[----:B------:R-:W-:Y:S02]  /*14300*/  IMAD.MOV.U32 R13, RZ, RZ, R23 ;  /* 0x000000ffff0d7224 */ /* 0x000fe400078e0017 */
[----:B------:R-:W-:Y:S02]  /*14310*/  IMAD.MOV.U32 R12, RZ, RZ, RZ ;  /* 0x000000ffff0c7224 */ /* 0x000fe400078e00ff */
[----:B------:R-:W-:-:S07]  /*14320*/  IMAD.MOV.U32 R2, RZ, RZ, R14 ;  /* 0x000000ffff027224 */ /* 0x000fce00078e000e */
[----:B------:R-:W-:Y:S05]  /*14330*/  WARPSYNC.COLLECTIVE R15, `(.L_x_388) ;  /* 0x000000000f087348 */ /* 0x000fea0003c00000 */
[----:B------:R0:W1:Y:S02]  /*14340*/  SHFL.IDX P6, R14, R13, R12, R11 ;  /* 0x0000000c0d0e7389 */ /* 0x00006400000c000b */
[----:B01----:R-:W-:Y:S01]  /*14350*/  ENDCOLLECTIVE ;  /* 0x000000000000791b */ /* 0x003fe20003800000 */
.L_x_388:
        /* <DEDUP_REMOVED lines=13> */
.L_x_389:
[----:B------:R-:W-:Y:S01]  /*14430*/  IMAD.MOV.U32 R2, RZ, RZ, R14 ;  /* 0x000000ffff027224 */ /* 0x000fe200078e000e */
[----:B------:R-:W-:Y:S06]  /*14440*/  BRA `(.L_x_390) ;  /* 0xffffffb800d07947 */ /* 0x000fec000383ffff */
.L_x_291:
[----:B---3--:R3:W4:Y:S02]  /*14450*/  SYNCS.PHASECHK.TRANS64.TRYWAIT P0, [R4+URZ+0x33440], R27 ;  /* 0x0334401b040075a7 */ /* 0x008724000800017f */
[----:B----4-:R-:W-:Y:S05]  /*14460*/  @!P0 NANOSLEEP.SYNCS 0x989680 ;  /* 0x009896800000895d */ /* 0x010fea0003900000 */
[----:B------:R-:W4:Y:S02]  /*14470*/  @!P0 SYNCS.PHASECHK.TRANS64 P0, [R4+URZ+0x33440], R27 ;  /* 0x0334401b040085a7 */ /* 0x000f24000800007f */
[----:B----4-:R-:W-:Y:S05]  /*14480*/  @!P0 BRA `(.L_x_291) ;  /* 0xfffffffc00f08947 */ /* 0x010fea000383ffff */
[----:B------:R-:W-:Y:S05]  /*14490*/  BRA `(.L_x_391) ;  /* 0xffffffbc00287947 */ /* 0x000fea000383ffff */
.L_x_292:
        /* <DEDUP_REMOVED lines=8> */
.L_x_393:
[----:B------:R-:W-:Y:S05]  /*14520*/  BSYNC B0 ;  /* 0x0000000000007941 */ /* 0x000fea0003800000 */
.L_x_392:
        /* <DEDUP_REMOVED lines=8> */
.L_x_394:
[----:B------:R-:W-:Y:S02]  /*145b0*/  IMAD.MOV.U32 R13, RZ, RZ, R8 ;  /* 0x000000ffff0d7224 */ /* 0x000fe400078e0008 */
[----:B------:R-:W-:Y:S02]  /*145c0*/  IMAD.MOV.U32 R12, RZ, RZ, 0x1 ;  /* 0x00000001ff0c7424 */ /* 0x000fe400078e00ff */
[----:B------:R-:W-:-:S07]  /*145d0*/  IMAD.MOV.U32 R2, RZ, RZ, R14 ;  /* 0x000000ffff027224 */ /* 0x000fce00078e000e */
[----:B------:R-:W-:Y:S05]  /*145e0*/  WARPSYNC.COLLECTIVE R15, `(.L_x_395) ;  /* 0x000000000f087348 */ /* 0x000fea0003c00000 */
[----:B------:R0:W1:Y:S02]  /*145f0*/  SHFL.IDX P6, R14, R13, R12, R11 ;  /* 0x0000000c0d0e7389 */ /* 0x00006400000c000b */
[----:B01----:R-:W-:Y:S01]  /*14600*/  ENDCOLLECTIVE ;  /* 0x000000000000791b */ /* 0x003fe20003800000 */
.L_x_395:
[----:B------:R-:W-:-:S05]  /*14610*/  IADD3 R2, P0, R33, R2, RZ ;  /* 0x0000000221027210 */ /* 0x000fca0007f1e0ff */
[----:B------:R-:W-:-:S05]  /*14620*/  IMAD.X R3, RZ, RZ, R3, P0 ;  /* 0x000000ffff037224 */ /* 0x000fca00000e0603 */
[----:B------:R-:W-:Y:S01]  /*14630*/  @!PT LDS RZ, [RZ] ;  /* 0x00000000fffff984 */ /* 0x000fe20000000800 */
[----:B------:R-:W-:Y:S01]  /*14640*/  @!PT LDS RZ, [RZ] ;  /* 0x00000000fffff984 */ /* 0x000fe20000000800 */
[----:B------:R-:W-:Y:S01]  /*14650*/  @!PT LDS RZ, [RZ] ;  /* 0x00000000fffff984 */ /* 0x000fe20000000800 */
[----:B------:R-:W-:Y:S01]  /*14660*/  LDGSTS.E.BYPASS.LTC128B.128 [R0+0x24200], desc[UR50][R2.64], !P4 ;  /* 0x2420000002007fae */ /* 0x000fe2000e101d72 */
[----:B------:R-:W-:-:S03]  /*14670*/  IMAD.MOV.U32 R13, RZ, RZ, R5 ;  /* 0x000000ffff0d7224 */ /* 0x000fc600078e0005 */
[----:B------:R-:W-:Y:S04]  /*14680*/  LDGSTS.E.BYPASS.LTC128B.128 [R0+0x26a00], desc[UR50][R2.64+0x40], !P3 ;  /* 0x26a0004002007fae */ /* 0x000fe8000d901d72 */
[----:B------:R0:W-:Y:S02]  /*14690*/  LDGSTS.E.BYPASS.LTC128B.128 [R0+0x29200], desc[UR50][R2.64+0x80], !P1 ;  /* 0x2920008002007fae */ /* 0x0001e4000c901d72 */
[----:B0-----:R-:W-:-:S07]  /*146a0*/  IMAD.MOV.U32 R3, RZ, RZ, R14 ;  /* 0x000000ffff037224 */ /* 0x001fce00078e000e */
[----:B------:R-:W-:Y:S05]  /*146b0*/  WARPSYNC.COLLECTIVE R15, `(.L_x_396) ;  /* 0x000000000f087348 */ /* 0x000fea0003c00000 */
[----:B------:R0:W1:Y:S02]  /*146c0*/  SHFL.IDX P6, R14, R13, R12, R11 ;  /* 0x0000000c0d0e7389 */ /* 0x00006400000c000b */
[----:B01----:R-:W-:Y:S01]  /*146d0*/  ENDCOLLECTIVE ;  /* 0x000000000000791b */ /* 0x003fe20003800000 */
.L_x_396:
[----:B------:R-:W-:Y:S02]  /*146e0*/  IMAD.MOV.U32 R13, RZ, RZ, R8 ;  /* 0x000000ffff0d7224 */ /* 0x000fe400078e0008 */
[----:B------:R-:W-:Y:S02]  /*146f0*/  IMAD.MOV.U32 R12, RZ, RZ, 0x2 ;  /* 0x00000002ff0c7424 */ /* 0x000fe400078e00ff */
[----:B------:R-:W-:-:S07]  /*14700*/  IMAD.MOV.U32 R2, RZ, RZ, R14 ;  /* 0x000000ffff027224 */ /* 0x000fce00078e000e */
[----:B------:R-:W-:Y:S05]  /*14710*/  WARPSYNC.COLLECTIVE R15, `(.L_x_397) ;  /* 0x000000000f087348 */ /* 0x000fea0003c00000 */
[----:B------:R0:W1:Y:S02]  /*14720*/  SHFL.IDX P6, R14, R13, R12, R11 ;  /* 0x0000000c0d0e7389 */ /* 0x00006400000c000b */
[----:B01----:R-:W-:Y:S01]  /*14730*/  ENDCOLLECTIVE ;  /* 0x000000000000791b */ /* 0x003fe20003800000 */
.L_x_397:
        /* <DEDUP_REMOVED lines=13> */
.L_x_398:
[----:B------:R-:W-:Y:S02]  /*14810*/  IMAD.MOV.U32 R13, RZ, RZ, R8 ;  /* 0x000000ffff0d7224 */ /* 0x000fe400078e0008 */
[----:B------:R-:W-:Y:S02]  /*14820*/  IMAD.MOV.U32 R12, RZ, RZ, 0x3 ;  /* 0x00000003ff0c7424 */ /* 0x000fe400078e00ff */
[----:B------:R-:W-:-:S07]  /*14830*/  IMAD.MOV.U32 R2, RZ, RZ, R14 ;  /* 0x000000ffff027224 */ /* 0x000fce00078e000e */
[----:B------:R-:W-:Y:S05]  /*14840*/  WARPSYNC.COLLECTIVE R15, `(.L_x_399) ;  /* 0x000000000f087348 */ /* 0x000fea0003c00000 */
[----:B------:R0:W1:Y:S02]  /*14850*/  SHFL.IDX P6, R14, R13, R12, R11 ;  /* 0x0000000c0d0e7389 */ /* 0x00006400000c000b */
[----:B01----:R-:W-:Y:S01]  /*14860*/  ENDCOLLECTIVE ;  /* 0x000000000000791b */ /* 0x003fe20003800000 */
.L_x_399:
        /* <DEDUP_REMOVED lines=13> */
.L_x_400:
[----:B------:R-:W-:Y:S02]  /*14940*/  IMAD.MOV.U32 R13, RZ, RZ, R10 ;  /* 0x000000ffff0d7224 */ /* 0x000fe400078e000a */
[----:B------:R-:W-:Y:S02]  /*14950*/  IMAD.MOV.U32 R12, RZ, RZ, RZ ;  /* 0x000000ffff0c7224 */ /* 0x000fe400078e00ff */
[----:B------:R-:W-:-:S07]  /*14960*/  IMAD.MOV.U32 R2, RZ, RZ, R14 ;  /* 0x000000ffff027224 */ /* 0x000fce00078e000e */
[----:B------:R-:W-:Y:S05]  /*14970*/  WARPSYNC.COLLECTIVE R15, `(.L_x_401) ;  /* 0x000000000f087348 */ /* 0x000fea0003c00000 */
[----:B------:R0:W1:Y:S02]  /*14980*/  SHFL.IDX P6, R14, R13, R12, R11 ;  /* 0x0000000c0d0e7389 */ /* 0x00006400000c000b */
[----:B01----:R-:W-:Y:S01]  /*14990*/  ENDCOLLECTIVE ;  /* 0x000000000000791b */ /* 0x003fe20003800000 */
.L_x_401:
        /* <DEDUP_REMOVED lines=13> */
.L_x_402:
[----:B------:R-:W-:Y:S05]  /*14a70*/  BRA `(.L_x_403) ;  /* 0xffffffb800c07947 */ /* 0x000fea000383ffff */
.L_x_297:
[----:B0-----:R0:W4:Y:S02]  /*14a80*/  SYNCS.PHASECHK.TRANS64.TRYWAIT P1, [R0+URZ+0x33470], R3 ;  /* 0x03347003000075a7 */ /* 0x001124000802017f */
[----:B----4-:R-:W-:Y:S05]  /*14a90*/  @!P1 NANOSLEEP.SYNCS 0x989680 ;  /* 0x009896800000995d */ /* 0x010fea0003900000 */
[----:B------:R-:W4:Y:S02]  /*14aa0*/  @!P1 SYNCS.PHASECHK.TRANS64 P1, [R0+URZ+0x33470], R3 ;  /* 0x03347003000095a7 */ /* 0x000f24000802007f */
[----:B----4-:R-:W-:Y:S05]  /*14ab0*/  @!P1 BRA `(.L_x_297) ;  /* 0xfffffffc00f09947 */ /* 0x010fea000383ffff */
[----:B------:R-:W-:Y:S05]  /*14ac0*/  BRA `(.L_x_404) ;  /* 0xffffffbc002c7947 */ /* 0x000fea000383ffff */
.L_x_299:
[----:B0-----:R0:W4:Y:S02]  /*14ad0*/  SYNCS.PHASECHK.TRANS64.TRYWAIT P1, [R0+URZ+0x33460], R3 ;  /* 0x03346003000075a7 */ /* 0x001124000802017f */
[----:B----4-:R-:W-:Y:S05]  /*14ae0*/  @!P1 NANOSLEEP.SYNCS 0x989680 ;  /* 0x009896800000995d */ /* 0x010fea0003900000 */
[----:B------:R-:W4:Y:S02]  /*14af0*/  @!P1 SYNCS.PHASECHK.TRANS64 P1, [R0+URZ+0x33460], R3 ;  /* 0x03346003000095a7 */ /* 0x000f24000802007f */
[----:B----4-:R-:W-:Y:S05]  /*14b00*/  @!P1 BRA `(.L_x_299) ;  /* 0xfffffffc00f09947 */ /* 0x010fea000383ffff */
[----:B------:R-:W-:Y:S05]  /*14b10*/  BRA `(.L_x_405) ;  /* 0xffffffbc003c7947 */ /* 0x000fea000383ffff */
.L_x_307:
[----:B0-----:R0:W2:Y:S02]  /*14b20*/  SYNCS.PHASECHK.TRANS64.TRYWAIT P1, [R3+URZ+0x33470], R0 ;  /* 0x03347000030075a7 */ /* 0x0010a4000802017f */
[----:B--2---:R-:W-:Y:S05]  /*14b30*/  @!P1 NANOSLEEP.SYNCS 0x989680 ;  /* 0x009896800000995d */ /* 0x004fea0003900000 */
[----:B------:R-:W2:Y:S02]  /*14b40*/  @!P1 SYNCS.PHASECHK.TRANS64 P1, [R3+URZ+0x33470], R0 ;  /* 0x03347000030095a7 */ /* 0x000ea4000802007f */
[----:B--2---:R-:W-:Y:S05]  /*14b50*/  @!P1 BRA `(.L_x_307) ;  /* 0xfffffffc00f09947 */ /* 0x004fea000383ffff */
[----:B------:R-:W-:Y:S05]  /*14b60*/  BRA `(.L_x_406) ;  /* 0xffffffc4006c7947 */ /* 0x000fea000383ffff */
.L_x_309:
[----:B0-----:R0:W2:Y:S02]  /*14b70*/  SYNCS.PHASECHK.TRANS64.TRYWAIT P1, [R3+URZ+0x33460], R0 ;  /* 0x03346000030075a7 */ /* 0x0010a4000802017f */
[----:B--2---:R-:W-:Y:S05]  /*14b80*/  @!P1 NANOSLEEP.SYNCS 0x989680 ;  /* 0x009896800000995d */ /* 0x004fea0003900000 */
[----:B------:R-:W2:Y:S02]  /*14b90*/  @!P1 SYNCS.PHASECHK.TRANS64 P1, [R3+URZ+0x33460], R0 ;  /* 0x03346000030095a7 */ /* 0x000ea4000802007f */
[----:B--2---:R-:W-:Y:S05]  /*14ba0*/  @!P1 BRA `(.L_x_309) ;  /* 0xfffffffc00f09947 */ /* 0x004fea000383ffff */
[----:B------:R-:W-:Y:S05]  /*14bb0*/  BRA `(.L_x_407) ;  /* 0xffffffc400787947 */ /* 0x000fea000383ffff */
.L_x_323:
[----:B0-----:R0:W2:Y:S02]  /*14bc0*/  SYNCS.PHASECHK.TRANS64.TRYWAIT P0, [R5+URZ+0x33420], R0 ;  /* 0x03342000050075a7 */ /* 0x0010a4000800017f */
[----:B--2---:R-:W-:Y:S05]  /*14bd0*/  @!P0 NANOSLEEP.SYNCS 0x989680 ;  /* 0x009896800000895d */ /* 0x004fea0003900000 */
[----:B------:R-:W2:Y:S02]  /*14be0*/  @!P0 SYNCS.PHASECHK.TRANS64 P0, [R5+URZ+0x33420], R0 ;  /* 0x03342000050085a7 */ /* 0x000ea4000800007f */
[----:B--2---:R-:W-:Y:S05]  /*14bf0*/  @!P0 BRA `(.L_x_323) ;  /* 0xfffffffc00f08947 */ /* 0x004fea000383ffff */
[----:B------:R-:W-:Y:S05]  /*14c00*/  BRA `(.L_x_408) ;  /* 0xffffffd400cc7947 */ /* 0x000fea000383ffff */
.L_x_324:
[----:B------:R-:W2:Y:S01]  /*14c10*/  S2R R2, SR_TID.X ;  /* 0x0000000000027919 */ /* 0x000ea20000002100 */
[----:B------:R-:W-:Y:S01]  /*14c20*/  BSSY B0, `(.L_x_409) ;  /* 0x000000a000007945 */ /* 0x000fe20003800000 */
[----:B------:R-:W-:Y:S02]  /*14c30*/  IMAD.MOV.U32 R12, RZ, RZ, RZ ;  /* 0x000000ffff0c7224 */ /* 0x000fe400078e00ff */
[----:B------:R-:W-:Y:S02]  /*14c40*/  IMAD.MOV.U32 R11, RZ, RZ, 0x1f ;  /* 0x0000001fff0b7424 */ /* 0x000fe400078e00ff */
[----:B------:R-:W-:Y:S01]  /*14c50*/  IMAD.MOV.U32 R15, RZ, RZ, -0x1 ;  /* 0xffffffffff0f7424 */ /* 0x000fe200078e00ff */
[----:B--2---:R-:W-:-:S04]  /*14c60*/  SHF.R.U32.HI R2, RZ, 0x5, R2 ;  /* 0x00000005ff027819 */ /* 0x004fc80000011602 */
[----:B------:R-:W-:-:S05]  /*14c70*/  LOP3.LUT R2, R2, 0x3, RZ, 0xc0, !PT ;  /* 0x0000000302027812 */ /* 0x000fca00078ec0ff */
[----:B------:R-:W-:-:S07]  /*14c80*/  IMAD.MOV.U32 R13, RZ, RZ, R2 ;  /* 0x000000ffff0d7224 */ /* 0x000fce00078e0002 */
[----:B01----:R-:W-:Y:S05]  /*14c90*/  WARPSYNC.COLLECTIVE R15, `(.L_x_410) ;  /* 0x000000000f087348 */ /* 0x003fea0003c00000 */
[----:B-1----:R1:W2:Y:S02]  /*14ca0*/  SHFL.IDX P6, R14, R13, R12, R11 ;  /* 0x0000000c0d0e7389 */ /* 0x0022a400000c000b */
[----:B012---:R-:W-:Y:S01]  /*14cb0*/  ENDCOLLECTIVE ;  /* 0x000000000000791b */ /* 0x007fe20003800000 */
.L_x_410:
[----:B------:R-:W-:Y:S05]  /*14cc0*/  BSYNC B0 ;  /* 0x0000000000007941 */ /* 0x000fea0003800000 */
.L_x_409:
[----:B------:R-:W-:Y:S05]  /*14cd0*/  BRA `(.L_x_411) ;  /* 0xffffffd400b47947 */ /* 0x000fea000383ffff */
.L_x_327:
[----:B------:R-:W-:Y:S01]  /*14ce0*/  BSSY B1, `(.L_x_412) ;  /* 0x0000006000017945 */ /* 0x000fe20003800000 */
[----:B------:R-:W-:-:S07]  /*14cf0*/  IMAD.MOV.U32 R15, RZ, RZ, -0x1 ;  /* 0xffffffffff0f7424 */ /* 0x000fce00078e00ff */
[----:B0-----:R-:W-:Y:S05]  /*14d00*/  WARPSYNC.COLLECTIVE R15, `(.L_x_413) ;  /* 0x000000000f0c7348 */ /* 0x001fea0003c00000 */
[----:B------:R-:W-:Y:S02]  /*14d10*/  ELECT P6, UR62, PT ;  /* 0x00000000003e782f */ /* 0x000fe400038c0000 */
[----:B------:R-:W-:Y:S01]  /*14d20*/  MOV R14, UR62 ;  /* 0x0000003e000e7c02 */ /* 0x000fe20008000f00 */
[----:B0-----:R-:W-:Y:S10]  /*14d30*/  ENDCOLLECTIVE ;  /* 0x000000000000791b */ /* 0x001ff40003800000 */
.L_x_413:
[----:B------:R-:W-:Y:S05]  /*14d40*/  BSYNC B1 ;  /* 0x0000000000017941 */ /* 0x000fea0003800000 */
.L_x_412:
[----:B------:R-:W-:Y:S05]  /*14d50*/  BRA `(.L_x_414) ;  /* 0xffffffd400ac7947 */ /* 0x000fea000383ffff */
.L_x_329:
[----:B0-----:R0:W1:Y:S02]  /*14d60*/  SYNCS.PHASECHK.TRANS64.TRYWAIT P1, [R3+URZ+0x33440], R2 ;  /* 0x03344002030075a7 */ /* 0x001064000802017f */
[----:B-1----:R-:W-:Y:S05]  /*14d70*/  @!P1 NANOSLEEP.SYNCS 0x989680 ;  /* 0x009896800000995d */ /* 0x002fea0003900000 */
[----:B------:R-:W1:Y:S02]  /*14d80*/  @!P1 SYNCS.PHASECHK.TRANS64 P1, [R3+URZ+0x33440], R2 ;  /* 0x03344002030095a7 */ /* 0x000e64000802007f */
[----:B-1----:R-:W-:Y:S05]  /*14d90*/  @!P1 BRA `(.L_x_329) ;  /* 0xfffffffc00f09947 */ /* 0x002fea000383ffff */
[----:B------:R-:W-:Y:S05]  /*14da0*/  BRA `(.L_x_415) ;  /* 0xffffffd400cc7947 */ /* 0x000fea000383ffff */
.L_x_331:
[----:B-1----:R1:W2:Y:S02]  /*14db0*/  SYNCS.PHASECHK.TRANS64.TRYWAIT P1, [R5+URZ+0x33440], R0 ;  /* 0x03344000050075a7 */ /* 0x0022a4000802017f */
[----:B--2---:R-:W-:Y:S05]  /*14dc0*/  @!P1 NANOSLEEP.SYNCS 0x989680 ;  /* 0x009896800000995d */ /* 0x004fea0003900000 */
[----:B------:R-:W2:Y:S02]  /*14dd0*/  @!P1 SYNCS.PHASECHK.TRANS64 P1, [R5+URZ+0x33440], R0 ;  /* 0x03344000050095a7 */ /* 0x000ea4000802007f */
[----:B--2---:R-:W-:Y:S05]  /*14de0*/  @!P1 BRA `(.L_x_331) ;  /* 0xfffffffc00f09947 */ /* 0x004fea000383ffff */
[----:B------:R-:W-:Y:S05]  /*14df0*/  BRA `(.L_x_416) ;  /* 0xffffffd400d87947 */ /* 0x000fea000383ffff */
.L_x_333:
[----:B--2---:R2:W3:Y:S02]  /*14e00*/  SYNCS.PHASECHK.TRANS64.TRYWAIT P1, [R3+URZ+0x33460], R2 ;  /* 0x03346002030075a7 */ /* 0x0044e4000802017f */
[----:B---3--:R-:W-:Y:S05]  /*14e10*/  @!P1 NANOSLEEP.SYNCS 0x989680 ;  /* 0x009896800000995d */ /* 0x008fea0003900000 */
[----:B------:R-:W3:Y:S02]  /*14e20*/  @!P1 SYNCS.PHASECHK.TRANS64 P1, [R3+URZ+0x33460], R2 ;  /* 0x03346002030095a7 */ /* 0x000ee4000802007f */
[----:B---3--:R-:W-:Y:S05]  /*14e30*/  @!P1 BRA `(.L_x_333) ;  /* 0xfffffffc00f09947 */ /* 0x008fea000383ffff */
[----:B------:R-:W-:Y:S05]  /*14e40*/  BRA `(.L_x_417) ;  /* 0xffffffd400d47947 */ /* 0x000fea000383ffff */
.L_x_335:
[----:B---3--:R3:W4:Y:S02]  /*14e50*/  SYNCS.PHASECHK.TRANS64.TRYWAIT P1, [R5+URZ+0x33460], R0 ;  /* 0x03346000050075a7 */ /* 0x008724000802017f */
[----:B----4-:R-:W-:Y:S05]  /*14e60*/  @!P1 NANOSLEEP.SYNCS 0x989680 ;  /* 0x009896800000995d */ /* 0x010fea0003900000 */
[----:B------:R-:W4:Y:S02]  /*14e70*/  @!P1 SYNCS.PHASECHK.TRANS64 P1, [R5+URZ+0x33460], R0 ;  /* 0x03346000050095a7 */ /* 0x000f24000802007f */
[----:B----4-:R-:W-:Y:S05]  /*14e80*/  @!P1 BRA `(.L_x_335) ;  /* 0xfffffffc00f09947 */ /* 0x010fea000383ffff */
[----:B------:R-:W-:Y:S05]  /*14e90*/  BRA `(.L_x_418) ;  /* 0xffffffd400d07947 */ /* 0x000fea000383ffff */
.L_x_337:
[----:B----4-:R4:W0:Y:S02]  /*14ea0*/  SYNCS.PHASECHK.TRANS64.TRYWAIT P1, [R3+URZ+0x33480], R2 ;  /* 0x03348002030075a7 */ /* 0x010824000802017f */
[----:B0-----:R-:W-:Y:S05]  /*14eb0*/  @!P1 NANOSLEEP.SYNCS 0x989680 ;  /* 0x009896800000995d */ /* 0x001fea0003900000 */
[----:B------:R-:W0:Y:S02]  /*14ec0*/  @!P1 SYNCS.PHASECHK.TRANS64 P1, [R3+URZ+0x33480], R2 ;  /* 0x03348002030095a7 */ /* 0x000e24000802007f */
[----:B0-----:R-:W-:Y:S05]  /*14ed0*/  @!P1 BRA `(.L_x_337) ;  /* 0xfffffffc00f09947 */ /* 0x001fea000383ffff */
[----:B------:R-:W-:Y:S05]  /*14ee0*/  BRA `(.L_x_419) ;  /* 0xffffffd400cc7947 */ /* 0x000fea000383ffff */
.L_x_420:
        /* <DEDUP_REMOVED lines=9> */
.L_x_3247:


//--------------------- .text._ZN7cutlass13device_kernelIN5flash11enable_sm90INS1_16FlashAttnFwdSm90INS1_25CollectiveMainloopFwdSm90ILi2EN4cute5tupleIJNS5_1CILi1EEES8_S8_EEENS6_IJNS7_ILi128EEENS7_ILi160EEENS7_ILi192EEEEEELi192ENS_12float_e4m3_tEfNS_4arch4Sm90ELb0ELb0ELb0ELb1ELb1ELb1ELb0ELb1ELb1ELb1ELb0ELb0EEENS1_21CollectiveEpilogueFwdINS6_IJSA_SC_SB_EEES9_NS_10bfloat16_tESG_Li256ELb1ELb1ELb0ELb1EEENS1_36VarlenDynamicPersistentTileSchedulerILi128ELi160ELi256ELi128ELb0ELb1ELb1ELb0ELb1ELb1EEEEEEEEEvNT_6ParamsE --------------------------
	.section	.text._ZN7cutlass13device_kernelIN5flash11enable_sm90INS1_16FlashAttnFwdSm90INS1_25CollectiveMainloopFwdSm90ILi2EN4cute5tupleIJNS5_1CILi1EEES8_S8_EEENS6_IJNS7_ILi128EEENS7_ILi160EEENS7_ILi192EEEEEELi192ENS_12float_e4m3_tEfNS_4arch4Sm90ELb0ELb0ELb0ELb1ELb1ELb1ELb0ELb1ELb1ELb1ELb0ELb0EEENS1_21CollectiveEpilogueFwdINS6_IJSA_SC_SB_EEES9_NS_10bfloat16_tESG_Li256ELb1ELb1ELb0ELb1EEENS1_36VarlenDynamicPersistentTileSchedulerILi128ELi160ELi256ELi128ELb0ELb1ELb1ELb0ELb1ELb1EEEEEEEEEvNT_6ParamsE,"ax",@progbits
	.align	128
.text._ZN7cutlass13device_kernelIN5flash11enable_sm90INS1_16FlashAttnFwdSm90INS1_25CollectiveMainloopFwdSm90ILi2EN4cute5tupleIJNS5_1CILi1EEES8_S8_EEENS6_IJNS7_ILi128EEENS7_ILi160EEENS7_ILi192EEEEEELi192ENS_12float_e4m3_tEfNS_4arch4Sm90ELb0ELb0ELb0ELb1ELb1ELb1ELb0ELb1ELb1ELb1ELb0ELb0EEENS1_21CollectiveEpilogueFwdINS6_IJSA_SC_SB_EEES9_NS_10bfloat16_tESG_Li256ELb1ELb1ELb0ELb1EEENS1_36VarlenDynamicPersistentTileSchedulerILi128ELi160ELi256ELi128ELb0ELb1ELb1ELb0ELb1ELb1EEEEEEEEEvNT_6ParamsE:
        .type           _ZN7cutlass13device_kernelIN5flash11enable_sm90INS1_16FlashAttnFwdSm90INS1_25CollectiveMainloopFwdSm90ILi2EN4cute5tupleIJNS5_1CILi1EEES8_S8_EEENS6_IJNS7_ILi128EEENS7_ILi160EEENS7_ILi192EEEEEELi192ENS_12float_e4m3_tEfNS_4arch4Sm90ELb0ELb0ELb0ELb1ELb1ELb1ELb0ELb1ELb1ELb1ELb0ELb0EEENS1_21CollectiveEpilogueFwdINS6_IJSA_SC_SB_EEES9_NS_10bfloat16_tESG_Li256ELb1ELb1ELb0ELb1EEENS1_36VarlenDynamicPersistentTileSchedulerILi128ELi160ELi256ELi128ELb0ELb1ELb1ELb0ELb1ELb1EEEEEEEEEvNT_6ParamsE,@function
        .size           _ZN7cutlass13device_kernelIN5flash11enable_sm90INS1_16FlashAttnFwdSm90INS1_25CollectiveMainloopFwdSm90ILi2EN4cute5tupleIJNS5_1CILi1EEES8_S8_EEENS6_IJNS7_ILi128EEENS7_ILi160EEENS7_ILi192EEEEEELi192ENS_12float_e4m3_tEfNS_4arch4Sm90ELb0ELb0ELb0ELb1ELb1ELb1ELb0ELb1ELb1ELb1ELb0ELb0EEENS1_21CollectiveEpilogueFwdINS6_IJSA_SC_SB_EEES9_NS_10bfloat16_tESG_Li256ELb1ELb1ELb0ELb1EEENS1_36VarlenDynamicPersistentTileSchedulerILi128ELi160ELi256ELi128ELb0ELb1ELb1ELb0ELb1ELb1EEEEEEEEEvNT_6ParamsE,(.L_x_3248 - _ZN7cutlass13device_kernelIN5flash11enable_sm90INS1_16FlashAttnFwdSm90INS1_25CollectiveMainloopFwdSm90ILi2EN4cute5tupleIJNS5_1CILi1EEES8_S8_EEENS6_IJNS7_ILi128EEENS7_ILi160EEENS7_ILi192EEEEEELi192ENS_12float_e4m3_tEfNS_4arch4Sm90ELb0ELb0ELb0ELb1ELb1ELb1ELb0ELb1ELb1ELb1ELb0ELb0EEENS1_21CollectiveEpilogueFwdINS6_IJSA_SC_SB_EEES9_NS_10bfloat16_tESG_Li256ELb1ELb1ELb0ELb1EEENS1_36VarlenDynamicPersistentTileSchedulerILi128ELi160ELi256ELi128ELb0ELb1ELb1ELb0ELb1ELb1EEEEEEEEEvNT_6ParamsE)
        .other          _ZN7cutlass13device_kernelIN5flash11enable_sm90INS1_16FlashAttnFwdSm90INS1_25CollectiveMainloopFwdSm90ILi2EN4cute5tupleIJNS5_1CILi1EEES8_S8_EEENS6_IJNS7_ILi128EEENS7_ILi160EEENS7_ILi192EEEEEELi192ENS_12float_e4m3_tEfNS_4arch4Sm90ELb0ELb0ELb0ELb1ELb1ELb1ELb0ELb1ELb1ELb1ELb0ELb0EEENS1_21CollectiveEpilogueFwdINS6_IJSA_SC_SB_EEES9_NS_10bfloat16_tESG_Li256ELb1ELb1ELb0ELb1EEENS1_36VarlenDynamicPersistentTileSchedulerILi128ELi160ELi256ELi128ELb0ELb1ELb1ELb0ELb1ELb1EEEEEEEEEvNT_6ParamsE,@"STO_CUDA_ENTRY STV_DEFAULT"
_ZN7cutlass13device_kernelIN5flash11enable_sm90INS1_16FlashAttnFwdSm90INS1_25CollectiveMainloopFwdSm90ILi2EN4cute5tupleIJNS5_1CILi1EEES8_S8_EEENS6_IJNS7_ILi128EEENS7_ILi160EEENS7_ILi192EEEEEELi192ENS_12float_e4m3_tEfNS_4arch4Sm90ELb0ELb0ELb0ELb1ELb1ELb1ELb0ELb1ELb1ELb1ELb0ELb0EEENS1_21CollectiveEpilogueFwdINS6_IJSA_SC_SB_EEES9_NS_10bfloat16_tESG_Li256ELb1ELb1ELb0ELb1EEENS1_36VarlenDynamicPersistentTileSchedulerILi128ELi160ELi256ELi128ELb0ELb1ELb1ELb0ELb1ELb1EEEEEEEEEvNT_6ParamsE:
[----:B------:R-:W0:Y:S02]  /*0000*/  LDC R1, c[0x0][0x28] ;  /* 0x00000a00ff017b82 */ /* 0x000e240000000800 */
[----:B0-----:R-:W-:Y:S01]  /*0010*/  VIADD R1, R1, 0xffffff90 ;  /* 0xffffff9001017836 */ /* 0x001fe20000000000 */
[----:B------:R-:W0:Y:S01]  /*0020*/  S2R R3, SR_TID.X ;  /* 0x0000000000037919 */ /* 0x000e220000002100 */
[----:B------:R-:W-:Y:S01]  /*0030*/  ELECT P0, URZ, PT ;  /* 0x00000000003f782f */ /* 0x000fe20003800000 */
[----:B------:R-:W-:Y:S01]  /*0040*/  BSSY B0, `(.L_x_421) ;  /* 0x000000e000007945 */ /* 0x000fe20003800000 */
[--C-:B0-----:R-:W-:Y:S02]  /*0050*/  SHF.R.U32.HI R0, RZ, 0x5, R3.reuse ;  /* 0x00000005ff007819 */ /* 0x101fe40000011603 */
[----:B------:R-:W-:-:S03]  /*0060*/  SHF.R.U32.HI R3, RZ, 0x7, R3 ;  /* 0x00000007ff037819 */ /* 0x000fc60000011603 */
[----:B------:R-:W0:Y:S02]  /*0070*/  SHFL.IDX PT, R2, R0, RZ, 0x1f ;  /* 0x00001fff00027589 */ /* 0x000e2400000e0000 */
[----:B0-----:R-:W-:-:S13]  /*0080*/  ISETP.EQ.AND P0, PT, R2, RZ, P0 ;  /* 0x000000ff0200720c */ /* 0x001fda0000702270 */
[----:B------:R-:W-:Y:S05]  /*0090*/  @!P0 BRA `(.L_x_422) ;  /* 0x0000000000208947 */ /* 0x000fea0003800000 */
[----:B------:R-:W-:Y:S02]  /*00a0*/  ULDC.64 UR4, c[0x0][0x198] ;  /* 0x0000660000047ab9 */ /* 0x000fe40000000a00 */
[----:B------:R-:W-:Y:S02]  /*00b0*/  UIADD3 UR6, UP0, UR4, 0x570, URZ ;  /* 0x0000057004067890 */ /* 0x000fe4000ff1e03f */
[----:B------:R-:W-:Y:S02]  /*00c0*/  UIADD3 UR4, UP1, UR4, 0x670, URZ ;  /* 0x0000067004047890 */ /* 0x000fe4000ff3e03f */
[----:B------:R-:W-:Y:S02]  /*00d0*/  UIADD3.X UR7, URZ, UR5, URZ, UP0, !UPT ;  /* 0x000000053f077290 */ /* 0x000fe400087fe43f */
[----:B------:R-:W-:-:S07]  /*00e0*/  UIADD3.X UR5, URZ, UR5, URZ, UP1, !UPT ;  /* 0x000000053f057290 */ /* 0x000fce0008ffe43f */
[----:B------:R0:W-:Y:S02]  /*00f0*/  UTMACCTL.PF [UR6] ;  /* 0x00000000060079b9 */ /* 0x0001e40008040000 */
[----:B------:R0:W-:Y:S02]  /*0100*/  UTMACCTL.PF [UR4] ;  /* 0x00000000040079b9 */ /* 0x0001e40008040000 */
[----:B0-----:R-:W-:Y:S01]  /*0110*/  NOP ;  /* 0x0000000000007918 */ /* 0x001fe20000000000 */
.L_x_422:
[----:B------:R-:W-:Y:S05]  /*0120*/  BSYNC B0 ;  /* 0x0000000000007941 */ /* 0x000fea0003800000 */
.L_x_421:
[----:B------:R-:W-:Y:S01]  /*0130*/  VOTEU.ANY UP0, P0 ;  /* 0x00000000003f7886 */ /* 0x000fe20000000100 */
[----:B------:R-:W0:Y:S01]  /*0140*/  SHFL.IDX PT, R3, R3, RZ, 0x1f ;  /* 0x00001fff03037589 */ /* 0x000e2200000e0000 */
[----:B------:R-:W-:Y:S01]  /*0150*/  UMOV UR4, 0x80 ;  /* 0x0000008000047882 */ /* 0x000fe20000000000 */
[----:B------:R-:W-:Y:S01]  /*0160*/  UMOV UR7, 0x100 ;  /* 0x0000010000077882 */ /* 0x000fe20000000000 */
[----:B------:R-:W-:Y:S01]  /*0170*/  VOTEU.ANY UP1, P0 ;  /* 0x00000000003f7886 */ /* 0x000fe20000020100 */
[----:B------:R-:W1:Y:S01]  /*0180*/  @UP0 S2UR UR8, SR_CgaCtaId ;  /* 0x00000000000809c3 */ /* 0x000e620000008800 */
[----:B------:R-:W2:Y:S01]  /*0190*/  SHFL.IDX PT, R2, R0, RZ, 0x1f ;  /* 0x00001fff00027589 */ /* 0x000ea200000e0000 */
[----:B------:R-:W-:Y:S01]  /*01a0*/  @UP0 UMOV UR6, 0x400 ;  /* 0x0000040000060882 */ /* 0x000fe20000000000 */
[----:B------:R-:W-:-:S04]  /*01b0*/  @UP0 UIADD3 UR4, -UR4, 0x100000, URZ ;  /* 0x0010000004040890 */ /* 0x000fc8000fffe13f */
[----:B------:R-:W-:Y:S02]  /*01c0*/  @UP0 USHF.L.U32 UR5, UR4, 0xb, URZ ;  /* 0x0000000b04050899 */ /* 0x000fe4000800063f */
[----:B------:R-:W-:Y:S01]  /*01d0*/  @UP0 USHF.L.U32 UR4, UR4, 0x1, URZ ;  /* 0x0000000104040899 */ /* 0x000fe2000800063f */
[----:B------:R-:W-:Y:S01]  /*01e0*/  VOTEU.ANY UP2, P0 ;  /* 0x00000000003f7886 */ /* 0x000fe20000040100 */
[----:B0-----:R-:W-:Y:S01]  /*01f0*/  R2UR UR9, R3 ;  /* 0x00000000030972ca */ /* 0x001fe200000e0000 */
[----:B-1----:R-:W-:Y:S01]  /*0200*/  @UP0 ULEA UR8, UR8, UR6, 0x18 ;  /* 0x0000000608080291 */ /* 0x002fe2000f8ec03f */
[----:B--2---:R-:W-:Y:S01]  /*0210*/  ISETP.NE.AND P1, PT, R2, RZ, PT ;  /* 0x000000ff0200720c */ /* 0x004fe20003f25270 */
[----:B------:R-:W-:-:S04]  /*0220*/  @UP0 UIADD3 UR6, -UR7, 0x100000, URZ ;  /* 0x0010000007060890 */ /* 0x000fc8000fffe13f */
[----:B------:R-:W-:Y:S02]  /*0230*/  @UP0 USHF.L.U32 UR7, UR6, 0xb, URZ ;  /* 0x0000000b06070899 */ /* 0x000fe4000800063f */
[----:B------:R-:W-:-:S04]  /*0240*/  @UP0 USHF.L.U32 UR6, UR6, 0x1, URZ ;  /* 0x0000000106060899 */ /* 0x000fc8000800063f */
[----:B------:R-:W-:Y:S01]  /*0250*/  UISETP.NE.AND UP0, UPT, UR9, URZ, UPT ;  /* 0x0000003f0900728c */ /* 0x000fe2000bf05270 */
[----:B------:R-:W0:Y:S02]  /*0260*/  FENCE.VIEW.ASYNC.S ;  /* 0x00000000000073c6 */ /* 0x000e240000000000 */
[----:B0-----:R0:W1:Y:S05]  /*0270*/  @UP1 SYNCS.EXCH.64 URZ, [UR8+0x33400], UR4 ;  /* 0x03340004083f15b2 */ /* 0x00106a0008000100 */
[----:B------:R0:W2:Y:S01]  /*0280*/  @UP2 SYNCS.EXCH.64 URZ, [UR8+0x33420], UR6 ;  /* 0x03342006083f25b2 */ /* 0x0000a20008000100 */
[----:B------:R-:W-:Y:S05]  /*0290*/  @P1 BRA `(.L_x_423) ;  /* 0x0000000000481947 */ /* 0x000fea0003800000 */
[----:B0-----:R-:W0:Y:S01]  /*02a0*/  S2UR UR5, SR_CgaCtaId ;  /* 0x00000000000579c3 */ /* 0x001e220000008800 */
        /* <DEDUP_REMOVED lines=12> */
[----:B0-----:R3:W4:Y:S08]  /*0370*/  SYNCS.EXCH.64 URZ, [UR8+0x33430], UR4 ;  /* 0x03343004083f75b2 */ /* 0x0017300008000100 */
[----:B------:R3:W0:Y:S01]  /*0380*/  SYNCS.EXCH.64 URZ, [UR8+0x33440], UR6 ;  /* 0x03344006083f75b2 */ /* 0x0006220008000100 */
[----:B------:R3:W0:Y:S01]  /*0390*/  SYNCS.EXCH.64 URZ, [UR8+0x33438], UR4 ;  /* 0x03343804083f75b2 */ /* 0x0006220008000100 */
[----:B------:R3:W0:Y:S02]  /*03a0*/  SYNCS.EXCH.64 URZ, [UR8+0x33448], UR6 ;  /* 0x03344806083f75b2 */ /* 0x0006240008000100 */
[----:B---3--:R-:W-:Y:S01]  /*03b0*/  NOP ;  /* 0x0000000000007918 */ /* 0x008fe20000000000 */
.L_x_423:
[----:B------:R-:W3:Y:S01]  /*03c0*/  SHFL.IDX PT, R2, R0, RZ, 0x1f ;  /* 0x00001fff00027589 */ /* 0x000ee200000e0000 */
[----:B------:R-:W-:Y:S01]  /*03d0*/  NOP ;  /* 0x0000000000007918 */ /* 0x000fe20000000000 */
[----:B---3--:R-:W-:-:S13]  /*03e0*/  ISETP.NE.AND P0, PT, R2, RZ, PT ;  /* 0x000000ff0200720c */ /* 0x008fda0003f05270 */
        /* <DEDUP_REMOVED lines=14> */
[----:B0-----:R3:W0:Y:S08]  /*04d0*/  SYNCS.EXCH.64 URZ, [UR8+0x33450], UR4 ;  /* 0x03345004083f75b2 */ /* 0x0016300008000100 */
[----:B------:R3:W0:Y:S01]  /*04e0*/  SYNCS.EXCH.64 URZ, [UR8+0x33460], UR6 ;  /* 0x03346006083f75b2 */ /* 0x0006220008000100 */
[----:B------:R3:W0:Y:S01]  /*04f0*/  SYNCS.EXCH.64 URZ, [UR8+0x33458], UR4 ;  /* 0x03345804083f75b2 */ /* 0x0006220008000100 */
[----:B------:R3:W0:Y:S02]  /*0500*/  SYNCS.EXCH.64 URZ, [UR8+0x33468], UR6 ;  /* 0x03346806083f75b2 */ /* 0x0006240008000100 */
[----:B---3--:R-:W-:Y:S01]  /*0510*/  NOP ;  /* 0x0000000000007918 */ /* 0x008fe20000000000 */
.L_x_424:
[----:B------:R-:W3:Y:S01]  /*0520*/  SHFL.IDX PT, R2, R0, RZ, 0x1f ;  /* 0x00001fff00027589 */ /* 0x000ee200000e0000 */
[----:B------:R-:W-:Y:S01]  /*0530*/  NOP ;  /* 0x0000000000007918 */ /* 0x000fe20000000000 */
[----:B---3--:R-:W-:-:S13]  /*0540*/  ISETP.NE.AND P0, PT, R2, RZ, PT ;  /* 0x000000ff0200720c */ /* 0x008fda0003f05270 */
[----:B------:R-:W-:Y:S05]  /*0550*/  @P0 BRA `(.L_x_425) ;  /* 0x0000000000380947 */ /* 0x000fea0003800000 */
[----:B0-----:R-:W0:Y:S01]  /*0560*/  S2UR UR5, SR_CgaCtaId ;  /* 0x00000000000579c3 */ /* 0x001e220000008800 */
[----:B------:R-:W-:Y:S01]  /*0570*/  UMOV UR4, 0x400 ;  /* 0x0000040000047882 */ /* 0x000fe20000000000 */
[----:B------:R-:W-:Y:S01]  /*0580*/  UMOV UR7, 0x80 ;  /* 0x0000008000077882 */ /* 0x000fe20000000000 */
[----:B------:R-:W-:Y:S01]  /*0590*/  ELECT P0, URZ, PT ;  /* 0x00000000003f782f */ /* 0x000fe20003800000 */
[----:B0-----:R-:W-:Y:S02]  /*05a0*/  ULEA UR6, UR5, UR4, 0x18 ;  /* 0x0000000405067291 */ /* 0x001fe4000f8ec03f */
[----:B------:R-:W-:-:S04]  /*05b0*/  UIADD3 UR4, -UR7, 0x100000, URZ ;  /* 0x0010000007047890 */ /* 0x000fc8000fffe13f */
[----:B------:R-:W-:Y:S02]  /*05c0*/  USHF.L.U32 UR5, UR4, 0xb, URZ ;  /* 0x0000000b04057899 */ /* 0x000fe4000800063f */
[----:B------:R-:W-:Y:S01]  /*05d0*/  USHF.L.U32 UR4, UR4, 0x1, URZ ;  /* 0x0000000104047899 */ /* 0x000fe2000800063f */
[----:B------:R-:W0:Y:S11]  /*05e0*/  FENCE.VIEW.ASYNC.S ;  /* 0x00000000000073c6 */ /* 0x000e360000000000 */
[----:B0-----:R3:W0:Y:S01]  /*05f0*/  SYNCS.EXCH.64 URZ, [UR6+0x33470], UR4 ;  /* 0x03347004063f75b2 */ /* 0x0016220008000100 */
[----:B------:R3:W0:Y:S01]  /*0600*/  SYNCS.EXCH.64 URZ, [UR6+0x33480], UR4 ;  /* 0x03348004063f75b2 */ /* 0x0006220008000100 */
[----:B------:R3:W0:Y:S01]  /*0610*/  SYNCS.EXCH.64 URZ, [UR6+0x33478], UR4 ;  /* 0x03347804063f75b2 */ /* 0x0006220008000100 */
[----:B------:R3:W0:Y:S02]  /*0620*/  SYNCS.EXCH.64 URZ, [UR6+0x33488], UR4 ;  /* 0x03348804063f75b2 */ /* 0x0006240008000100 */
[----:B---3--:R-:W-:Y:S01]  /*0630*/  NOP ;  /* 0x0000000000007918 */ /* 0x008fe20000000000 */
.L_x_425:
        /* <DEDUP_REMOVED lines=22> */
.L_x_426:
[----:B------:R-:W3:Y:S01]  /*07a0*/  SHFL.IDX PT, R3, R0, RZ, 0x1f ;  /* 0x00001fff00037589 */ /* 0x000ee200000e0000 */
[----:B------:R-:W-:Y:S01]  /*07b0*/  NOP ;  /* 0x0000000000007918 */ /* 0x000fe20000000000 */
[----:B------:R-:W0:Y:S01]  /*07c0*/  S2R R2, SR_CgaCtaId ;  /* 0x0000000000027919 */ /* 0x000e220000008800 */
[----:B---3--:R-:W-:-:S13]  /*07d0*/  ISETP.NE.AND P0, PT, R3, RZ, PT ;  /* 0x000000ff0300720c */ /* 0x008fda0003f05270 */
[----:B0-----:R-:W-:Y:S05]  /*07e0*/  @P0 BRA `(.L_x_427) ;  /* 0x0000000000480947 */ /* 0x001fea0003800000 */
[----:B------:R-:W0:Y:S01]  /*07f0*/  S2UR UR5, SR_CgaCtaId ;  /* 0x00000000000579c3 */ /* 0x000e220000008800 */
        /* <DEDUP_REMOVED lines=12> */
[----:B0-----:R0:W3:Y:S08]  /*08c0*/  SYNCS.EXCH.64 URZ, [UR8+0x334b0], UR4 ;  /* 0x0334b004083f75b2 */ /* 0x0010f00008000100 */
[----:B------:R0:W0:Y:S01]  /*08d0*/  SYNCS.EXCH.64 URZ, [UR8+0x334c0], UR6 ;  /* 0x0334c006083f75b2 */ /* 0x0000220008000100 */
[----:B------:R0:W0:Y:S01]  /*08e0*/  SYNCS.EXCH.64 URZ, [UR8+0x334b8], UR4 ;  /* 0x0334b804083f75b2 */ /* 0x0000220008000100 */
[----:B------:R0:W0:Y:S01]  /*08f0*/  SYNCS.EXCH.64 URZ, [UR8+0x334c8], UR6 ;  /* 0x0334c806083f75b2 */ /* 0x0000220008000100 */
[----:B------:R-:W-:Y:S01]  /*0900*/  NOP ;  /* 0x0000000000007918 */ /* 0x000fe20000000000 */
.L_x_427:
[----:B------:R-:W-:Y:S01]  /*0910*/  PLOP3.LUT P0, PT, PT, PT, UP0, 0x80, 0x0 ;  /* 0x000000000000781c */ /* 0x000fe20003f0f008 */
[----:B------:R-:W-:Y:S01]  /*0920*/  UMOV UR36, 0x1 ;  /* 0x0000000100247882 */ /* 0x000fe20000000000 */
[----:B------:R-:W-:Y:S01]  /*0930*/  NOP ;  /* 0x0000000000007918 */ /* 0x000fe20000000000 */
[----:B------:R-:W-:Y:S01]  /*0940*/  USEL UR36, UR36, 0x2, !UP0 ;  /* 0x0000000224247887 */ /* 0x000fe2000c000000 */
[----:B------:R-:W-:Y:S01]  /*0950*/  BSSY B8, `(.L_x_428) ;  /* 0x0002a2c000087945 */ /* 0x000fe20003800000 */
[----:B------:R-:W-:Y:S01]  /*0960*/  ULDC.64 UR50, c[0x0][0x208] ;  /* 0x0000820000327ab9 */ /* 0x000fe20000000a00 */
[----:B01234-:R-:W-:Y:S07]  /*0970*/  BAR.SYNC.DEFER_BLOCKING 0x0 ;  /* 0x0000000000007b1d */ /* 0x01ffee0000010000 */
[----:B------:R-:W-:Y:S05]  /*0980*/  @!P0 BRA `(.L_x_429) ;  /* 0x0000022000f48947 */ /* 0x000fea0003800000 */
.L_x_430:
        /* <DEDUP_REMOVED lines=8> */
[----:B-1----:R-:W-:-:S06]  /*0a10*/  ULEA UR4, UR38, UR4, 0x18 ;  /* 0x0000000426047291 */ /* 0x002fcc000f8ec03f */
[----:B------:R-:W-:Y:S01]  /*0a20*/  IMAD.U32 R18, RZ, RZ, UR4 ;  /* 0x00000004ff127e24 */ /* 0x000fe2000f8e00ff */
[----:B0-----:R-:W-:Y:S01]  /*0a30*/  SHF.R.U32.HI R0, RZ, 0x7, R0 ;  /* 0x00000007ff007819 */ /* 0x001fe20000011600 */
[----:B------:R-:W-:-:S03]  /*0a40*/  ULDC UR4, c[0x0][0xc3c] ;  /* 0x00030f0000047ab9 */ /* 0x000fc60000000800 */
[----:B------:R-:W-:-:S13]  /*0a50*/  ISETP.NE.AND P0, PT, R0, 0x1, PT ;  /* 0x000000010000780c */ /* 0x000fda0003f05270 */
[----:B------:R-:W-:Y:S08]  /*0a60*/  @!P0 BAR.ARV 0x9, 0x100 ;  /* 0x0244000000008b1d */ /* 0x000ff00000002000 */
[----:B------:R-:W-:Y:S06]  /*0a70*/  BAR.SYNC.DEFER_BLOCKING 0x5, 0x180 ;  /* 0x0146000000007b1d */ /* 0x000fec0000010000 */
[----:B------:R-:W0:Y:S02]  /*0a80*/  LDS.128 R220, [R18+0x334d0] ;  /* 0x0334d00012dc7984 */ /* 0x000e240000000c00 */
[----:B------:R-:W-:Y:S06]  /*0a90*/  BAR.ARV 0x4, 0x180 ;  /* 0x0106000000007b1d */ /* 0x000fec0000002000 */
[----:B0-----:R-:W-:-:S13]  /*0aa0*/  ISETP.GE.AND P0, PT, R223, UR4, PT ;  /* 0x00000004df007c0c */ /* 0x001fda000bf06270 */
[----:B------:R-:W-:Y:S05]  /*0ab0*/  @P0 BRA `(.L_x_431) ;  /* 0x000002a000540947 */ /* 0x000fea0003800000 */
[----:B------:R-:W0:Y:S01]  /*0ac0*/  S2R R0, SR_TID.X ;  /* 0x0000000000007919 */ /* 0x000e220000002100 */
[----:B------:R-:W-:Y:S01]  /*0ad0*/  R2UR UR48, R18 ;  /* 0x00000000123072ca */ /* 0x000fe200000e0000 */
[----:B------:R-:W-:Y:S01]  /*0ae0*/  IMAD.MOV.U32 R19, RZ, RZ, RZ ;  /* 0x000000ffff137224 */ /* 0x000fe200078e00ff */
[----:B------:R-:W-:Y:S01]  /*0af0*/  ULOP3.LUT UR49, UR36, 0x1, URZ, 0xfc, !UPT ;  /* 0x0000000124317892 */ /* 0x000fe2000f8efc3f */
[----:B------:R-:W-:-:S10]  /*0b00*/  UMOV UR37, URZ ;  /* 0x0000003f00257c82 */ /* 0x000fd40008000000 */
[----:B------:R-:W-:Y:S01]  /*0b10*/  UIADD3 UR48, UR48, 0x1e200, URZ ;  /* 0x0001e20030307890 */ /* 0x000fe2000fffe03f */
[----:B0-----:R-:W-:-:S05]  /*0b20*/  VIADD R0, R0, 0xffffff80 ;  /* 0xffffff8000007836 */ /* 0x001fca0000000000 */
[----:B------:R-:W-:Y:S02]  /*0b30*/  SHF.R.S32.HI R3, RZ, 0x1f, R0 ;  /* 0x0000001fff037819 */ /* 0x000fe40000011400 */
[-C--:B------:R-:W-:Y:S02]  /*0b40*/  LEA.HI R6, R0, R0.reuse, RZ, 0x1 ;  /* 0x0000000000067211 */ /* 0x080fe400078f08ff */
[CC--:B------:R-:W-:Y:S02]  /*0b50*/  LEA.HI R4, R3.reuse, R0.reuse, RZ, 0x4 ;  /* 0x0000000003047211 */ /* 0x0c0fe400078f20ff */
[CC--:B------:R-:W-:Y:S02]  /*0b60*/  LEA.HI R2, R3.reuse, R0.reuse, RZ, 0x7 ;  /* 0x0000000003027211 */ /* 0x0c0fe400078f38ff */
[----:B------:R-:W-:Y:S02]  /*0b70*/  SHF.R.S32.HI R11, RZ, 0x1, R6 ;  /* 0x00000001ff0b7819 */ /* 0x000fe40000011406 */
[----:B------:R-:W-:-:S02]  /*0b80*/  LEA.HI R5, R3, R0, RZ, 0x5 ;  /* 0x0000000003057211 */ /* 0x000fc400078f28ff */
[----:B------:R-:W-:Y:S02]  /*0b90*/  LEA.HI R8, R3, R0, RZ, 0x2 ;  /* 0x0000000003087211 */ /* 0x000fe400078f10ff */
[----:B------:R-:W-:Y:S02]  /*0ba0*/  LOP3.LUT R7, R6, 0xfffffffe, RZ, 0xc0, !PT ;  /* 0xfffffffe06077812 */ /* 0x000fe400078ec0ff */
[----:B------:R-:W-:Y:S02]  /*0bb0*/  LOP3.LUT R3, R4, 0x3fffff0, RZ, 0xc0, !PT ;  /* 0x03fffff004037812 */ /* 0x000fe400078ec0ff */
[----:B------:R-:W-:Y:S01]  /*0bc0*/  LOP3.LUT R9, R2, 0xffffff80, RZ, 0xc0, !PT ;  /* 0xffffff8002097812 */ /* 0x000fe200078ec0ff */
[----:B------:R-:W-:Y:S01]  /*0bd0*/  IMAD.IADD R7, R0, 0x1, -R7 ;  /* 0x0000000100077824 */ /* 0x000fe200078e0a07 */
[----:B------:R-:W-:Y:S01]  /*0be0*/  LEA.HI R6, R6, R11, RZ, 0x1 ;  /* 0x0000000b06067211 */ /* 0x000fe200078f08ff */
[C---:B------:R-:W-:Y:S01]  /*0bf0*/  IMAD.IADD R3, R0.reuse, 0x1, -R3 ;  /* 0x0000000100037824 */ /* 0x040fe200078e0a03 */
[----:B------:R-:W-:Y:S01]  /*0c00*/  IADD3 R10, R0, -R9, RZ ;  /* 0x80000009000a7210 */ /* 0x000fe20007ffe0ff */
[----:B------:R-:W-:Y:S01]  /*0c10*/  IMAD.SHL.U32 R0, R5, 0x20, RZ ;  /* 0x0000002005007824 */ /* 0x000fe200078e00ff */
[----:B------:R-:W-:Y:S01]  /*0c20*/  LOP3.LUT R6, R6, 0x3fffffe, RZ, 0xc0, !PT ;  /* 0x03fffffe06067812 */ /* 0x000fe200078ec0ff */
[----:B------:R-:W-:Y:S01]  /*0c30*/  IMAD.SHL.U32 R228, R7, 0x8, RZ ;  /* 0x0000000807e47824 */ /* 0x000fe200078e00ff */
[----:B------:R-:W-:-:S02]  /*0c40*/  SHF.R.S32.HI R2, RZ, 0x2, R8 ;  /* 0x00000002ff027819 */ /* 0x000fc40000011408 */
[----:B------:R-:W-:Y:S01]  /*0c50*/  SHF.R.S32.HI R9, RZ, 0x1f, R8 ;  /* 0x0000001fff097819 */ /* 0x000fe20000011408 */
[C---:B------:R-:W-:Y:S01]  /*0c60*/  IMAD.IADD R6, R11.reuse, 0x1, -R6 ;  /* 0x000000010b067824 */ /* 0x040fe200078e0a06 */
[----:B------:R-:W-:Y:S01]  /*0c70*/  SHF.R.S32.HI R5, RZ, 0x4, R4 ;  /* 0x00000004ff057819 */ /* 0x000fe20000011404 */
[----:B------:R-:W-:Y:S01]  /*0c80*/  VIADD R11, R11, 0x80 ;  /* 0x000000800b0b7836 */ /* 0x000fe20000000000 */
[----:B------:R-:W-:Y:S02]  /*0c90*/  LOP3.LUT R0, R0, 0xfffffc00, RZ, 0xc0, !PT ;  /* 0xfffffc0000007812 */ /* 0x000fe400078ec0ff */
[----:B------:R-:W-:Y:S02]  /*0ca0*/  LEA.HI R9, R9, R2, RZ, 0x2 ;  /* 0x0000000209097211 */ /* 0x000fe400078f10ff */
[----:B------:R-:W-:Y:S01]  /*0cb0*/  LEA.HI R4, R4, R5, RZ, 0x1 ;  /* 0x0000000504047211 */ /* 0x000fe200078f08ff */
[----:B------:R-:W-:Y:S01]  /*0cc0*/  IMAD R3, R3, 0x40, R0 ;  /* 0x0000004003037824 */ /* 0x000fe200078e0200 */
[----:B------:R-:W-:-:S02]  /*0cd0*/  LOP3.LUT R9, R9, 0xfffffffc, RZ, 0xc0, !PT ;  /* 0xfffffffc09097812 */ /* 0x000fc400078ec0ff */
[----:B------:R-:W-:Y:S02]  /*0ce0*/  LOP3.LUT R4, R4, 0x1ffffffe, RZ, 0xc0, !PT ;  /* 0x1ffffffe04047812 */ /* 0x000fe400078ec0ff */
[----:B------:R-:W-:Y:S01]  /*0cf0*/  SHF.R.S32.HI R0, RZ, 0x1f, R11 ;  /* 0x0000001fff007819 */ /* 0x000fe2000001140b */
[----:B------:R-:W-:Y:S01]  /*0d00*/  IMAD.IADD R9, R2, 0x1, -R9 ;  /* 0x0000000102097824 */ /* 0x000fe200078e0a09 */
[C---:B------:R-:W-:Y:S01]  /*0d10*/  LEA R8, R5.reuse, R6, 0x3 ;  /* 0x0000000605087211 */ /* 0x040fe200078e18ff */
[----:B------:R-:W-:Y:S01]  /*0d20*/  IMAD.IADD R4, R5, 0x1, -R4 ;  /* 0x0000000105047824 */ /* 0x000fe200078e0a04 */
[-C--:B------:R-:W-:Y:S01]  /*0d30*/  LEA.HI R2, R0, R11.reuse, RZ, 0x3 ;  /* 0x0000000b00027211 */ /* 0x080fe200078f18ff */
[----:B------:R-:W-:Y:S01]  /*0d40*/  IMAD.SHL.U32 R9, R9, 0x80, RZ ;  /* 0x0000008009097824 */ /* 0x000fe200078e00ff */
[----:B------:R-:W-:Y:S01]  /*0d50*/  LEA.HI R6, R11, R11, RZ, 0x1 ;  /* 0x0000000b0b067211 */ /* 0x000fe200078f08ff */
[----:B------:R-:W-:Y:S01]  /*0d60*/  IMAD R3, R4, 0x8, R3 ;  /* 0x0000000804037824 */ /* 0x000fe200078e0203 */
[----:B------:R-:W-:Y:S01]  /*0d70*/  SHF.R.S32.HI R5, RZ, 0x1f, R10 ;  /* 0x0000001fff057819 */ /* 0x000fe2000001140a */
[----:B------:R-:W-:Y:S01]  /*0d80*/  IMAD.SHL.U32 R2, R2, 0x40, RZ ;  /* 0x0000004002027824 */ /* 0x000fe200078e00ff */
[----:B------:R-:W-:Y:S01]  /*0d90*/  LOP3.LUT R0, R6, 0x3fffffe, RZ, 0xc0, !PT ;  /* 0x03fffffe06007812 */ /* 0x000fe200078ec0ff */
[----:B------:R-:W-:Y:S01]  /*0da0*/  VIADD R4, R228, 0x40 ;  /* 0x00000040e4047836 */ /* 0x000fe20000000000 */
[----:B------:R0:W-:Y:S01]  /*0db0*/  STL [R1+0x68], R3 ;  /* 0x0000680301007387 */ /* 0x0001e20000100800 */
[----:B------:R-:W-:-:S02]  /*0dc0*/  LEA.HI R5, R5, R10, RZ, 0x2 ;  /* 0x0000000a05057211 */ /* 0x000fc400078f10ff */
[----:B------:R-:W-:Y:S01]  /*0dd0*/  IMAD.IADD R0, R11, 0x1, -R0 ;  /* 0x000000010b007824 */ /* 0x000fe200078e0a00 */
[C---:B------:R-:W-:Y:S02]  /*0de0*/  IADD3 R11, R228.reuse, 0x20, RZ ;  /* 0x00000020e40b7810 */ /* 0x040fe40007ffe0ff */
[C---:B------:R-:W-:Y:S02]  /*0df0*/  IADD3 R226, R228.reuse, R4, RZ ;  /* 0x00000004e4e27210 */ /* 0x040fe40007ffe0ff */
[----:B------:R-:W-:Y:S01]  /*0e00*/  LOP3.LUT R5, R5, 0x7ffffffc, RZ, 0xc0, !PT ;  /* 0x7ffffffc05057812 */ /* 0x000fe200078ec0ff */
[----:B------:R-:W-:Y:S01]  /*0e10*/  IMAD.IADD R225, R228, 0x1, R11 ;  /* 0x00000001e4e17824 */ /* 0x000fe200078e020b */
[----:B0-----:R-:W-:Y:S01]  /*0e20*/  LOP3.LUT R3, R2, 0xfffffe00, RZ, 0xc0, !PT ;  /* 0xfffffe0002037812 */ /* 0x001fe200078ec0ff */
[----:B------:R0:W-:Y:S01]  /*0e30*/  STL [R1+0x20], R11 ;  /* 0x0000200b01007387 */ /* 0x0001e20000100800 */
[----:B------:R-:W-:Y:S01]  /*0e40*/  LOP3.LUT R13, R9, 0x180, RZ, 0xc0, !PT ;  /* 0x00000180090d7812 */ /* 0x000fe200078ec0ff */
[----:B------:R-:W-:Y:S01]  /*0e50*/  IMAD.IADD R5, R10, 0x1, -R5 ;  /* 0x000000010a057824 */ /* 0x000fe200078e0a05 */
[----:B------:R-:W-:Y:S01]  /*0e60*/  SHF.L.U32 R16, R7, 0x4, RZ ;  /* 0x0000000407107819 */ /* 0x000fe200000006ff */
[----:B------:R-:W-:Y:S01]  /*0e70*/  IMAD R0, R0, 0x40, R3 ;  /* 0x0000004000007824 */ /* 0x000fe200078e0203 */
[----:B------:R-:W-:Y:S01]  /*0e80*/  SHF.R.S32.HI R3, RZ, 0x1f, R226 ;  /* 0x0000001fff037819 */ /* 0x000fe200000114e2 */
[----:B------:R-:W-:Y:S01]  /*0e90*/  IMAD.MOV.U32 R10, RZ, RZ, -0x2 ;  /* 0xfffffffeff0a7424 */ /* 0x000fe200078e00ff */
[----:B------:R-:W-:Y:S01]  /*0ea0*/  SHF.R.U32.HI R12, RZ, 0x3, R13 ;  /* 0x00000003ff0c7819 */ /* 0x000fe2000001160d */
[----:B------:R-:W-:Y:S01]  /*0eb0*/  VIADD R7, R228, 0x10 ;  /* 0x00000010e4077836 */ /* 0x000fe20000000000 */
[----:B------:R1:W-:Y:S01]  /*0ec0*/  STL [R1+0x44], R0 ;  /* 0x0000440001007387 */ /* 0x0003e20000100800 */
[----:B0-----:R-:W-:Y:S01]  /*0ed0*/  IMAD.SHL.U32 R11, R8, 0x40, RZ ;  /* 0x00000040080b7824 */ /* 0x001fe200078e00ff */
[----:B------:R-:W-:Y:S01]  /*0ee0*/  LEA.HI R2, R3, R226, RZ, 0x4 ;  /* 0x000000e203027211 */ /* 0x000fe200078f20ff */
[----:B------:R-:W-:Y:S01]  /*0ef0*/  IMAD R10, R5, R10, 0xa0 ;  /* 0x000000a0050a7424 */ /* 0x000fe200078e020a */
[----:B------:R0:W-:Y:S01]  /*0f00*/  STL [R1+0x1c], R4 ;  /* 0x00001c0401007387 */ /* 0x0001e20000100800 */
[----:B------:R-:W-:Y:S01]  /*0f10*/  LEA.HI R8, R3, R226, RZ, 0x6 ;  /* 0x000000e203087211 */ /* 0x000fe200078f30ff */
[C---:B------:R-:W-:Y:S01]  /*0f20*/  VIADD R23, R16.reuse, 0x60 ;  /* 0x0000006010177836 */ /* 0x040fe20000000000 */
[----:B------:R-:W-:Y:S01]  /*0f30*/  SHF.R.S32.HI R6, RZ, 0x1, R6 ;  /* 0x00000001ff067819 */ /* 0x000fe20000011406 */
[----:B------:R-:W-:Y:S01]  /*0f40*/  STL [R1+0x38], R11 ;  /* 0x0000380b01007387 */ /* 0x000fe20000100800 */
[----:B------:R-:W-:Y:S01]  /*0f50*/  VIADD R22, R16, 0x80 ;  /* 0x0000008010167836 */ /* 0x000fe20000000000 */
[----:B-1----:R-:W-:Y:S01]  /*0f60*/  SHF.R.S32.HI R0, RZ, 0x1f, R225 ;  /* 0x0000001fff007819 */ /* 0x002fe200000114e1 */
[----:B------:R-:W-:Y:S01]  /*0f70*/  IMAD.SHL.U32 R9, R8, 0x80, RZ ;  /* 0x0000008008097824 */ /* 0x000fe200078e00ff */
[----:B------:R-:W-:Y:S01]  /*0f80*/  LOP3.LUT R8, R13, 0x30, R2, 0xf8, !PT ;  /* 0x000000300d087812 */ /* 0x000fe200078ef802 */
[----:B------:R-:W-:Y:S01]  /*0f90*/  STL [R1+0x30], R13 ;  /* 0x0000300d01007387 */ /* 0x000fe20000100800 */
[-C--:B0-----:R-:W-:Y:S01]  /*0fa0*/  LEA.HI R4, R0, R225.reuse, RZ, 0x6 ;  /* 0x000000e100047211 */ /* 0x081fe200078f30ff */
[----:B------:R-:W-:Y:S01]  /*0fb0*/  VIADD R224, R16, 0xa0 ;  /* 0x000000a010e07836 */ /* 0x000fe20000000000 */
[----:B------:R-:W-:Y:S01]  /*0fc0*/  LEA.HI R0, R0, R225, RZ, 0x4 ;  /* 0x000000e100007211 */ /* 0x000fe200078f20ff */
[----:B------:R-:W-:Y:S01]  /*0fd0*/  STL [R1+0x34], R12 ;  /* 0x0000340c01007387 */ /* 0x000fe20000100800 */
[----:B------:R-:W-:Y:S01]  /*0fe0*/  LOP3.LUT R9, R9, 0xffffe000, RZ, 0xc0, !PT ;  /* 0xffffe00009097812 */ /* 0x000fe200078ec0ff */
[----:B------:R-:W-:Y:S01]  /*0ff0*/  IMAD.SHL.U32 R4, R4, 0x80, RZ ;  /* 0x0000008004047824 */ /* 0x000fe200078e00ff */
[----:B------:R-:W-:Y:S01]  /*1000*/  LOP3.LUT R3, R13, 0x30, R0, 0xf8, !PT ;  /* 0x000000300d037812 */ /* 0x000fe200078ef800 */
[----:B------:R-:W-:Y:S01]  /*1010*/  STL [R1+0x64], R10 ;  /* 0x0000640a01007387 */ /* 0x000fe20000100800 */
[-C--:B------:R-:W-:Y:S01]  /*1020*/  LOP3.LUT R8, R8, R12.reuse, RZ, 0x3c, !PT ;  /* 0x0000000c08087212 */ /* 0x080fe200078e3cff */
[----:B------:R-:W-:Y:S01]  /*1030*/  IMAD.SHL.U32 R6, R6, 0x80, RZ ;  /* 0x0000008006067824 */ /* 0x000fe200078e00ff */
[----:B------:R-:W-:Y:S01]  /*1040*/  LOP3.LUT R4, R4, 0xffffe000, RZ, 0xc0, !PT ;  /* 0xffffe00004047812 */ /* 0x000fe200078ec0ff */
[----:B------:R-:W-:Y:S01]  /*1050*/  STL [R1+0x14], RZ ;  /* 0x000014ff01007387 */ /* 0x000fe20000100800 */
[----:B------:R-:W-:-:S02]  /*1060*/  LOP3.LUT R3, R3, R12, RZ, 0x3c, !PT ;  /* 0x0000000c03037212 */ /* 0x000fc400078e3cff */
[-C--:B------:R-:W-:Y:S01]  /*1070*/  IADD3 R9, R8, R11.reuse, R9 ;  /* 0x0000000b08097210 */ /* 0x080fe20007ffe009 */
[----:B------:R-:W-:Y:S01]  /*1080*/  STL [R1+0x3c], RZ ;  /* 0x00003cff01007387 */ /* 0x000fe20000100800 */
[----:B------:R-:W-:Y:S01]  /*1090*/  IADD3 R5, R3, R11, R4 ;  /* 0x0000000b03057210 */ /* 0x000fe20007ffe004 */
[C---:B------:R-:W-:Y:S01]  /*10a0*/  VIADD R3, R228.reuse, 0x30 ;  /* 0x00000030e4037836 */ /* 0x040fe20000000000 */
[----:B------:R-:W-:Y:S01]  /*10b0*/  IADD3 R4, R228, 0x50, RZ ;  /* 0x00000050e4047810 */ /* 0x000fe20007ffe0ff */
[----:B------:R-:W-:Y:S01]  /*10c0*/  STL [R1+0x2c], RZ ;  /* 0x00002cff01007387 */ /* 0x000fe20000100800 */
[----:B------:R-:W-:Y:S02]  /*10d0*/  SHF.R.S32.HI R8, RZ, 0x1f, R23 ;  /* 0x0000001fff087819 */ /* 0x000fe40000011417 */
[----:B------:R-:W-:Y:S01]  /*10e0*/  SHF.R.S32.HI R227, RZ, 0x4, R0 ;  /* 0x00000004ffe37819 */ /* 0x000fe20000011400 */
[----:B------:R0:W-:Y:S01]  /*10f0*/  STL [R1+0x18], R7 ;  /* 0x0000180701007387 */ /* 0x0001e20000100800 */
[----:B------:R-:W-:Y:S01]  /*1100*/  SHF.R.S32.HI R0, RZ, 0x4, R2 ;  /* 0x00000004ff007819 */ /* 0x000fe20000011402 */
[----:B------:R-:W-:Y:S01]  /*1110*/  IMAD.IADD R2, R18, 0x1, R5 ;  /* 0x0000000112027824 */ /* 0x000fe200078e0205 */
[----:B------:R-:W-:Y:S01]  /*1120*/  SHF.R.S32.HI R17, RZ, 0x1f, R16 ;  /* 0x0000001fff117819 */ /* 0x000fe20000011410 */
[----:B------:R1:W-:Y:S04]  /*1130*/  STL [R1+0x24], R3 ;  /* 0x0000240301007387 */ /* 0x0003e80000100800 */
[----:B------:R2:W-:Y:S01]  /*1140*/  STL [R1+0x28], R4 ;  /* 0x0000280401007387 */ /* 0x0005e20000100800 */
[----:B0-----:R-:W-:-:S03]  /*1150*/  SHF.R.S32.HI R7, RZ, 0x1f, R224 ;  /* 0x0000001fff077819 */ /* 0x001fc600000114e0 */
[----:B------:R-:W-:Y:S01]  /*1160*/  STL [R1+0xc], R8 ;  /* 0x00000c0801007387 */ /* 0x000fe20000100800 */
[----:B-1----:R-:W-:Y:S02]  /*1170*/  LOP3.LUT R3, R13, 0x30, R16, 0xf8, !PT ;  /* 0x000000300d037812 */ /* 0x002fe400078ef810 */
[----:B--2---:R-:W-:Y:S02]  /*1180*/  SHF.R.S32.HI R4, RZ, 0x1f, R22 ;  /* 0x0000001fff047819 */ /* 0x004fe40000011416 */
[----:B------:R-:W-:-:S03]  /*1190*/  LOP3.LUT R3, R3, R12, RZ, 0x3c, !PT ;  /* 0x0000000c03037212 */ /* 0x000fc600078e3cff */
[----:B------:R0:W-:Y:S01]  /*11a0*/  STL [R1+0x8], R4 ;  /* 0x0000080401007387 */ /* 0x0001e20000100800 */
[----:B------:R-:W-:-:S03]  /*11b0*/  IADD3 R3, R18, R11, R3 ;  /* 0x0000000b12037210 */ /* 0x000fc60007ffe003 */
[----:B------:R-:W-:Y:S01]  /*11c0*/  STL [R1+0x4], R7 ;  /* 0x0000040701007387 */ /* 0x000fe20000100800 */
[----:B0-----:R-:W-:-:S05]  /*11d0*/  LOP3.LUT R4, R6, 0x180, RZ, 0xc0, !PT ;  /* 0x0000018006047812 */ /* 0x001fca00078ec0ff */
[----:B------:R-:W-:Y:S04]  /*11e0*/  STL [R1+0x40], R4 ;  /* 0x0000400401007387 */ /* 0x000fe80000100800 */
[----:B------:R0:W-:Y:S04]  /*11f0*/  STL [R1], R0 ;  /* 0x0000000001007387 */ /* 0x0001e80000100800 */
[----:B------:R1:W-:Y:S04]  /*1200*/  STL [R1+0x60], R3 ;  /* 0x0000600301007387 */ /* 0x0003e80000100800 */
[----:B------:R1:W-:Y:S01]  /*1210*/  STL [R1+0x5c], R2 ;  /* 0x00005c0201007387 */ /* 0x0003e20000100800 */
[----:B0-----:R-:W-:-:S05]  /*1220*/  IMAD.IADD R0, R18, 0x1, R9 ;  /* 0x0000000112007824 */ /* 0x001fca00078e0209 */
[----:B------:R1:W-:Y:S02]  /*1230*/  STL [R1+0x58], R0 ;  /* 0x0000580001007387 */ /* 0x0003e40000100800 */
.L_x_630:
[----:B01----:R-:W0:Y:S02]  /*1240*/  LDC.64 R2, c[0x0][0xc88] ;  /* 0x00032200ff027b82 */ /* 0x003e240000000a00 */
[----:B0-----:R-:W-:-:S05]  /*1250*/  IMAD.WIDE R2, R223, 0x4, R2 ;  /* 0x00000004df027825 */ /* 0x001fca00078e0202 */
[----:B--2---:R0:W2:Y:S01]  /*1260*/  LDG.E R0, desc[UR50][R2.64] ;  /* 0x0000003202007981 */ /* 0x0040a2000c1e1900 */
[----:B------:R-:W-:Y:S05]  /*1270*/  YIELD ;  /* 0x0000000000007946 */ /* 0x000fea0003800000 */
[----:B------:R-:W-:Y:S01]  /*1280*/  ULDC.64 UR4, c[0x0][0xa28] ;  /* 0x00028a0000047ab9 */ /* 0x000fe20000000a00 */
[----:B------:R-:W-:Y:S01]  /*1290*/  ULDC.64 UR8, c[0x0][0xa18] ;  /* 0x0002860000087ab9 */ /* 0x000fe20000000a00 */
[----:B------:R-:W-:Y:S01]  /*12a0*/  ISETP.NE.U32.AND P1, PT, RZ, UR4, PT ;  /* 0x00000004ff007c0c */ /* 0x000fe2000bf25070 */
[----:B------:R-:W-:Y:S01]  /*12b0*/  ULDC.64 UR6, c[0x0][0xa08] ;  /* 0x0002820000067ab9 */ /* 0x000fe20000000a00 */
[----:B0-----:R-:W-:Y:S01]  /*12c0*/  IMAD.MOV.U32 R3, RZ, RZ, RZ ;  /* 0x000000ffff037224 */ /* 0x001fe200078e00ff */
[----:B------:R-:W-:-:S02]  /*12d0*/  ISETP.NE.U32.AND P0, PT, RZ, UR6, PT ;  /* 0x00000006ff007c0c */ /* 0x000fc4000bf05070 */
[----:B------:R-:W-:Y:S02]  /*12e0*/  ISETP.NE.AND.EX P1, PT, RZ, UR5, PT, P1 ;  /* 0x00000005ff007c0c */ /* 0x000fe4000bf25310 */
[----:B------:R-:W-:Y:S02]  /*12f0*/  ISETP.NE.AND.EX P0, PT, RZ, UR7, PT, P0 ;  /* 0x00000007ff007c0c */ /* 0x000fe4000bf05300 */
[----:B------:R-:W-:Y:S02]  /*1300*/  MOV R123, RZ ;  /* 0x000000ff007b7202 */ /* 0x000fe40000000f00 */
[----:B--23--:R-:W-:Y:S01]  /*1310*/  SHF.R.S32.HI R6, RZ, 0x1f, R0 ;  /* 0x0000001fff067819 */ /* 0x00cfe20000011400 */
[----:B------:R-:W-:-:S06]  /*1320*/  IMAD.SHL.U32 R27, R0, 0x4, RZ ;  /* 0x00000004001b7824 */ /* 0x000fcc00078e00ff */
[C---:B------:R-:W-:Y:S01]  /*1330*/  @P1 LEA R4, P2, R0.reuse, UR4, 0x2 ;  /* 0x0000000400041c11 */ /* 0x040fe2000f8410ff */
[----:B------:R-:W-:Y:S01]  /*1340*/  STL [R1+0x48], R0 ;  /* 0x0000480001007387 */ /* 0x000fe20000100800 */
[C-C-:B------:R-:W-:Y:S02]  /*1350*/  SHF.L.U64.HI R28, R0.reuse, 0x2, R6.reuse ;  /* 0x00000002001c7819 */ /* 0x140fe40000010206 */
[----:B------:R-:W-:Y:S01]  /*1360*/  @P1 LEA.HI.X R5, R0, UR5, R6, 0x2, P2 ;  /* 0x0000000500051c11 */ /* 0x000fe200090f1406 */
[----:B------:R0:W-:Y:S01]  /*1370*/  STL [R1+0x50], R6 ;  /* 0x0000500601007387 */ /* 0x0001e20000100800 */
[----:B------:R-:W-:Y:S01]  /*1380*/  ISETP.NE.U32.AND P2, PT, RZ, UR8, PT ;  /* 0x00000008ff007c0c */ /* 0x000fe2000bf45070 */
[----:B------:R-:W-:Y:S01]  /*1390*/  ULDC UR4, c[0x0][0x288] ;  /* 0x0000a20000047ab9 */ /* 0x000fe20000000800 */
[----:B------:R-:W-:Y:S01]  /*13a0*/  IADD3 R8, P3, R27, UR6, RZ ;  /* 0x000000061b087c10 */ /* 0x000fe2000ff7e0ff */
[----:B------:R1:W5:Y:S01]  /*13b0*/  @P1 LDG.E R3, desc[UR50][R4.64] ;  /* 0x0000003204031981 */ /* 0x000362000c1e1900 */
[----:B------:R-:W-:Y:S01]  /*13c0*/  ISETP.NE.AND.EX P2, PT, RZ, UR9, PT, P2 ;  /* 0x00000009ff007c0c */ /* 0x000fe2000bf45320 */
[----:B------:R-:W-:Y:S01]  /*13d0*/  IMAD.U32 R135, RZ, RZ, UR4 ;  /* 0x00000004ff877e24 */ /* 0x000fe2000f8e00ff */
[----:B------:R-:W-:Y:S01]  /*13e0*/  IADD3.X R9, R28, UR7, RZ, P3, !PT ;  /* 0x000000071c097c10 */ /* 0x000fe20009ffe4ff */
[----:B------:R-:W-:-:S04]  /*13f0*/  ULDC.64 UR4, c[0x0][0x418] ;  /* 0x0001060000047ab9 */ /* 0x000fc80000000a00 */
[----:B------:R1:W5:Y:S06]  /*1400*/  @P0 LDG.E R123, desc[UR50][R8.64] ;  /* 0x00000032087b0981 */ /* 0x00036c000c1e1900 */
[----:B0-----:R-:W-:-:S04]  /*1410*/  @P2 IADD3 R6, P1, R27, UR8, RZ ;  /* 0x000000081b062c10 */ /* 0x001fc8000ff3e0ff */
[----:B------:R-:W-:-:S05]  /*1420*/  @P2 IADD3.X R7, R28, UR9, RZ, P1, !PT ;  /* 0x000000091c072c10 */ /* 0x000fca0008ffe4ff */
[----:B------:R1:W5:Y:S01]  /*1430*/  @P2 LDG.E R135, desc[UR50][R6.64] ;  /* 0x0000003206872981 */ /* 0x000362000c1e1900 */
[----:B------:R-:W-:-:S03]  /*1440*/  UISETP.NE.U32.AND UP0, UPT, UR4, URZ, UPT ;  /* 0x0000003f0400728c */ /* 0x000fc6000bf05070 */
[----:B------:R-:W-:Y:S01]  /*1450*/  ULDC UR4, c[0x0][0x424] ;  /* 0x0001090000047ab9 */ /* 0x000fe20000000800 */
[----:B------:R-:W-:-:S03]  /*1460*/  UISETP.NE.AND.EX UP0, UPT, UR5, URZ, UPT, UP0 ;  /* 0x0000003f0500728c */ /* 0x000fc6000bf05300 */
[----:B------:R-:W-:Y:S01]  /*1470*/  ULDC UR5, c[0x0][0x2f0] ;  /* 0x0000bc0000057ab9 */ /* 0x000fe20000000800 */
[----:B------:R-:W-:-:S04]  /*1480*/  USEL UR4, UR4, 0x1, UP0 ;  /* 0x0000000104047887 */ /* 0x000fc80008000000 */
[----:B------:R-:W-:-:S03]  /*1490*/  UIMAD UR4, UR4, UR5, URZ ;  /* 0x00000005040472a4 */ /* 0x000fc6000f8e023f */
[----:B------:R-:W-:Y:S02]  /*14a0*/  ULDC UR5, c[0x0][0x348] ;  /* 0x0000d20000057ab9 */ /* 0x000fe40000000800 */
[----:B------:R-:W-:Y:S02]  /*14b0*/  IMAD.U32 R2, RZ, RZ, UR5 ;  /* 0x00000005ff027e24 */ /* 0x000fe4000f8e00ff */
[----:B------:R-:W-:Y:S02]  /*14c0*/  IMAD.U32 R26, RZ, RZ, UR4 ;  /* 0x00000004ff1a7e24 */ /* 0x000fe4000f8e00ff */
[----:B------:R-:W-:Y:S01]  /*14d0*/  IMAD.MOV.U32 R24, RZ, RZ, R0 ;  /* 0x000000ffff187224 */ /* 0x000fe200078e0000 */
[----:B-1--4-:R-:W-:Y:S06]  /*14e0*/  @P2 BRA `(.L_x_432) ;  /* 0x0000000000242947 */ /* 0x012fec0003800000 */
[----:B------:R-:W-:Y:S02]  /*14f0*/  ULDC.64 UR4, c[0x0][0xa00] ;  /* 0x0002800000047ab9 */ /* 0x000fe40000000a00 */
[----:B------:R-:W-:-:S04]  /*1500*/  ISETP.NE.U32.AND P1, PT, RZ, UR4, PT ;  /* 0x00000004ff007c0c */ /* 0x000fc8000bf25070 */
[----:B------:R-:W-:-:S13]  /*1510*/  ISETP.NE.AND.EX P1, PT, RZ, UR5, PT, P1 ;  /* 0x00000005ff007c0c */ /* 0x000fda000bf25310 */
[----:B------:R-:W-:Y:S05]  /*1520*/  @!P1 BRA `(.L_x_432) ;  /* 0x0000000000149947 */ /* 0x000fea0003800000 */
[----:B------:R-:W0:Y:S02]  /*1530*/  LDC.64 R4, c[0x0][0xa00] ;  /* 0x00028000ff047b82 */ /* 0x000e240000000a00 */
[----:B0-----:R-:W-:-:S05]  /*1540*/  IMAD.WIDE R4, R24, 0x4, R4 ;  /* 0x0000000418047825 */ /* 0x001fca00078e0204 */
[----:B-----5:R-:W2:Y:S04]  /*1550*/  LDG.E R135, desc[UR50][R4.64] ;  /* 0x0000003204877981 */ /* 0x020ea8000c1e1900 */
[----:B------:R-:W2:Y:S02]  /*1560*/  LDG.E R0, desc[UR50][R4.64+0x4] ;  /* 0x0000043204007981 */ /* 0x000ea4000c1e1900 */
[----:B--2---:R-:W-:-:S07]  /*1570*/  IMAD.IADD R135, R0, 0x1, -R135 ;  /* 0x0000000100877824 */ /* 0x004fce00078e0a87 */
.L_x_432:
[----:B------:R-:W-:Y:S01]  /*1580*/  ULDC.64 UR4, c[0x0][0xa20] ;  /* 0x0002880000047ab9 */ /* 0x000fe20000000a00 */
[----:B------:R0:W-:Y:S01]  /*1590*/  STL [R1+0x54], R221 ;  /* 0x000054dd01007387 */ /* 0x0001e20000100800 */
[----:B------:R-:W-:-:S03]  /*15a0*/  ISETP.NE.U32.AND P1, PT, RZ, UR4, PT ;  /* 0x00000004ff007c0c */ /* 0x000fc6000bf25070 */
[----:B------:R0:W-:Y:S01]  /*15b0*/  STL [R1+0x4c], R222 ;  /* 0x00004cde01007387 */ /* 0x0001e20000100800 */
[----:B------:R-:W-:-:S13]  /*15c0*/  ISETP.NE.AND.EX P1, PT, RZ, UR5, PT, P1 ;  /* 0x00000005ff007c0c */ /* 0x000fda000bf25310 */
[----:B0-----:R-:W-:Y:S05]  /*15d0*/  @!P1 BRA `(.L_x_433) ;  /* 0x0000000000109947 */ /* 0x001fea0003800000 */
[----:B------:R-:W-:-:S04]  /*15e0*/  IADD3 R4, P0, R27, UR4, RZ ;  /* 0x000000041b047c10 */ /* 0x000fc8000ff1e0ff */
[----:B------:R-:W-:-:S05]  /*15f0*/  IADD3.X R5, R28, UR5, RZ, P0, !PT ;  /* 0x000000051c057c10 */ /* 0x000fca00087fe4ff */
[----:B------:R0:W5:Y:S01]  /*1600*/  LDG.E R26, desc[UR50][R4.64] ;  /* 0x00000032041a7981 */ /* 0x000162000c1e1900 */
[----:B------:R-:W-:Y:S05]  /*1610*/  BRA `(.L_x_434) ;  /* 0x0000000000107947 */ /* 0x000fea0003800000 */
.L_x_433:
[----:B------:R-:W-:Y:S05]  /*1620*/  @!P0 BRA `(.L_x_434) ;  /* 0x00000000000c8947 */ /* 0x000fea0003800000 */
[----:B------:R-:W2:Y:S04]  /*1630*/  LDG.E R5, desc[UR50][R8.64] ;  /* 0x0000003208057981 */ /* 0x000ea8000c1e1900 */
[----:B------:R-:W2:Y:S02]  /*1640*/  LDG.E R26, desc[UR50][R8.64+0x4] ;  /* 0x00000432081a7981 */ /* 0x000ea4000c1e1900 */
[----:B--2---:R-:W-:-:S07]  /*1650*/  IADD3 R26, -R5, R26, RZ ;  /* 0x0000001a051a7210 */ /* 0x004fce0007ffe1ff */
.L_x_434:
[----:B------:R-:W-:Y:S02]  /*1660*/  ULDC.64 UR4, c[0x0][0xa10] ;  /* 0x0002840000047ab9 */ /* 0x000fe40000000a00 */
[----:B------:R-:W-:-:S04]  /*1670*/  ISETP.NE.U32.AND P0, PT, RZ, UR4, PT ;  /* 0x00000004ff007c0c */ /* 0x000fc8000bf05070 */
[----:B------:R-:W-:Y:S01]  /*1680*/  ISETP.NE.AND.EX P0, PT, RZ, UR5, PT, P0 ;  /* 0x00000005ff007c0c */ /* 0x000fe2000bf05300 */
[----:B-----5:R-:W-:Y:S01]  /*1690*/  IMAD.IADD R11, R26, 0x1, -R3 ;  /* 0x000000011a0b7824 */ /* 0x020fe200078e0a03 */
[----:B------:R-:W-:-:S11]  /*16a0*/  ULDC.64 UR4, c[0x0][0xa30] ;  /* 0x00028c0000047ab9 */ /* 0x000fd60000000a00 */
[----:B0-----:R-:W0:Y:S02]  /*16b0*/  @P0 LDC.64 R4, c[0x0][0xa10] ;  /* 0x00028400ff040b82 */ /* 0x001e240000000a00 */
[----:B0-----:R-:W-:-:S05]  /*16c0*/  @P0 IMAD.WIDE R4, R24, 0x4, R4 ;  /* 0x0000000418040825 */ /* 0x001fca00078e0204 */
[----:B------:R-:W2:Y:S04]  /*16d0*/  @P0 LDG.E R0, desc[UR50][R4.64] ;  /* 0x0000003204000981 */ /* 0x000ea8000c1e1900 */
[----:B------:R-:W2:Y:S01]  /*16e0*/  @P0 LDG.E R9, desc[UR50][R4.64+0x4] ;  /* 0x0000043204090981 */ /* 0x000ea2000c1e1900 */
[----:B------:R-:W-:Y:S01]  /*16f0*/  IADD3 R118, -R11, RZ, RZ ;  /* 0x000000ff0b767210 */ /* 0x000fe20007ffe1ff */
[----:B------:R-:W-:Y:S01]  /*1700*/  IMAD.MOV.U32 R134, RZ, RZ, R26 ;  /* 0x000000ffff867224 */ /* 0x000fe200078e001a */
[----:B------:R-:W-:Y:S02]  /*1710*/  ISETP.NE.U32.AND P1, PT, RZ, UR4, PT ;  /* 0x00000004ff007c0c */ /* 0x000fe4000bf25070 */
[----:B------:R-:W-:Y:S02]  /*1720*/  VIMNMX R118, RZ, R118, !PT ;  /* 0x00000076ff767248 */ /* 0x000fe40007fe0100 */
[----:B------:R-:W-:-:S13]  /*1730*/  ISETP.NE.AND.EX P1, PT, RZ, UR5, PT, P1 ;  /* 0x00000005ff007c0c */ /* 0x000fda000bf25310 */
[----:B------:R-:W-:-:S04]  /*1740*/  @P1 IADD3 R6, P2, R27, UR4, RZ ;  /* 0x000000041b061c10 */ /* 0x000fc8000ff5e0ff */
[----:B------:R-:W-:-:S05]  /*1750*/  @P1 IADD3.X R7, R28, UR5, RZ, P2, !PT ;  /* 0x000000051c071c10 */ /* 0x000fca00097fe4ff */
[----:B------:R0:W5:Y:S01]  /*1760*/  @P1 LDG.E R134, desc[UR50][R6.64] ;  /* 0x0000003206861981 */ /* 0x000162000c1e1900 */
[----:B--2---:R-:W-:-:S04]  /*1770*/  @P0 IMAD.IADD R2, R9, 0x1, -R0 ;  /* 0x0000000109020824 */ /* 0x004fc800078e0a00 */
[----:B------:R-:W-:-:S04]  /*1780*/  IMAD.IADD R141, R11, 0x1, R2 ;  /* 0x000000010b8d7824 */ /* 0x000fc800078e0202 */
[----:B------:R-:W-:-:S04]  /*1790*/  VIADD R0, R141, 0x9f ;  /* 0x0000009f8d007836 */ /* 0x000fc80000000000 */
[----:B------:R-:W-:-:S05]  /*17a0*/  IMAD.HI R0, R0, 0x66666667, RZ ;  /* 0x6666666700007827 */ /* 0x000fca00078e02ff */
[----:B------:R-:W-:-:S04]  /*17b0*/  SHF.R.U32.HI R3, RZ, 0x1f, R0 ;  /* 0x0000001fff037819 */ /* 0x000fc80000011600 */
[----:B------:R-:W-:-:S05]  /*17c0*/  LEA.HI.SX32 R148, R0, R3, 0x1a ;  /* 0x0000000300947211 */ /* 0x000fca00078fd2ff */
[----:B------:R-:W-:-:S05]  /*17d0*/  IMAD R3, R148, 0xa0, -R11 ;  /* 0x000000a094037824 */ /* 0x000fca00078e0a0b */
[----:B------:R-:W-:-:S04]  /*17e0*/  VIMNMX R3, R3, R2, PT ;  /* 0x0000000203037248 */ /* 0x000fc80003fe0100 */
[----:B------:R-:W-:Y:S01]  /*17f0*/  ISETP.GT.AND P0, PT, R3, R118, PT ;  /* 0x000000760300720c */ /* 0x000fe20003f04270 */
[----:B------:R-:W-:-:S05]  /*1800*/  IMAD.WIDE.U32 R118, R118, -0x33333333, RZ ;  /* 0xcccccccd76767825 */ /* 0x000fca00078e00ff */
[----:B------:R-:W-:-:S05]  /*1810*/  SHF.R.U32.HI R118, RZ, 0x7, R119 ;  /* 0x00000007ff767819 */ /* 0x000fca0000011677 */
[----:B------:R-:W-:Y:S02]  /*1820*/  IMAD.MOV.U32 R25, RZ, RZ, R118 ;  /* 0x000000ffff197224 */ /* 0x000fe400078e0076 */
[----:B------:R-:W-:-:S04]  /*1830*/  @P0 VIADD R0, R3, 0x9f ;  /* 0x0000009f03000836 */ /* 0x000fc80000000000 */
[----:B------:R-:W-:-:S05]  /*1840*/  @P0 IMAD.HI R0, R0, 0x66666667, RZ ;  /* 0x6666666700000827 */ /* 0x000fca00078e02ff */
[----:B------:R-:W-:-:S04]  /*1850*/  @P0 SHF.R.U32.HI R3, RZ, 0x1f, R0 ;  /* 0x0000001fff030819 */ /* 0x000fc80000011600 */
[----:B------:R-:W-:Y:S02]  /*1860*/  @P0 LEA.HI.SX32 R25, R0, R3, 0x1a ;  /* 0x0000000300190211 */ /* 0x000fe400078fd2ff */
[----:B------:R-:W-:Y:S02]  /*1870*/  PLOP3.LUT P0, PT, PT, PT, PT, 0x80, 0x0 ;  /* 0x000000000000781c */ /* 0x000fe40003f0f070 */
[----:B------:R-:W-:-:S13]  /*1880*/  ISETP.GT.AND P1, PT, R25, R118, PT ;  /* 0x000000761900720c */ /* 0x000fda0003f24270 */
[----:B0-----:R-:W-:Y:S05]  /*1890*/  @!P1 BRA `(.L_x_435) ;  /* 0x000000e800d89947 */ /* 0x001fea0003800000 */
[----:B------:R-:W-:Y:S01]  /*18a0*/  VIADD R0, R18, 0x24200 ;  /* 0x0002420012007836 */ /* 0x000fe20000000000 */
[----:B------:R-:W-:Y:S04]  /*18b0*/  BSSY B6, `(.L_x_436) ;  /* 0x0000013000067945 */ /* 0x000fe80003800000 */
[----:B------:R-:W-:-:S13]  /*18c0*/  LOP3.LUT P0, RZ, R0, 0x1bf, RZ, 0xc0, !PT ;  /* 0x000001bf00ff7812 */ /* 0x000fda000780c0ff */
[----:B------:R-:W-:Y:S05]  /*18d0*/  @!P0 BRA `(.L_x_437) ;  /* 0x0000000000408947 */ /* 0x000fea0003800000 */
[----:B------:R-:W-:Y:S01]  /*18e0*/  MOV R0, 0x0 ;  /* 0x0000000000007802 */ /* 0x000fe20000000f00 */
[----:B------:R-:W-:Y:S01]  /*18f0*/  ULDC.64 UR4, c[0x4][0xc0] ;  /* 0x0100300000047ab9 */ /* 0x000fe20000000a00 */
[----:B------:R-:W-:Y:S01]  /*1900*/  ULDC.64 UR6, c[0x4][0x20] ;  /* 0x0100080000067ab9 */ /* 0x000fe20000000a00 */
[----:B------:R-:W-:Y:S01]  /*1910*/  IMAD.U32 R4, RZ, RZ, UR4 ;  /* 0x00000004ff047e24 */ /* 0x000fe2000f8e00ff */
[----:B------:R0:W1:Y:S01]  /*1920*/  LDC.64 R14, c[0x4][R0] ;  /* 0x01000000000e7b82 */ /* 0x0000620000000a00 */
[----:B------:R-:W-:Y:S01]  /*1930*/  IMAD.U32 R5, RZ, RZ, UR5 ;  /* 0x00000005ff057e24 */ /* 0x000fe2000f8e00ff */
[----:B------:R-:W-:Y:S01]  /*1940*/  ULDC.64 UR4, c[0x4][0xc8] ;  /* 0x0100320000047ab9 */ /* 0x000fe20000000a00 */
[----:B------:R-:W-:Y:S01]  /*1950*/  IMAD.U32 R10, RZ, RZ, UR6 ;  /* 0x00000006ff0a7e24 */ /* 0x000fe2000f8e00ff */
[----:B------:R-:W-:Y:S01]  /*1960*/  MOV R6, UR4 ;  /* 0x0000000400067c02 */ /* 0x000fe20008000f00 */
[----:B------:R-:W-:Y:S01]  /*1970*/  IMAD.U32 R7, RZ, RZ, UR5 ;  /* 0x00000005ff077e24 */ /* 0x000fe2000f8e00ff */
[----:B------:R-:W-:Y:S01]  /*1980*/  MOV R13, RZ ;  /* 0x000000ff000d7202 */ /* 0x000fe20000000f00 */
[----:B------:R-:W-:-:S02]  /*1990*/  IMAD.U32 R11, RZ, RZ, UR7 ;  /* 0x00000007ff0b7e24 */ /* 0x000fc4000f8e00ff */
[----:B------:R-:W-:Y:S02]  /*19a0*/  IMAD.MOV.U32 R8, RZ, RZ, 0x70 ;  /* 0x00000070ff087424 */ /* 0x000fe400078e00ff */
[----:B0-----:R-:W-:-:S07]  /*19b0*/  IMAD.MOV.U32 R12, RZ, RZ, 0x1 ;  /* 0x00000001ff0c7424 */ /* 0x001fce00078e00ff */
[----:B------:R-:W-:-:S07]  /*19c0*/  LEPC R20, `(.L_x_437) ;  /* 0x000000001014794e */ /* 0x000fce0000000000 */
[----:B-1---5:R-:W-:Y:S05]  /*19d0*/  CALL.ABS.NOINC R14 ;  /* 0x000000000e007343 */ /* 0x022fea0003c00000 */
.L_x_437:
[----:B------:R-:W-:Y:S05]  /*19e0*/  BSYNC B6 ;  /* 0x0000000000067941 */ /* 0x000fea0003800000 */
.L_x_436:
        /* <DEDUP_REMOVED lines=11> */
[----:B------:R-:W-:Y:S01]  /*1aa0*/  MOV R10, UR6 ;  /* 0x00000006000a7c02 */ /* 0x000fe20008000f00 */
[----:B------:R-:W-:Y:S02]  /*1ab0*/  IMAD.U32 R6, RZ, RZ, UR4 ;  /* 0x00000004ff067e24 */ /* 0x000fe4000f8e00ff */
[----:B------:R-:W-:-:S02]  /*1ac0*/  IMAD.U32 R7, RZ, RZ, UR5 ;  /* 0x00000005ff077e24 */ /* 0x000fc4000f8e00ff */
[----:B------:R-:W-:Y:S02]  /*1ad0*/  IMAD.U32 R11, RZ, RZ, UR7 ;  /* 0x00000007ff0b7e24 */ /* 0x000fe4000f8e00ff */
[----:B------:R-:W-:Y:S02]  /*1ae0*/  IMAD.MOV.U32 R8, RZ, RZ, 0x70 ;  /* 0x00000070ff087424 */ /* 0x000fe400078e00ff */
[----:B------:R-:W-:Y:S02]  /*1af0*/  IMAD.MOV.U32 R12, RZ, RZ, 0x1 ;  /* 0x00000001ff0c7424 */ /* 0x000fe400078e00ff */
[----:B0-----:R-:W-:-:S07]  /*1b00*/  IMAD.MOV.U32 R13, RZ, RZ, RZ ;  /* 0x000000ffff0d7224 */ /* 0x001fce00078e00ff */
[----:B------:R-:W-:-:S07]  /*1b10*/  LEPC R20, `(.L_x_439) ;  /* 0x000000001014794e */ /* 0x000fce0000000000 */
[----:B-1---5:R-:W-:Y:S05]  /*1b20*/  CALL.ABS.NOINC R14 ;  /* 0x000000000e007343 */ /* 0x022fea0003c00000 */
.L_x_439:
[----:B------:R-:W-:Y:S05]  /*1b30*/  BSYNC B6 ;  /* 0x0000000000067941 */ /* 0x000fea0003800000 */
.L_x_438:
[----:B------:R-:W2:Y:S01]  /*1b40*/  LDL R31, [R1+0x30] ;  /* 0x00003000011f7983 */ /* 0x000ea20000100800 */
[----:B------:R-:W-:Y:S01]  /*1b50*/  ULDC.64 UR4, c[0x0][0x9f8] ;  /* 0x00027e0000047ab9 */ /* 0x000fe20000000a00 */
[----:B------:R-:W0:Y:S01]  /*1b60*/  LDC.64 R96, c[0x0][0x408] ;  /* 0x00010200ff607b82 */ /* 0x000e220000000a00 */
[----:B------:R-:W-:Y:S01]  /*1b70*/  ISETP.NE.U32.AND P0, PT, RZ, UR4, PT ;  /* 0x00000004ff007c0c */ /* 0x000fe2000bf05070 */
[----:B------:R-:W3:Y:S03]  /*1b80*/  LDL R12, [R1+0x34] ;  /* 0x00003400010c7983 */ /* 0x000ee60000100800 */
[----:B------:R-:W-:Y:S01]  /*1b90*/  ISETP.NE.AND.EX P0, PT, RZ, UR5, PT, P0 ;  /* 0x00000005ff007c0c */ /* 0x000fe2000bf05300 */
[----:B------:R-:W4:Y:S02]  /*1ba0*/  LDL R14, [R1+0x38] ;  /* 0x00003800010e7983 */ /* 0x000f240000100800 */
[----:B------:R-:W1:Y:S02]  /*1bb0*/  LDC R117, c[0x0][0x3f4] ;  /* 0x0000fd00ff757b82 */ /* 0x000e640000000800 */
[----:B------:R-:W4:Y:S04]  /*1bc0*/  LDL R13, [R1+0x44] ;  /* 0x00004400010d7983 */ /* 0x000f280000100800 */
[----:B------:R-:W4:Y:S02]  /*1bd0*/  LDL R15, [R1+0x40] ;  /* 0x00004000010f7983 */ /* 0x000f240000100800 */
[----:B------:R-:W1:Y:S02]  /*1be0*/  LDC.64 R102, c[0x0][0x3f8] ;  /* 0x0000fe00ff667b82 */ /* 0x000e640000000a00 */
[----:B------:R-:W-:Y:S01]  /*1bf0*/  @P0 IADD3 R4, P1, R27, UR4, RZ ;  /* 0x000000041b040c10 */ /* 0x000fe2000ff3e0ff */
[----:B------:R-:W0:Y:S03]  /*1c00*/  S2R R20, SR_TID.X ;  /* 0x0000000000147919 */ /* 0x000e260000002100 */
[----:B------:R-:W-:-:S05]  /*1c10*/  @P0 IADD3.X R5, R28, UR5, RZ, P1, !PT ;  /* 0x000000051c050c10 */ /* 0x000fca0008ffe4ff */
[----:B------:R1:W4:Y:S01]  /*1c20*/  @P0 LDG.E R24, desc[UR50][R4.64] ;  /* 0x0000003204180981 */ /* 0x000322000c1e1900 */
[----:B------:R-:W-:Y:S02]  /*1c30*/  IADD3 R123, R123, R26, RZ ;  /* 0x0000001a7b7b7210 */ /* 0x000fe40007ffe0ff */
[----:B0-----:R-:W-:Y:S01]  /*1c40*/  SHF.R.U32.HI R30, RZ, 0x7, R20 ;  /* 0x00000007ff1e7819 */ /* 0x001fe20000011614 */
[C---:B------:R-:W-:Y:S02]  /*1c50*/  VIADD R0, R20.reuse, 0xffffff80 ;  /* 0xffffff8014007836 */ /* 0x040fe40000000000 */
[----:B------:R-:W-:Y:S01]  /*1c60*/  VIADD R29, R20, 0xffffff80 ;  /* 0xffffff80141d7836 */ /* 0x000fe20000000000 */
[----:B------:R-:W-:Y:S01]  /*1c70*/  ISETP.NE.AND P6, PT, R30, 0x1, PT ;  /* 0x000000011e00780c */ /* 0x000fe20003fc5270 */
[----:B------:R-:W-:Y:S01]  /*1c80*/  VIADD R20, R20, 0xffffff80 ;  /* 0xffffff8014147836 */ /* 0x000fe20000000000 */
[----:B------:R-:W-:Y:S02]  /*1c90*/  LEA.HI R6, R0, R0, RZ, 0x1 ;  /* 0x0000000000067211 */ /* 0x000fe400078f08ff */
[----:B------:R-:W-:-:S02]  /*1ca0*/  SHF.R.S32.HI R3, RZ, 0x1f, R0 ;  /* 0x0000001fff037819 */ /* 0x000fc40000011400 */
[----:B------:R-:W-:Y:S02]  /*1cb0*/  LOP3.LUT R7, R6, 0xfffffffe, RZ, 0xc0, !PT ;  /* 0xfffffffe06077812 */ /* 0x000fe400078ec0ff */
[----:B------:R-:W-:-:S03]  /*1cc0*/  LEA.HI R3, R3, R0, RZ, 0x2 ;  /* 0x0000000003037211 */ /* 0x000fc600078f10ff */
[----:B------:R-:W-:Y:S01]  /*1cd0*/  IMAD.IADD R110, R0, 0x1, -R7 ;  /* 0x00000001006e7824 */ /* 0x000fe200078e0a07 */
[--C-:B------:R-:W-:Y:S01]  /*1ce0*/  SHF.R.S32.HI R121, RZ, 0x2, R3.reuse ;  /* 0x00000002ff797819 */ /* 0x100fe20000011403 */
[----:B------:R-:W-:Y:S05]  /*1cf0*/  @!P6 WARPSYNC.ALL ;  /* 0x000000000000e948 */ /* 0x000fea0003800000 */
[----:B------:R-:W-:Y:S01]  /*1d00*/  ULDC UR4, c[0x0][0x2f4] ;  /* 0x0000bd0000047ab9 */ /* 0x000fe20000000800 */
[----:B------:R-:W-:Y:S02]  /*1d10*/  SHF.R.S32.HI R6, RZ, 0x1f, R3 ;  /* 0x0000001fff067819 */ /* 0x000fe40000011403 */
[----:B------:R-:W-:-:S02]  /*1d20*/  ISETP.GE.AND P1, PT, R225, UR4, PT ;  /* 0x00000004e1007c0c */ /* 0x000fc4000bf26270 */
[----:B------:R-:W-:Y:S02]  /*1d30*/  ISETP.GE.AND P0, PT, R16, UR4, PT ;  /* 0x0000000410007c0c */ /* 0x000fe4000bf06270 */
[----:B------:R-:W-:Y:S02]  /*1d40*/  SEL R0, RZ, 0xffffffff, P1 ;  /* 0xffffffffff007807 */ /* 0x000fe40000800000 */
[----:B------:R-:W-:Y:S02]  /*1d50*/  SEL R3, RZ, 0x1, P0 ;  /* 0x00000001ff037807 */ /* 0x000fe40000000000 */
[----:B------:R-:W-:Y:S01]  /*1d60*/  LEA.HI R20, R20, R29, RZ, 0x1 ;  /* 0x0000001d14147211 */ /* 0x000fe200078f08ff */
[----:B------:R-:W-:Y:S01]  /*1d70*/  IMAD.SHL.U32 R0, R0, 0x2, RZ ;  /* 0x0000000200007824 */ /* 0x000fe200078e00ff */
[----:B------:R-:W-:Y:S02]  /*1d80*/  ISETP.GE.AND P0, PT, R226, UR4, PT ;  /* 0x00000004e2007c0c */ /* 0x000fe4000bf06270 */
[----:B------:R-:W-:-:S02]  /*1d90*/  ISETP.GE.AND P1, PT, R23, UR4, PT ;  /* 0x0000000417007c0c */ /* 0x000fc4000bf26270 */
[----:B------:R-:W-:Y:S02]  /*1da0*/  LEA.HI R6, R6, R121, RZ, 0x2 ;  /* 0x0000007906067211 */ /* 0x000fe400078f10ff */
[----:B------:R-:W-:Y:S02]  /*1db0*/  LOP3.LUT R3, R0, 0x2, R3, 0xe2, !PT ;  /* 0x0000000200037812 */ /* 0x000fe400078ee203 */
[----:B------:R-:W-:Y:S02]  /*1dc0*/  SEL R0, RZ, 0x4, P0 ;  /* 0x00000004ff007807 */ /* 0x000fe40000000000 */
[----:B-1----:R-:W-:Y:S02]  /*1dd0*/  SEL R4, RZ, 0x8, P1 ;  /* 0x00000008ff047807 */ /* 0x002fe40000800000 */
[----:B------:R-:W-:Y:S02]  /*1de0*/  SHF.R.S32.HI R20, RZ, 0x1, R20 ;  /* 0x00000001ff147819 */ /* 0x000fe40000011414 */
[----:B------:R-:W-:-:S02]  /*1df0*/  ISETP.GE.AND P0, PT, R22, UR4, PT ;  /* 0x0000000416007c0c */ /* 0x000fc4000bf06270 */
[----:B------:R-:W-:Y:S02]  /*1e00*/  LOP3.LUT R6, R6, 0xfffffffc, RZ, 0xc0, !PT ;  /* 0xfffffffc06067812 */ /* 0x000fe400078ec0ff */
[----:B------:R-:W-:Y:S02]  /*1e10*/  LOP3.LUT R0, R4, R3, R0, 0xfe, !PT ;  /* 0x0000000304007212 */ /* 0x000fe400078efe00 */
[----:B------:R-:W-:Y:S02]  /*1e20*/  SHF.R.S32.HI R5, RZ, 0x1f, R20 ;  /* 0x0000001fff057819 */ /* 0x000fe40000011414 */
[----:B------:R-:W-:Y:S01]  /*1e30*/  SEL R3, RZ, 0x10, P0 ;  /* 0x00000010ff037807 */ /* 0x000fe20000000000 */
[----:B------:R-:W-:Y:S01]  /*1e40*/  IMAD.IADD R121, R121, 0x1, -R6 ;  /* 0x0000000179797824 */ /* 0x000fe200078e0a06 */
[----:B------:R-:W-:Y:S02]  /*1e50*/  SHF.R.S32.HI R229, RZ, 0x1f, R228 ;  /* 0x0000001fffe57819 */ /* 0x000fe400000114e4 */
[----:B------:R-:W-:Y:S01]  /*1e60*/  LOP3.LUT R28, R0, R3, RZ, 0xfc, !PT ;  /* 0x00000003001c7212 */ /* 0x000fe200078efcff */
[----:B------:R-:W-:Y:S01]  /*1e70*/  IMAD R0, R5, R96, RZ ;  /* 0x0000006005007224 */ /* 0x000fe200078e02ff */
[----:B------:R-:W-:Y:S01]  /*1e80*/  ISETP.GE.AND P1, PT, R225, R117, PT ;  /* 0x00000075e100720c */ /* 0x000fe20003f26270 */
[----:B------:R-:W-:Y:S01]  /*1e90*/  IMAD R6, R5, R102, RZ ;  /* 0x0000006605067224 */ /* 0x000fe200078e02ff */
[----:B------:R-:W-:Y:S01]  /*1ea0*/  LOP3.LUT P0, RZ, R121, 0x2, RZ, 0xc0, !PT ;  /* 0x0000000279ff7812 */ /* 0x000fe2000780c0ff */
[----:B------:R-:W-:Y:S01]  /*1eb0*/  IMAD R5, R20, R97, R0 ;  /* 0x0000006114057224 */ /* 0x000fe200078e0200 */
[----:B------:R-:W-:Y:S01]  /*1ec0*/  ISETP.GE.AND P0, PT, R16, R117, PT ;  /* 0x000000751000720c */ /* 0x000fe20003f06270 */
[----:B------:R-:W-:Y:S01]  /*1ed0*/  IMAD.WIDE.U32 R100, R20, R96, R228 ;  /* 0x0000006014647225 */ /* 0x000fe200078e00e4 */
[----:B------:R-:W-:-:S02]  /*1ee0*/  SEL R0, R117, RZ, P1 ;  /* 0x000000ff75007207 */ /* 0x000fc40000800000 */
[----:B------:R-:W-:Y:S01]  /*1ef0*/  ISETP.GE.AND P2, PT, R226, R117, PT ;  /* 0x00000075e200720c */ /* 0x000fe20003f46270 */
[----:B------:R-:W-:Y:S01]  /*1f00*/  IMAD.WIDE.U32 R98, R20, R96, R16 ;  /* 0x0000006014627225 */ /* 0x000fe200078e0010 */
[----:B------:R-:W-:-:S03]  /*1f10*/  SEL R3, R117, RZ, P0 ;  /* 0x000000ff75037207 */ /* 0x000fc60000000000 */
[----:B------:R-:W-:Y:S02]  /*1f20*/  IMAD.IADD R101, R101, 0x1, R5 ;  /* 0x0000000165657824 */ /* 0x000fe400078e0205 */
[----:B------:R-:W-:Y:S01]  /*1f30*/  IMAD.IADD R99, R5, 0x1, R99 ;  /* 0x0000000105637824 */ /* 0x000fe200078e0263 */
[----:B------:R-:W-:Y:S01]  /*1f40*/  SEL R5, R117, RZ, P2 ;  /* 0x000000ff75057207 */ /* 0x000fe20001000000 */
[----:B------:R-:W-:Y:S02]  /*1f50*/  IMAD.IADD R4, R225, 0x1, R0 ;  /* 0x00000001e1047824 */ /* 0x000fe400078e0200 */
[----:B------:R-:W-:Y:S01]  /*1f60*/  IMAD.IADD R3, R16, 0x1, R3 ;  /* 0x0000000110037824 */ /* 0x000fe200078e0203 */
[----:B------:R-:W-:Y:S02]  /*1f70*/  IADD3 R9, R226, R5, RZ ;  /* 0x00000005e2097210 */ /* 0x000fe40007ffe0ff */
[----:B------:R-:W-:Y:S02]  /*1f80*/  SHF.R.S32.HI R5, RZ, 0x1f, R4 ;  /* 0x0000001fff057819 */ /* 0x000fe40000011404 */
[----:B------:R-:W-:-:S02]  /*1f90*/  SHF.R.S32.HI R0, RZ, 0x1f, R3 ;  /* 0x0000001fff007819 */ /* 0x000fc40000011403 */
[CC--:B------:R-:W-:Y:S02]  /*1fa0*/  LEA.HI R26, R5.reuse, R4.reuse, RZ, 0x4 ;  /* 0x00000004051a7211 */ /* 0x0c0fe400078f20ff */
[----:B------:R-:W-:Y:S01]  /*1fb0*/  LEA.HI R5, R5, R4, RZ, 0x6 ;  /* 0x0000000405057211 */ /* 0x000fe200078f30ff */
[----:B------:R-:W-:Y:S01]  /*1fc0*/  IMAD R7, R20, R103, R6 ;  /* 0x0000006714077224 */ /* 0x000fe200078e0206 */
[CC--:B------:R-:W-:Y:S02]  /*1fd0*/  LEA.HI R21, R0.reuse, R3.reuse, RZ, 0x4 ;  /* 0x0000000300157211 */ /* 0x0c0fe400078f20ff */
[----:B------:R-:W-:Y:S02]  /*1fe0*/  LEA.HI R3, R0, R3, RZ, 0x6 ;  /* 0x0000000300037211 */ /* 0x000fe400078f30ff */
[----:B------:R-:W-:Y:S02]  /*1ff0*/  SHF.R.S32.HI R6, RZ, 0x6, R5 ;  /* 0x00000006ff067819 */ /* 0x000fe40000011405 */
[----:B------:R-:W-:-:S02]  /*2000*/  SHF.R.S32.HI R4, RZ, 0x6, R3 ;  /* 0x00000006ff047819 */ /* 0x000fc40000011403 */
[----:B------:R-:W-:Y:S02]  /*2010*/  SHF.R.S32.HI R10, RZ, 0x1f, R9 ;  /* 0x0000001fff0a7819 */ /* 0x000fe40000011409 */
[----:B-----5:R-:W-:Y:S01]  /*2020*/  SHF.R.S32.HI R11, RZ, 0x1f, R134 ;  /* 0x0000001fff0b7819 */ /* 0x020fe20000011486 */
[-C--:B------:R-:W-:Y:S01]  /*2030*/  IMAD.WIDE.U32 R106, R20, R102.reuse, R228 ;  /* 0x00000066146a7225 */ /* 0x080fe200078e00e4 */
[CC--:B------:R-:W-:Y:S02]  /*2040*/  LEA.HI R27, R10.reuse, R9.reuse, RZ, 0x4 ;  /* 0x000000090a1b7211 */ /* 0x0c0fe400078f20ff */
[----:B------:R-:W-:Y:S01]  /*2050*/  LEA.HI R9, R10, R9, RZ, 0x6 ;  /* 0x000000090a097211 */ /* 0x000fe200078f30ff */
[----:B------:R-:W-:Y:S01]  /*2060*/  IMAD.WIDE.U32 R104, R20, R102, R16 ;  /* 0x0000006614687225 */ /* 0x000fe200078e0010 */
[----:B------:R-:W-:Y:S02]  /*2070*/  IADD3 R107, R107, R7, RZ ;  /* 0x000000076b6b7210 */ /* 0x000fe40007ffe0ff */
[----:B------:R-:W-:Y:S01]  /*2080*/  SHF.R.S32.HI R9, RZ, 0x6, R9 ;  /* 0x00000006ff097819 */ /* 0x000fe20000011409 */
[----:B------:R-:W-:Y:S01]  /*2090*/  IMAD.IADD R105, R7, 0x1, R105 ;  /* 0x0000000107697824 */ /* 0x000fe200078e0269 */
[----:B------:R-:W-:Y:S01]  /*20a0*/  P2R R114, PR, RZ, 0x4 ;  /* 0x00000004ff727803 */ /* 0x000fe20000000000 */
[----:B------:R-:W-:Y:S01]  /*20b0*/  IMAD.WIDE.U32 R100, R134, R96, R100 ;  /* 0x0000006086647225 */ /* 0x000fe200078e0064 */
[----:B------:R-:W-:-:S03]  /*20c0*/  ISETP.GE.AND P2, PT, R224, UR4, PT ;  /* 0x00000004e0007c0c */ /* 0x000fc6000bf46270 */
[----:B------:R-:W-:-:S04]  /*20d0*/  IMAD.WIDE.U32 R98, R134, R96, R98 ;  /* 0x0000006086627225 */ /* 0x000fc800078e0062 */
[----:B------:R-:W-:Y:S01]  /*20e0*/  IMAD R110, R110, 0x80, R20 ;  /* 0x000000806e6e7824 */ /* 0x000fe200078e0214 */
[----:B------:R-:W-:Y:S01]  /*20f0*/  SHF.R.S32.HI R113, RZ, 0x4, R21 ;  /* 0x00000004ff717819 */ /* 0x000fe20000011415 */
[CC--:B------:R-:W-:Y:S01]  /*2100*/  IMAD.WIDE.U32 R106, R134.reuse, R102.reuse, R106 ;  /* 0x00000066866a7225 */ /* 0x0c0fe200078e006a */
[----:B------:R-:W-:Y:S02]  /*2110*/  SHF.R.S32.HI R112, RZ, 0x4, R26 ;  /* 0x00000004ff707819 */ /* 0x000fe4000001141a */
[----:B------:R-:W-:Y:S01]  /*2120*/  SHF.R.S32.HI R111, RZ, 0x4, R27 ;  /* 0x00000004ff6f7819 */ /* 0x000fe2000001141b */
[----:B------:R-:W-:-:S04]  /*2130*/  IMAD.WIDE.U32 R104, R134, R102, R104 ;  /* 0x0000006686687225 */ /* 0x000fc800078e0068 */
[----:B------:R-:W-:Y:S02]  /*2140*/  IMAD R125, R97, 0xa0, RZ ;  /* 0x000000a0617d7824 */ /* 0x000fe400078e02ff */
[----:B------:R-:W-:Y:S02]  /*2150*/  VIADD R142, R30, 0x8 ;  /* 0x000000081e8e7836 */ /* 0x000fe40000000000 */
[----:B------:R-:W-:Y:S01]  /*2160*/  IMAD.SHL.U32 R117, R117, 0x2, RZ ;  /* 0x0000000275757824 */ /* 0x000fe200078e00ff */
[C---:B--2---:R-:W-:Y:S02]  /*2170*/  LOP3.LUT R5, R31.reuse, 0x30, R26, 0xf8, !PT ;  /* 0x000000301f057812 */ /* 0x044fe400078ef81a */
[----:B------:R-:W-:Y:S02]  /*2180*/  LOP3.LUT R3, R31, 0x30, R21, 0xf8, !PT ;  /* 0x000000301f037812 */ /* 0x000fe400078ef815 */
[----:B---3--:R-:W-:Y:S01]  /*2190*/  LOP3.LUT R5, R5, R12, RZ, 0x3c, !PT ;  /* 0x0000000c05057212 */ /* 0x008fe200078e3cff */
[----:B----4-:R-:W-:-:S02]  /*21a0*/  IMAD R132, R6, 0x2800, R14 ;  /* 0x0000280006847824 */ /* 0x010fc400078e020e */
[C---:B------:R-:W-:Y:S02]  /*21b0*/  IMAD R133, R4.reuse, 0x2800, R14 ;  /* 0x0000280004857824 */ /* 0x040fe400078e020e */
[----:B------:R-:W-:Y:S01]  /*21c0*/  IMAD R131, R4, 0x2800, R13 ;  /* 0x0000280004837824 */ /* 0x000fe200078e020d */
[----:B------:R-:W-:Y:S01]  /*21d0*/  LOP3.LUT R4, R3, R12, RZ, 0x3c, !PT ;  /* 0x0000000c03047212 */ /* 0x000fe200078e3cff */
[----:B------:R-:W-:Y:S01]  /*21e0*/  IMAD.IADD R132, R132, 0x1, R5 ;  /* 0x0000000184847824 */ /* 0x000fe200078e0205 */
[----:B------:R-:W-:Y:S02]  /*21f0*/  SHF.R.U32.HI R0, RZ, 0x3, R15 ;  /* 0x00000003ff007819 */ /* 0x000fe4000001160f */
[----:B------:R-:W-:Y:S01]  /*2200*/  LOP3.LUT R5, R15, 0x30, R26, 0xf8, !PT ;  /* 0x000000300f057812 */ /* 0x000fe200078ef81a */
[----:B------:R-:W-:Y:S02]  /*2210*/  IMAD.IADD R133, R133, 0x1, R4 ;  /* 0x0000000185857824 */ /* 0x000fe400078e0204 */
[----:B------:R-:W-:Y:S01]  /*2220*/  IMAD R129, R6, 0x2800, R13 ;  /* 0x0000280006817824 */ /* 0x000fe200078e020d */
[----:B------:R-:W-:-:S02]  /*2230*/  LOP3.LUT R4, R5, R0, RZ, 0x3c, !PT ;  /* 0x0000000005047212 */ /* 0x000fc400078e3cff */
[----:B------:R-:W-:-:S03]  /*2240*/  LOP3.LUT R3, R31, 0x30, R27, 0xf8, !PT ;  /* 0x000000301f037812 */ /* 0x000fc600078ef81b */
[----:B------:R-:W-:Y:S02]  /*2250*/  IMAD.IADD R129, R129, 0x1, R4 ;  /* 0x0000000181817824 */ /* 0x000fe400078e0204 */
[C---:B------:R-:W-:Y:S02]  /*2260*/  IMAD R4, R11.reuse, R102, RZ ;  /* 0x000000660b047224 */ /* 0x040fe400078e02ff */
[----:B------:R-:W-:Y:S01]  /*2270*/  IMAD R11, R11, R96, RZ ;  /* 0x000000600b0b7224 */ /* 0x000fe200078e02ff */
[----:B------:R-:W-:Y:S01]  /*2280*/  LOP3.LUT R7, R15, 0x30, R21, 0xf8, !PT ;  /* 0x000000300f077812 */ /* 0x000fe200078ef815 */
[----:B------:R-:W-:Y:S01]  /*2290*/  IMAD R130, R9, 0x2800, R14 ;  /* 0x0000280009827824 */ /* 0x000fe200078e020e */
[----:B------:R-:W-:Y:S01]  /*22a0*/  LOP3.LUT R3, R3, R12, RZ, 0x3c, !PT ;  /* 0x0000000c03037212 */ /* 0x000fe200078e3cff */
[----:B------:R-:W-:Y:S01]  /*22b0*/  IMAD R11, R134, R97, R11 ;  /* 0x00000061860b7224 */ /* 0x000fe200078e020b */
[----:B------:R-:W-:Y:S01]  /*22c0*/  LOP3.LUT R8, R7, R0, RZ, 0x3c, !PT ;  /* 0x0000000007087212 */ /* 0x000fe200078e3cff */
[----:B------:R-:W-:Y:S01]  /*22d0*/  IMAD R128, R9, 0x2800, R13 ;  /* 0x0000280009807824 */ /* 0x000fe200078e020d */
[----:B------:R-:W-:Y:S01]  /*22e0*/  LOP3.LUT R7, R15, 0x30, R27, 0xf8, !PT ;  /* 0x000000300f077812 */ /* 0x000fe200078ef81b */
[----:B------:R-:W-:-:S02]  /*22f0*/  IMAD.IADD R10, R101, 0x1, R11 ;  /* 0x00000001650a7824 */ /* 0x000fc400078e020b */
[----:B------:R-:W-:Y:S01]  /*2300*/  IMAD.IADD R20, R11, 0x1, R99 ;  /* 0x000000010b147824 */ /* 0x000fe200078e0263 */
[----:B------:R-:W-:Y:S01]  /*2310*/  SEL R11, RZ, 0x20, P2 ;  /* 0x00000020ff0b7807 */ /* 0x000fe20001000000 */
[----:B------:R-:W-:Y:S01]  /*2320*/  IMAD.IADD R130, R130, 0x1, R3 ;  /* 0x0000000182827824 */ /* 0x000fe200078e0203 */
[----:B------:R-:W-:Y:S01]  /*2330*/  SHF.L.U64.HI R3, R102, 0x7, R103 ;  /* 0x0000000766037819 */ /* 0x000fe20000010267 */
[----:B------:R-:W-:Y:S01]  /*2340*/  IMAD R13, R134, R103, R4 ;  /* 0x00000067860d7224 */ /* 0x000fe200078e0204 */
[----:B------:R-:W-:Y:S01]  /*2350*/  SHF.L.U64.HI R5, R96, 0x7, R97 ;  /* 0x0000000760057819 */ /* 0x000fe20000010261 */
[----:B------:R-:W-:Y:S01]  /*2360*/  IMAD R9, R103, 0xa0, RZ ;  /* 0x000000a067097824 */ /* 0x000fe200078e02ff */
[----:B------:R-:W-:Y:S01]  /*2370*/  LOP3.LUT R7, R7, R0, RZ, 0x3c, !PT ;  /* 0x0000000007077212 */ /* 0x000fe200078e3cff */
[----:B------:R-:W-:Y:S02]  /*2380*/  IMAD.SHL.U32 R4, R102, 0x80, RZ ;  /* 0x0000008066047824 */ /* 0x000fe400078e00ff */
[----:B------:R-:W-:Y:S01]  /*2390*/  IMAD.SHL.U32 R6, R96, 0x80, RZ ;  /* 0x0000008060067824 */ /* 0x000fe200078e00ff */
[----:B------:R-:W-:Y:S01]  /*23a0*/  LOP3.LUT R21, R21, 0xfffffff0, RZ, 0xc0, !PT ;  /* 0xfffffff015157812 */ /* 0x000fe200078ec0ff */
[----:B------:R-:W-:Y:S01]  /*23b0*/  IMAD.WIDE.U32 R102, R102, 0xa0, RZ ;  /* 0x000000a066667825 */ /* 0x000fe200078e00ff */
[----:B------:R-:W-:-:S02]  /*23c0*/  LOP3.LUT R26, R26, 0xfffffff0, RZ, 0xc0, !PT ;  /* 0xfffffff01a1a7812 */ /* 0x000fc400078ec0ff */
[----:B------:R-:W-:Y:S01]  /*23d0*/  LOP3.LUT R27, R27, 0xfffffff0, RZ, 0xc0, !PT ;  /* 0xfffffff01b1b7812 */ /* 0x000fe200078ec0ff */
[----:B------:R-:W-:Y:S01]  /*23e0*/  IMAD.WIDE.U32 R96, R96, 0xa0, RZ ;  /* 0x000000a060607825 */ /* 0x000fe200078e00ff */
[----:B------:R-:W-:Y:S02]  /*23f0*/  LOP3.LUT R11, R28, R11, RZ, 0xfc, !PT ;  /* 0x0000000b1c0b7212 */ /* 0x000fe400078efcff */
[----:B------:R-:W-:Y:S01]  /*2400*/  IADD3 R128, R128, R7, RZ ;  /* 0x0000000780807210 */ /* 0x000fe20007ffe0ff */
[----:B------:R-:W-:Y:S01]  /*2410*/  IMAD.IADD R131, R131, 0x1, R8 ;  /* 0x0000000183837824 */ /* 0x000fe200078e0208 */
[----:B------:R-:W-:Y:S01]  /*2420*/  SHF.R.S32.HI R7, RZ, 0x1f, R222 ;  /* 0x0000001fff077819 */ /* 0x000fe200000114de */
[----:B------:R-:W-:Y:S01]  /*2430*/  IMAD.IADD R124, R103, 0x1, R9 ;  /* 0x00000001677c7824 */ /* 0x000fe200078e0209 */
[----:B------:R-:W-:Y:S01]  /*2440*/  IADD3 R125, R97, R125, RZ ;  /* 0x0000007d617d7210 */ /* 0x000fe20007ffe0ff */
[----:B------:R-:W-:Y:S01]  /*2450*/  IMAD.IADD R8, R107, 0x1, R13 ;  /* 0x000000016b087824 */ /* 0x000fe200078e020d */
[----:B------:R-:W-:Y:S01]  /*2460*/  SHF.R.S32.HI R122, RZ, 0x1f, R24 ;  /* 0x0000001fff7a7819 */ /* 0x000fe20000011418 */
[----:B------:R-:W-:Y:S01]  /*2470*/  IMAD.IADD R9, R13, 0x1, R105 ;  /* 0x000000010d097824 */ /* 0x000fe200078e0269 */
[----:B------:R-:W-:-:S02]  /*2480*/  SHF.R.S32.HI R109, RZ, 0x1f, R21 ;  /* 0x0000001fff6d7819 */ /* 0x000fc40000011415 */
[----:B------:R-:W-:Y:S02]  /*2490*/  SHF.R.S32.HI R108, RZ, 0x1f, R26 ;  /* 0x0000001fff6c7819 */ /* 0x000fe4000001141a */
[----:B------:R-:W-:Y:S02]  /*24a0*/  SHF.R.S32.HI R95, RZ, 0x1f, R27 ;  /* 0x0000001fff5f7819 */ /* 0x000fe4000001141b */
[----:B------:R-:W-:Y:S02]  /*24b0*/  LOP3.LUT R28, R28, 0x1, RZ, 0xc0, !PT ;  /* 0x000000011c1c7812 */ /* 0x000fe400078ec0ff */
[C---:B------:R-:W-:Y:S02]  /*24c0*/  LOP3.LUT R29, R11.reuse, 0x2, RZ, 0xc0, !PT ;  /* 0x000000020b1d7812 */ /* 0x040fe400078ec0ff */
[C---:B------:R-:W-:Y:S02]  /*24d0*/  LOP3.LUT R30, R11.reuse, 0x4, RZ, 0xc0, !PT ;  /* 0x000000040b1e7812 */ /* 0x040fe400078ec0ff */
[----:B------:R-:W-:-:S02]  /*24e0*/  LOP3.LUT R31, R11, 0x8, RZ, 0xc0, !PT ;  /* 0x000000080b1f7812 */ /* 0x000fc400078ec0ff */
[C---:B------:R-:W-:Y:S02]  /*24f0*/  LOP3.LUT R32, R11.reuse, 0x10, RZ, 0xc0, !PT ;  /* 0x000000100b207812 */ /* 0x040fe400078ec0ff */
[----:B------:R-:W-:Y:S01]  /*2500*/  LOP3.LUT R33, R11, 0x20, RZ, 0xc0, !PT ;  /* 0x000000200b217812 */ /* 0x000fe200078ec0ff */
[----:B------:R-:W-:Y:S06]  /*2510*/  @!P6 BAR.SYNC.DEFER_BLOCKING 0x9, 0x100 ;  /* 0x024400000000eb1d */ /* 0x000fec0000010000 */
.L_x_545:
[----:B----4-:R-:W2:Y:S01]  /*2520*/  LDL R41, [R1+0x30] ;  /* 0x0000300001297983 */ /* 0x010ea20000100800 */
[----:B0-----:R-:W0:Y:S03]  /*2530*/  LDC R35, c[0x0][0x430] ;  /* 0x00010c00ff237b82 */ /* 0x001e260000000800 */
[----:B------:R-:W3:Y:S04]  /*2540*/  LDL R40, [R1+0x34] ;  /* 0x0000340001287983 */ /* 0x000ee80000100800 */
[----:B------:R-:W4:Y:S01]  /*2550*/  LDL R36, [R1+0x38] ;  /* 0x0000380001247983 */ /* 0x000f220000100800 */
[----:B------:R-:W-:Y:S01]  /*2560*/  IADD3 R25, R25, -0x1, RZ ;  /* 0xffffffff19197810 */ /* 0x000fe20007ffe0ff */
[----:B-1----:R-:W1:Y:S01]  /*2570*/  LDC R116, c[0x0][0x3f4] ;  /* 0x0000fd00ff747b82 */ /* 0x002e620000000800 */
[----:B------:R-:W-:-:S03]  /*2580*/  IMAD.MOV.U32 R34, RZ, RZ, RZ ;  /* 0x000000ffff227224 */ /* 0x000fc600078e00ff */
[----:B------:R-:W-:-:S04]  /*2590*/  IMAD R11, R25, 0xa0, R110 ;  /* 0x000000a0190b7824 */ /* 0x000fc800078e026e */
[----:B------:R-:W-:Y:S01]  /*25a0*/  IMAD.IADD R37, R123, 0x1, R11 ;  /* 0x000000017b257824 */ /* 0x000fe200078e020b */
[----:B------:R-:W-:-:S03]  /*25b0*/  ISETP.GE.AND P2, PT, R11, R2, PT ;  /* 0x000000020b00720c */ /* 0x000fc60003f46270 */
[----:B------:R-:W-:Y:S01]  /*25c0*/  IMAD.MOV.U32 R11, RZ, RZ, R37 ;  /* 0x000000ffff0b7224 */ /* 0x000fe200078e0025 */
[----:B------:R-:W-:Y:S02]  /*25d0*/  ISETP.GT.OR P2, PT, R110, 0x9f, P2 ;  /* 0x0000009f6e00780c */ /* 0x000fe40001744670 */
[----:B0-----:R-:W-:-:S11]  /*25e0*/  ISETP.NE.AND P3, PT, R35, 0x1, PT ;  /* 0x000000012300780c */ /* 0x001fd60003f65270 */
[----:B------:R-:W0:Y:S08]  /*25f0*/  @!P2 LDC.64 R14, c[0x0][0x428] ;  /* 0x00010a00ff0eab82 */ /* 0x000e300000000a00 */
[----:B------:R-:W1:Y:S08]  /*2600*/  @P3 LDC R12, c[0x0][0x434] ;  /* 0x00010d00ff0c3b82 */ /* 0x000e700000000800 */
[----:B------:R-:W0:Y:S08]  /*2610*/  @P3 LDC R13, c[0x0][0x438] ;  /* 0x00010e00ff0d3b82 */ /* 0x000e300000000800 */
[----:B------:R-:W0:Y:S01]  /*2620*/  @!P2 LDC.64 R38, c[0x0][0x418] ;  /* 0x00010600ff26ab82 */ /* 0x000e220000000a00 */
[----:B-1----:R-:W-:-:S05]  /*2630*/  @P3 IMAD.HI.U32 R12, R37, R12, RZ ;  /* 0x0000000c250c3227 */ /* 0x002fca00078e00ff */
[----:B0-----:R-:W-:Y:S01]  /*2640*/  @P3 SHF.R.U32.HI R11, RZ, R13, R12 ;  /* 0x0000000dff0b3219 */ /* 0x001fe2000001160c */
[----:B------:R-:W-:-:S03]  /*2650*/  @!P2 IMAD R12, R122, R14, RZ ;  /* 0x0000000e7a0ca224 */ /* 0x000fc600078e02ff */
[--C-:B------:R-:W-:Y:S01]  /*2660*/  @!P2 SHF.R.S32.HI R13, RZ, 0x1f, R11.reuse ;  /* 0x0000001fff0da819 */ /* 0x100fe2000001140b */
[----:B------:R-:W-:Y:S02]  /*2670*/  @!P2 IMAD R15, R24, R15, R12 ;  /* 0x0000000f180fa224 */ /* 0x000fe400078e020c */
[----:B------:R-:W-:-:S04]  /*2680*/  @!P2 IMAD.MOV.U32 R12, RZ, RZ, R11 ;  /* 0x000000ffff0ca224 */ /* 0x000fc800078e000b */
[----:B------:R-:W-:-:S04]  /*2690*/  @!P2 IMAD.WIDE.U32 R12, R24, R14, R12 ;  /* 0x0000000e180ca225 */ /* 0x000fc800078e000c */
[----:B------:R-:W-:Y:S01]  /*26a0*/  @!P2 IMAD.IADD R13, R13, 0x1, R15 ;  /* 0x000000010d0da824 */ /* 0x000fe200078e020f */
[----:B------:R-:W-:-:S04]  /*26b0*/  @!P2 LEA R14, P3, R12, R38, 0x2 ;  /* 0x000000260c0ea211 */ /* 0x000fc800078610ff */
[----:B------:R-:W-:-:S05]  /*26c0*/  @!P2 LEA.HI.X R15, R12, R39, R13, 0x2, P3 ;  /* 0x000000270c0fa211 */ /* 0x000fca00018f140d */
[----:B-----5:R0:W5:Y:S01]  /*26d0*/  @!P2 LDG.E R34, desc[UR50][R14.64] ;  /* 0x000000320e22a981 */ /* 0x020162000c1e1900 */
[----:B------:R-:W-:Y:S01]  /*26e0*/  ISETP.GT.AND P2, PT, R25, R118, PT ;  /* 0x000000761900720c */ /* 0x000fe20003f44270 */
[----:B------:R-:W-:Y:S05]  /*26f0*/  YIELD ;  /* 0x0000000000007946 */ /* 0x000fea0003800000 */
[----:B------:R-:W-:Y:S01]  /*2700*/  LOP3.LUT P4, RZ, R121, 0x2, RZ, 0xc0, !PT ;  /* 0x0000000279ff7812 */ /* 0x000fe2000788c0ff */
[----:B------:R-:W-:Y:S01]  /*2710*/  BSSY B0, `(.L_x_440) ;  /* 0x0000d39000007945 */ /* 0x000fe20003800000 */
[----:B------:R-:W-:Y:S02]  /*2720*/  P2R R115, PR, RZ, 0x4 ;  /* 0x00000004ff737803 */ /* 0x000fe40000000000 */
[----:B------:R-:W-:-:S02]  /*2730*/  ISETP.GE.AND P2, PT, R116, 0x1, PT ;  /* 0x000000017400780c */ /* 0x000fc40003f46270 */
[----:B--2---:R-:W-:-:S04]  /*2740*/  LOP3.LUT R12, R41, 0x10, R16, 0xf8, !PT ;  /* 0x00000010290c7812 */ /* 0x004fc800078ef810 */
[----:B---3--:R-:W-:-:S04]  /*2750*/  LOP3.LUT R12, R12, R40, RZ, 0x3c, !PT ;  /* 0x000000280c0c7212 */ /* 0x008fc800078e3cff */
[----:B----4-:R-:W-:-:S05]  /*2760*/  IADD3 R12, R36, R12, RZ ;  /* 0x0000000c240c7210 */ /* 0x010fca0007ffe0ff */
[----:B------:R-:W-:Y:S02]  /*2770*/  IMAD R13, R19, 0x7800, R12 ;  /* 0x00007800130d7824 */ /* 0x000fe400078e020c */
[----:B------:R-:W-:Y:S02]  /*2780*/  IMAD.MOV R12, RZ, RZ, -R11 ;  /* 0x000000ffff0c7224 */ /* 0x000fe400078e0a0b */
[C---:B------:R-:W-:Y:S02]  /*2790*/  VIADD R89, R13.reuse, 0x20 ;  /* 0x000000200d597836 */ /* 0x040fe40000000000 */
[----:B------:R-:W-:Y:S02]  /*27a0*/  @P4 VIADD R89, R13, 0xffffffe0 ;  /* 0xffffffe00d594836 */ /* 0x000fe40000000000 */
[----:B------:R-:W-:Y:S02]  /*27b0*/  IMAD R35, R35, R12, R37 ;  /* 0x0000000c23237224 */ /* 0x000fe400078e0225 */
[----:B------:R-:W-:-:S02]  /*27c0*/  IMAD.IADD R88, R18, 0x1, R13 ;  /* 0x0000000112587824 */ /* 0x000fc400078e020d */
[----:B------:R-:W-:Y:S01]  /*27d0*/  IMAD.IADD R89, R18, 0x1, R89 ;  /* 0x0000000112597824 */ /* 0x000fe200078e0259 */
[----:B0-----:R-:W-:Y:S06]  /*27e0*/  @!P2 BRA `(.L_x_441) ;  /* 0x000000c800b4a947 */ /* 0x001fec0003800000 */
[----:B------:R-:W-:Y:S01]  /*27f0*/  SHF.R.S32.HI R90, RZ, 0x1f, R35 ;  /* 0x0000001fff5a7819 */ /* 0x000fe20000011423 */
[----:B------:R-:W-:Y:S01]  /*2800*/  ULDC.64 UR4, c[0x0][0x300] ;  /* 0x0000c00000047ab9 */ /* 0x000fe20000000a00 */
[----:B-----5:R-:W-:Y:S01]  /*2810*/  SHF.R.S32.HI R91, RZ, 0x1f, R34 ;  /* 0x0000001fff5b7819 */ /* 0x020fe20000011422 */
[----:B------:R-:W-:-:S04]  /*2820*/  IMAD.WIDE.U32 R12, R35, UR4, RZ ;  /* 0x00000004230c7c25 */ /* 0x000fc8000f8e00ff */
[----:B------:R-:W-:Y:S02]  /*2830*/  IMAD R14, R90, UR4, RZ ;  /* 0x000000045a0e7c24 */ /* 0x000fe4000f8e02ff */
[-C--:B------:R-:W-:Y:S02]  /*2840*/  IMAD R36, R125, R25.reuse, RZ ;  /* 0x000000197d247224 */ /* 0x080fe400078e02ff */
[----:B------:R-:W-:Y:S01]  /*2850*/  IMAD R11, R35, UR5, R14 ;  /* 0x00000005230b7c24 */ /* 0x000fe2000f8e020e */
[----:B------:R-:W-:Y:S01]  /*2860*/  ULDC.64 UR4, c[0x0][0x310] ;  /* 0x0000c40000047ab9 */ /* 0x000fe20000000a00 */
[----:B------:R-:W-:Y:S02]  /*2870*/  IMAD R14, R124, R25, RZ ;  /* 0x000000197c0e7224 */ /* 0x000fe400078e02ff */
[----:B------:R-:W-:Y:S01]  /*2880*/  IMAD R15, R91, UR4, RZ ;  /* 0x000000045b0f7c24 */ /* 0x000fe2000f8e02ff */
[----:B------:R-:W-:Y:S01]  /*2890*/  IADD3 R13, R13, R11, RZ ;  /* 0x0000000b0d0d7210 */ /* 0x000fe20007ffe0ff */
[----:B------:R-:W-:Y:S01]  /*28a0*/  IMAD R92, R25, -0xa0, R2 ;  /* 0xffffff60195c7824 */ /* 0x000fe200078e0202 */
[----:B------:R-:W-:Y:S01]  /*28b0*/  SHF.R.S32.HI R11, RZ, 0x1f, R25 ;  /* 0x0000001fff0b7819 */ /* 0x000fe20000011419 */
[----:B------:R-:W-:-:S02]  /*28c0*/  IMAD R15, R34, UR5, R15 ;  /* 0x00000005220f7c24 */ /* 0x000fc4000f8e020f */
[----:B------:R-:W-:Y:S01]  /*28d0*/  IMAD.WIDE.U32 R12, R34, UR4, R12 ;  /* 0x00000004220c7c25 */ /* 0x000fe2000f8e000c */
[----:B------:R-:W-:Y:S01]  /*28e0*/  ULDC.64 UR4, c[0x0][0x308] ;  /* 0x0000c20000047ab9 */ /* 0x000fe20000000a00 */
[----:B------:R-:W-:Y:S02]  /*28f0*/  VIMNMX R92, R92, 0xa0, PT ;  /* 0x000000a05c5c7848 */ /* 0x000fe40003fe0100 */
[----:B------:R-:W-:Y:S02]  /*2900*/  IMAD.IADD R13, R13, 0x1, R15 ;  /* 0x000000010d0d7824 */ /* 0x000fe400078e020f */
[----:B------:R-:W-:Y:S02]  /*2910*/  IMAD R15, R7, UR4, RZ ;  /* 0x00000004070f7c24 */ /* 0x000fe4000f8e02ff */
[----:B------:R-:W-:-:S04]  /*2920*/  IMAD.WIDE.U32 R12, R222, UR4, R12 ;  /* 0x00000004de0c7c25 */ /* 0x000fc8000f8e000c */
[----:B------:R-:W-:Y:S01]  /*2930*/  IMAD R15, R222, UR5, R15 ;  /* 0x00000005de0f7c24 */ /* 0x000fe2000f8e020f */
[----:B------:R-:W-:Y:S01]  /*2940*/  ULDC.64 UR4, c[0x0][0x2e8] ;  /* 0x0000ba0000047ab9 */ /* 0x000fe20000000a00 */
[C---:B------:R-:W-:Y:S01]  /*2950*/  IMAD R37, R11.reuse, R102, R14 ;  /* 0x000000660b257224 */ /* 0x040fe200078e020e */
[----:B------:R-:W-:Y:S01]  /*2960*/  IADD3 R120, P2, R12, UR4, RZ ;  /* 0x000000040c787c10 */ /* 0x000fe2000ff5e0ff */
[----:B------:R-:W-:Y:S01]  /*2970*/  ULDC.U8 UR4, c[0x0][0x410] ;  /* 0x0001040000047ab9 */ /* 0x000fe20000000000 */
[----:B------:R-:W-:Y:S02]  /*2980*/  IMAD R11, R11, R96, R36 ;  /* 0x000000600b0b7224 */ /* 0x000fe400078e0224 */
[----:B------:R-:W-:Y:S01]  /*2990*/  IADD3.X R119, R13, UR5, R15, P2, !PT ;  /* 0x000000050d777c10 */ /* 0x000fe200097fe40f */
[----:B------:R-:W-:Y:S01]  /*29a0*/  IMAD.WIDE.U32 R14, R102, R25, RZ ;  /* 0x00000019660e7225 */ /* 0x000fe200078e00ff */
[----:B------:R-:W-:-:S03]  /*29b0*/  ISETP.NE.AND P2, PT, RZ, UR4, PT ;  /* 0x00000004ff007c0c */ /* 0x000fc6000bf45270 */
[----:B------:R-:W-:-:S04]  /*29c0*/  IMAD.WIDE.U32 R12, R96, R25, RZ ;  /* 0x00000019600c7225 */ /* 0x000fc800078e00ff */
[----:B------:R-:W-:Y:S02]  /*29d0*/  IMAD.IADD R94, R15, 0x1, R37 ;  /* 0x000000010f5e7824 */ /* 0x000fe400078e0225 */
[----:B------:R-:W-:-:S04]  /*29e0*/  IMAD.IADD R11, R13, 0x1, R11 ;  /* 0x000000010d0b7824 */ /* 0x000fc800078e020b */
[----:B------:R-:W-:Y:S05]  /*29f0*/  @!P2 BRA `(.L_x_442) ;  /* 0x0000006000bca947 */ /* 0x000fea0003800000 */
[----:B------:R0:W5:Y:S04]  /*2a00*/  LDL R137, [R1+0x18] ;  /* 0x0000180001897983 */ /* 0x0001680000100800 */
[----:B------:R0:W5:Y:S04]  /*2a10*/  LDL R136, [R1+0x20] ;  /* 0x0000200001887983 */ /* 0x0001680000100800 */
[----:B------:R0:W5:Y:S04]  /*2a20*/  LDL R127, [R1+0x24] ;  /* 0x00002400017f7983 */ /* 0x0001680000100800 */
[----:B------:R0:W5:Y:S04]  /*2a30*/  LDL R126, [R1+0x1c] ;  /* 0x00001c00017e7983 */ /* 0x0001680000100800 */
[----:B------:R0:W5:Y:S01]  /*2a40*/  LDL R93, [R1+0x28] ;  /* 0x00002800015d7983 */ /* 0x0001620000100800 */
[----:B------:R-:W1:Y:S01]  /*2a50*/  S2R R38, SR_TID.X ;  /* 0x0000000000267919 */ /* 0x000e620000002100 */
[----:B------:R-:W-:Y:S01]  /*2a60*/  BSSY B1, `(.L_x_443) ;  /* 0x0000043000017945 */ /* 0x000fe20003800000 */
[----:B------:R-:W-:-:S02]  /*2a70*/  CS2R R36, SRZ ;  /* 0x0000000000247805 */ /* 0x000fc4000001ff00 */
[----:B------:R-:W-:Y:S01]  /*2a80*/  CS2R R60, SRZ ;  /* 0x00000000003c7805 */ /* 0x000fe2000001ff00 */
[C---:B-1----:R-:W-:Y:S02]  /*2a90*/  VIADD R39, R38.reuse, 0xffffff80 ;  /* 0xffffff8026277836 */ /* 0x042fe40000000000 */
[----:B------:R-:W-:-:S05]  /*2aa0*/  VIADD R38, R38, 0xffffff80 ;  /* 0xffffff8026267836 */ /* 0x000fca0000000000 */
[----:B------:R-:W-:-:S04]  /*2ab0*/  LEA.HI R38, R38, R39, RZ, 0x1 ;  /* 0x0000002726267211 */ /* 0x000fc800078f08ff */
[----:B------:R-:W-:-:S04]  /*2ac0*/  SHF.R.S32.HI R38, RZ, 0x1, R38 ;  /* 0x00000001ff267819 */ /* 0x000fc80000011426 */
[----:B------:R-:W-:Y:S02]  /*2ad0*/  ISETP.GE.AND P3, PT, R38, R92, PT ;  /* 0x0000005c2600720c */ /* 0x000fe40003f66270 */
        /* <DEDUP_REMOVED lines=21> */
[----:B------:R-:W-:Y:S01]  /*2c30*/  CS2R R82, SRZ ;  /* 0x0000000000527805 */ /* 0x000fe2000001ff00 */
[----:B0-----:R-:W-:Y:S06]  /*2c40*/  @P3 BRA `(.L_x_444) ;  /* 0x0000000000903947 */ /* 0x001fec0003800000 */
[----:B------:R-:W-:Y:S01]  /*2c50*/  ULDC.64 UR4, c[0x0][0x3e8] ;  /* 0x0000fa0000047ab9 */ /* 0x000fe20000000a00 */
[----:B------:R-:W-:Y:S02]  /*2c60*/  CS2R R80, SRZ ;  /* 0x0000000000507805 */ /* 0x000fe4000001ff00 */
[----:B------:R-:W-:Y:S02]  /*2c70*/  IADD3 R84, P2, P4, R106, UR4, R14 ;  /* 0x000000046a547c10 */ /* 0x000fe4000fc5e00e */
[----:B------:R-:W-:Y:S02]  /*2c80*/  CS2R R82, SRZ ;  /* 0x0000000000527805 */ /* 0x000fe4000001ff00 */
[----:B------:R-:W-:Y:S01]  /*2c90*/  IADD3.X R85, R8, UR5, R94, P2, P4 ;  /* 0x0000000508557c10 */ /* 0x000fe200097e845e */
[----:B------:R-:W-:Y:S02]  /*2ca0*/  ULDC.64 UR4, c[0x0][0x400] ;  /* 0x0001000000047ab9 */ /* 0x000fe40000000a00 */
[----:B------:R-:W-:-:S04]  /*2cb0*/  IADD3 R86, P2, P4, R100, UR4, R12 ;  /* 0x0000000464567c10 */ /* 0x000fc8000fc5e00c */
[----:B------:R-:W-:Y:S02]  /*2cc0*/  IADD3.X R87, R10, UR5, R11, P2, P4 ;  /* 0x000000050a577c10 */ /* 0x000fe400097e840b */
[----:B------:R-:W-:Y:S02]  /*2cd0*/  ISETP.GE.AND P2, PT, R228, R116, PT ;  /* 0x00000074e400720c */ /* 0x000fe40003f46270 */
[----:B------:R-:W-:Y:S02]  /*2ce0*/  CS2R R76, SRZ ;  /* 0x00000000004c7805 */ /* 0x000fe4000001ff00 */
[----:B------:R-:W-:-:S09]  /*2cf0*/  CS2R R78, SRZ ;  /* 0x00000000004e7805 */ /* 0x000fd2000001ff00 */
[----:B------:R0:W5:Y:S04]  /*2d00*/  @!P2 LDG.E.64 R80, desc[UR50][R84.64] ;  /* 0x000000325450a981 */ /* 0x000168000c1e1b00 */
[----:B------:R0:W5:Y:S02]  /*2d10*/  @!P2 LDG.E.64 R82, desc[UR50][R86.64] ;  /* 0x000000325652a981 */ /* 0x000164000c1e1b00 */
[----:B-----5:R-:W-:Y:S02]  /*2d20*/  ISETP.GE.AND P2, PT, R137, R116, PT ;  /* 0x000000748900720c */ /* 0x020fe40003f46270 */
[----:B------:R-:W-:Y:S02]  /*2d30*/  CS2R R72, SRZ ;  /* 0x0000000000487805 */ /* 0x000fe4000001ff00 */
[----:B------:R-:W-:-:S09]  /*2d40*/  CS2R R74, SRZ ;  /* 0x00000000004a7805 */ /* 0x000fd2000001ff00 */
[----:B------:R0:W5:Y:S04]  /*2d50*/  @!P2 LDG.E.64 R76, desc[UR50][R84.64+0x10] ;  /* 0x00001032544ca981 */ /* 0x000168000c1e1b00 */
[----:B------:R0:W5:Y:S01]  /*2d60*/  @!P2 LDG.E.64 R78, desc[UR50][R86.64+0x10] ;  /* 0x00001032564ea981 */ /* 0x000162000c1e1b00 */
[----:B------:R-:W-:Y:S02]  /*2d70*/  ISETP.GE.AND P2, PT, R136, R116, PT ;  /* 0x000000748800720c */ /* 0x000fe40003f46270 */
        /* <DEDUP_REMOVED lines=14> */
[----:B------:R-:W-:-:S13]  /*2e60*/  ISETP.GE.AND P2, PT, R93, R116, PT ;  /* 0x000000745d00720c */ /* 0x000fda0003f46270 */
[----:B------:R0:W5:Y:S04]  /*2e70*/  @!P2 LDG.E.64 R60, desc[UR50][R84.64+0x50] ;  /* 0x00005032543ca981 */ /* 0x000168000c1e1b00 */
[----:B------:R0:W5:Y:S02]  /*2e80*/  @!P2 LDG.E.64 R62, desc[UR50][R86.64+0x50] ;  /* 0x00005032563ea981 */ /* 0x000164000c1e1b00 */
.L_x_444:
[----:B------:R-:W-:Y:S05]  /*2e90*/  BSYNC B1 ;  /* 0x0000000000017941 */ /* 0x000fea0003800000 */
.L_x_443:
[----:B0-----:R-:W0:Y:S01]  /*2ea0*/  S2R R84, SR_TID.X ;  /* 0x0000000000547919 */ /* 0x001e220000002100 */
[----:B------:R-:W-:Y:S01]  /*2eb0*/  BSSY B1, `(.L_x_445) ;  /* 0x0000032000017945 */ /* 0x000fe20003800000 */
[----:B-----5:R-:W-:Y:S02]  /*2ec0*/  IMAD.MOV.U32 R146, RZ, RZ, R60 ;  /* 0x000000ffff927224 */ /* 0x020fe400078e003c */
[----:B------:R-:W-:Y:S01]  /*2ed0*/  IMAD.MOV.U32 R150, RZ, RZ, R64 ;  /* 0x000000ffff967224 */ /* 0x000fe200078e0040 */
[C---:B0-----:R-:W-:Y:S01]  /*2ee0*/  IADD3 R85, R84.reuse, -0x80, RZ ;  /* 0xffffff8054557810 */ /* 0x041fe20007ffe0ff */
[----:B------:R-:W-:-:S05]  /*2ef0*/  VIADD R84, R84, 0xffffff80 ;  /* 0xffffff8054547836 */ /* 0x000fca0000000000 */
[----:B------:R-:W-:-:S04]  /*2f00*/  LEA.HI R84, R84, R85, RZ, 0x1 ;  /* 0x0000005554547211 */ /* 0x000fc800078f08ff */
[----:B------:R-:W-:-:S05]  /*2f10*/  SHF.R.S32.HI R84, RZ, 0x1, R84 ;  /* 0x00000001ff547819 */ /* 0x000fca0000011454 */
[----:B------:R-:W-:-:S05]  /*2f20*/  VIADD R84, R84, 0x80 ;  /* 0x0000008054547836 */ /* 0x000fca0000000000 */
[----:B------:R-:W-:-:S13]  /*2f30*/  ISETP.GE.AND P4, PT, R84, R92, PT ;  /* 0x0000005c5400720c */ /* 0x000fda0003f86270 */
[----:B------:R-:W-:Y:S05]  /*2f40*/  @P4 BRA `(.L_x_446) ;  /* 0x0000000000a04947 */ /* 0x000fea0003800000 */
[----:B------:R-:W-:Y:S01]  /*2f50*/  IADD3 R13, P2, P5, R106, R14, R4 ;  /* 0x0000000e6a0d7210 */ /* 0x000fe20007d5e004 */
[----:B------:R-:W-:Y:S01]  /*2f60*/  ULDC.64 UR4, c[0x0][0x3e8] ;  /* 0x0000fa0000047ab9 */ /* 0x000fe20000000a00 */
[----:B------:R-:W-:Y:S02]  /*2f70*/  CS2R R56, SRZ ;  /* 0x0000000000387805 */ /* 0x000fe4000001ff00 */
[----:B------:R-:W-:Y:S02]  /*2f80*/  CS2R R58, SRZ ;  /* 0x00000000003a7805 */ /* 0x000fe4000001ff00 */
[----:B------:R-:W-:Y:S02]  /*2f90*/  IADD3.X R94, R8, R94, R3, P2, P5 ;  /* 0x0000005e085e7210 */ /* 0x000fe400017ea403 */
[----:B------:R-:W-:-:S04]  /*2fa0*/  IADD3 R14, P2, P5, R100, R12, R6 ;  /* 0x0000000c640e7210 */ /* 0x000fc80007d5e006 */
[----:B------:R-:W-:Y:S02]  /*2fb0*/  IADD3.X R11, R10, R11, R5, P2, P5 ;  /* 0x0000000b0a0b7210 */ /* 0x000fe400017ea405 */
[----:B------:R-:W-:-:S04]  /*2fc0*/  IADD3 R12, P2, R13, UR4, RZ ;  /* 0x000000040d0c7c10 */ /* 0x000fc8000ff5e0ff */
[----:B------:R-:W-:Y:S01]  /*2fd0*/  IADD3.X R13, R94, UR5, RZ, P2, !PT ;  /* 0x000000055e0d7c10 */ /* 0x000fe200097fe4ff */
[----:B------:R-:W-:Y:S02]  /*2fe0*/  ULDC.64 UR4, c[0x0][0x400] ;  /* 0x0001000000047ab9 */ /* 0x000fe40000000a00 */
[----:B------:R-:W-:-:S04]  /*2ff0*/  IADD3 R14, P2, R14, UR4, RZ ;  /* 0x000000040e0e7c10 */ /* 0x000fc8000ff5e0ff */
[----:B------:R-:W-:Y:S02]  /*3000*/  IADD3.X R15, R11, UR5, RZ, P2, !PT ;  /* 0x000000050b0f7c10 */ /* 0x000fe400097fe4ff */
        /* <DEDUP_REMOVED lines=28> */
.L_x_446:
[----:B------:R-:W-:Y:S05]  /*31d0*/  BSYNC B1 ;  /* 0x0000000000017941 */ /* 0x000fea0003800000 */
.L_x_445:
[----:B------:R-:W-:Y:S01]  /*31e0*/  UISETP.NE.AND UP0, UPT, UR49, 0x3, UPT ;  /* 0x000000033100788c */ /* 0x000fe2000bf05270 */
[----:B------:R-:W-:Y:S01]  /*31f0*/  IMAD.MOV.U32 R153, RZ, RZ, R68 ;  /* 0x000000ffff997224 */ /* 0x000fe200078e0044 */
[----:B------:R-:W-:Y:S01]  /*3200*/  MOV R155, R72 ;  /* 0x00000048009b7202 */ /* 0x000fe20000000f00 */
[----:B------:R-:W-:Y:S01]  /*3210*/  IMAD.MOV.U32 R157, RZ, RZ, R76 ;  /* 0x000000ffff9d7224 */ /* 0x000fe200078e004c */
[----:B------:R-:W-:Y:S01]  /*3220*/  MOV R156, R74 ;  /* 0x0000004a009c7202 */ /* 0x000fe20000000f00 */
[----:B------:R-:W-:Y:S01]  /*3230*/  IMAD.MOV.U32 R159, RZ, RZ, R80 ;  /* 0x000000ffff9f7224 */ /* 0x000fe200078e0050 */
[----:B------:R-:W-:Y:S01]  /*3240*/  PLOP3.LUT P2, PT, PT, PT, UP0, 0x80, 0x0 ;  /* 0x000000000000781c */ /* 0x000fe20003f4f008 */
[----:B------:R-:W-:Y:S01]  /*3250*/  IMAD.MOV.U32 R151, RZ, RZ, R62 ;  /* 0x000000ffff977224 */ /* 0x000fe200078e003e */
[----:B-----5:R-:W-:Y:S01]  /*3260*/  MOV R138, R48 ;  /* 0x00000030008a7202 */ /* 0x020fe20000000f00 */
[----:B------:R-:W-:Y:S01]  /*3270*/  IMAD.MOV.U32 R152, RZ, RZ, R66 ;  /* 0x000000ffff987224 */ /* 0x000fe200078e0042 */
[----:B------:R-:W-:Y:S01]  /*3280*/  MOV R139, R50 ;  /* 0x00000032008b7202 */ /* 0x000fe20000000f00 */
[----:B------:R-:W-:-:S02]  /*3290*/  IMAD.MOV.U32 R154, RZ, RZ, R70 ;  /* 0x000000ffff9a7224 */ /* 0x000fc400078e0046 */
[----:B------:R-:W-:Y:S02]  /*32a0*/  IMAD.MOV.U32 R158, RZ, RZ, R78 ;  /* 0x000000ffff9e7224 */ /* 0x000fe400078e004e */
[----:B------:R-:W-:Y:S02]  /*32b0*/  IMAD.MOV.U32 R160, RZ, RZ, R82 ;  /* 0x000000ffffa07224 */ /* 0x000fe400078e0052 */
[----:B------:R-:W-:Y:S02]  /*32c0*/  IMAD.MOV.U32 R86, RZ, RZ, R36 ;  /* 0x000000ffff567224 */ /* 0x000fe400078e0024 */
[----:B------:R-:W-:Y:S02]  /*32d0*/  IMAD.MOV.U32 R126, RZ, RZ, R40 ;  /* 0x000000ffff7e7224 */ /* 0x000fe400078e0028 */
[----:B------:R-:W-:Y:S02]  /*32e0*/  IMAD.MOV.U32 R136, RZ, RZ, R44 ;  /* 0x000000ffff887224 */ /* 0x000fe400078e002c */
[----:B------:R-:W-:-:S02]  /*32f0*/  IMAD.MOV.U32 R144, RZ, RZ, R52 ;  /* 0x000000ffff907224 */ /* 0x000fc400078e0034 */
[----:B------:R-:W-:Y:S02]  /*3300*/  IMAD.MOV.U32 R147, RZ, RZ, R56 ;  /* 0x000000ffff937224 */ /* 0x000fe400078e0038 */
[----:B------:R-:W-:Y:S02]  /*3310*/  IMAD.MOV.U32 R87, RZ, RZ, R38 ;  /* 0x000000ffff577224 */ /* 0x000fe400078e0026 */
[----:B------:R-:W-:Y:S02]  /*3320*/  IMAD.MOV.U32 R127, RZ, RZ, R42 ;  /* 0x000000ffff7f7224 */ /* 0x000fe400078e002a */
[----:B------:R-:W-:Y:S02]  /*3330*/  IMAD.MOV.U32 R137, RZ, RZ, R46 ;  /* 0x000000ffff897224 */ /* 0x000fe400078e002e */
[----:B------:R-:W-:Y:S02]  /*3340*/  IMAD.MOV.U32 R140, RZ, RZ, R54 ;  /* 0x000000ffff8c7224 */ /* 0x000fe400078e0036 */
[----:B------:R-:W-:Y:S01]  /*3350*/  IMAD.MOV.U32 R149, RZ, RZ, R58 ;  /* 0x000000ffff957224 */ /* 0x000fe200078e003a */
[----:B------:R-:W-:Y:S06]  /*3360*/  @!P2 BRA `(.L_x_447) ;  /* 0x000000000004a947 */ /* 0x000fec0003800000 */
[----:B------:R-:W-:Y:S01]  /*3370*/  BPT.TRAP 0x1 ;  /* 0x000000040000795c */ /* 0x000fe20000300000 */
.L_x_447:
[----:B------:R-:W2:Y:S01]  /*3380*/  LDL R11, [R1+0x14] ;  /* 0x00001400010b7983 */ /* 0x000ea20000100800 */
[----:B------:R-:W-:Y:S01]  /*3390*/  IMAD R93, R19, 0x8, R18 ;  /* 0x00000008135d7824 */ /* 0x000fe200078e0212 */
[----:B------:R-:W-:Y:S01]  /*33a0*/  BSSY B1, `(.L_x_448) ;  /* 0x0000004000017945 */ /* 0x000fe20003800000 */
[----:B--2---:R-:W-:-:S04]  /*33b0*/  SHF.L.U32 R94, R11, 0x1f, RZ ;  /* 0x0000001f0b5e7819 */ /* 0x004fc800000006ff */
[----:B------:R-:W1:Y:S02]  /*33c0*/  SYNCS.PHASECHK.TRANS64.TRYWAIT P5, [R93+URZ+0x33490], R94 ;  /* 0x0334905e5d0075a7 */ /* 0x000e6400080a017f */
[----:B-1----:R-:W-:Y:S05]  /*33d0*/  @!P5 BRA `(.L_x_449) ;  /* 0x000002780014d947 */ /* 0x002fea0003800000 */
.L_x_775:
[----:B------:R-:W-:Y:S05]  /*33e0*/  BSYNC B1 ;  /* 0x0000000000017941 */ /* 0x000fea0003800000 */
.L_x_448:
[----:B------:R-:W-:-:S03]  /*33f0*/  UMOV UR4, 0xffffffff ;  /* 0xffffffff00047882 */ /* 0x000fc60000000000 */
[----:B------:R-:W-:Y:S05]  /*3400*/  BRA.DIV UR4, `(.L_x_450) ;  /* 0x0000027a041c7947 */ /* 0x000fea000b800000 */
[----:B------:R2:W3:Y:S04]  /*3410*/  SHFL.IDX PT, R143, R119, RZ, 0x1e1f ;  /* 0x001e1fff778f7589 */ /* 0x0004e800000e0000 */
[----:B------:R2:W4:Y:S02]  /*3420*/  SHFL.IDX PT, R145, R120, RZ, 0x1e1f ;  /* 0x001e1fff78917589 */ /* 0x00052400000e0000 */
.L_x_779:
[----:B------:R-:W-:Y:S04]  /*3430*/  BSSY B1, `(.L_x_451) ;  /* 0x00002c1000017945 */ /* 0x000fe80003800000 */
[----:B------:R-:W-:Y:S05]  /*3440*/  @P3 BRA `(.L_x_452) ;  /* 0x0000002800fc3947 */ /* 0x000fea0003800000 */
[----:B------:R-:W-:Y:S01]  /*3450*/  ISETP.NE.AND P3, PT, R28, RZ, PT ;  /* 0x000000ff1c00720c */ /* 0x000fe20003f65270 */
[----:B------:R-:W-:-:S12]  /*3460*/  BSSY B2, `(.L_x_453) ;  /* 0x0000072000027945 */ /* 0x000fd80003800000 */
[----:B------:R-:W-:Y:S05]  /*3470*/  @!P3 BRA `(.L_x_454) ;  /* 0x0000000400c0b947 */ /* 0x000fea0003800000 */
[----:B0-----:R0:W0:Y:S01]  /*3480*/  LDS.128 R12, [R88+0x24200] ;  /* 0x02420000580c7984 */ /* 0x0010220000000c00 */
[----:B----4-:R-:W-:Y:S01]  /*3490*/  IADD3 R84, P3, R16, R145, RZ ;  /* 0x0000009110547210 */ /* 0x010fe20007f7e0ff */
[----:B------:R-:W-:Y:S04]  /*34a0*/  BSSY B3, `(.L_x_455) ;  /* 0x000006c000037945 */ /* 0x000fe80003800000 */
[----:B---3--:R-:W-:Y:S01]  /*34b0*/  IMAD.X R85, R143, 0x1, R17, P3 ;  /* 0x000000018f557824 */ /* 0x008fe200018e0611 */
[----:B------:R-:W-:-:S13]  /*34c0*/  ISETP.GE.AND P3, PT, R228, R116, PT ;  /* 0x00000074e400720c */ /* 0x000fda0003f66270 */
[----:B------:R-:W-:Y:S05]  /*34d0*/  @P3 BRA `(.L_x_456) ;  /* 0x0000000400a03947 */ /* 0x000fea0003800000 */
[----:B------:R-:W-:Y:S01]  /*34e0*/  SHF.R.U32.HI R80, RZ, 0x8, R81 ;  /* 0x00000008ff507819 */ /* 0x000fe20000011651 */
[----:B0-----:R-:W-:Y:S01]  /*34f0*/  IMAD.MOV.U32 R11, RZ, RZ, R13 ;  /* 0x000000ffff0b7224 */ /* 0x001fe200078e000d */
[----:B------:R-:W-:Y:S02]  /*3500*/  SHF.R.U32.HI R82, RZ, 0x8, R83 ;  /* 0x00000008ff527819 */ /* 0x000fe40000011653 */
[----:B------:R-:W-:Y:S01]  /*3510*/  SHF.R.U32.HI R163, RZ, 0x10, R81 ;  /* 0x00000010ffa37819 */ /* 0x000fe20000011651 */
[----:B------:R-:W-:Y:S01]  /*3520*/  IMAD.SHL.U32 R80, R80, 0x100, RZ ;  /* 0x0000010050507824 */ /* 0x000fe200078e00ff */
[----:B------:R-:W-:Y:S01]  /*3530*/  LOP3.LUT R161, R81, 0xff0000ff, RZ, 0xc0, !PT ;  /* 0xff0000ff51a17812 */ /* 0x000fe200078ec0ff */
[----:B------:R-:W-:Y:S01]  /*3540*/  IMAD.MOV.U32 R81, RZ, RZ, R12 ;  /* 0x000000ffff517224 */ /* 0x000fe200078e000c */
[----:B------:R-:W-:Y:S01]  /*3550*/  SHF.R.U32.HI R162, RZ, 0x10, R83 ;  /* 0x00000010ffa27819 */ /* 0x000fe20000011653 */
[----:B------:R-:W-:Y:S01]  /*3560*/  IMAD.U32 R13, R163, 0x10000, RZ ;  /* 0x00010000a30d7824 */ /* 0x000fe200078e00ff */
[----:B------:R-:W-:-:S02]  /*3570*/  LOP3.LUT R83, R83, 0xff0000ff, RZ, 0xc0, !PT ;  /* 0xff0000ff53537812 */ /* 0x000fc400078ec0ff */
[----:B------:R-:W-:Y:S02]  /*3580*/  SHF.L.U32 R82, R82, 0x8, RZ ;  /* 0x0000000852527819 */ /* 0x000fe400000006ff */
[----:B------:R-:W-:Y:S02]  /*3590*/  LOP3.LUT R80, R161, 0xff00, R80, 0xf8, !PT ;  /* 0x0000ff00a1507812 */ /* 0x000fe400078ef850 */
[----:B------:R-:W-:Y:S01]  /*35a0*/  LOP3.LUT R161, R83, 0xff00, R82, 0xf8, !PT ;  /* 0x0000ff0053a17812 */ /* 0x000fe200078ef852 */
[----:B------:R-:W-:Y:S01]  /*35b0*/  IMAD.U32 R82, R162, 0x10000, RZ ;  /* 0x00010000a2527824 */ /* 0x000fe200078e00ff */
[----:B------:R-:W-:Y:S02]  /*35c0*/  F2FP.F16.E4M3.UNPACK_B R83, R160.H1 ;  /* 0x000000a0ff53723e */ /* 0x000fe400030006ff */
[----:B------:R-:W-:Y:S02]  /*35d0*/  F2FP.F16.E4M3.UNPACK_B R12, R11 ;  /* 0x0000000bff0c723e */ /* 0x000fe400020006ff */
[----:B------:R-:W-:Y:S01]  /*35e0*/  LOP3.LUT R13, R80, 0xff0000, R13, 0xf8, !PT ;  /* 0x00ff0000500d7812 */ /* 0x000fe200078ef80d */
[--C-:B------:R-:W-:Y:S01]  /*35f0*/  HADD2.F32 R165, -RZ, R83.reuse.H0_H0 ;  /* 0x20000053ffa57230 */ /* 0x100fe20000004100 */
[----:B------:R-:W-:Y:S01]  /*3600*/  LOP3.LUT R80, R161, 0xff0000, R82, 0xf8, !PT ;  /* 0x00ff0000a1507812 */ /* 0x000fe200078ef852 */
[--C-:B------:R-:W-:Y:S01]  /*3610*/  HADD2.F32 R82, -RZ, R12.reuse.H1_H1 ;  /* 0x3000000cff527230 */ /* 0x100fe20000004100 */
[----:B------:R-:W-:Y:S01]  /*3620*/  F2FP.F16.E4M3.UNPACK_B R162, R159.H1 ;  /* 0x0000009fffa2723e */ /* 0x000fe200030006ff */
[----:B------:R-:W-:Y:S01]  /*3630*/  HADD2.F32 R12, -RZ, R12.H0_H0 ;  /* 0x2000000cff0c7230 */ /* 0x000fe20000004100 */
[----:B------:R-:W-:Y:S01]  /*3640*/  F2FP.F16.E4M3.UNPACK_B R11, R11.H1 ;  /* 0x0000000bff0b723e */ /* 0x000fe200030006ff */
[----:B------:R-:W-:-:S02]  /*3650*/  HADD2.F32 R164, -RZ, R83.H1_H1 ;  /* 0x30000053ffa47230 */ /* 0x000fc40000004100 */
[-C--:B------:R-:W-:Y:S01]  /*3660*/  FMUL.FTZ R167, R82, R165.reuse ;  /* 0x000000a552a77220 */ /* 0x080fe20000410000 */
[--C-:B------:R-:W-:Y:S02]  /*3670*/  HADD2.F32 R163, -RZ, R162.reuse.H0_H0 ;  /* 0x200000a2ffa37230 */ /* 0x100fe40000004100 */
[C---:B------:R-:W-:Y:S01]  /*3680*/  FMUL.FTZ R165, R12.reuse, R165 ;  /* 0x000000a50ca57220 */ /* 0x040fe20000410000 */
[--C-:B------:R-:W-:Y:S01]  /*3690*/  HADD2.F32 R161, -RZ, R11.reuse.H1_H1 ;  /* 0x3000000bffa17230 */ /* 0x100fe20000004100 */
[----:B------:R-:W-:Y:S01]  /*36a0*/  F2FP.F16.E4M3.UNPACK_B R160, R160 ;  /* 0x000000a0ffa0723e */ /* 0x000fe200020006ff */
[----:B------:R-:W-:Y:S02]  /*36b0*/  HADD2.F32 R83, -RZ, R11.H0_H0 ;  /* 0x2000000bff537230 */ /* 0x000fe40000004100 */
[-C--:B------:R-:W-:Y:S01]  /*36c0*/  FFMA.FTZ R11, R12, R163.reuse, -R167 ;  /* 0x000000a30c0b7223 */ /* 0x080fe200000108a7 */
[----:B------:R-:W-:Y:S02]  /*36d0*/  HADD2.F32 R162, -RZ, R162.H1_H1 ;  /* 0x300000a2ffa27230 */ /* 0x000fe40000004100 */
[-C--:B------:R-:W-:Y:S01]  /*36e0*/  FMUL.FTZ R166, R161, R164.reuse ;  /* 0x000000a4a1a67220 */ /* 0x080fe20000410000 */
[----:B------:R-:W-:Y:S01]  /*36f0*/  FFMA.FTZ R12, R82, R163, R165 ;  /* 0x000000a3520c7223 */ /* 0x000fe200000100a5 */
[C---:B------:R-:W-:Y:S01]  /*3700*/  FMUL.FTZ R164, R83.reuse, R164 ;  /* 0x000000a453a47220 */ /* 0x040fe20000410000 */
[-C--:B------:R-:W-:Y:S01]  /*3710*/  F2FP.F16.E4M3.UNPACK_B R82, R81.reuse.H1 ;  /* 0x00000051ff52723e */ /* 0x080fe200030006ff */
[-C--:B------:R-:W-:Y:S01]  /*3720*/  FFMA.FTZ R166, R83, R162.reuse, -R166 ;  /* 0x000000a253a67223 */ /* 0x080fe200000108a6 */
[----:B------:R-:W-:Y:S01]  /*3730*/  F2FP.F16.E4M3.UNPACK_B R81, R81 ;  /* 0x00000051ff51723e */ /* 0x000fe200020006ff */
[----:B------:R-:W-:Y:S01]  /*3740*/  FFMA.FTZ R167, R161, R162, R164 ;  /* 0x000000a2a1a77223 */ /* 0x000fe200000100a4 */
[--C-:B------:R-:W-:Y:S01]  /*3750*/  HADD2.F32 R163, -RZ, R160.reuse.H1_H1 ;  /* 0x300000a0ffa37230 */ /* 0x100fe20000004100 */
[----:B------:R-:W-:Y:S01]  /*3760*/  F2FP.F16.E4M3.UNPACK_B R161, R159 ;  /* 0x0000009fffa1723e */ /* 0x000fe200020006ff */
[----:B------:R-:W-:Y:S01]  /*3770*/  HADD2.F32 R162, -RZ, R160.H0_H0 ;  /* 0x200000a0ffa27230 */ /* 0x000fe20000004100 */
[----:B------:R-:W-:Y:S01]  /*3780*/  F2FP.F16.E4M3.UNPACK_B R168, R80.H1 ;  /* 0x00000050ffa8723e */ /* 0x000fe200030006ff */
[----:B------:R-:W-:-:S02]  /*3790*/  HADD2.F32 R159, -RZ, R82.H0_H0 ;  /* 0x20000052ff9f7230 */ /* 0x000fc40000004100 */
[----:B------:R-:W-:Y:S02]  /*37a0*/  HADD2.F32 R160, -RZ, R82.H1_H1 ;  /* 0x30000052ffa07230 */ /* 0x000fe40000004100 */
[--C-:B------:R-:W-:Y:S02]  /*37b0*/  HADD2.F32 R83, -RZ, R81.reuse.H1_H1 ;  /* 0x30000051ff537230 */ /* 0x100fe40000004100 */
[-C--:B------:R-:W-:Y:S01]  /*37c0*/  FMUL.FTZ R165, R159, R163.reuse ;  /* 0x000000a39fa57220 */ /* 0x080fe20000410000 */
[----:B------:R-:W-:Y:S02]  /*37d0*/  HADD2.F32 R82, -RZ, R81.H0_H0 ;  /* 0x20000051ff527230 */ /* 0x000fe40000004100 */
[----:B------:R-:W-:Y:S01]  /*37e0*/  FMUL.FTZ R164, R160, R163 ;  /* 0x000000a3a0a47220 */ /* 0x000fe20000410000 */
[--C-:B------:R-:W-:Y:S02]  /*37f0*/  HADD2.F32 R81, -RZ, R161.reuse.H1_H1 ;  /* 0x300000a1ff517230 */ /* 0x100fe40000004100 */
[----:B------:R-:W-:Y:S01]  /*3800*/  FMUL.FTZ R163, R83, R162 ;  /* 0x000000a253a37220 */ /* 0x000fe20000410000 */
[----:B------:R-:W-:-:S02]  /*3810*/  HADD2.F32 R161, -RZ, R161.H0_H0 ;  /* 0x200000a1ffa17230 */ /* 0x000fc40000004100 */
[----:B------:R-:W-:Y:S01]  /*3820*/  FMUL.FTZ R162, R82, R162 ;  /* 0x000000a252a27220 */ /* 0x000fe20000410000 */
[-C--:B------:R-:W-:Y:S01]  /*3830*/  FFMA.FTZ R159, R159, R81.reuse, -R164 ;  /* 0x000000519f9f7223 */ /* 0x080fe200000108a4 */
[----:B------:R-:W-:Y:S01]  /*3840*/  FFMA.FTZ R160, R160, R81, R165 ;  /* 0x00000051a0a07223 */ /* 0x000fe200000100a5 */
[-C--:B------:R-:W-:Y:S01]  /*3850*/  FFMA.FTZ R81, R82, R161.reuse, -R163 ;  /* 0x000000a152517223 */ /* 0x080fe200000108a3 */
[----:B------:R-:W-:Y:S01]  /*3860*/  FFMA.FTZ R82, R83, R161, R162 ;  /* 0x000000a153527223 */ /* 0x000fe200000100a2 */
[----:B------:R-:W-:Y:S01]  /*3870*/  F2FP.F16.E4M3.UNPACK_B R161, R15.H1 ;  /* 0x0000000fffa1723e */ /* 0x000fe200030006ff */
[----:B------:R-:W-:Y:S01]  /*3880*/  HADD2.F32 R165, -RZ, R168.H1_H1 ;  /* 0x300000a8ffa57230 */ /* 0x000fe20000004100 */
[----:B------:R-:W-:Y:S02]  /*3890*/  F2FP.SATFINITE.E4M3.F32.PACK_AB_MERGE_C R83, R167, R166, RZ ;  /* 0x000000a6a753723e */ /* 0x000fe400048070ff */
[----:B------:R-:W-:Y:S01]  /*38a0*/  F2FP.SATFINITE.E4M3.F32.PACK_AB_MERGE_C R159, R160, R159, RZ ;  /* 0x0000009fa09f723e */ /* 0x000fe200048070ff */
[--C-:B------:R-:W-:Y:S01]  /*38b0*/  HADD2.F32 R162, -RZ, R161.reuse.H0_H0 ;  /* 0x200000a1ffa27230 */ /* 0x100fe20000004100 */
[----:B------:R-:W-:Y:S01]  /*38c0*/  F2FP.F16.E4M3.UNPACK_B R160, R14.H1 ;  /* 0x0000000effa0723e */ /* 0x000fe200030006ff */
[----:B------:R-:W-:Y:S01]  /*38d0*/  HADD2.F32 R161, -RZ, R161.H1_H1 ;  /* 0x300000a1ffa17230 */ /* 0x000fe20000004100 */
[----:B------:R-:W-:-:S02]  /*38e0*/  F2FP.F16.E4M3.UNPACK_B R167, R80 ;  /* 0x00000050ffa7723e */ /* 0x000fc400020006ff */
[-C--:B------:R-:W-:Y:S01]  /*38f0*/  F2FP.F16.E4M3.UNPACK_B R164, R13.reuse.H1 ;  /* 0x0000000dffa4723e */ /* 0x080fe200030006ff */
[--C-:B------:R-:W-:Y:S01]  /*3900*/  HADD2.F32 R80, -RZ, R160.reuse.H1_H1 ;  /* 0x300000a0ff507230 */ /* 0x100fe20000004100 */
[----:B------:R-:W-:Y:S01]  /*3910*/  F2FP.F16.E4M3.UNPACK_B R163, R13 ;  /* 0x0000000dffa3723e */ /* 0x000fe200020006ff */
[----:B------:R-:W-:Y:S02]  /*3920*/  HADD2.F32 R169, -RZ, R167.H1_H1 ;  /* 0x300000a7ffa97230 */ /* 0x000fe40000004100 */
[CC--:B------:R-:W-:Y:S01]  /*3930*/  FMUL.FTZ R13, R161.reuse, R165.reuse ;  /* 0x000000a5a10d7220 */ /* 0x0c0fe20000410000 */
[----:B------:R-:W-:Y:S02]  /*3940*/  HADD2.F32 R160, -RZ, R160.H0_H0 ;  /* 0x200000a0ffa07230 */ /* 0x000fe40000004100 */
[----:B------:R-:W-:Y:S01]  /*3950*/  FMUL.FTZ R170, R162, R165 ;  /* 0x000000a5a2aa7220 */ /* 0x000fe20000410000 */
[----:B------:R-:W-:Y:S02]  /*3960*/  HADD2.F32 R166, -RZ, R164.H1_H1 ;  /* 0x300000a4ffa67230 */ /* 0x000fe40000004100 */
[----:B------:R-:W-:Y:S01]  /*3970*/  FMUL.FTZ R171, R80, R169 ;  /* 0x000000a950ab7220 */ /* 0x000fe20000410000 */
[----:B------:R-:W-:Y:S01]  /*3980*/  HADD2.F32 R165, -RZ, R163.H1_H1 ;  /* 0x300000a3ffa57230 */ /* 0x000fe20000004100 */
[----:B------:R-:W-:Y:S01]  /*3990*/  F2FP.F16.E4M3.UNPACK_B R15, R15 ;  /* 0x0000000fff0f723e */ /* 0x000fe200020006ff */
[----:B------:R-:W-:Y:S01]  /*39a0*/  FMUL.FTZ R169, R160, R169 ;  /* 0x000000a9a0a97220 */ /* 0x000fe20000410000 */
[----:B------:R-:W-:Y:S01]  /*39b0*/  F2FP.F16.E4M3.UNPACK_B R14, R14 ;  /* 0x0000000eff0e723e */ /* 0x000fe200020006ff */
[-C--:B------:R-:W-:Y:S01]  /*39c0*/  FFMA.FTZ R13, R162, R166.reuse, -R13 ;  /* 0x000000a6a20d7223 */ /* 0x080fe2000001080d */
[----:B------:R-:W-:Y:S01]  /*39d0*/  FFMA.FTZ R170, R161, R166, R170 ;  /* 0x000000a6a1aa7223 */ /* 0x000fe200000100aa */
[-C--:B------:R-:W-:Y:S01]  /*39e0*/  FFMA.FTZ R171, R160, R165.reuse, -R171 ;  /* 0x000000a5a0ab7223 */ /* 0x080fe200000108ab */
[----:B------:R-:W-:Y:S01]  /*39f0*/  FFMA.FTZ R166, R80, R165, R169 ;  /* 0x000000a550a67223 */ /* 0x000fe200000100a9 */
[----:B------:R-:W-:-:S02]  /*3a00*/  HADD2.F32 R80, -RZ, R15.H0_H0 ;  /* 0x2000000fff507230 */ /* 0x000fc40000004100 */
[----:B------:R-:W-:Y:S01]  /*3a10*/  HADD2.F32 R160, -RZ, R15.H1_H1 ;  /* 0x3000000fffa07230 */ /* 0x000fe20000004100 */
[----:B------:R-:W-:Y:S01]  /*3a20*/  F2FP.SATFINITE.E4M3.F32.PACK_AB_MERGE_C R170, R170, R13, RZ ;  /* 0x0000000daaaa723e */ /* 0x000fe200048070ff */
[----:B------:R-:W-:Y:S01]  /*3a30*/  HADD2.F32 R15, -RZ, R14.H0_H0 ;  /* 0x2000000eff0f7230 */ /* 0x000fe20000004100 */
[----:B------:R-:W-:Y:S01]  /*3a40*/  F2FP.SATFINITE.E4M3.F32.PACK_AB_MERGE_C R166, R166, R171, RZ ;  /* 0x000000aba6a6723e */ /* 0x000fe200048070ff */
[----:B------:R-:W-:Y:S01]  /*3a50*/  HADD2.F32 R165, -RZ, R168.H0_H0 ;  /* 0x200000a8ffa57230 */ /* 0x000fe20000004100 */
[----:B------:R-:W-:Y:S01]  /*3a60*/  F2FP.SATFINITE.E4M3.F32.PACK_AB_MERGE_C R13, R12, R11, R83 ;  /* 0x0000000b0c0d723e */ /* 0x000fe20004807053 */
[----:B------:R-:W-:Y:S01]  /*3a70*/  HADD2.F32 R14, -RZ, R14.H1_H1 ;  /* 0x3000000eff0e7230 */ /* 0x000fe20000004100 */
[----:B------:R-:W-:Y:S01]  /*3a80*/  F2FP.SATFINITE.E4M3.F32.PACK_AB_MERGE_C R12, R82, R81, R159 ;  /* 0x00000051520c723e */ /* 0x000fe2000480709f */
[----:B------:R-:W-:Y:S02]  /*3a90*/  HADD2.F32 R167, -RZ, R167.H0_H0 ;  /* 0x200000a7ffa77230 */ /* 0x000fe40000004100 */
[----:B------:R-:W-:Y:S01]  /*3aa0*/  FMUL.FTZ R169, R160, R165 ;  /* 0x000000a5a0a97220 */ /* 0x000fe20000410000 */
[----:B------:R-:W-:-:S02]  /*3ab0*/  HADD2.F32 R161, -RZ, R164.H0_H0 ;  /* 0x200000a4ffa17230 */ /* 0x000fc40000004100 */
[----:B------:R-:W-:Y:S01]  /*3ac0*/  FMUL.FTZ R165, R80, R165 ;  /* 0x000000a550a57220 */ /* 0x000fe20000410000 */
[----:B------:R-:W-:Y:S02]  /*3ad0*/  HADD2.F32 R163, -RZ, R163.H0_H0 ;  /* 0x200000a3ffa37230 */ /* 0x000fe40000004100 */
[-C--:B------:R-:W-:Y:S01]  /*3ae0*/  FMUL.FTZ R162, R14, R167.reuse ;  /* 0x000000a70ea27220 */ /* 0x080fe20000410000 */
[C---:B------:R-:W-:Y:S01]  /*3af0*/  FMUL.FTZ R167, R15.reuse, R167 ;  /* 0x000000a70fa77220 */ /* 0x040fe20000410000 */
[-C--:B------:R-:W-:Y:S01]  /*3b00*/  FFMA.FTZ R169, R80, R161.reuse, -R169 ;  /* 0x000000a150a97223 */ /* 0x080fe200000108a9 */
[----:B------:R-:W-:Y:S01]  /*3b10*/  FFMA.FTZ R160, R160, R161, R165 ;  /* 0x000000a1a0a07223 */ /* 0x000fe200000100a5 */
[-C--:B------:R-:W-:Y:S01]  /*3b20*/  FFMA.FTZ R162, R15, R163.reuse, -R162 ;  /* 0x000000a30fa27223 */ /* 0x080fe200000108a2 */
[----:B------:R-:W-:-:S03]  /*3b30*/  FFMA.FTZ R167, R14, R163, R167 ;  /* 0x000000a30ea77223 */ /* 0x000fc600000100a7 */
[----:B------:R-:W-:Y:S02]  /*3b40*/  F2FP.SATFINITE.E4M3.F32.PACK_AB_MERGE_C R15, R160, R169, R170 ;  /* 0x000000a9a00f723e */ /* 0x000fe400048070aa */
[----:B------:R-:W-:-:S07]  /*3b50*/  F2FP.SATFINITE.E4M3.F32.PACK_AB_MERGE_C R14, R167, R162, R166 ;  /* 0x000000a2a70e723e */ /* 0x000fce00048070a6 */
.L_x_456:
[----:B------:R-:W-:Y:S05]  /*3b60*/  BSYNC B3 ;  /* 0x0000000000037941 */ /* 0x000fea0003800000 */
.L_x_455:
[----:B0-----:R0:W-:Y:S02]  /*3b70*/  ST.E.128 desc[UR50][R84.64], R12 ;  /* 0x0000000c54007985 */ /* 0x0011e4000c101d32 */
.L_x_454:
[----:B------:R-:W-:Y:S05]  /*3b80*/  BSYNC B2 ;  /* 0x0000000000027941 */ /* 0x000fea0003800000 */
.L_x_453:
[----:B------:R-:W-:Y:S01]  /*3b90*/  ISETP.NE.AND P3, PT, R29, RZ, PT ;  /* 0x000000ff1d00720c */ /* 0x000fe20003f65270 */
[----:B------:R-:W-:-:S12]  /*3ba0*/  BSSY B2, `(.L_x_457) ;  /* 0x0000074000027945 */ /* 0x000fd80003800000 */
[----:B------:R-:W-:Y:S05]  /*3bb0*/  @!P3 BRA `(.L_x_458) ;  /* 0x0000000400c8b947 */ /* 0x000fea0003800000 */
[----:B------:R-:W5:Y:S01]  /*3bc0*/  LDL R11, [R1+0x18] ;  /* 0x00001800010b7983 */ /* 0x000f620000100800 */
[----:B0-----:R-:W-:Y:S01]  /*3bd0*/  IMAD.SHL.U32 R12, R227, 0x10, RZ ;  /* 0x00000010e30c7824 */ /* 0x001fe200078e00ff */
[----:B------:R-:W-:Y:S04]  /*3be0*/  BSSY B3, `(.L_x_459) ;  /* 0x000006e000037945 */ /* 0x000fe80003800000 */
[----:B----4-:R-:W-:-:S04]  /*3bf0*/  IADD3 R80, P3, R145, R12, RZ ;  /* 0x0000000c91507210 */ /* 0x010fc80007f7e0ff */
[----:B---3--:R-:W-:Y:S02]  /*3c00*/  LEA.HI.X.SX32 R81, R12, R143, 0x1, P3 ;  /* 0x0000008f0c517211 */ /* 0x008fe400018f0eff */
[----:B------:R0:W3:Y:S01]  /*3c10*/  LDS.128 R12, [R89+0x24200] ;  /* 0x02420000590c7984 */ /* 0x0000e20000000c00 */
[----:B-----5:R-:W-:-:S13]  /*3c20*/  ISETP.GE.AND P3, PT, R11, R116, PT ;  /* 0x000000740b00720c */ /* 0x020fda0003f66270 */
[----:B0--3--:R-:W-:Y:S05]  /*3c30*/  @P3 BRA `(.L_x_460) ;  /* 0x0000000400a03947 */ /* 0x009fea0003800000 */
[----:B------:R-:W-:Y:S02]  /*3c40*/  SHF.R.U32.HI R83, RZ, 0x8, R79 ;  /* 0x00000008ff537819 */ /* 0x000fe4000001164f */
[----:B------:R-:W-:Y:S02]  /*3c50*/  SHF.R.U32.HI R11, RZ, 0x8, R77 ;  /* 0x00000008ff0b7819 */ /* 0x000fe4000001164d */
[----:B------:R-:W-:Y:S01]  /*3c60*/  LOP3.LUT R78, R79, 0xff0000ff, RZ, 0xc0, !PT ;  /* 0xff0000ff4f4e7812 */ /* 0x000fe200078ec0ff */
[----:B------:R-:W-:Y:S01]  /*3c70*/  IMAD.SHL.U32 R83, R83, 0x100, RZ ;  /* 0x0000010053537824 */ /* 0x000fe200078e00ff */
[----:B------:R-:W-:Y:S02]  /*3c80*/  SHF.R.U32.HI R82, RZ, 0x10, R79 ;  /* 0x00000010ff527819 */ /* 0x000fe4000001164f */
[----:B------:R-:W-:Y:S02]  /*3c90*/  LOP3.LUT R76, R77, 0xff0000ff, RZ, 0xc0, !PT ;  /* 0xff0000ff4d4c7812 */ /* 0x000fe400078ec0ff */
[----:B------:R-:W-:Y:S01]  /*3ca0*/  SHF.R.U32.HI R84, RZ, 0x10, R77 ;  /* 0x00000010ff547819 */ /* 0x000fe2000001164d */
[----:B------:R-:W-:Y:S01]  /*3cb0*/  IMAD.MOV.U32 R77, RZ, RZ, R12 ;  /* 0x000000ffff4d7224 */ /* 0x000fe200078e000c */
[----:B------:R-:W-:Y:S01]  /*3cc0*/  SHF.L.U32 R79, R11, 0x8, RZ ;  /* 0x000000080b4f7819 */ /* 0x000fe200000006ff */
[----:B------:R-:W-:Y:S01]  /*3cd0*/  IMAD.MOV.U32 R11, RZ, RZ, R13 ;  /* 0x000000ffff0b7224 */ /* 0x000fe200078e000d */
[----:B------:R-:W-:Y:S01]  /*3ce0*/  LOP3.LUT R78, R78, 0xff00, R83, 0xf8, !PT ;  /* 0x0000ff004e4e7812 */ /* 0x000fe200078ef853 */
[----:B------:R-:W-:Y:S01]  /*3cf0*/  IMAD.U32 R83, R82, 0x10000, RZ ;  /* 0x0001000052537824 */ /* 0x000fe200078e00ff */
[----:B------:R-:W-:Y:S01]  /*3d00*/  LOP3.LUT R13, R76, 0xff00, R79, 0xf8, !PT ;  /* 0x0000ff004c0d7812 */ /* 0x000fe200078ef84f */
[----:B------:R-:W-:Y:S01]  /*3d10*/  IMAD.U32 R76, R84, 0x10000, RZ ;  /* 0x00010000544c7824 */ /* 0x000fe200078e00ff */
[----:B------:R-:W-:-:S02]  /*3d20*/  F2FP.F16.E4M3.UNPACK_B R79, R158.H1 ;  /* 0x0000009eff4f723e */ /* 0x000fc400030006ff */
        /* <DEDUP_REMOVED lines=8> */
[----:B------:R-:W-:Y:S02]  /*3db0*/  HADD2.F32 R84, -RZ, R79.H1_H1 ;  /* 0x3000004fff547230 */ /* 0x000fe40000004100 */
[----:B------:R-:W-:Y:S01]  /*3dc0*/  FMUL.FTZ R161, R78, R159 ;  /* 0x0000009f4ea17220 */ /* 0x000fe20000410000 */
[----:B------:R-:W-:-:S02]  /*3dd0*/  HADD2.F32 R85, -RZ, R83.H0_H0 ;  /* 0x20000053ff557230 */ /* 0x000fc40000004100 */
[C---:B------:R-:W-:Y:S01]  /*3de0*/  FMUL.FTZ R159, R12.reuse, R159 ;  /* 0x0000009f0c9f7220 */ /* 0x040fe20000410000 */
[--C-:B------:R-:W-:Y:S01]  /*3df0*/  HADD2.F32 R82, -RZ, R11.reuse.H1_H1 ;  /* 0x3000000bff527230 */ /* 0x100fe20000004100 */
[----:B------:R-:W-:Y:S01]  /*3e00*/  F2FP.F16.E4M3.UNPACK_B R158, R158 ;  /* 0x0000009eff9e723e */ /* 0x000fe200020006ff */
[----:B------:R-:W-:Y:S02]  /*3e10*/  HADD2.F32 R79, -RZ, R11.H0_H0 ;  /* 0x2000000bff4f7230 */ /* 0x000fe40000004100 */
[-C--:B------:R-:W-:Y:S01]  /*3e20*/  FFMA.FTZ R11, R12, R85.reuse, -R161 ;  /* 0x000000550c0b7223 */ /* 0x080fe200000108a1 */
[----:B------:R-:W-:Y:S02]  /*3e30*/  HADD2.F32 R83, -RZ, R83.H1_H1 ;  /* 0x30000053ff537230 */ /* 0x000fe40000004100 */
[----:B------:R-:W-:Y:S01]  /*3e40*/  FFMA.FTZ R12, R78, R85, R159 ;  /* 0x000000554e0c7223 */ /* 0x000fe2000001009f */
[CC--:B------:R-:W-:Y:S01]  /*3e50*/  FMUL.FTZ R160, R82.reuse, R84.reuse ;  /* 0x0000005452a07220 */ /* 0x0c0fe20000410000 */
[C---:B------:R-:W-:Y:S01]  /*3e60*/  FMUL.FTZ R161, R79.reuse, R84 ;  /* 0x000000544fa17220 */ /* 0x040fe20000410000 */
[-C--:B------:R-:W-:Y:S01]  /*3e70*/  F2FP.F16.E4M3.UNPACK_B R78, R77.reuse.H1 ;  /* 0x0000004dff4e723e */ /* 0x080fe200030006ff */
[----:B------:R-:W-:Y:S01]  /*3e80*/  HADD2.F32 R84, -RZ, R158.H1_H1 ;  /* 0x3000009eff547230 */ /* 0x000fe20000004100 */
[----:B------:R-:W-:Y:S01]  /*3e90*/  F2FP.F16.E4M3.UNPACK_B R77, R77 ;  /* 0x0000004dff4d723e */ /* 0x000fe200020006ff */
[-C--:B------:R-:W-:Y:S01]  /*3ea0*/  FFMA.FTZ R160, R79, R83.reuse, -R160 ;  /* 0x000000534fa07223 */ /* 0x080fe200000108a0 */
[----:B------:R-:W-:Y:S01]  /*3eb0*/  FFMA.FTZ R161, R82, R83, R161 ;  /* 0x0000005352a17223 */ /* 0x000fe200000100a1 */
[----:B------:R-:W-:Y:S01]  /*3ec0*/  F2FP.F16.E4M3.UNPACK_B R157, R157 ;  /* 0x0000009dff9d723e */ /* 0x000fe200020006ff */
[----:B------:R-:W-:-:S02]  /*3ed0*/  HADD2.F32 R83, -RZ, R78.H1_H1 ;  /* 0x3000004eff537230 */ /* 0x000fc40000004100 */
[----:B------:R-:W-:Y:S02]  /*3ee0*/  HADD2.F32 R82, -RZ, R78.H0_H0 ;  /* 0x2000004eff527230 */ /* 0x000fe40000004100 */
[----:B------:R-:W-:Y:S02]  /*3ef0*/  HADD2.F32 R158, -RZ, R158.H0_H0 ;  /* 0x2000009eff9e7230 */ /* 0x000fe40000004100 */
[-C--:B------:R-:W-:Y:S01]  /*3f00*/  FMUL.FTZ R159, R83, R84.reuse ;  /* 0x00000054539f7220 */ /* 0x080fe20000410000 */
[--C-:B------:R-:W-:Y:S02]  /*3f10*/  HADD2.F32 R79, -RZ, R77.reuse.H1_H1 ;  /* 0x3000004dff4f7230 */ /* 0x100fe40000004100 */
[----:B------:R-:W-:Y:S01]  /*3f20*/  FMUL.FTZ R84, R82, R84 ;  /* 0x0000005452547220 */ /* 0x000fe20000410000 */
[----:B------:R-:W-:Y:S02]  /*3f30*/  HADD2.F32 R78, -RZ, R77.H0_H0 ;  /* 0x2000004dff4e7230 */ /* 0x000fe40000004100 */
[----:B------:R-:W-:-:S02]  /*3f40*/  HADD2.F32 R77, -RZ, R157.H1_H1 ;  /* 0x3000009dff4d7230 */ /* 0x000fc40000004100 */
[-C--:B------:R-:W-:Y:S01]  /*3f50*/  FMUL.FTZ R85, R79, R158.reuse ;  /* 0x0000009e4f557220 */ /* 0x080fe20000410000 */
[----:B------:R-:W-:Y:S02]  /*3f60*/  HADD2.F32 R157, -RZ, R157.H0_H0 ;  /* 0x2000009dff9d7230 */ /* 0x000fe40000004100 */
[----:B------:R-:W-:Y:S01]  /*3f70*/  FMUL.FTZ R158, R78, R158 ;  /* 0x0000009e4e9e7220 */ /* 0x000fe20000410000 */
[-C--:B------:R-:W-:Y:S01]  /*3f80*/  FFMA.FTZ R82, R82, R77.reuse, -R159 ;  /* 0x0000004d52527223 */ /* 0x080fe2000001089f */
[----:B------:R-:W-:Y:S01]  /*3f90*/  FFMA.FTZ R83, R83, R77, R84 ;  /* 0x0000004d53537223 */ /* 0x000fe20000010054 */
[-C--:B------:R-:W-:Y:S01]  /*3fa0*/  FFMA.FTZ R77, R78, R157.reuse, -R85 ;  /* 0x0000009d4e4d7223 */ /* 0x080fe20000010855 */
[----:B------:R-:W-:Y:S01]  /*3fb0*/  FFMA.FTZ R78, R79, R157, R158 ;  /* 0x0000009d4f4e7223 */ /* 0x000fe2000001009e */
[----:B------:R-:W-:Y:S02]  /*3fc0*/  F2FP.F16.E4M3.UNPACK_B R84, R15.H1 ;  /* 0x0000000fff54723e */ /* 0x000fe400030006ff */
[----:B------:R-:W-:-:S02]  /*3fd0*/  F2FP.SATFINITE.E4M3.F32.PACK_AB_MERGE_C R79, R161, R160, RZ ;  /* 0x000000a0a14f723e */ /* 0x000fc400048070ff */
[----:B------:R-:W-:Y:S01]  /*3fe0*/  F2FP.F16.E4M3.UNPACK_B R161, R76.H1 ;  /* 0x0000004cffa1723e */ /* 0x000fe200030006ff */
[--C-:B------:R-:W-:Y:S01]  /*3ff0*/  HADD2.F32 R85, -RZ, R84.reuse.H0_H0 ;  /* 0x20000054ff557230 */ /* 0x100fe20000004100 */
[----:B------:R-:W-:Y:S01]  /*4000*/  F2FP.SATFINITE.E4M3.F32.PACK_AB_MERGE_C R82, R83, R82, RZ ;  /* 0x000000525352723e */ /* 0x000fe200048070ff */
[----:B------:R-:W-:Y:S01]  /*4010*/  HADD2.F32 R84, -RZ, R84.H1_H1 ;  /* 0x30000054ff547230 */ /* 0x000fe20000004100 */
[----:B------:R-:W-:Y:S01]  /*4020*/  F2FP.F16.E4M3.UNPACK_B R83, R14.H1 ;  /* 0x0000000eff53723e */ /* 0x000fe200030006ff */
[--C-:B------:R-:W-:Y:S01]  /*4030*/  HADD2.F32 R163, -RZ, R161.reuse.H1_H1 ;  /* 0x300000a1ffa37230 */ /* 0x100fe20000004100 */
[-C--:B------:R-:W-:Y:S01]  /*4040*/  F2FP.F16.E4M3.UNPACK_B R158, R13.reuse.H1 ;  /* 0x0000000dff9e723e */ /* 0x080fe200030006ff */
[----:B------:R-:W-:Y:S01]  /*4050*/  HADD2.F32 R161, -RZ, R161.H0_H0 ;  /* 0x200000a1ffa17230 */ /* 0x000fe20000004100 */
[----:B------:R-:W-:Y:S01]  /*4060*/  F2FP.F16.E4M3.UNPACK_B R160, R76 ;  /* 0x0000004cffa0723e */ /* 0x000fe200020006ff */
[----:B------:R-:W-:Y:S01]  /*4070*/  HADD2.F32 R76, -RZ, R83.H1_H1 ;  /* 0x30000053ff4c7230 */ /* 0x000fe20000004100 */
[----:B------:R-:W-:Y:S01]  /*4080*/  F2FP.F16.E4M3.UNPACK_B R157, R13 ;  /* 0x0000000dff9d723e */ /* 0x000fe200020006ff */
[----:B------:R-:W-:-:S02]  /*4090*/  HADD2.F32 R159, -RZ, R158.H1_H1 ;  /* 0x3000009eff9f7230 */ /* 0x000fc40000004100 */
[-C--:B------:R-:W-:Y:S01]  /*40a0*/  FMUL.FTZ R164, R84, R163.reuse ;  /* 0x000000a354a47220 */ /* 0x080fe20000410000 */
[--C-:B------:R-:W-:Y:S02]  /*40b0*/  HADD2.F32 R162, -RZ, R160.reuse.H1_H1 ;  /* 0x300000a0ffa27230 */ /* 0x100fe40000004100 */
[C---:B------:R-:W-:Y:S01]  /*40c0*/  FMUL.FTZ R165, R85.reuse, R163 ;  /* 0x000000a355a57220 */ /* 0x040fe20000410000 */
[----:B------:R-:W-:Y:S02]  /*40d0*/  HADD2.F32 R83, -RZ, R83.H0_H0 ;  /* 0x20000053ff537230 */ /* 0x000fe40000004100 */
[----:B------:R-:W-:Y:S01]  /*40e0*/  FFMA.FTZ R163, R85, R159, -R164 ;  /* 0x0000009f55a37223 */ /* 0x000fe200000108a4 */
[----:B------:R-:W-:Y:S02]  /*40f0*/  HADD2.F32 R13, -RZ, R157.H1_H1 ;  /* 0x3000009dff0d7230 */ /* 0x000fe40000004100 */
[-C--:B------:R-:W-:Y:S01]  /*4100*/  FMUL.FTZ R164, R76, R162.reuse ;  /* 0x000000a24ca47220 */ /* 0x080fe20000410000 */
[----:B------:R-:W-:Y:S01]  /*4110*/  F2FP.F16.E4M3.UNPACK_B R15, R15 ;  /* 0x0000000fff0f723e */ /* 0x000fe200020006ff */
[C---:B------:R-:W-:Y:S01]  /*4120*/  FMUL.FTZ R85, R83.reuse, R162 ;  /* 0x000000a253557220 */ /* 0x040fe20000410000 */
[----:B------:R-:W-:Y:S01]  /*4130*/  F2FP.F16.E4M3.UNPACK_B R14, R14 ;  /* 0x0000000eff0e723e */ /* 0x000fe200020006ff */
[----:B------:R-:W-:Y:S01]  /*4140*/  FFMA.FTZ R164, R83, R13, -R164 ;  /* 0x0000000d53a47223 */ /* 0x000fe200000108a4 */
[----:B------:R-:W-:-:S02]  /*4150*/  HADD2.F32 R160, -RZ, R160.H0_H0 ;  /* 0x200000a0ffa07230 */ /* 0x000fc40000004100 */
[----:B------:R-:W-:Y:S01]  /*4160*/  FFMA.FTZ R85, R76, R13, R85 ;  /* 0x0000000d4c557223 */ /* 0x000fe20000010055 */
[--C-:B------:R-:W-:Y:S02]  /*4170*/  HADD2.F32 R76, -RZ, R15.reuse.H0_H0 ;  /* 0x2000000fff4c7230 */ /* 0x100fe40000004100 */
[----:B------:R-:W-:Y:S01]  /*4180*/  FFMA.FTZ R166, R84, R159, R165 ;  /* 0x0000009f54a67223 */ /* 0x000fe200000100a5 */
[--C-:B------:R-:W-:Y:S02]  /*4190*/  HADD2.F32 R13, -RZ, R14.reuse.H0_H0 ;  /* 0x2000000eff0d7230 */ /* 0x100fe40000004100 */
[----:B------:R-:W-:Y:S02]  /*41a0*/  HADD2.F32 R15, -RZ, R15.H1_H1 ;  /* 0x3000000fff0f7230 */ /* 0x000fe40000004100 */
[----:B------:R-:W-:Y:S01]  /*41b0*/  FMUL.FTZ R162, R76, R161 ;  /* 0x000000a14ca27220 */ /* 0x000fe20000410000 */
[----:B------:R-:W-:Y:S02]  /*41c0*/  HADD2.F32 R14, -RZ, R14.H1_H1 ;  /* 0x3000000eff0e7230 */ /* 0x000fe40000004100 */
[----:B------:R-:W-:Y:S01]  /*41d0*/  FMUL.FTZ R83, R13, R160 ;  /* 0x000000a00d537220 */ /* 0x000fe20000410000 */
[----:B------:R-:W-:-:S02]  /*41e0*/  HADD2.F32 R158, -RZ, R158.H0_H0 ;  /* 0x2000009eff9e7230 */ /* 0x000fc40000004100 */
[----:B------:R-:W-:Y:S01]  /*41f0*/  FMUL.FTZ R159, R15, R161 ;  /* 0x000000a10f9f7220 */ /* 0x000fe20000410000 */
[----:B------:R-:W-:Y:S02]  /*4200*/  HADD2.F32 R157, -RZ, R157.H0_H0 ;  /* 0x2000009dff9d7230 */ /* 0x000fe40000004100 */
[----:B------:R-:W-:Y:S01]  /*4210*/  FMUL.FTZ R84, R14, R160 ;  /* 0x000000a00e547220 */ /* 0x000fe20000410000 */
[----:B------:R-:W-:Y:S01]  /*4220*/  F2FP.SATFINITE.E4M3.F32.PACK_AB_MERGE_C R85, R85, R164, RZ ;  /* 0x000000a45555723e */ /* 0x000fe200048070ff */
[-C--:B------:R-:W-:Y:S01]  /*4230*/  FFMA.FTZ R159, R76, R158.reuse, -R159 ;  /* 0x0000009e4c9f7223 */ /* 0x080fe2000001089f */
[----:B------:R-:W-:Y:S01]  /*4240*/  FFMA.FTZ R162, R15, R158, R162 ;  /* 0x0000009e0fa27223 */ /* 0x000fe200000100a2 */
[-C--:B------:R-:W-:Y:S01]  /*4250*/  FFMA.FTZ R84, R13, R157.reuse, -R84 ;  /* 0x0000009d0d547223 */ /* 0x080fe20000010854 */
[----:B------:R-:W-:Y:S01]  /*4260*/  FFMA.FTZ R83, R14, R157, R83 ;  /* 0x0000009d0e537223 */ /* 0x000fe20000010053 */
[----:B------:R-:W-:Y:S02]  /*4270*/  F2FP.SATFINITE.E4M3.F32.PACK_AB_MERGE_C R163, R166, R163, RZ ;  /* 0x000000a3a6a3723e */ /* 0x000fe400048070ff */
[----:B------:R-:W-:-:S02]  /*4280*/  F2FP.SATFINITE.E4M3.F32.PACK_AB_MERGE_C R13, R12, R11, R79 ;  /* 0x0000000b0c0d723e */ /* 0x000fc4000480704f */
[----:B------:R-:W-:Y:S02]  /*4290*/  F2FP.SATFINITE.E4M3.F32.PACK_AB_MERGE_C R12, R78, R77, R82 ;  /* 0x0000004d4e0c723e */ /* 0x000fe40004807052 */
[----:B------:R-:W-:Y:S02]  /*42a0*/  F2FP.SATFINITE.E4M3.F32.PACK_AB_MERGE_C R14, R83, R84, R85 ;  /* 0x00000054530e723e */ /* 0x000fe40004807055 */
[----:B------:R-:W-:-:S07]  /*42b0*/  F2FP.SATFINITE.E4M3.F32.PACK_AB_MERGE_C R15, R162, R159, R163 ;  /* 0x0000009fa20f723e */ /* 0x000fce00048070a3 */
.L_x_460:
[----:B------:R-:W-:Y:S05]  /*42c0*/  BSYNC B3 ;  /* 0x0000000000037941 */ /* 0x000fea0003800000 */
.L_x_459:
[----:B------:R0:W-:Y:S02]  /*42d0*/  ST.E.128 desc[UR50][R80.64], R12 ;  /* 0x0000000c50007985 */ /* 0x0001e4000c101d32 */
.L_x_458:
[----:B------:R-:W-:Y:S05]  /*42e0*/  BSYNC B2 ;  /* 0x0000000000027941 */ /* 0x000fea0003800000 */
.L_x_457:
[----:B------:R-:W-:Y:S01]  /*42f0*/  ISETP.NE.AND P3, PT, R30, RZ, PT ;  /* 0x000000ff1e00720c */ /* 0x000fe20003f65270 */
[----:B------:R-:W-:-:S12]  /*4300*/  BSSY B2, `(.L_x_461) ;  /* 0x0000075000027945 */ /* 0x000fd80003800000 */
[----:B------:R-:W-:Y:S05]  /*4310*/  @!P3 BRA `(.L_x_462) ;  /* 0x0000000400ccb947 */ /* 0x000fea0003800000 */
[----:B0-----:R-:W5:Y:S04]  /*4320*/  LDL R12, [R1] ;  /* 0x00000000010c7983 */ /* 0x001f680000100800 */
[----:B------:R-:W2:Y:S01]  /*4330*/  LDL R11, [R1+0x20] ;  /* 0x00002000010b7983 */ /* 0x000ea20000100800 */
[----:B------:R-:W-:Y:S01]  /*4340*/  BSSY B3, `(.L_x_463) ;  /* 0x000006f000037945 */ /* 0x000fe20003800000 */
[----:B-----5:R-:W-:-:S04]  /*4350*/  SHF.L.U32 R12, R12, 0x4, RZ ;  /* 0x000000040c0c7819 */ /* 0x020fc800000006ff */
[----:B----4-:R-:W-:-:S04]  /*4360*/  IADD3 R76, P3, R145, R12, RZ ;  /* 0x0000000c914c7210 */ /* 0x010fc80007f7e0ff */
[----:B---3--:R-:W-:Y:S02]  /*4370*/  LEA.HI.X.SX32 R77, R12, R143, 0x1, P3 ;  /* 0x0000008f0c4d7211 */ /* 0x008fe400018f0eff */
[----:B------:R0:W3:Y:S01]  /*4380*/  LDS.128 R12, [R88+0x26a00] ;  /* 0x026a0000580c7984 */ /* 0x0000e20000000c00 */
[----:B--2---:R-:W-:-:S13]  /*4390*/  ISETP.GE.AND P3, PT, R11, R116, PT ;  /* 0x000000740b00720c */ /* 0x004fda0003f66270 */
[----:B0-----:R-:W-:Y:S05]  /*43a0*/  @P3 BRA `(.L_x_464) ;  /* 0x0000000400a03947 */ /* 0x001fea0003800000 */
[----:B------:R-:W-:Y:S01]  /*43b0*/  SHF.R.U32.HI R72, RZ, 0x8, R73 ;  /* 0x00000008ff487819 */ /* 0x000fe20000011649 */
[----:B---3--:R-:W-:Y:S01]  /*43c0*/  IMAD.MOV.U32 R11, RZ, RZ, R13 ;  /* 0x000000ffff0b7224 */ /* 0x008fe200078e000d */
[----:B------:R-:W-:Y:S02]  /*43d0*/  SHF.R.U32.HI R74, RZ, 0x8, R75 ;  /* 0x00000008ff4a7819 */ /* 0x000fe4000001164b */
[----:B------:R-:W-:Y:S01]  /*43e0*/  SHF.R.U32.HI R80, RZ, 0x10, R73 ;  /* 0x00000010ff507819 */ /* 0x000fe20000011649 */
[----:B------:R-:W-:Y:S01]  /*43f0*/  IMAD.SHL.U32 R72, R72, 0x100, RZ ;  /* 0x0000010048487824 */ /* 0x000fe200078e00ff */
[----:B------:R-:W-:Y:S01]  /*4400*/  LOP3.LUT R79, R73, 0xff0000ff, RZ, 0xc0, !PT ;  /* 0xff0000ff494f7812 */ /* 0x000fe200078ec0ff */
[----:B------:R-:W-:Y:S01]  /*4410*/  IMAD.SHL.U32 R74, R74, 0x100, RZ ;  /* 0x000001004a4a7824 */ /* 0x000fe200078e00ff */
[----:B------:R-:W-:Y:S01]  /*4420*/  SHF.R.U32.HI R78, RZ, 0x10, R75 ;  /* 0x00000010ff4e7819 */ /* 0x000fe2000001164b */
[----:B------:R-:W-:Y:S01]  /*4430*/  IMAD.U32 R13, R80, 0x10000, RZ ;  /* 0x00010000500d7824 */ /* 0x000fe200078e00ff */
[----:B------:R-:W-:Y:S01]  /*4440*/  LOP3.LUT R75, R75, 0xff0000ff, RZ, 0xc0, !PT ;  /* 0xff0000ff4b4b7812 */ /* 0x000fe200078ec0ff */
[----:B------:R-:W-:Y:S01]  /*4450*/  IMAD.MOV.U32 R73, RZ, RZ, R12 ;  /* 0x000000ffff497224 */ /* 0x000fe200078e000c */
[----:B------:R-:W-:-:S02]  /*4460*/  LOP3.LUT R72, R79, 0xff00, R72, 0xf8, !PT ;  /* 0x0000ff004f487812 */ /* 0x000fc400078ef848 */
[----:B------:R-:W-:Y:S02]  /*4470*/  LOP3.LUT R79, R75, 0xff00, R74, 0xf8, !PT ;  /* 0x0000ff004b4f7812 */ /* 0x000fe400078ef84a */
[----:B------:R-:W-:Y:S02]  /*4480*/  SHF.L.U32 R74, R78, 0x10, RZ ;  /* 0x000000104e4a7819 */ /* 0x000fe400000006ff */
        /* <DEDUP_REMOVED lines=11> */
[----:B------:R-:W-:Y:S02]  /*4540*/  HADD2.F32 R81, -RZ, R79.H0_H0 ;  /* 0x2000004fff517230 */ /* 0x000fe40000004100 */
        /* <DEDUP_REMOVED lines=15> */
[--C-:B------:R-:W-:Y:S01]  /*4640*/  HADD2.F32 R79, -RZ, R74.reuse.H1_H1 ;  /* 0x3000004aff4f7230 */ /* 0x100fe20000004100 */
[----:B------:R-:W-:Y:S01]  /*4650*/  F2FP.F16.E4M3.UNPACK_B R84, R72.H1 ;  /* 0x00000048ff54723e */ /* 0x000fe200030006ff */
[----:B------:R-:W-:Y:S01]  /*4660*/  HADD2.F32 R78, -RZ, R74.H0_H0 ;  /* 0x2000004aff4e7230 */ /* 0x000fe20000004100 */
[----:B------:R-:W-:Y:S01]  /*4670*/  F2FP.SATFINITE.E4M3.F32.PACK_AB_MERGE_C R158, R85, R82, RZ ;  /* 0x00000052559e723e */ /* 0x000fe200048070ff */
[----:B------:R-:W-:-:S02]  /*4680*/  HADD2.F32 R74, -RZ, R73.H0_H0 ;  /* 0x20000049ff4a7230 */ /* 0x000fc40000004100 */
[CC--:B------:R-:W-:Y:S01]  /*4690*/  FMUL.FTZ R83, R79.reuse, R80.reuse ;  /* 0x000000504f537220 */ /* 0x0c0fe20000410000 */
[----:B------:R-:W-:Y:S02]  /*46a0*/  HADD2.F32 R75, -RZ, R73.H1_H1 ;  /* 0x30000049ff4b7230 */ /* 0x000fe40000004100 */
[C---:B------:R-:W-:Y:S01]  /*46b0*/  FMUL.FTZ R80, R78.reuse, R80 ;  /* 0x000000504e507220 */ /* 0x040fe20000410000 */
[--C-:B------:R-:W-:Y:S02]  /*46c0*/  HADD2.F32 R73, -RZ, R155.reuse.H1_H1 ;  /* 0x3000009bff497230 */ /* 0x100fe40000004100 */
[----:B------:R-:W-:Y:S02]  /*46d0*/  HADD2.F32 R156, -RZ, R156.H0_H0 ;  /* 0x2000009cff9c7230 */ /* 0x000fe40000004100 */
[----:B------:R-:W-:Y:S02]  /*46e0*/  HADD2.F32 R155, -RZ, R155.H0_H0 ;  /* 0x2000009bff9b7230 */ /* 0x000fe40000004100 */
[-C--:B------:R-:W-:Y:S01]  /*46f0*/  FFMA.FTZ R83, R78, R73.reuse, -R83 ;  /* 0x000000494e537223 */ /* 0x080fe20000010853 */
[----:B------:R-:W-:Y:S01]  /*4700*/  FFMA.FTZ R80, R79, R73, R80 ;  /* 0x000000494f507223 */ /* 0x000fe20000010050 */
[CC--:B------:R-:W-:Y:S01]  /*4710*/  FMUL.FTZ R81, R75.reuse, R156.reuse ;  /* 0x0000009c4b517220 */ /* 0x0c0fe20000410000 */
[-C--:B------:R-:W-:Y:S01]  /*4720*/  F2FP.F16.E4M3.UNPACK_B R78, R15.reuse.H1 ;  /* 0x0000000fff4e723e */ /* 0x080fe200030006ff */
[C---:B------:R-:W-:Y:S01]  /*4730*/  FMUL.FTZ R156, R74.reuse, R156 ;  /* 0x0000009c4a9c7220 */ /* 0x040fe20000410000 */
[----:B------:R-:W-:Y:S01]  /*4740*/  F2FP.F16.E4M3.UNPACK_B R15, R15 ;  /* 0x0000000fff0f723e */ /* 0x000fe200020006ff */
[----:B------:R-:W-:Y:S01]  /*4750*/  FFMA.FTZ R73, R74, R155, -R81 ;  /* 0x0000009b4a497223 */ /* 0x000fe20000010851 */
[----:B------:R-:W-:Y:S01]  /*4760*/  F2FP.SATFINITE.E4M3.F32.PACK_AB_MERGE_C R157, R80, R83, RZ ;  /* 0x00000053509d723e */ /* 0x000fe200048070ff */
[----:B------:R-:W-:Y:S01]  /*4770*/  FFMA.FTZ R74, R75, R155, R156 ;  /* 0x0000009b4b4a7223 */ /* 0x000fe2000001009c */
[--C-:B------:R-:W-:Y:S01]  /*4780*/  HADD2.F32 R79, -RZ, R78.reuse.H0_H0 ;  /* 0x2000004eff4f7230 */ /* 0x100fe20000004100 */
[-C--:B------:R-:W-:Y:S01]  /*4790*/  F2FP.F16.E4M3.UNPACK_B R81, R13.reuse.H1 ;  /* 0x0000000dff51723e */ /* 0x080fe200030006ff */
[----:B------:R-:W-:Y:S01]  /*47a0*/  HADD2.F32 R78, -RZ, R78.H1_H1 ;  /* 0x3000004eff4e7230 */ /* 0x000fe20000004100 */
[----:B------:R-:W-:Y:S01]  /*47b0*/  F2FP.F16.E4M3.UNPACK_B R75, R14.H1 ;  /* 0x0000000eff4b723e */ /* 0x000fe200030006ff */
[----:B------:R-:W-:Y:S01]  /*47c0*/  HADD2.F32 R155, -RZ, R84.H1_H1 ;  /* 0x30000054ff9b7230 */ /* 0x000fe20000004100 */
[----:B------:R-:W-:Y:S01]  /*47d0*/  F2FP.F16.E4M3.UNPACK_B R83, R72 ;  /* 0x00000048ff53723e */ /* 0x000fe200020006ff */
[----:B------:R-:W-:Y:S01]  /*47e0*/  HADD2.F32 R82, -RZ, R81.H1_H1 ;  /* 0x30000051ff527230 */ /* 0x000fe20000004100 */
[----:B------:R-:W-:Y:S01]  /*47f0*/  F2FP.F16.E4M3.UNPACK_B R80, R13 ;  /* 0x0000000dff50723e */ /* 0x000fe200020006ff */
[----:B------:R-:W-:-:S02]  /*4800*/  HADD2.F32 R72, -RZ, R75.H1_H1 ;  /* 0x3000004bff487230 */ /* 0x000fc40000004100 */
[-C--:B------:R-:W-:Y:S01]  /*4810*/  FMUL.FTZ R156, R78, R155.reuse ;  /* 0x0000009b4e9c7220 */ /* 0x080fe20000410000 */
[----:B------:R-:W-:Y:S02]  /*4820*/  HADD2.F32 R85, -RZ, R83.H1_H1 ;  /* 0x30000053ff557230 */ /* 0x000fe40000004100 */
[C---:B------:R-:W-:Y:S01]  /*4830*/  FMUL.FTZ R155, R79.reuse, R155 ;  /* 0x0000009b4f9b7220 */ /* 0x040fe20000410000 */
[----:B------:R-:W-:Y:S02]  /*4840*/  HADD2.F32 R75, -RZ, R75.H0_H0 ;  /* 0x2000004bff4b7230 */ /* 0x000fe40000004100 */
[----:B------:R-:W-:Y:S01]  /*4850*/  FFMA.FTZ R79, R79, R82, -R156 ;  /* 0x000000524f4f7223 */ /* 0x000fe2000001089c */
[----:B------:R-:W-:Y:S02]  /*4860*/  HADD2.F32 R13, -RZ, R80.H1_H1 ;  /* 0x30000050ff0d7230 */ /* 0x000fe40000004100 */
[-C--:B------:R-:W-:Y:S01]  /*4870*/  FMUL.FTZ R156, R72, R85.reuse ;  /* 0x00000055489c7220 */ /* 0x080fe20000410000 */
[----:B------:R-:W-:Y:S01]  /*4880*/  F2FP.F16.E4M3.UNPACK_B R14, R14 ;  /* 0x0000000eff0e723e */ /* 0x000fe200020006ff */
[----:B------:R-:W-:Y:S01]  /*4890*/  FMUL.FTZ R85, R75, R85 ;  /* 0x000000554b557220 */ /* 0x000fe20000410000 */
[----:B------:R-:W-:-:S02]  /*48a0*/  HADD2.F32 R84, -RZ, R84.H0_H0 ;  /* 0x20000054ff547230 */ /* 0x000fc40000004100 */
[-C--:B------:R-:W-:Y:S01]  /*48b0*/  FFMA.FTZ R156, R75, R13.reuse, -R156 ;  /* 0x0000000d4b9c7223 */ /* 0x080fe2000001089c */
[----:B------:R-:W-:Y:S02]  /*48c0*/  HADD2.F32 R83, -RZ, R83.H0_H0 ;  /* 0x20000053ff537230 */ /* 0x000fe40000004100 */
[----:B------:R-:W-:Y:S01]  /*48d0*/  FFMA.FTZ R85, R72, R13, R85 ;  /* 0x0000000d48557223 */ /* 0x000fe20000010055 */
[--C-:B------:R-:W-:Y:S02]  /*48e0*/  HADD2.F32 R72, -RZ, R15.reuse.H0_H0 ;  /* 0x2000000fff487230 */ /* 0x100fe40000004100 */
[----:B------:R-:W-:Y:S01]  /*48f0*/  FFMA.FTZ R82, R78, R82, R155 ;  /* 0x000000524e527223 */ /* 0x000fe2000001009b */
[--C-:B------:R-:W-:Y:S02]  /*4900*/  HADD2.F32 R13, -RZ, R14.reuse.H0_H0 ;  /* 0x2000000eff0d7230 */ /* 0x100fe40000004100 */
[----:B------:R-:W-:Y:S01]  /*4910*/  HADD2.F32 R15, -RZ, R15.H1_H1 ;  /* 0x3000000fff0f7230 */ /* 0x000fe20000004100 */
[----:B------:R-:W-:Y:S01]  /*4920*/  F2FP.SATFINITE.E4M3.F32.PACK_AB_MERGE_C R85, R85, R156, RZ ;  /* 0x0000009c5555723e */ /* 0x000fe200048070ff */
[----:B------:R-:W-:Y:S01]  /*4930*/  HADD2.F32 R14, -RZ, R14.H1_H1 ;  /* 0x3000000eff0e7230 */ /* 0x000fe20000004100 */
[----:B------:R-:W-:Y:S01]  /*4940*/  F2FP.SATFINITE.E4M3.F32.PACK_AB_MERGE_C R79, R82, R79, RZ ;  /* 0x0000004f524f723e */ /* 0x000fe200048070ff */
[----:B------:R-:W-:-:S02]  /*4950*/  HADD2.F32 R81, -RZ, R81.H0_H0 ;  /* 0x20000051ff517230 */ /* 0x000fc40000004100 */
[-C--:B------:R-:W-:Y:S01]  /*4960*/  FMUL.FTZ R75, R15, R84.reuse ;  /* 0x000000540f4b7220 */ /* 0x080fe20000410000 */
[----:B------:R-:W-:Y:S02]  /*4970*/  HADD2.F32 R80, -RZ, R80.H0_H0 ;  /* 0x20000050ff507230 */ /* 0x000fe40000004100 */
[-C--:B------:R-:W-:Y:S01]  /*4980*/  FMUL.FTZ R78, R14, R83.reuse ;  /* 0x000000530e4e7220 */ /* 0x080fe20000410000 */
[C---:B------:R-:W-:Y:S01]  /*4990*/  FMUL.FTZ R84, R72.reuse, R84 ;  /* 0x0000005448547220 */ /* 0x040fe20000410000 */
[C---:B------:R-:W-:Y:S01]  /*49a0*/  FMUL.FTZ R83, R13.reuse, R83 ;  /* 0x000000530d537220 */ /* 0x040fe20000410000 */
[-C--:B------:R-:W-:Y:S01]  /*49b0*/  FFMA.FTZ R75, R72, R81.reuse, -R75 ;  /* 0x00000051484b7223 */ /* 0x080fe2000001084b */
[-C--:B------:R-:W-:Y:S01]  /*49c0*/  FFMA.FTZ R78, R13, R80.reuse, -R78 ;  /* 0x000000500d4e7223 */ /* 0x080fe2000001084e */
[----:B------:R-:W-:Y:S01]  /*49d0*/  FFMA.FTZ R84, R15, R81, R84 ;  /* 0x000000510f547223 */ /* 0x000fe20000010054 */
[----:B------:R-:W-:Y:S01]  /*49e0*/  FFMA.FTZ R83, R14, R80, R83 ;  /* 0x000000500e537223 */ /* 0x000fe20000010053 */
[----:B------:R-:W-:-:S02]  /*49f0*/  F2FP.SATFINITE.E4M3.F32.PACK_AB_MERGE_C R13, R12, R11, R158 ;  /* 0x0000000b0c0d723e */ /* 0x000fc4000480709e */
[----:B------:R-:W-:Y:S02]  /*4a00*/  F2FP.SATFINITE.E4M3.F32.PACK_AB_MERGE_C R12, R74, R73, R157 ;  /* 0x000000494a0c723e */ /* 0x000fe4000480709d */
[----:B------:R-:W-:Y:S02]  /*4a10*/  F2FP.SATFINITE.E4M3.F32.PACK_AB_MERGE_C R14, R83, R78, R85 ;  /* 0x0000004e530e723e */ /* 0x000fe40004807055 */
[----:B------:R-:W-:-:S07]  /*4a20*/  F2FP.SATFINITE.E4M3.F32.PACK_AB_MERGE_C R15, R84, R75, R79 ;  /* 0x0000004b540f723e */ /* 0x000fce000480704f */
.L_x_464:
[----:B------:R-:W-:Y:S05]  /*4a30*/  BSYNC B3 ;  /* 0x0000000000037941 */ /* 0x000fea0003800000 */
.L_x_463:
[----:B---3--:R0:W-:Y:S02]  /*4a40*/  ST.E.128 desc[UR50][R76.64], R12 ;  /* 0x0000000c4c007985 */ /* 0x0081e4000c101d32 */
.L_x_462:
[----:B------:R-:W-:Y:S05]  /*4a50*/  BSYNC B2 ;  /* 0x0000000000027941 */ /* 0x000fea0003800000 */
.L_x_461:
[----:B------:R-:W-:Y:S01]  /*4a60*/  ISETP.NE.AND P3, PT, R31, RZ, PT ;  /* 0x000000ff1f00720c */ /* 0x000fe20003f65270 */
[----:B------:R-:W-:-:S12]  /*4a70*/  BSSY B2, `(.L_x_465) ;  /* 0x0000074000027945 */ /* 0x000fd80003800000 */
[----:B------:R-:W-:Y:S05]  /*4a80*/  @!P3 BRA `(.L_x_466) ;  /* 0x0000000400c8b947 */ /* 0x000fea0003800000 */
[----:B0-----:R-:W3:Y:S04]  /*4a90*/  LDL R12, [R1+0xc] ;  /* 0x00000c00010c7983 */ /* 0x001ee80000100800 */
[----:B------:R-:W5:Y:S01]  /*4aa0*/  LDL R11, [R1+0x24] ;  /* 0x00002400010b7983 */ /* 0x000f620000100800 */
[----:B----4-:R-:W-:Y:S01]  /*4ab0*/  IADD3 R72, P3, R23, R145, RZ ;  /* 0x0000009117487210 */ /* 0x010fe20007f7e0ff */
[----:B------:R-:W-:Y:S04]  /*4ac0*/  BSSY B3, `(.L_x_467) ;  /* 0x000006d000037945 */ /* 0x000fe80003800000 */
[----:B---3--:R-:W-:-:S02]  /*4ad0*/  IMAD.X R73, R143, 0x1, R12, P3 ;  /* 0x000000018f497824 */ /* 0x008fc400018e060c */
[----:B------:R0:W3:Y:S01]  /*4ae0*/  LDS.128 R12, [R89+0x26a00] ;  /* 0x026a0000590c7984 */ /* 0x0000e20000000c00 */
[----:B-----5:R-:W-:-:S13]  /*4af0*/  ISETP.GE.AND P3, PT, R11, R116, PT ;  /* 0x000000740b00720c */ /* 0x020fda0003f66270 */
[----:B0-----:R-:W-:Y:S05]  /*4b00*/  @P3 BRA `(.L_x_468) ;  /* 0x0000000400a03947 */ /* 0x001fea0003800000 */
[----:B------:R-:W-:Y:S02]  /*4b10*/  SHF.R.U32.HI R68, RZ, 0x8, R69 ;  /* 0x00000008ff447819 */ /* 0x000fe40000011645 */
[----:B------:R-:W-:Y:S02]  /*4b20*/  SHF.R.U32.HI R11, RZ, 0x8, R71 ;  /* 0x00000008ff0b7819 */ /* 0x000fe40000011647 */
[----:B------:R-:W-:Y:S02]  /*4b30*/  LOP3.LUT R70, R69, 0xff0000ff, RZ, 0xc0, !PT ;  /* 0xff0000ff45467812 */ /* 0x000fe400078ec0ff */
[----:B------:R-:W-:Y:S01]  /*4b40*/  SHF.R.U32.HI R76, RZ, 0x10, R69 ;  /* 0x00000010ff4c7819 */ /* 0x000fe20000011645 */
[----:B------:R-:W-:Y:S01]  /*4b50*/  IMAD.SHL.U32 R69, R68, 0x100, RZ ;  /* 0x0000010044457824 */ /* 0x000fe200078e00ff */
[----:B------:R-:W-:Y:S01]  /*4b60*/  LOP3.LUT R74, R71, 0xff0000ff, RZ, 0xc0, !PT ;  /* 0xff0000ff474a7812 */ /* 0x000fe200078ec0ff */
[----:B---3--:R-:W-:Y:S01]  /*4b70*/  IMAD.MOV.U32 R68, RZ, RZ, R12 ;  /* 0x000000ffff447224 */ /* 0x008fe200078e000c */
[----:B------:R-:W-:Y:S01]  /*4b80*/  SHF.R.U32.HI R75, RZ, 0x10, R71 ;  /* 0x00000010ff4b7819 */ /* 0x000fe20000011647 */
[----:B------:R-:W-:-:S02]  /*4b90*/  IMAD.SHL.U32 R71, R11, 0x100, RZ ;  /* 0x000001000b477824 */ /* 0x000fc400078e00ff */
[----:B------:R-:W-:Y:S01]  /*4ba0*/  IMAD.MOV.U32 R11, RZ, RZ, R13 ;  /* 0x000000ffff0b7224 */ /* 0x000fe200078e000d */
[----:B------:R-:W-:Y:S01]  /*4bb0*/  LOP3.LUT R13, R70, 0xff00, R69, 0xf8, !PT ;  /* 0x0000ff00460d7812 */ /* 0x000fe200078ef845 */
[----:B------:R-:W-:Y:S01]  /*4bc0*/  IMAD.U32 R69, R75, 0x10000, RZ ;  /* 0x000100004b457824 */ /* 0x000fe200078e00ff */
[----:B------:R-:W-:Y:S02]  /*4bd0*/  LOP3.LUT R74, R74, 0xff00, R71, 0xf8, !PT ;  /* 0x0000ff004a4a7812 */ /* 0x000fe400078ef847 */
[----:B------:R-:W-:Y:S02]  /*4be0*/  F2FP.F16.E4M3.UNPACK_B R71, R154.H1 ;  /* 0x0000009aff47723e */ /* 0x000fe400030006ff */
[----:B------:R-:W-:Y:S02]  /*4bf0*/  F2FP.F16.E4M3.UNPACK_B R12, R11 ;  /* 0x0000000bff0c723e */ /* 0x000fe400020006ff */
[----:B------:R-:W-:Y:S01]  /*4c00*/  LOP3.LUT R78, R74, 0xff0000, R69, 0xf8, !PT ;  /* 0x00ff00004a4e7812 */ /* 0x000fe200078ef845 */
[--C-:B------:R-:W-:Y:S01]  /*4c10*/  HADD2.F32 R77, -RZ, R71.reuse.H1_H1 ;  /* 0x30000047ff4d7230 */ /* 0x100fe20000004100 */
[----:B------:R-:W-:Y:S01]  /*4c20*/  SHF.L.U32 R70, R76, 0x10, RZ ;  /* 0x000000104c467819 */ /* 0x000fe200000006ff */
[----:B------:R-:W-:Y:S01]  /*4c30*/  HADD2.F32 R76, -RZ, R71.H0_H0 ;  /* 0x20000047ff4c7230 */ /* 0x000fe20000004100 */
[----:B------:R-:W-:Y:S01]  /*4c40*/  F2FP.F16.E4M3.UNPACK_B R74, R153.H1 ;  /* 0x00000099ff4a723e */ /* 0x000fe200030006ff */
[--C-:B------:R-:W-:Y:S01]  /*4c50*/  HADD2.F32 R69, -RZ, R12.reuse.H1_H1 ;  /* 0x3000000cff457230 */ /* 0x100fe20000004100 */
[----:B------:R-:W-:Y:S01]  /*4c60*/  F2FP.F16.E4M3.UNPACK_B R11, R11.H1 ;  /* 0x0000000bff0b723e */ /* 0x000fe200030006ff */
[----:B------:R-:W-:Y:S01]  /*4c70*/  HADD2.F32 R12, -RZ, R12.H0_H0 ;  /* 0x2000000cff0c7230 */ /* 0x000fe20000004100 */
[----:B------:R-:W-:Y:S01]  /*4c80*/  LOP3.LUT R13, R13, 0xff0000, R70, 0xf8, !PT ;  /* 0x00ff00000d0d7812 */ /* 0x000fe200078ef846 */
[----:B------:R-:W-:-:S02]  /*4c90*/  HADD2.F32 R75, -RZ, R74.H0_H0 ;  /* 0x2000004aff4b7230 */ /* 0x000fc40000004100 */
[CC--:B------:R-:W-:Y:S01]  /*4ca0*/  FMUL.FTZ R79, R69.reuse, R76.reuse ;  /* 0x0000004c454f7220 */ /* 0x0c0fe20000410000 */
[--C-:B------:R-:W-:Y:S02]  /*4cb0*/  HADD2.F32 R71, -RZ, R11.reuse.H1_H1 ;  /* 0x3000000bff477230 */ /* 0x100fe40000004100 */
[C---:B------:R-:W-:Y:S01]  /*4cc0*/  FMUL.FTZ R76, R12.reuse, R76 ;  /* 0x0000004c0c4c7220 */ /* 0x040fe20000410000 */
[----:B------:R-:W-:Y:S02]  /*4cd0*/  HADD2.F32 R70, -RZ, R11.H0_H0 ;  /* 0x2000000bff467230 */ /* 0x000fe40000004100 */
[-C--:B------:R-:W-:Y:S01]  /*4ce0*/  FFMA.FTZ R11, R12, R75.reuse, -R79 ;  /* 0x0000004b0c0b7223 */ /* 0x080fe2000001084f */
[----:B------:R-:W-:Y:S02]  /*4cf0*/  HADD2.F32 R74, -RZ, R74.H1_H1 ;  /* 0x3000004aff4a7230 */ /* 0x000fe40000004100 */
[----:B------:R-:W-:Y:S01]  /*4d00*/  FFMA.FTZ R12, R69, R75, R76 ;  /* 0x0000004b450c7223 */ /* 0x000fe2000001004c */
[-C--:B------:R-:W-:Y:S01]  /*4d10*/  FMUL.FTZ R79, R71, R77.reuse ;  /* 0x0000004d474f7220 */ /* 0x080fe20000410000 */
[----:B------:R-:W-:Y:S01]  /*4d20*/  FMUL.FTZ R80, R70, R77 ;  /* 0x0000004d46507220 */ /* 0x000fe20000410000 */
[----:B------:R-:W-:-:S02]  /*4d30*/  F2FP.F16.E4M3.UNPACK_B R154, R154 ;  /* 0x0000009aff9a723e */ /* 0x000fc400020006ff */
[----:B------:R-:W-:Y:S01]  /*4d40*/  F2FP.F16.E4M3.UNPACK_B R69, R68.H1 ;  /* 0x00000044ff45723e */ /* 0x000fe200030006ff */
[-C--:B------:R-:W-:Y:S01]  /*4d50*/  FFMA.FTZ R79, R70, R74.reuse, -R79 ;  /* 0x0000004a464f7223 */ /* 0x080fe2000001084f */
[----:B------:R-:W-:Y:S01]  /*4d60*/  FFMA.FTZ R84, R71, R74, R80 ;  /* 0x0000004a47547223 */ /* 0x000fe20000010050 */
[----:B------:R-:W-:Y:S01]  /*4d70*/  F2FP.F16.E4M3.UNPACK_B R68, R68 ;  /* 0x00000044ff44723e */ /* 0x000fe200020006ff */
[----:B------:R-:W-:Y:S01]  /*4d80*/  HADD2.F32 R75, -RZ, R154.H1_H1 ;  /* 0x3000009aff4b7230 */ /* 0x000fe20000004100 */
[----:B------:R-:W-:Y:S01]  /*4d90*/  F2FP.F16.E4M3.UNPACK_B R153, R153 ;  /* 0x00000099ff99723e */ /* 0x000fe200020006ff */
[--C-:B------:R-:W-:Y:S02]  /*4da0*/  HADD2.F32 R70, -RZ, R69.reuse.H0_H0 ;  /* 0x20000045ff467230 */ /* 0x100fe40000004100 */
[----:B------:R-:W-:Y:S02]  /*4db0*/  HADD2.F32 R71, -RZ, R69.H1_H1 ;  /* 0x30000045ff477230 */ /* 0x000fe40000004100 */
[----:B------:R-:W-:-:S02]  /*4dc0*/  HADD2.F32 R69, -RZ, R68.H0_H0 ;  /* 0x20000044ff457230 */ /* 0x000fc40000004100 */
[CC--:B------:R-:W-:Y:S01]  /*4dd0*/  FMUL.FTZ R80, R70.reuse, R75.reuse ;  /* 0x0000004b46507220 */ /* 0x0c0fe20000410000 */
[--C-:B------:R-:W-:Y:S02]  /*4de0*/  HADD2.F32 R74, -RZ, R153.reuse.H1_H1 ;  /* 0x30000099ff4a7230 */ /* 0x100fe40000004100 */
[C---:B------:R-:W-:Y:S01]  /*4df0*/  FMUL.FTZ R77, R71.reuse, R75 ;  /* 0x0000004b474d7220 */ /* 0x040fe20000410000 */
[----:B------:R-:W-:Y:S02]  /*4e00*/  HADD2.F32 R154, -RZ, R154.H0_H0 ;  /* 0x2000009aff9a7230 */ /* 0x000fe40000004100 */
[----:B------:R-:W-:Y:S02]  /*4e10*/  HADD2.F32 R68, -RZ, R68.H1_H1 ;  /* 0x30000044ff447230 */ /* 0x000fe40000004100 */
[-C--:B------:R-:W-:Y:S01]  /*4e20*/  FFMA.FTZ R77, R70, R74.reuse, -R77 ;  /* 0x0000004a464d7223 */ /* 0x080fe2000001084d */
[----:B------:R-:W-:Y:S02]  /*4e30*/  HADD2.F32 R153, -RZ, R153.H0_H0 ;  /* 0x20000099ff997230 */ /* 0x000fe40000004100 */
[----:B------:R-:W-:Y:S01]  /*4e40*/  FFMA.FTZ R80, R71, R74, R80 ;  /* 0x0000004a47507223 */ /* 0x000fe20000010050 */
[-C--:B------:R-:W-:Y:S01]  /*4e50*/  FMUL.FTZ R75, R69, R154.reuse ;  /* 0x0000009a454b7220 */ /* 0x080fe20000410000 */
[----:B------:R-:W-:Y:S01]  /*4e60*/  FMUL.FTZ R76, R68, R154 ;  /* 0x0000009a444c7220 */ /* 0x000fe20000410000 */
[----:B------:R-:W-:-:S02]  /*4e70*/  F2FP.F16.E4M3.UNPACK_B R74, R13 ;  /* 0x0000000dff4a723e */ /* 0x000fc400020006ff */
[----:B------:R-:W-:Y:S01]  /*4e80*/  F2FP.SATFINITE.E4M3.F32.PACK_AB_MERGE_C R85, R80, R77, RZ ;  /* 0x0000004d5055723e */ /* 0x000fe200048070ff */
[----:B------:R-:W-:Y:S01]  /*4e90*/  FFMA.FTZ R81, R69, R153, -R76 ;  /* 0x0000009945517223 */ /* 0x000fe2000001084c */
[----:B------:R-:W-:Y:S01]  /*4ea0*/  F2FP.F16.E4M3.UNPACK_B R69, R15.H1 ;  /* 0x0000000fff45723e */ /* 0x000fe200030006ff */
[----:B------:R-:W-:Y:S01]  /*4eb0*/  FFMA.FTZ R82, R68, R153, R75 ;  /* 0x0000009944527223 */ /* 0x000fe2000001004b */
[----:B------:R-:W-:Y:S02]  /*4ec0*/  F2FP.F16.E4M3.UNPACK_B R77, R78.H1 ;  /* 0x0000004eff4d723e */ /* 0x000fe400030006ff */
[----:B------:R-:W-:Y:S01]  /*4ed0*/  F2FP.F16.E4M3.UNPACK_B R75, R13.H1 ;  /* 0x0000000dff4b723e */ /* 0x000fe200030006ff */
[----:B------:R-:W-:Y:S01]  /*4ee0*/  HADD2.F32 R71, -RZ, R69.H1_H1 ;  /* 0x30000045ff477230 */ /* 0x000fe20000004100 */
[----:B------:R-:W-:Y:S01]  /*4ef0*/  F2FP.F16.E4M3.UNPACK_B R68, R14.H1 ;  /* 0x0000000eff44723e */ /* 0x000fe200030006ff */
[----:B------:R-:W-:Y:S01]  /*4f00*/  HADD2.F32 R80, -RZ, R77.H1_H1 ;  /* 0x3000004dff507230 */ /* 0x000fe20000004100 */
[----:B------:R-:W-:Y:S01]  /*4f10*/  F2FP.F16.E4M3.UNPACK_B R78, R78 ;  /* 0x0000004eff4e723e */ /* 0x000fe200020006ff */
[----:B------:R-:W-:Y:S01]  /*4f20*/  HADD2.F32 R70, -RZ, R69.H0_H0 ;  /* 0x20000045ff467230 */ /* 0x000fe20000004100 */
[----:B------:R-:W-:Y:S01]  /*4f30*/  F2FP.SATFINITE.E4M3.F32.PACK_AB_MERGE_C R153, R84, R79, RZ ;  /* 0x0000004f5499723e */ /* 0x000fe200048070ff */
[----:B------:R-:W-:-:S02]  /*4f40*/  HADD2.F32 R76, -RZ, R75.H1_H1 ;  /* 0x3000004bff4c7230 */ /* 0x000fc40000004100 */
[-C--:B------:R-:W-:Y:S01]  /*4f50*/  FMUL.FTZ R13, R71, R80.reuse ;  /* 0x00000050470d7220 */ /* 0x080fe20000410000 */
[----:B------:R-:W-:Y:S02]  /*4f60*/  HADD2.F32 R69, -RZ, R68.H1_H1 ;  /* 0x30000044ff457230 */ /* 0x000fe40000004100 */
[C---:B------:R-:W-:Y:S01]  /*4f70*/  FMUL.FTZ R80, R70.reuse, R80 ;  /* 0x0000005046507220 */ /* 0x040fe20000410000 */
[----:B------:R-:W-:Y:S02]  /*4f80*/  HADD2.F32 R79, -RZ, R78.H1_H1 ;  /* 0x3000004eff4f7230 */ /* 0x000fe40000004100 */
[----:B------:R-:W-:Y:S01]  /*4f90*/  FFMA.FTZ R84, R70, R76, -R13 ;  /* 0x0000004c46547223 */ /* 0x000fe2000001080d */
[----:B------:R-:W-:Y:S01]  /*4fa0*/  HADD2.F32 R68, -RZ, R68.H0_H0 ;  /* 0x20000044ff447230 */ /* 0x000fe20000004100 */
[----:B------:R-:W-:Y:S01]  /*4fb0*/  F2FP.F16.E4M3.UNPACK_B R15, R15 ;  /* 0x0000000fff0f723e */ /* 0x000fe200020006ff */
[----:B------:R-:W-:Y:S02]  /*4fc0*/  HADD2.F32 R13, -RZ, R74.H1_H1 ;  /* 0x3000004aff0d7230 */ /* 0x000fe40000004100 */
[-C--:B------:R-:W-:Y:S01]  /*4fd0*/  FMUL.FTZ R83, R69, R79.reuse ;  /* 0x0000004f45537220 */ /* 0x080fe20000410000 */
[----:B------:R-:W-:Y:S01]  /*4fe0*/  F2FP.F16.E4M3.UNPACK_B R14, R14 ;  /* 0x0000000eff0e723e */ /* 0x000fe200020006ff */
[C---:B------:R-:W-:Y:S01]  /*4ff0*/  FMUL.FTZ R70, R68.reuse, R79 ;  /* 0x0000004f44467220 */ /* 0x040fe20000410000 */
[----:B------:R-:W-:Y:S01]  /*5000*/  FFMA.FTZ R79, R71, R76, R80 ;  /* 0x0000004c474f7223 */ /* 0x000fe20000010050 */
[----:B------:R-:W-:Y:S01]  /*5010*/  FFMA.FTZ R83, R68, R13, -R83 ;  /* 0x0000000d44537223 */ /* 0x000fe20000010853 */
[----:B------:R-:W-:-:S02]  /*5020*/  HADD2.F32 R68, -RZ, R15.H0_H0 ;  /* 0x2000000fff447230 */ /* 0x000fc40000004100 */
[----:B------:R-:W-:Y:S01]  /*5030*/  FFMA.FTZ R76, R69, R13, R70 ;  /* 0x0000000d454c7223 */ /* 0x000fe20000010046 */
[--C-:B------:R-:W-:Y:S01]  /*5040*/  HADD2.F32 R13, -RZ, R14.reuse.H0_H0 ;  /* 0x2000000eff0d7230 */ /* 0x100fe20000004100 */
[----:B------:R-:W-:Y:S01]  /*5050*/  F2FP.SATFINITE.E4M3.F32.PACK_AB_MERGE_C R79, R79, R84, RZ ;  /* 0x000000544f4f723e */ /* 0x000fe200048070ff */
[----:B------:R-:W-:Y:S02]  /*5060*/  HADD2.F32 R15, -RZ, R15.H1_H1 ;  /* 0x3000000fff0f7230 */ /* 0x000fe40000004100 */
[----:B------:R-:W-:Y:S01]  /*5070*/  HADD2.F32 R77, -RZ, R77.H0_H0 ;  /* 0x2000004dff4d7230 */ /* 0x000fe20000004100 */
[----:B------:R-:W-:Y:S01]  /*5080*/  F2FP.SATFINITE.E4M3.F32.PACK_AB_MERGE_C R76, R76, R83, RZ ;  /* 0x000000534c4c723e */ /* 0x000fe200048070ff */
[----:B------:R-:W-:Y:S02]  /*5090*/  HADD2.F32 R14, -RZ, R14.H1_H1 ;  /* 0x3000000eff0e7230 */ /* 0x000fe40000004100 */
[----:B------:R-:W-:Y:S02]  /*50a0*/  HADD2.F32 R78, -RZ, R78.H0_H0 ;  /* 0x2000004eff4e7230 */ /* 0x000fe40000004100 */
[----:B------:R-:W-:Y:S01]  /*50b0*/  FMUL.FTZ R71, R15, R77 ;  /* 0x0000004d0f477220 */ /* 0x000fe20000410000 */
[----:B------:R-:W-:-:S02]  /*50c0*/  HADD2.F32 R75, -RZ, R75.H0_H0 ;  /* 0x2000004bff4b7230 */ /* 0x000fc40000004100 */
[----:B------:R-:W-:Y:S01]  /*50d0*/  FMUL.FTZ R80, R68, R77 ;  /* 0x0000004d44507220 */ /* 0x000fe20000410000 */
[----:B------:R-:W-:Y:S02]  /*50e0*/  HADD2.F32 R74, -RZ, R74.H0_H0 ;  /* 0x2000004aff4a7230 */ /* 0x000fe40000004100 */
[-C--:B------:R-:W-:Y:S01]  /*50f0*/  FMUL.FTZ R70, R14, R78.reuse ;  /* 0x0000004e0e467220 */ /* 0x080fe20000410000 */
[----:B------:R-:W-:Y:S01]  /*5100*/  FMUL.FTZ R69, R13, R78 ;  /* 0x0000004e0d457220 */ /* 0x000fe20000410000 */
[-C--:B------:R-:W-:Y:S01]  /*5110*/  FFMA.FTZ R71, R68, R75.reuse, -R71 ;  /* 0x0000004b44477223 */ /* 0x080fe20000010847 */
[----:B------:R-:W-:Y:S01]  /*5120*/  FFMA.FTZ R80, R15, R75, R80 ;  /* 0x0000004b0f507223 */ /* 0x000fe20000010050 */
[-C--:B------:R-:W-:Y:S01]  /*5130*/  FFMA.FTZ R70, R13, R74.reuse, -R70 ;  /* 0x0000004a0d467223 */ /* 0x080fe20000010846 */
[----:B------:R-:W-:Y:S01]  /*5140*/  FFMA.FTZ R69, R14, R74, R69 ;  /* 0x0000004a0e457223 */ /* 0x000fe20000010045 */
[----:B------:R-:W-:Y:S02]  /*5150*/  F2FP.SATFINITE.E4M3.F32.PACK_AB_MERGE_C R13, R12, R11, R153 ;  /* 0x0000000b0c0d723e */ /* 0x000fe40004807099 */
[----:B------:R-:W-:-:S02]  /*5160*/  F2FP.SATFINITE.E4M3.F32.PACK_AB_MERGE_C R12, R82, R81, R85 ;  /* 0x00000051520c723e */ /* 0x000fc40004807055 */
[----:B------:R-:W-:Y:S02]  /*5170*/  F2FP.SATFINITE.E4M3.F32.PACK_AB_MERGE_C R14, R69, R70, R76 ;  /* 0x00000046450e723e */ /* 0x000fe4000480704c */
[----:B------:R-:W-:-:S07]  /*5180*/  F2FP.SATFINITE.E4M3.F32.PACK_AB_MERGE_C R15, R80, R71, R79 ;  /* 0x00000047500f723e */ /* 0x000fce000480704f */
.L_x_468:
[----:B------:R-:W-:Y:S05]  /*5190*/  BSYNC B3 ;  /* 0x0000000000037941 */ /* 0x000fea0003800000 */
.L_x_467:
[----:B---3--:R0:W-:Y:S02]  /*51a0*/  ST.E.128 desc[UR50][R72.64], R12 ;  /* 0x0000000c48007985 */ /* 0x0081e4000c101d32 */
.L_x_466:
[----:B------:R-:W-:Y:S05]  /*51b0*/  BSYNC B2 ;  /* 0x0000000000027941 */ /* 0x000fea0003800000 */
.L_x_465:
        /* <DEDUP_REMOVED lines=12> */
[--C-:B------:R-:W-:Y:S02]  /*5280*/  SHF.R.U32.HI R64, RZ, 0x8, R67.reuse ;  /* 0x00000008ff407819 */ /* 0x100fe40000011643 */
[----:B------:R-:W-:Y:S01]  /*5290*/  LOP3.LUT R66, R65, 0xff0000ff, RZ, 0xc0, !PT ;  /* 0xff0000ff41427812 */ /* 0x000fe200078ec0ff */
[----:B------:R-:W-:Y:S01]  /*52a0*/  IMAD.SHL.U32 R11, R11, 0x100, RZ ;  /* 0x000001000b0b7824 */ /* 0x000fe200078e00ff */
[----:B------:R-:W-:Y:S02]  /*52b0*/  SHF.R.U32.HI R72, RZ, 0x10, R67 ;  /* 0x00000010ff487819 */ /* 0x000fe40000011643 */
[----:B------:R-:W-:Y:S01]  /*52c0*/  LOP3.LUT R70, R67, 0xff0000ff, RZ, 0xc0, !PT ;  /* 0xff0000ff43467812 */ /* 0x000fe200078ec0ff */
[----:B------:R-:W-:Y:S01]  /*52d0*/  IMAD.SHL.U32 R67, R64, 0x100, RZ ;  /* 0x0000010040437824 */ /* 0x000fe200078e00ff */
[----:B------:R-:W-:Y:S01]  /*52e0*/  SHF.R.U32.HI R73, RZ, 0x10, R65 ;  /* 0x00000010ff497819 */ /* 0x000fe20000011641 */
[----:B---3--:R-:W-:Y:S01]  /*52f0*/  IMAD.MOV.U32 R64, RZ, RZ, R12 ;  /* 0x000000ffff407224 */ /* 0x008fe200078e000c */
[----:B------:R-:W-:Y:S01]  /*5300*/  LOP3.LUT R65, R66, 0xff00, R11, 0xf8, !PT ;  /* 0x0000ff0042417812 */ /* 0x000fe200078ef80b */
[----:B------:R-:W-:Y:S01]  /*5310*/  IMAD.U32 R66, R72, 0x10000, RZ ;  /* 0x0001000048427824 */ /* 0x000fe200078e00ff */
[----:B------:R-:W-:-:S02]  /*5320*/  LOP3.LUT R71, R70, 0xff00, R67, 0xf8, !PT ;  /* 0x0000ff0046477812 */ /* 0x000fc400078ef843 */
[----:B------:R-:W-:Y:S02]  /*5330*/  SHF.L.U32 R12, R73, 0x10, RZ ;  /* 0x00000010490c7819 */ /* 0x000fe400000006ff */
[----:B------:R-:W-:Y:S02]  /*5340*/  F2FP.F16.E4M3.UNPACK_B R67, R152.H1 ;  /* 0x00000098ff43723e */ /* 0x000fe400030006ff */
[-C--:B------:R-:W-:Y:S02]  /*5350*/  F2FP.F16.E4M3.UNPACK_B R11, R13.reuse ;  /* 0x0000000dff0b723e */ /* 0x080fe400020006ff */
[----:B------:R-:W-:Y:S01]  /*5360*/  LOP3.LUT R73, R71, 0xff0000, R66, 0xf8, !PT ;  /* 0x00ff000047497812 */ /* 0x000fe200078ef842 */
[----:B------:R-:W-:Y:S01]  /*5370*/  HADD2.F32 R71, -RZ, R67.H0_H0 ;  /* 0x20000043ff477230 */ /* 0x000fe20000004100 */
[----:B------:R-:W-:Y:S01]  /*5380*/  LOP3.LUT R70, R65, 0xff0000, R12, 0xf8, !PT ;  /* 0x00ff000041467812 */ /* 0x000fe200078ef80c */
[----:B------:R-:W-:Y:S01]  /*5390*/  HADD2.F32 R12, -RZ, R11.H1_H1 ;  /* 0x3000000bff0c7230 */ /* 0x000fe20000004100 */
[----:B------:R-:W-:Y:S01]  /*53a0*/  F2FP.F16.E4M3.UNPACK_B R66, R150.H1 ;  /* 0x00000096ff42723e */ /* 0x000fe200030006ff */
[----:B------:R-:W-:Y:S01]  /*53b0*/  HADD2.F32 R72, -RZ, R67.H1_H1 ;  /* 0x30000043ff487230 */ /* 0x000fe20000004100 */
[----:B------:R-:W-:Y:S01]  /*53c0*/  F2FP.F16.E4M3.UNPACK_B R13, R13.H1 ;  /* 0x0000000dff0d723e */ /* 0x000fe200030006ff */
[----:B------:R-:W-:-:S02]  /*53d0*/  HADD2.F32 R11, -RZ, R11.H0_H0 ;  /* 0x2000000bff0b7230 */ /* 0x000fc40000004100 */
[CC--:B------:R-:W-:Y:S01]  /*53e0*/  FMUL.FTZ R74, R12.reuse, R71.reuse ;  /* 0x000000470c4a7220 */ /* 0x0c0fe20000410000 */
[--C-:B------:R-:W-:Y:S01]  /*53f0*/  HADD2.F32 R67, -RZ, R66.reuse.H0_H0 ;  /* 0x20000042ff437230 */ /* 0x100fe20000004100 */
[----:B------:R-:W-:Y:S01]  /*5400*/  F2FP.F16.E4M3.UNPACK_B R152, R152 ;  /* 0x00000098ff98723e */ /* 0x000fe200020006ff */
[--C-:B------:R-:W-:Y:S02]  /*5410*/  HADD2.F32 R65, -RZ, R13.reuse.H1_H1 ;  /* 0x3000000dff417230 */ /* 0x100fe40000004100 */
[C---:B------:R-:W-:Y:S01]  /*5420*/  FMUL.FTZ R71, R11.reuse, R71 ;  /* 0x000000470b477220 */ /* 0x040fe20000410000 */
[----:B------:R-:W-:Y:S02]  /*5430*/  HADD2.F32 R13, -RZ, R13.H0_H0 ;  /* 0x2000000dff0d7230 */ /* 0x000fe40000004100 */
[-C--:B------:R-:W-:Y:S01]  /*5440*/  FFMA.FTZ R11, R11, R67.reuse, -R74 ;  /* 0x000000430b0b7223 */ /* 0x080fe2000001084a */
[----:B------:R-:W-:Y:S02]  /*5450*/  HADD2.F32 R66, -RZ, R66.H1_H1 ;  /* 0x30000042ff427230 */ /* 0x000fe40000004100 */
[-C--:B------:R-:W-:Y:S01]  /*5460*/  FMUL.FTZ R74, R65, R72.reuse ;  /* 0x00000048414a7220 */ /* 0x080fe20000410000 */
[----:B------:R-:W-:Y:S01]  /*5470*/  FFMA.FTZ R12, R12, R67, R71 ;  /* 0x000000430c0c7223 */ /* 0x000fe20000010047 */
[C---:B------:R-:W-:Y:S01]  /*5480*/  FMUL.FTZ R72, R13.reuse, R72 ;  /* 0x000000480d487220 */ /* 0x040fe20000410000 */
[----:B------:R-:W-:Y:S01]  /*5490*/  F2FP.F16.E4M3.UNPACK_B R150, R150 ;  /* 0x00000096ff96723e */ /* 0x000fe200020006ff */
[----:B------:R-:W-:Y:S01]  /*54a0*/  FFMA.FTZ R78, R13, R66, -R74 ;  /* 0x000000420d4e7223 */ /* 0x000fe2000001084a */
[----:B------:R-:W-:Y:S01]  /*54b0*/  F2FP.F16.E4M3.UNPACK_B R13, R64.H1 ;  /* 0x00000040ff0d723e */ /* 0x000fe200030006ff */
[----:B------:R-:W-:Y:S01]  /*54c0*/  FFMA.FTZ R79, R65, R66, R72 ;  /* 0x00000042414f7223 */ /* 0x000fe20000010048 */
[----:B------:R-:W-:Y:S01]  /*54d0*/  F2FP.F16.E4M3.UNPACK_B R64, R64 ;  /* 0x00000040ff40723e */ /* 0x000fe200020006ff */
[----:B------:R-:W-:-:S02]  /*54e0*/  HADD2.F32 R71, -RZ, R152.H1_H1 ;  /* 0x30000098ff477230 */ /* 0x000fc40000004100 */
[--C-:B------:R-:W-:Y:S01]  /*54f0*/  HADD2.F32 R65, -RZ, R13.reuse.H0_H0 ;  /* 0x2000000dff417230 */ /* 0x100fe20000004100 */
[----:B------:R-:W-:Y:S01]  /*5500*/  F2FP.SATFINITE.E4M3.F32.PACK_AB_MERGE_C R82, R79, R78, RZ ;  /* 0x0000004e4f52723e */ /* 0x000fe200048070ff */
[----:B------:R-:W-:Y:S02]  /*5510*/  HADD2.F32 R66, -RZ, R13.H1_H1 ;  /* 0x3000000dff427230 */ /* 0x000fe40000004100 */
[----:B------:R-:W-:Y:S02]  /*5520*/  HADD2.F32 R13, -RZ, R64.H0_H0 ;  /* 0x20000040ff0d7230 */ /* 0x000fe40000004100 */
[-C--:B------:R-:W-:Y:S01]  /*5530*/  FMUL.FTZ R75, R65, R71.reuse ;  /* 0x00000047414b7220 */ /* 0x080fe20000410000 */
[----:B------:R-:W-:Y:S02]  /*5540*/  HADD2.F32 R152, -RZ, R152.H0_H0 ;  /* 0x20000098ff987230 */ /* 0x000fe40000004100 */
[----:B------:R-:W-:Y:S01]  /*5550*/  FMUL.FTZ R74, R66, R71 ;  /* 0x00000047424a7220 */ /* 0x000fe20000410000 */
[----:B------:R-:W-:-:S02]  /*5560*/  HADD2.F32 R64, -RZ, R64.H1_H1 ;  /* 0x30000040ff407230 */ /* 0x000fc40000004100 */
[--C-:B------:R-:W-:Y:S02]  /*5570*/  HADD2.F32 R67, -RZ, R150.reuse.H1_H1 ;  /* 0x30000096ff437230 */ /* 0x100fe40000004100 */
[-C--:B------:R-:W-:Y:S01]  /*5580*/  FMUL.FTZ R71, R13, R152.reuse ;  /* 0x000000980d477220 */ /* 0x080fe20000410000 */
[----:B------:R-:W-:Y:S02]  /*5590*/  HADD2.F32 R150, -RZ, R150.H0_H0 ;  /* 0x20000096ff967230 */ /* 0x000fe40000004100 */
[----:B------:R-:W-:Y:S01]  /*55a0*/  FMUL.FTZ R72, R64, R152 ;  /* 0x0000009840487220 */ /* 0x000fe20000410000 */
[-C--:B------:R-:W-:Y:S01]  /*55b0*/  FFMA.FTZ R74, R65, R67.reuse, -R74 ;  /* 0x00000043414a7223 */ /* 0x080fe2000001084a */
[----:B------:R-:W-:Y:S02]  /*55c0*/  FFMA.FTZ R75, R66, R67, R75 ;  /* 0x00000043424b7223 */ /* 0x000fe4000001004b */
[-C--:B------:R-:W-:Y:S01]  /*55d0*/  FFMA.FTZ R76, R13, R150.reuse, -R72 ;  /* 0x000000960d4c7223 */ /* 0x080fe20000010848 */
[----:B------:R-:W-:Y:S01]  /*55e0*/  FFMA.FTZ R77, R64, R150, R71 ;  /* 0x00000096404d7223 */ /* 0x000fe20000010047 */
[----:B------:R-:W-:-:S02]  /*55f0*/  F2FP.F16.E4M3.UNPACK_B R64, R15.H1 ;  /* 0x0000000fff40723e */ /* 0x000fc400030006ff */
[-C--:B------:R-:W-:Y:S02]  /*5600*/  F2FP.F16.E4M3.UNPACK_B R72, R73.reuse.H1 ;  /* 0x00000049ff48723e */ /* 0x080fe400030006ff */
[----:B------:R-:W-:Y:S01]  /*5610*/  F2FP.SATFINITE.E4M3.F32.PACK_AB_MERGE_C R80, R75, R74, RZ ;  /* 0x0000004a4b50723e */ /* 0x000fe200048070ff */
[----:B------:R-:W-:Y:S01]  /*5620*/  HADD2.F32 R66, -RZ, R64.H1_H1 ;  /* 0x30000040ff427230 */ /* 0x000fe20000004100 */
[----:B------:R-:W-:Y:S01]  /*5630*/  F2FP.F16.E4M3.UNPACK_B R67, R70.H1 ;  /* 0x00000046ff43723e */ /* 0x000fe200030006ff */
[----:B------:R-:W-:Y:S01]  /*5640*/  HADD2.F32 R75, -RZ, R72.H1_H1 ;  /* 0x30000048ff4b7230 */ /* 0x000fe20000004100 */
[----:B------:R-:W-:Y:S01]  /*5650*/  F2FP.F16.E4M3.UNPACK_B R13, R14.H1 ;  /* 0x0000000eff0d723e */ /* 0x000fe200030006ff */
[----:B------:R-:W-:Y:S01]  /*5660*/  HADD2.F32 R65, -RZ, R64.H0_H0 ;  /* 0x20000040ff417230 */ /* 0x000fe20000004100 */
        /* <DEDUP_REMOVED lines=35> */
[----:B------:R-:W-:-:S02]  /*58a0*/  F2FP.SATFINITE.E4M3.F32.PACK_AB_MERGE_C R13, R12, R11, R82 ;  /* 0x0000000b0c0d723e */ /* 0x000fc40004807052 */
[----:B------:R-:W-:Y:S02]  /*58b0*/  F2FP.SATFINITE.E4M3.F32.PACK_AB_MERGE_C R12, R77, R76, R80 ;  /* 0x0000004c4d0c723e */ /* 0x000fe40004807050 */
[----:B------:R-:W-:Y:S02]  /*58c0*/  F2FP.SATFINITE.E4M3.F32.PACK_AB_MERGE_C R14, R73, R66, R75 ;  /* 0x00000042490e723e */ /* 0x000fe4000480704b */
[----:B------:R-:W-:-:S07]  /*58d0*/  F2FP.SATFINITE.E4M3.F32.PACK_AB_MERGE_C R15, R72, R65, R74 ;  /* 0x00000041480f723e */ /* 0x000fce000480704a */
.L_x_472:
[----:B------:R-:W-:Y:S05]  /*58e0*/  BSYNC B3 ;  /* 0x0000000000037941 */ /* 0x000fea0003800000 */
.L_x_471:
[----:B---3--:R0:W-:Y:S02]  /*58f0*/  ST.E.128 desc[UR50][R68.64], R12 ;  /* 0x0000000c44007985 */ /* 0x0081e4000c101d32 */
.L_x_470:
[----:B------:R-:W-:Y:S05]  /*5900*/  BSYNC B2 ;  /* 0x0000000000027941 */ /* 0x000fea0003800000 */
.L_x_469:
[----:B------:R-:W-:-:S13]  /*5910*/  ISETP.NE.AND P3, PT, R33, RZ, PT ;  /* 0x000000ff2100720c */ /* 0x000fda0003f65270 */
        /* <DEDUP_REMOVED lines=9> */
[----:B------:R-:W-:Y:S01]  /*59b0*/  SHF.R.U32.HI R66, RZ, 0x8, R63 ;  /* 0x00000008ff427819 */ /* 0x000fe2000001163f */
[----:B---3--:R-:W-:Y:S01]  /*59c0*/  IMAD.MOV.U32 R60, RZ, RZ, R12 ;  /* 0x000000ffff3c7224 */ /* 0x008fe200078e000c */
[--C-:B------:R-:W-:Y:S02]  /*59d0*/  SHF.R.U32.HI R62, RZ, 0x8, R61.reuse ;  /* 0x00000008ff3e7819 */ /* 0x100fe4000001163d */
[----:B------:R-:W-:Y:S01]  /*59e0*/  LOP3.LUT R11, R61, 0xff0000ff, RZ, 0xc0, !PT ;  /* 0xff0000ff3d0b7812 */ /* 0x000fe200078ec0ff */
[----:B------:R-:W-:Y:S01]  /*59f0*/  IMAD.SHL.U32 R66, R66, 0x100, RZ ;  /* 0x0000010042427824 */ /* 0x000fe200078e00ff */
[----:B------:R-:W-:Y:S01]  /*5a00*/  SHF.R.U32.HI R68, RZ, 0x10, R61 ;  /* 0x00000010ff447819 */ /* 0x000fe2000001163d */
[----:B------:R-:W-:Y:S01]  /*5a10*/  IMAD.SHL.U32 R62, R62, 0x100, RZ ;  /* 0x000001003e3e7824 */ /* 0x000fe200078e00ff */
[----:B------:R-:W-:Y:S02]  /*5a20*/  LOP3.LUT R61, R63, 0xff0000ff, RZ, 0xc0, !PT ;  /* 0xff0000ff3f3d7812 */ /* 0x000fe400078ec0ff */
[----:B------:R-:W-:-:S02]  /*5a30*/  SHF.R.U32.HI R67, RZ, 0x10, R63 ;  /* 0x00000010ff437819 */ /* 0x000fc4000001163f */
[----:B------:R-:W-:Y:S02]  /*5a40*/  LOP3.LUT R12, R61, 0xff00, R66, 0xf8, !PT ;  /* 0x0000ff003d0c7812 */ /* 0x000fe400078ef842 */
[----:B------:R-:W-:Y:S01]  /*5a50*/  LOP3.LUT R62, R11, 0xff00, R62, 0xf8, !PT ;  /* 0x0000ff000b3e7812 */ /* 0x000fe200078ef83e */
[----:B------:R-:W-:Y:S01]  /*5a60*/  IMAD.U32 R67, R67, 0x10000, RZ ;  /* 0x0001000043437824 */ /* 0x000fe200078e00ff */
[----:B------:R-:W-:Y:S02]  /*5a70*/  SHF.L.U32 R61, R68, 0x10, RZ ;  /* 0x00000010443d7819 */ /* 0x000fe400000006ff */
[----:B------:R-:W-:Y:S02]  /*5a80*/  F2FP.F16.E4M3.UNPACK_B R63, R151.H1 ;  /* 0x00000097ff3f723e */ /* 0x000fe400030006ff */
[-C--:B------:R-:W-:Y:S02]  /*5a90*/  F2FP.F16.E4M3.UNPACK_B R11, R13.reuse ;  /* 0x0000000dff0b723e */ /* 0x080fe400020006ff */
[----:B------:R-:W-:Y:S01]  /*5aa0*/  LOP3.LUT R66, R62, 0xff0000, R61, 0xf8, !PT ;  /* 0x00ff00003e427812 */ /* 0x000fe200078ef83d */
[--C-:B------:R-:W-:Y:S01]  /*5ab0*/  HADD2.F32 R68, -RZ, R63.reuse.H1_H1 ;  /* 0x3000003fff447230 */ /* 0x100fe20000004100 */
[----:B------:R-:W-:Y:S01]  /*5ac0*/  LOP3.LUT R69, R12, 0xff0000, R67, 0xf8, !PT ;  /* 0x00ff00000c457812 */ /* 0x000fe200078ef843 */
[----:B------:R-:W-:Y:S01]  /*5ad0*/  HADD2.F32 R67, -RZ, R63.H0_H0 ;  /* 0x2000003fff437230 */ /* 0x000fe20000004100 */
[----:B------:R-:W-:Y:S01]  /*5ae0*/  F2FP.F16.E4M3.UNPACK_B R62, R146.H1 ;  /* 0x00000092ff3e723e */ /* 0x000fe200030006ff */
[--C-:B------:R-:W-:Y:S01]  /*5af0*/  HADD2.F32 R12, -RZ, R11.reuse.H1_H1 ;  /* 0x3000000bff0c7230 */ /* 0x100fe20000004100 */
[----:B------:R-:W-:Y:S01]  /*5b00*/  F2FP.F16.E4M3.UNPACK_B R13, R13.H1 ;  /* 0x0000000dff0d723e */ /* 0x000fe200030006ff */
[----:B------:R-:W-:Y:S01]  /*5b10*/  HADD2.F32 R11, -RZ, R11.H0_H0 ;  /* 0x2000000bff0b7230 */ /* 0x000fe20000004100 */
[----:B------:R-:W-:Y:S01]  /*5b20*/  F2FP.F16.E4M3.UNPACK_B R151, R151 ;  /* 0x00000097ff97723e */ /* 0x000fe200020006ff */
[----:B------:R-:W-:-:S02]  /*5b30*/  HADD2.F32 R63, -RZ, R62.H0_H0 ;  /* 0x2000003eff3f7230 */ /* 0x000fc40000004100 */
[CC--:B------:R-:W-:Y:S01]  /*5b40*/  FMUL.FTZ R70, R12.reuse, R67.reuse ;  /* 0x000000430c467220 */ /* 0x0c0fe20000410000 */
[--C-:B------:R-:W-:Y:S02]  /*5b50*/  HADD2.F32 R61, -RZ, R13.reuse.H1_H1 ;  /* 0x3000000dff3d7230 */ /* 0x100fe40000004100 */
[C---:B------:R-:W-:Y:S01]  /*5b60*/  FMUL.FTZ R67, R11.reuse, R67 ;  /* 0x000000430b437220 */ /* 0x040fe20000410000 */
[----:B------:R-:W-:Y:S02]  /*5b70*/  HADD2.F32 R13, -RZ, R13.H0_H0 ;  /* 0x2000000dff0d7230 */ /* 0x000fe40000004100 */
[-C--:B------:R-:W-:Y:S01]  /*5b80*/  FFMA.FTZ R11, R11, R63.reuse, -R70 ;  /* 0x0000003f0b0b7223 */ /* 0x080fe20000010846 */
[----:B------:R-:W-:Y:S02]  /*5b90*/  HADD2.F32 R62, -RZ, R62.H1_H1 ;  /* 0x3000003eff3e7230 */ /* 0x000fe40000004100 */
[-C--:B------:R-:W-:Y:S01]  /*5ba0*/  FMUL.FTZ R70, R61, R68.reuse ;  /* 0x000000443d467220 */ /* 0x080fe20000410000 */
[----:B------:R-:W-:Y:S01]  /*5bb0*/  FFMA.FTZ R12, R12, R63, R67 ;  /* 0x0000003f0c0c7223 */ /* 0x000fe20000010043 */
[----:B------:R-:W-:Y:S01]  /*5bc0*/  FMUL.FTZ R68, R13, R68 ;  /* 0x000000440d447220 */ /* 0x000fe20000410000 */
[----:B------:R-:W-:-:S02]  /*5bd0*/  HADD2.F32 R67, -RZ, R151.H1_H1 ;  /* 0x30000097ff437230 */ /* 0x000fc40000004100 */
[----:B------:R-:W-:Y:S01]  /*5be0*/  FFMA.FTZ R71, R13, R62, -R70 ;  /* 0x0000003e0d477223 */ /* 0x000fe20000010846 */
[----:B------:R-:W-:Y:S01]  /*5bf0*/  F2FP.F16.E4M3.UNPACK_B R13, R60.H1 ;  /* 0x0000003cff0d723e */ /* 0x000fe200030006ff */
[----:B------:R-:W-:Y:S01]  /*5c00*/  FFMA.FTZ R74, R61, R62, R68 ;  /* 0x0000003e3d4a7223 */ /* 0x000fe20000010044 */
[----:B------:R-:W-:Y:S01]  /*5c10*/  F2FP.F16.E4M3.UNPACK_B R60, R60 ;  /* 0x0000003cff3c723e */ /* 0x000fe200020006ff */
[----:B------:R-:W-:Y:S01]  /*5c20*/  HADD2.F32 R151, -RZ, R151.H0_H0 ;  /* 0x20000097ff977230 */ /* 0x000fe20000004100 */
[----:B------:R-:W-:Y:S01]  /*5c30*/  F2FP.F16.E4M3.UNPACK_B R146, R146 ;  /* 0x00000092ff92723e */ /* 0x000fe200020006ff */
[--C-:B------:R-:W-:Y:S01]  /*5c40*/  HADD2.F32 R61, -RZ, R13.reuse.H0_H0 ;  /* 0x2000000dff3d7230 */ /* 0x100fe20000004100 */
[----:B------:R-:W-:Y:S01]  /*5c50*/  F2FP.SATFINITE.E4M3.F32.PACK_AB_MERGE_C R77, R74, R71, RZ ;  /* 0x000000474a4d723e */ /* 0x000fe200048070ff */
[----:B------:R-:W-:Y:S02]  /*5c60*/  HADD2.F32 R62, -RZ, R13.H1_H1 ;  /* 0x3000000dff3e7230 */ /* 0x000fe40000004100 */
[----:B------:R-:W-:-:S02]  /*5c70*/  HADD2.F32 R13, -RZ, R60.H0_H0 ;  /* 0x2000003cff0d7230 */ /* 0x000fc40000004100 */
[----:B------:R-:W-:Y:S02]  /*5c80*/  HADD2.F32 R60, -RZ, R60.H1_H1 ;  /* 0x3000003cff3c7230 */ /* 0x000fe40000004100 */
[-C--:B------:R-:W-:Y:S01]  /*5c90*/  FMUL.FTZ R70, R62, R67.reuse ;  /* 0x000000433e467220 */ /* 0x080fe20000410000 */
[--C-:B------:R-:W-:Y:S02]  /*5ca0*/  HADD2.F32 R63, -RZ, R146.reuse.H1_H1 ;  /* 0x30000092ff3f7230 */ /* 0x100fe40000004100 */
        /* <DEDUP_REMOVED lines=8> */
[----:B------:R-:W-:-:S02]  /*5d30*/  F2FP.F16.E4M3.UNPACK_B R60, R15.H1 ;  /* 0x0000000fff3c723e */ /* 0x000fc400030006ff */
[-C--:B------:R-:W-:Y:S02]  /*5d40*/  F2FP.F16.E4M3.UNPACK_B R68, R69.reuse.H1 ;  /* 0x00000045ff44723e */ /* 0x080fe400030006ff */
[----:B------:R-:W-:Y:S01]  /*5d50*/  F2FP.F16.E4M3.UNPACK_B R63, R66.H1 ;  /* 0x00000042ff3f723e */ /* 0x000fe200030006ff */
[----:B------:R-:W-:Y:S01]  /*5d60*/  HADD2.F32 R62, -RZ, R60.H1_H1 ;  /* 0x3000003cff3e7230 */ /* 0x000fe20000004100 */
[----:B------:R-:W-:Y:S01]  /*5d70*/  F2FP.F16.E4M3.UNPACK_B R13, R14.H1 ;  /* 0x0000000eff0d723e */ /* 0x000fe200030006ff */
[----:B------:R-:W-:Y:S01]  /*5d80*/  HADD2.F32 R71, -RZ, R68.H1_H1 ;  /* 0x30000044ff477230 */ /* 0x000fe20000004100 */
[----:B------:R-:W-:Y:S01]  /*5d90*/  F2FP.F16.E4M3.UNPACK_B R69, R69 ;  /* 0x00000045ff45723e */ /* 0x000fe200020006ff */
[----:B------:R-:W-:Y:S01]  /*5da0*/  HADD2.F32 R61, -RZ, R60.H0_H0 ;  /* 0x2000003cff3d7230 */ /* 0x000fe20000004100 */
[----:B------:R-:W-:Y:S01]  /*5db0*/  F2FP.SATFINITE.E4M3.F32.PACK_AB_MERGE_C R76, R67, R70, RZ ;  /* 0x00000046434c723e */ /* 0x000fe200048070ff */
        /* <DEDUP_REMOVED lines=38> */
.L_x_474:
[----:B------:R-:W-:Y:S05]  /*6020*/  BSYNC B2 ;  /* 0x0000000000027941 */ /* 0x000fea0003800000 */
.L_x_473:
[----:B---3--:R0:W-:Y:S02]  /*6030*/  ST.E.128 desc[UR50][R64.64], R12 ;  /* 0x0000000c40007985 */ /* 0x0081e4000c101d32 */
.L_x_452:
[----:B------:R-:W-:Y:S05]  /*6040*/  BSYNC B1 ;  /* 0x0000000000017941 */ /* 0x000fea0003800000 */
.L_x_451:
[----:B------:R-:W-:-:S03]  /*6050*/  UMOV UR4, 0xffffffff ;  /* 0xffffffff00047882 */ /* 0x000fc60000000000 */
[----:B------:R-:W-:Y:S05]  /*6060*/  BRA.DIV UR4, `(.L_x_475) ;  /* 0x0000024e04507947 */ /* 0x000fea000b800000 */
[----:B--2---:R-:W2:Y:S04]  /*6070*/  SHFL.IDX PT, R119, R119, 0x1, 0x1e1f ;  /* 0x003e1f0077777f89 */ /* 0x004ea800000e0000 */
[----:B------:R0:W0:Y:S02]  /*6080*/  SHFL.IDX PT, R63, R120, 0x1, 0x1e1f ;  /* 0x003e1f00783f7f89 */ /* 0x00002400000e0000 */
.L_x_783:
[----:B------:R-:W-:Y:S05]  /*6090*/  @P4 BRA `(.L_x_476) ;  /* 0x0000009800804947 */ /* 0x000fea0003800000 */
[----:B------:R-:W-:Y:S01]  /*60a0*/  ISETP.NE.AND P3, PT, R28, RZ, PT ;  /* 0x000000ff1c00720c */ /* 0x000fe20003f65270 */
[----:B------:R-:W-:-:S12]  /*60b0*/  BSSY B1, `(.L_x_477) ;  /* 0x0000070000017945 */ /* 0x000fd80003800000 */
[----:B------:R-:W-:Y:S05]  /*60c0*/  @!P3 BRA `(.L_x_478) ;  /* 0x0000000400b8b947 */ /* 0x000fea0003800000 */
[----:B0-----:R0:W0:Y:S01]  /*60d0*/  LDS.128 R12, [R88+0x26200] ;  /* 0x02620000580c7984 */ /* 0x0010220000000c00 */
[----:B------:R-:W-:Y:S01]  /*60e0*/  IADD3 R60, P3, R16, R63, RZ ;  /* 0x0000003f103c7210 */ /* 0x000fe20007f7e0ff */
[----:B------:R-:W-:Y:S04]  /*60f0*/  BSSY B2, `(.L_x_479) ;  /* 0x000006a000027945 */ /* 0x000fe80003800000 */
[----:B--2---:R-:W-:Y:S01]  /*6100*/  IMAD.X R61, R119, 0x1, R17, P3 ;  /* 0x00000001773d7824 */ /* 0x004fe200018e0611 */
[----:B------:R-:W-:-:S13]  /*6110*/  ISETP.GE.AND P3, PT, R228, R116, PT ;  /* 0x00000074e400720c */ /* 0x000fda0003f66270 */
[----:B------:R-:W-:Y:S05]  /*6120*/  @P3 BRA `(.L_x_480) ;  /* 0x0000000400983947 */ /* 0x000fea0003800000 */
[----:B------:R-:W-:Y:S02]  /*6130*/  SHF.R.U32.HI R58, RZ, 0x8, R59 ;  /* 0x00000008ff3a7819 */ /* 0x000fe4000001163b */
[--C-:B------:R-:W-:Y:S02]  /*6140*/  SHF.R.U32.HI R56, RZ, 0x8, R57.reuse ;  /* 0x00000008ff387819 */ /* 0x100fe40000011639 */
[----:B------:R-:W-:Y:S01]  /*6150*/  LOP3.LUT R11, R57, 0xff0000ff, RZ, 0xc0, !PT ;  /* 0xff0000ff390b7812 */ /* 0x000fe200078ec0ff */
[----:B------:R-:W-:Y:S01]  /*6160*/  IMAD.SHL.U32 R58, R58, 0x100, RZ ;  /* 0x000001003a3a7824 */ /* 0x000fe200078e00ff */
[----:B------:R-:W-:Y:S01]  /*6170*/  SHF.R.U32.HI R62, RZ, 0x10, R57 ;  /* 0x00000010ff3e7819 */ /* 0x000fe20000011639 */
[----:B------:R-:W-:Y:S01]  /*6180*/  IMAD.SHL.U32 R56, R56, 0x100, RZ ;  /* 0x0000010038387824 */ /* 0x000fe200078e00ff */
[----:B------:R-:W-:Y:S02]  /*6190*/  LOP3.LUT R57, R59, 0xff0000ff, RZ, 0xc0, !PT ;  /* 0xff0000ff3b397812 */ /* 0x000fe400078ec0ff */
[----:B------:R-:W-:-:S02]  /*61a0*/  SHF.R.U32.HI R65, RZ, 0x10, R59 ;  /* 0x00000010ff417819 */ /* 0x000fc4000001163b */
[----:B------:R-:W-:Y:S01]  /*61b0*/  LOP3.LUT R58, R57, 0xff00, R58, 0xf8, !PT ;  /* 0x0000ff00393a7812 */ /* 0x000fe200078ef83a */
[----:B------:R-:W-:Y:S01]  /*61c0*/  IMAD.U32 R57, R62, 0x10000, RZ ;  /* 0x000100003e397824 */ /* 0x000fe200078e00ff */
[----:B------:R-:W-:Y:S02]  /*61d0*/  LOP3.LUT R56, R11, 0xff00, R56, 0xf8, !PT ;  /* 0x0000ff000b387812 */ /* 0x000fe400078ef838 */
[----:B------:R-:W-:Y:S02]  /*61e0*/  SHF.L.U32 R65, R65, 0x10, RZ ;  /* 0x0000001041417819 */ /* 0x000fe400000006ff */
[----:B0-----:R-:W-:Y:S02]  /*61f0*/  F2FP.F16.E4M3.UNPACK_B R11, R13 ;  /* 0x0000000dff0b723e */ /* 0x001fe400020006ff */
[----:B------:R-:W-:Y:S02]  /*6200*/  F2FP.F16.E4M3.UNPACK_B R59, R149.H1 ;  /* 0x00000095ff3b723e */ /* 0x000fe400030006ff */
[----:B------:R-:W-:-:S02]  /*6210*/  F2FP.F16.E4M3.UNPACK_B R13, R13.H1 ;  /* 0x0000000dff0d723e */ /* 0x000fc400030006ff */
[----:B------:R-:W-:Y:S01]  /*6220*/  LOP3.LUT R62, R56, 0xff0000, R57, 0xf8, !PT ;  /* 0x00ff0000383e7812 */ /* 0x000fe200078ef839 */
[----:B------:R-:W-:Y:S01]  /*6230*/  HADD2.F32 R56, -RZ, R11.H1_H1 ;  /* 0x3000000bff387230 */ /* 0x000fe20000004100 */
[----:B------:R-:W-:Y:S01]  /*6240*/  LOP3.LUT R65, R58, 0xff0000, R65, 0xf8, !PT ;  /* 0x00ff00003a417812 */ /* 0x000fe200078ef841 */
[----:B------:R-:W-:Y:S01]  /*6250*/  HADD2.F32 R64, -RZ, R59.H0_H0 ;  /* 0x2000003bff407230 */ /* 0x000fe20000004100 */
[----:B------:R-:W-:Y:S01]  /*6260*/  F2FP.F16.E4M3.UNPACK_B R58, R147.H1 ;  /* 0x00000093ff3a723e */ /* 0x000fe200030006ff */
[----:B------:R-:W-:Y:S01]  /*6270*/  HADD2.F32 R11, -RZ, R11.H0_H0 ;  /* 0x2000000bff0b7230 */ /* 0x000fe20000004100 */
[----:B------:R-:W-:Y:S01]  /*6280*/  F2FP.F16.E4M3.UNPACK_B R149, R149 ;  /* 0x00000095ff95723e */ /* 0x000fe200020006ff */
[----:B------:R-:W-:Y:S02]  /*6290*/  HADD2.F32 R66, -RZ, R59.H1_H1 ;  /* 0x3000003bff427230 */ /* 0x000fe40000004100 */
[----:B------:R-:W-:Y:S01]  /*62a0*/  FMUL.FTZ R68, R56, R64 ;  /* 0x0000004038447220 */ /* 0x000fe20000410000 */
[----:B------:R-:W-:-:S02]  /*62b0*/  HADD2.F32 R57, -RZ, R13.H1_H1 ;  /* 0x3000000dff397230 */ /* 0x000fc40000004100 */
[----:B------:R-:W-:Y:S01]  /*62c0*/  FMUL.FTZ R67, R11, R64 ;  /* 0x000000400b437220 */ /* 0x000fe20000410000 */
[--C-:B------:R-:W-:Y:S01]  /*62d0*/  HADD2.F32 R59, -RZ, R58.reuse.H0_H0 ;  /* 0x2000003aff3b7230 */ /* 0x100fe20000004100 */
[----:B------:R-:W-:Y:S01]  /*62e0*/  F2FP.F16.E4M3.UNPACK_B R147, R147 ;  /* 0x00000093ff93723e */ /* 0x000fe200020006ff */
[----:B------:R-:W-:Y:S02]  /*62f0*/  HADD2.F32 R13, -RZ, R13.H0_H0 ;  /* 0x2000000dff0d7230 */ /* 0x000fe40000004100 */
[-C--:B------:R-:W-:Y:S01]  /*6300*/  FMUL.FTZ R64, R57, R66.reuse ;  /* 0x0000004239407220 */ /* 0x080fe20000410000 */
[----:B------:R-:W-:Y:S02]  /*6310*/  HADD2.F32 R58, -RZ, R58.H1_H1 ;  /* 0x3000003aff3a7230 */ /* 0x000fe40000004100 */
[-C--:B------:R-:W-:Y:S01]  /*6320*/  FFMA.FTZ R70, R56, R59.reuse, R67 ;  /* 0x0000003b38467223 */ /* 0x080fe20000010043 */
[----:B------:R-:W-:Y:S01]  /*6330*/  FFMA.FTZ R11, R11, R59, -R68 ;  /* 0x0000003b0b0b7223 */ /* 0x000fe20000010844 */
[----:B------:R-:W-:Y:S01]  /*6340*/  FMUL.FTZ R66, R13, R66 ;  /* 0x000000420d427220 */ /* 0x000fe20000410000 */
[----:B------:R-:W-:-:S02]  /*6350*/  HADD2.F32 R59, -RZ, R149.H1_H1 ;  /* 0x30000095ff3b7230 */ /* 0x000fc40000004100 */
[----:B------:R-:W-:Y:S01]  /*6360*/  FFMA.FTZ R69, R13, R58, -R64 ;  /* 0x0000003a0d457223 */ /* 0x000fe20000010840 */
[----:B------:R-:W-:Y:S01]  /*6370*/  F2FP.F16.E4M3.UNPACK_B R13, R12.H1 ;  /* 0x0000000cff0d723e */ /* 0x000fe200030006ff */
[----:B------:R-:W-:Y:S01]  /*6380*/  FFMA.FTZ R72, R57, R58, R66 ;  /* 0x0000003a39487223 */ /* 0x000fe20000010042 */
[----:B------:R-:W-:Y:S01]  /*6390*/  F2FP.F16.E4M3.UNPACK_B R12, R12 ;  /* 0x0000000cff0c723e */ /* 0x000fe200020006ff */
[----:B------:R-:W-:Y:S02]  /*63a0*/  HADD2.F32 R149, -RZ, R149.H0_H0 ;  /* 0x20000095ff957230 */ /* 0x000fe40000004100 */
[--C-:B------:R-:W-:Y:S01]  /*63b0*/  HADD2.F32 R56, -RZ, R13.reuse.H0_H0 ;  /* 0x2000000dff387230 */ /* 0x100fe20000004100 */
[----:B------:R-:W-:Y:S01]  /*63c0*/  F2FP.SATFINITE.E4M3.F32.PACK_AB_MERGE_C R73, R72, R69, RZ ;  /* 0x000000454849723e */ /* 0x000fe200048070ff */
[----:B------:R-:W-:Y:S02]  /*63d0*/  HADD2.F32 R57, -RZ, R13.H1_H1 ;  /* 0x3000000dff397230 */ /* 0x000fe40000004100 */
[----:B------:R-:W-:-:S02]  /*63e0*/  HADD2.F32 R13, -RZ, R12.H0_H0 ;  /* 0x2000000cff0d7230 */ /* 0x000fc40000004100 */
[-C--:B------:R-:W-:Y:S01]  /*63f0*/  FMUL.FTZ R66, R56, R59.reuse ;  /* 0x0000003b38427220 */ /* 0x080fe20000410000 */
[----:B------:R-:W-:Y:S02]  /*6400*/  HADD2.F32 R12, -RZ, R12.H1_H1 ;  /* 0x3000000cff0c7230 */ /* 0x000fe40000004100 */
[----:B------:R-:W-:Y:S01]  /*6410*/  FMUL.FTZ R67, R57, R59 ;  /* 0x0000003b39437220 */ /* 0x000fe20000410000 */
[--C-:B------:R-:W-:Y:S02]  /*6420*/  HADD2.F32 R58, -RZ, R147.reuse.H1_H1 ;  /* 0x30000093ff3a7230 */ /* 0x100fe40000004100 */
[----:B------:R-:W-:Y:S02]  /*6430*/  HADD2.F32 R147, -RZ, R147.H0_H0 ;  /* 0x20000093ff937230 */ /* 0x000fe40000004100 */
[-C--:B------:R-:W-:Y:S01]  /*6440*/  FMUL.FTZ R64, R12, R149.reuse ;  /* 0x000000950c407220 */ /* 0x080fe20000410000 */
[----:B------:R-:W-:Y:S01]  /*6450*/  FMUL.FTZ R149, R13, R149 ;  /* 0x000000950d957220 */ /* 0x000fe20000410000 */
[-C--:B------:R-:W-:Y:S01]  /*6460*/  FFMA.FTZ R67, R56, R58.reuse, -R67 ;  /* 0x0000003a38437223 */ /* 0x080fe20000010843 */
[----:B------:R-:W-:Y:S01]  /*6470*/  FFMA.FTZ R66, R57, R58, R66 ;  /* 0x0000003a39427223 */ /* 0x000fe20000010042 */
[----:B------:R-:W-:Y:S01]  /*6480*/  FFMA.FTZ R68, R13, R147, -R64 ;  /* 0x000000930d447223 */ /* 0x000fe20000010840 */
[----:B------:R-:W-:Y:S01]  /*6490*/  F2FP.F16.E4M3.UNPACK_B R13, R15.H1 ;  /* 0x0000000fff0d723e */ /* 0x000fe200030006ff */
[----:B------:R-:W-:Y:S01]  /*64a0*/  FFMA.FTZ R149, R12, R147, R149 ;  /* 0x000000930c957223 */ /* 0x000fe20000010095 */
[----:B------:R-:W-:-:S02]  /*64b0*/  F2FP.F16.E4M3.UNPACK_B R64, R65.H1 ;  /* 0x00000041ff40723e */ /* 0x000fc400030006ff */
[----:B------:R-:W-:Y:S01]  /*64c0*/  F2FP.SATFINITE.E4M3.F32.PACK_AB_MERGE_C R71, R66, R67, RZ ;  /* 0x000000434247723e */ /* 0x000fe200048070ff */
[--C-:B------:R-:W-:Y:S01]  /*64d0*/  HADD2.F32 R57, -RZ, R13.reuse.H1_H1 ;  /* 0x3000000dff397230 */ /* 0x100fe20000004100 */
[----:B------:R-:W-:Y:S01]  /*64e0*/  F2FP.F16.E4M3.UNPACK_B R58, R62.H1 ;  /* 0x0000003eff3a723e */ /* 0x000fe200030006ff */
[----:B------:R-:W-:Y:S01]  /*64f0*/  HADD2.F32 R67, -RZ, R64.H1_H1 ;  /* 0x30000040ff437230 */ /* 0x000fe20000004100 */
[----:B------:R-:W-:Y:S01]  /*6500*/  F2FP.F16.E4M3.UNPACK_B R12, R14.H1 ;  /* 0x0000000eff0c723e */ /* 0x000fe200030006ff */
[----:B------:R-:W-:Y:S01]  /*6510*/  HADD2.F32 R56, -RZ, R13.H0_H0 ;  /* 0x2000000dff387230 */ /* 0x000fe20000004100 */
[----:B------:R-:W-:Y:S01]  /*6520*/  F2FP.F16.E4M3.UNPACK_B R65, R65 ;  /* 0x00000041ff41723e */ /* 0x000fe200020006ff */
[----:B------:R-:W-:Y:S01]  /*6530*/  HADD2.F32 R59, -RZ, R58.H1_H1 ;  /* 0x3000003aff3b7230 */ /* 0x000fe20000004100 */
[----:B------:R-:W-:Y:S01]  /*6540*/  F2FP.F16.E4M3.UNPACK_B R62, R62 ;  /* 0x0000003eff3e723e */ /* 0x000fe200020006ff */
[----:B------:R-:W-:Y:S02]  /*6550*/  HADD2.F32 R13, -RZ, R12.H1_H1 ;  /* 0x3000000cff0d7230 */ /* 0x000fe40000004100 */
[----:B------:R-:W-:Y:S01]  /*6560*/  FMUL.FTZ R69, R57, R67 ;  /* 0x0000004339457220 */ /* 0x000fe20000410000 */
[----:B------:R-:W-:-:S02]  /*6570*/  HADD2.F32 R66, -RZ, R65.H1_H1 ;  /* 0x30000041ff427230 */ /* 0x000fc40000004100 */
        /* <DEDUP_REMOVED lines=21> */
[C---:B------:R-:W-:Y:S01]  /*66d0*/  FMUL.FTZ R64, R13.reuse, R64 ;  /* 0x000000400d407220 */ /* 0x040fe20000410000 */
[----:B------:R-:W-:Y:S02]  /*66e0*/  HADD2.F32 R57, -RZ, R62.H0_H0 ;  /* 0x2000003eff397230 */ /* 0x000fe40000004100 */
[-C--:B------:R-:W-:Y:S01]  /*66f0*/  FMUL.FTZ R59, R14, R65.reuse ;  /* 0x000000410e3b7220 */ /* 0x080fe20000410000 */
[C---:B------:R-:W-:Y:S01]  /*6700*/  FMUL.FTZ R65, R12.reuse, R65 ;  /* 0x000000410c417220 */ /* 0x040fe20000410000 */
        /* <DEDUP_REMOVED lines=8> */
.L_x_480:
[----:B------:R-:W-:Y:S05]  /*6790*/  BSYNC B2 ;  /* 0x0000000000027941 */ /* 0x000fea0003800000 */
.L_x_479:
[----:B0-----:R0:W-:Y:S02]  /*67a0*/  ST.E.128 desc[UR50][R60.64], R12 ;  /* 0x0000000c3c007985 */ /* 0x0011e4000c101d32 */
.L_x_478:
[----:B------:R-:W-:Y:S05]  /*67b0*/  BSYNC B1 ;  /* 0x0000000000017941 */ /* 0x000fea0003800000 */
.L_x_477:
[----:B------:R-:W-:Y:S01]  /*67c0*/  ISETP.NE.AND P3, PT, R29, RZ, PT ;  /* 0x000000ff1d00720c */ /* 0x000fe20003f65270 */
[----:B------:R-:W-:-:S12]  /*67d0*/  BSSY B1, `(.L_x_481) ;  /* 0x0000075000017945 */ /* 0x000fd80003800000 */
[----:B------:R-:W-:Y:S05]  /*67e0*/  @!P3 BRA `(.L_x_482) ;  /* 0x0000000400ccb947 */ /* 0x000fea0003800000 */
[----:B------:R-:W5:Y:S01]  /*67f0*/  LDL R11, [R1+0x18] ;  /* 0x00001800010b7983 */ /* 0x000f620000100800 */
[----:B0-----:R-:W-:Y:S01]  /*6800*/  IMAD.SHL.U32 R12, R227, 0x10, RZ ;  /* 0x00000010e30c7824 */ /* 0x001fe200078e00ff */
[----:B------:R-:W-:Y:S04]  /*6810*/  BSSY B2, `(.L_x_483) ;  /* 0x000006f000027945 */ /* 0x000fe80003800000 */
[----:B------:R-:W-:-:S04]  /*6820*/  IADD3 R56, P3, R12, R63, RZ ;  /* 0x0000003f0c387210 */ /* 0x000fc80007f7e0ff */
[----:B--2---:R-:W-:Y:S02]  /*6830*/  LEA.HI.X.SX32 R57, R12, R119, 0x1, P3 ;  /* 0x000000770c397211 */ /* 0x004fe400018f0eff */
[----:B------:R0:W2:Y:S01]  /*6840*/  LDS.128 R12, [R89+0x26200] ;  /* 0x02620000590c7984 */ /* 0x0000a20000000c00 */
[----:B-----5:R-:W-:-:S13]  /*6850*/  ISETP.GE.AND P3, PT, R11, R116, PT ;  /* 0x000000740b00720c */ /* 0x020fda0003f66270 */
[----:B0-2---:R-:W-:Y:S05]  /*6860*/  @P3 BRA `(.L_x_484) ;  /* 0x0000000400a43947 */ /* 0x005fea0003800000 */
[----:B------:R-:W-:Y:S01]  /*6870*/  SHF.R.U32.HI R11, RZ, 0x8, R53 ;  /* 0x00000008ff0b7819 */ /* 0x000fe20000011635 */
[----:B------:R-:W-:Y:S01]  /*6880*/  IMAD.MOV.U32 R52, RZ, RZ, R14 ;  /* 0x000000ffff347224 */ /* 0x000fe200078e000e */
[--C-:B------:R-:W-:Y:S02]  /*6890*/  SHF.R.U32.HI R58, RZ, 0x8, R55.reuse ;  /* 0x00000008ff3a7819 */ /* 0x100fe40000011637 */
[----:B------:R-:W-:Y:S01]  /*68a0*/  LOP3.LUT R54, R53, 0xff0000ff, RZ, 0xc0, !PT ;  /* 0xff0000ff35367812 */ /* 0x000fe200078ec0ff */
[----:B------:R-:W-:Y:S01]  /*68b0*/  IMAD.SHL.U32 R11, R11, 0x100, RZ ;  /* 0x000001000b0b7824 */ /* 0x000fe200078e00ff */
[----:B------:R-:W-:Y:S01]  /*68c0*/  SHF.R.U32.HI R60, RZ, 0x10, R55 ;  /* 0x00000010ff3c7819 */ /* 0x000fe20000011637 */
[----:B------:R-:W-:Y:S01]  /*68d0*/  IMAD.SHL.U32 R14, R58, 0x100, RZ ;  /* 0x000001003a0e7824 */ /* 0x000fe200078e00ff */
[----:B------:R-:W-:Y:S01]  /*68e0*/  SHF.R.U32.HI R61, RZ, 0x10, R53 ;  /* 0x00000010ff3d7819 */ /* 0x000fe20000011635 */
[----:B------:R-:W-:Y:S01]  /*68f0*/  IMAD.MOV.U32 R53, RZ, RZ, R15 ;  /* 0x000000ffff357224 */ /* 0x000fe200078e000f */
[----:B------:R-:W-:-:S02]  /*6900*/  LOP3.LUT R55, R55, 0xff0000ff, RZ, 0xc0, !PT ;  /* 0xff0000ff37377812 */ /* 0x000fc400078ec0ff */
[----:B------:R-:W-:Y:S01]  /*6910*/  LOP3.LUT R15, R54, 0xff00, R11, 0xf8, !PT ;  /* 0x0000ff00360f7812 */ /* 0x000fe200078ef80b */
[----:B------:R-:W-:Y:S01]  /*6920*/  IMAD.U32 R54, R60, 0x10000, RZ ;  /* 0x000100003c367824 */ /* 0x000fe200078e00ff */
[----:B------:R-:W-:Y:S02]  /*6930*/  LOP3.LUT R59, R55, 0xff00, R14, 0xf8, !PT ;  /* 0x0000ff00373b7812 */ /* 0x000fe400078ef80e */
        /* <DEDUP_REMOVED lines=19> */
[----:B------:R-:W-:Y:S01]  /*6a70*/  FMUL.FTZ R62, R15, R60 ;  /* 0x0000003c0f3e7220 */ /* 0x000fe20000410000 */
[----:B------:R-:W-:Y:S01]  /*6a80*/  F2FP.F16.E4M3.UNPACK_B R11, R12.H1 ;  /* 0x0000000cff0b723e */ /* 0x000fe200030006ff */
[C---:B------:R-:W-:Y:S01]  /*6a90*/  FMUL.FTZ R60, R13.reuse, R60 ;  /* 0x0000003c0d3c7220 */ /* 0x040fe20000410000 */
[----:B------:R-:W-:Y:S01]  /*6aa0*/  F2FP.F16.E4M3.UNPACK_B R12, R12 ;  /* 0x0000000cff0c723e */ /* 0x000fe200020006ff */
[----:B------:R-:W-:Y:S01]  /*6ab0*/  FFMA.FTZ R67, R14, R55, R59 ;  /* 0x000000370e437223 */ /* 0x000fe2000001003b */
[-C--:B------:R-:W-:Y:S01]  /*6ac0*/  FFMA.FTZ R66, R13, R54.reuse, -R62 ;  /* 0x000000360d427223 */ /* 0x080fe2000001083e */
        /* <DEDUP_REMOVED lines=10> */
[----:B------:R-:W-:Y:S01]  /*6b70*/  HADD2.F32 R15, -RZ, R144.H1_H1 ;  /* 0x30000090ff0f7230 */ /* 0x000fe20000004100 */
[----:B------:R-:W-:Y:S01]  /*6b80*/  F2FP.SATFINITE.E4M3.F32.PACK_AB_MERGE_C R67, R67, R64, R70 ;  /* 0x000000404343723e */ /* 0x000fe20004807046 */
[----:B------:R-:W-:-:S02]  /*6b90*/  HADD2.F32 R12, -RZ, R12.H1_H1 ;  /* 0x3000000cff0c7230 */ /* 0x000fc40000004100 */
[-C--:B------:R-:W-:Y:S01]  /*6ba0*/  FMUL.FTZ R55, R11, R140.reuse ;  /* 0x0000008c0b377220 */ /* 0x080fe20000410000 */
[----:B------:R-:W-:Y:S02]  /*6bb0*/  HADD2.F32 R144, -RZ, R144.H0_H0 ;  /* 0x20000090ff907230 */ /* 0x000fe40000004100 */
[-C--:B------:R-:W-:Y:S01]  /*6bc0*/  FFMA.FTZ R60, R13, R15.reuse, -R60 ;  /* 0x0000000f0d3c7223 */ /* 0x080fe2000001083c */
[----:B------:R-:W-:Y:S01]  /*6bd0*/  FFMA.FTZ R59, R14, R15, R59 ;  /* 0x0000000f0e3b7223 */ /* 0x000fe2000001003b */
[C---:B------:R-:W-:Y:S01]  /*6be0*/  FMUL.FTZ R54, R12.reuse, R140 ;  /* 0x0000008c0c367220 */ /* 0x040fe20000410000 */
[----:B------:R-:W-:Y:S01]  /*6bf0*/  F2FP.F16.E4M3.UNPACK_B R15, R58.H1 ;  /* 0x0000003aff0f723e */ /* 0x000fe200030006ff */
[-C--:B------:R-:W-:Y:S01]  /*6c00*/  FFMA.FTZ R65, R12, R144.reuse, R55 ;  /* 0x000000900c417223 */ /* 0x080fe20000010037 */
[----:B------:R-:W-:Y:S01]  /*6c10*/  F2FP.F16.E4M3.UNPACK_B R12, R53.H1 ;  /* 0x00000035ff0c723e */ /* 0x000fe200030006ff */
[----:B------:R-:W-:Y:S01]  /*6c20*/  FFMA.FTZ R62, R11, R144, -R54 ;  /* 0x000000900b3e7223 */ /* 0x000fe20000010836 */
[-C--:B------:R-:W-:Y:S01]  /*6c30*/  F2FP.F16.E4M3.UNPACK_B R55, R61.reuse.H1 ;  /* 0x0000003dff37723e */ /* 0x080fe200030006ff */
[----:B------:R-:W-:Y:S01]  /*6c40*/  HADD2.F32 R54, -RZ, R15.H1_H1 ;  /* 0x3000000fff367230 */ /* 0x000fe20000004100 */
[----:B------:R-:W-:Y:S01]  /*6c50*/  F2FP.SATFINITE.E4M3.F32.PACK_AB_MERGE_C R68, R59, R60, RZ ;  /* 0x0000003c3b44723e */ /* 0x000fe200048070ff */
[--C-:B------:R-:W-:Y:S01]  /*6c60*/  HADD2.F32 R14, -RZ, R12.reuse.H1_H1 ;  /* 0x3000000cff0e7230 */ /* 0x100fe20000004100 */
[----:B------:R-:W-:Y:S01]  /*6c70*/  F2FP.F16.E4M3.UNPACK_B R11, R52.H1 ;  /* 0x00000034ff0b723e */ /* 0x000fe200030006ff */
[----:B------:R-:W-:Y:S01]  /*6c80*/  HADD2.F32 R60, -RZ, R55.H1_H1 ;  /* 0x30000037ff3c7230 */ /* 0x000fe20000004100 */
[----:B------:R-:W-:Y:S01]  /*6c90*/  F2FP.F16.E4M3.UNPACK_B R61, R61 ;  /* 0x0000003dff3d723e */ /* 0x000fe200020006ff */
[----:B------:R-:W-:Y:S01]  /*6ca0*/  HADD2.F32 R13, -RZ, R12.H0_H0 ;  /* 0x2000000cff0d7230 */ /* 0x000fe20000004100 */
        /* <DEDUP_REMOVED lines=8> */
[----:B------:R-:W-:Y:S01]  /*6d30*/  FMUL.FTZ R60, R12, R59 ;  /* 0x0000003b0c3c7220 */ /* 0x000fe20000410000 */
        /* <DEDUP_REMOVED lines=11> */
[----:B------:R-:W-:Y:S01]  /*6df0*/  HADD2.F32 R52, -RZ, R52.H1_H1 ;  /* 0x30000034ff347230 */ /* 0x000fe20000004100 */
[----:B------:R-:W-:Y:S01]  /*6e00*/  F2FP.SATFINITE.E4M3.F32.PACK_AB_MERGE_C R66, R69, R66, RZ ;  /* 0x000000424542723e */ /* 0x000fe200048070ff */
[----:B------:R-:W-:-:S02]  /*6e10*/  HADD2.F32 R61, -RZ, R61.H0_H0 ;  /* 0x2000003dff3d7230 */ /* 0x000fc40000004100 */
[----:B------:R-:W-:Y:S01]  /*6e20*/  FMUL.FTZ R13, R53, R55 ;  /* 0x00000037350d7220 */ /* 0x000fe20000410000 */
[----:B------:R-:W-:Y:S01]  /*6e30*/  HADD2.F32 R15, -RZ, R15.H0_H0 ;  /* 0x2000000fff0f7230 */ /* 0x000fe20000004100 */
[----:B------:R-:W-:Y:S01]  /*6e40*/  F2FP.SATFINITE.E4M3.F32.PACK_AB_MERGE_C R59, R59, R60, RZ ;  /* 0x0000003c3b3b723e */ /* 0x000fe200048070ff */
        /* <DEDUP_REMOVED lines=8> */
[----:B------:R-:W-:Y:S01]  /*6ed0*/  F2FP.SATFINITE.E4M3.F32.PACK_AB_MERGE_C R15, R54, R13, R66 ;  /* 0x0000000d360f723e */ /* 0x000fe20004807042 */
[----:B------:R-:W-:Y:S01]  /*6ee0*/  IMAD.MOV.U32 R13, RZ, RZ, R67 ;  /* 0x000000ffff0d7224 */ /* 0x000fe200078e0043 */
[----:B------:R-:W-:-:S07]  /*6ef0*/  F2FP.SATFINITE.E4M3.F32.PACK_AB_MERGE_C R14, R61, R14, R59 ;  /* 0x0000000e3d0e723e */ /* 0x000fce000480703b */
.L_x_484:
[----:B------:R-:W-:Y:S05]  /*6f00*/  BSYNC B2 ;  /* 0x0000000000027941 */ /* 0x000fea0003800000 */
.L_x_483:
[----:B------:R0:W-:Y:S02]  /*6f10*/  ST.E.128 desc[UR50][R56.64], R12 ;  /* 0x0000000c38007985 */ /* 0x0001e4000c101d32 */
.L_x_482:
[----:B------:R-:W-:Y:S05]  /*6f20*/  BSYNC B1 ;  /* 0x0000000000017941 */ /* 0x000fea0003800000 */
.L_x_481:
[----:B------:R-:W-:Y:S01]  /*6f30*/  ISETP.NE.AND P3, PT, R30, RZ, PT ;  /* 0x000000ff1e00720c */ /* 0x000fe20003f65270 */
[----:B------:R-:W-:-:S12]  /*6f40*/  BSSY B1, `(.L_x_485) ;  /* 0x0000076000017945 */ /* 0x000fd80003800000 */
[----:B------:R-:W-:Y:S05]  /*6f50*/  @!P3 BRA `(.L_x_486) ;  /* 0x0000000400d0b947 */ /* 0x000fea0003800000 */
[----:B0-----:R-:W5:Y:S04]  /*6f60*/  LDL R12, [R1] ;  /* 0x00000000010c7983 */ /* 0x001f680000100800 */
[----:B------:R-:W3:Y:S01]  /*6f70*/  LDL R11, [R1+0x20] ;  /* 0x00002000010b7983 */ /* 0x000ee20000100800 */
[----:B------:R-:W-:Y:S01]  /*6f80*/  BSSY B2, `(.L_x_487) ;  /* 0x0000070000027945 */ /* 0x000fe20003800000 */
[----:B-----5:R-:W-:-:S05]  /*6f90*/  IMAD.SHL.U32 R12, R12, 0x10, RZ ;  /* 0x000000100c0c7824 */ /* 0x020fca00078e00ff */
[----:B------:R-:W-:-:S04]  /*6fa0*/  IADD3 R52, P3, R12, R63, RZ ;  /* 0x0000003f0c347210 */ /* 0x000fc80007f7e0ff */
[----:B--2---:R-:W-:Y:S02]  /*6fb0*/  LEA.HI.X.SX32 R53, R12, R119, 0x1, P3 ;  /* 0x000000770c357211 */ /* 0x004fe400018f0eff */
[----:B------:R0:W2:Y:S01]  /*6fc0*/  LDS.128 R12, [R88+0x28a00] ;  /* 0x028a0000580c7984 */ /* 0x0000a20000000c00 */
[----:B---3--:R-:W-:-:S13]  /*6fd0*/  ISETP.GE.AND P3, PT, R11, R116, PT ;  /* 0x000000740b00720c */ /* 0x008fda0003f66270 */
[----:B0-----:R-:W-:Y:S05]  /*6fe0*/  @P3 BRA `(.L_x_488) ;  /* 0x0000000400a43947 */ /* 0x001fea0003800000 */
[----:B------:R-:W-:Y:S01]  /*6ff0*/  SHF.R.U32.HI R54, RZ, 0x8, R51 ;  /* 0x00000008ff367819 */ /* 0x000fe20000011633 */
[----:B--2---:R-:W-:Y:S01]  /*7000*/  IMAD.MOV.U32 R48, RZ, RZ, R14 ;  /* 0x000000ffff307224 */ /* 0x004fe200078e000e */
[--C-:B------:R-:W-:Y:S02]  /*7010*/  SHF.R.U32.HI R57, RZ, 0x8, R49.reuse ;  /* 0x00000008ff397819 */ /* 0x100fe40000011631 */
[----:B------:R-:W-:Y:S02]  /*7020*/  LOP3.LUT R11, R49, 0xff0000ff, RZ, 0xc0, !PT ;  /* 0xff0000ff310b7812 */ /* 0x000fe400078ec0ff */
[----:B------:R-:W-:Y:S01]  /*7030*/  SHF.R.U32.HI R56, RZ, 0x10, R49 ;  /* 0x00000010ff387819 */ /* 0x000fe20000011631 */
[----:B------:R-:W-:Y:S01]  /*7040*/  IMAD.MOV.U32 R49, RZ, RZ, R15 ;  /* 0x000000ffff317224 */ /* 0x000fe200078e000f */
[----:B------:R-:W-:Y:S01]  /*7050*/  SHF.R.U32.HI R55, RZ, 0x10, R51 ;  /* 0x00000010ff377819 */ /* 0x000fe20000011633 */
[----:B------:R-:W-:Y:S01]  /*7060*/  IMAD.SHL.U32 R15, R54, 0x100, RZ ;  /* 0x00000100360f7824 */ /* 0x000fe200078e00ff */
[----:B------:R-:W-:-:S02]  /*7070*/  LOP3.LUT R50, R51, 0xff0000ff, RZ, 0xc0, !PT ;  /* 0xff0000ff33327812 */ /* 0x000fc400078ec0ff */
[----:B------:R-:W-:Y:S01]  /*7080*/  SHF.L.U32 R14, R57, 0x8, RZ ;  /* 0x00000008390e7819 */ /* 0x000fe200000006ff */
[----:B------:R-:W-:Y:S01]  /*7090*/  IMAD.U32 R55, R55, 0x10000, RZ ;  /* 0x0001000037377824 */ /* 0x000fe200078e00ff */
[----:B------:R-:W-:Y:S01]  /*70a0*/  LOP3.LUT R50, R50, 0xff00, R15, 0xf8, !PT ;  /* 0x0000ff0032327812 */ /* 0x000fe200078ef80f */
[----:B------:R-:W-:Y:S01]  /*70b0*/  IMAD.U32 R15, R56, 0x10000, RZ ;  /* 0x00010000380f7824 */ /* 0x000fe200078e00ff */
[----:B------:R-:W-:Y:S02]  /*70c0*/  LOP3.LUT R14, R11, 0xff00, R14, 0xf8, !PT ;  /* 0x0000ff000b0e7812 */ /* 0x000fe400078ef80e */
        /* <DEDUP_REMOVED lines=10> */
[C---:B------:R-:W-:Y:S01]  /*7170*/  FMUL.FTZ R58, R14.reuse, R55 ;  /* 0x000000370e3a7220 */ /* 0x040fe20000410000 */
        /* <DEDUP_REMOVED lines=10> */
[----:B------:R-:W-:Y:S01]  /*7220*/  FFMA.FTZ R60, R14, R51, R55 ;  /* 0x000000330e3c7223 */ /* 0x000fe20000010037 */
[----:B------:R-:W-:Y:S01]  /*7230*/  F2FP.F16.E4M3.UNPACK_B R12, R12 ;  /* 0x0000000cff0c723e */ /* 0x000fe200020006ff */
[-C--:B------:R-:W-:Y:S01]  /*7240*/  FFMA.FTZ R55, R13, R50.reuse, -R58 ;  /* 0x000000320d377223 */ /* 0x080fe2000001083a */
[----:B------:R-:W-:Y:S01]  /*7250*/  FFMA.FTZ R62, R15, R50, R56 ;  /* 0x000000320f3e7223 */ /* 0x000fe20000010038 */
[----:B------:R-:W-:Y:S01]  /*7260*/  F2FP.F16.E4M3.UNPACK_B R138, R138 ;  /* 0x0000008aff8a723e */ /* 0x000fe200020006ff */
[----:B------:R-:W-:-:S02]  /*7270*/  HADD2.F32 R50, -RZ, R139.H1_H1 ;  /* 0x3000008bff327230 */ /* 0x000fc40000004100 */
[--C-:B------:R-:W-:Y:S01]  /*7280*/  HADD2.F32 R13, -RZ, R11.reuse.H0_H0 ;  /* 0x2000000bff0d7230 */ /* 0x100fe20000004100 */
[----:B------:R-:W-:Y:S01]  /*7290*/  F2FP.SATFINITE.E4M3.F32.PACK_AB_MERGE_C R65, R62, R55, RZ ;  /* 0x000000373e41723e */ /* 0x000fe200048070ff */
[----:B------:R-:W-:Y:S02]  /*72a0*/  HADD2.F32 R14, -RZ, R11.H1_H1 ;  /* 0x3000000bff0e7230 */ /* 0x000fe40000004100 */
[--C-:B------:R-:W-:Y:S02]  /*72b0*/  HADD2.F32 R11, -RZ, R12.reuse.H0_H0 ;  /* 0x2000000cff0b7230 */ /* 0x100fe40000004100 */
[-C--:B------:R-:W-:Y:S01]  /*72c0*/  FMUL.FTZ R51, R13, R50.reuse ;  /* 0x000000320d337220 */ /* 0x080fe20000410000 */
[----:B------:R-:W-:Y:S02]  /*72d0*/  HADD2.F32 R139, -RZ, R139.H0_H0 ;  /* 0x2000008bff8b7230 */ /* 0x000fe40000004100 */
[----:B------:R-:W-:Y:S01]  /*72e0*/  FMUL.FTZ R56, R14, R50 ;  /* 0x000000320e387220 */ /* 0x000fe20000410000 */
[----:B------:R-:W-:Y:S01]  /*72f0*/  HADD2.F32 R12, -RZ, R12.H1_H1 ;  /* 0x3000000cff0c7230 */ /* 0x000fe20000004100 */
[----:B------:R-:W-:Y:S01]  /*7300*/  F2FP.SATFINITE.E4M3.F32.PACK_AB_MERGE_C R59, R60, R59, R65 ;  /* 0x0000003b3c3b723e */ /* 0x000fe20004807041 */
[----:B------:R-:W-:-:S02]  /*7310*/  HADD2.F32 R15, -RZ, R138.H1_H1 ;  /* 0x3000008aff0f7230 */ /* 0x000fc40000004100 */
[----:B------:R-:W-:Y:S02]  /*7320*/  HADD2.F32 R138, -RZ, R138.H0_H0 ;  /* 0x2000008aff8a7230 */ /* 0x000fe40000004100 */
[-C--:B------:R-:W-:Y:S01]  /*7330*/  FMUL.FTZ R50, R12, R139.reuse ;  /* 0x0000008b0c327220 */ /* 0x080fe20000410000 */
[----:B------:R-:W-:Y:S01]  /*7340*/  FMUL.FTZ R139, R11, R139 ;  /* 0x0000008b0b8b7220 */ /* 0x000fe20000410000 */
[-C--:B------:R-:W-:Y:S01]  /*7350*/  FFMA.FTZ R56, R13, R15.reuse, -R56 ;  /* 0x0000000f0d387223 */ /* 0x080fe20000010838 */
[----:B------:R-:W-:Y:S01]  /*7360*/  FFMA.FTZ R51, R14, R15, R51 ;  /* 0x0000000f0e337223 */ /* 0x000fe20000010033 */
[-C--:B------:R-:W-:Y:S01]  /*7370*/  FFMA.FTZ R58, R11, R138.reuse, -R50 ;  /* 0x0000008a0b3a7223 */ /* 0x080fe20000010832 */
[----:B------:R-:W-:Y:S01]  /*7380*/  FFMA.FTZ R139, R12, R138, R139 ;  /* 0x0000008a0c8b7223 */ /* 0x000fe2000001008b */
[----:B------:R-:W-:Y:S02]  /*7390*/  F2FP.F16.E4M3.UNPACK_B R12, R49.H1 ;  /* 0x00000031ff0c723e */ /* 0x000fe400030006ff */
[----:B------:R-:W-:-:S02]  /*73a0*/  F2FP.SATFINITE.E4M3.F32.PACK_AB_MERGE_C R64, R51, R56, RZ ;  /* 0x000000383340723e */ /* 0x000fc400048070ff */
[-C--:B------:R-:W-:Y:S01]  /*73b0*/  F2FP.F16.E4M3.UNPACK_B R51, R57.reuse.H1 ;  /* 0x00000039ff33723e */ /* 0x080fe200030006ff */
[--C-:B------:R-:W-:Y:S01]  /*73c0*/  HADD2.F32 R14, -RZ, R12.reuse.H1_H1 ;  /* 0x3000000cff0e7230 */ /* 0x100fe20000004100 */
[----:B------:R-:W-:Y:S01]  /*73d0*/  F2FP.F16.E4M3.UNPACK_B R15, R54.H1 ;  /* 0x00000036ff0f723e */ /* 0x000fe200030006ff */
[----:B------:R-:W-:Y:S01]  /*73e0*/  HADD2.F32 R13, -RZ, R12.H0_H0 ;  /* 0x2000000cff0d7230 */ /* 0x000fe20000004100 */
[----:B------:R-:W-:Y:S01]  /*73f0*/  F2FP.F16.E4M3.UNPACK_B R11, R48.H1 ;  /* 0x00000030ff0b723e */ /* 0x000fe200030006ff */
[----:B------:R-:W-:Y:S01]  /*7400*/  HADD2.F32 R56, -RZ, R51.H1_H1 ;  /* 0x30000033ff387230 */ /* 0x000fe20000004100 */
        /* <DEDUP_REMOVED lines=39> */
.L_x_488:
[----:B------:R-:W-:Y:S05]  /*7680*/  BSYNC B2 ;  /* 0x0000000000027941 */ /* 0x000fea0003800000 */
.L_x_487:
[----:B--2---:R0:W-:Y:S02]  /*7690*/  ST.E.128 desc[UR50][R52.64], R12 ;  /* 0x0000000c34007985 */ /* 0x0041e4000c101d32 */
.L_x_486:
[----:B------:R-:W-:Y:S05]  /*76a0*/  BSYNC B1 ;  /* 0x0000000000017941 */ /* 0x000fea0003800000 */
.L_x_485:
[----:B------:R-:W-:Y:S01]  /*76b0*/  ISETP.NE.AND P3, PT, R31, RZ, PT ;  /* 0x000000ff1f00720c */ /* 0x000fe20003f65270 */
[----:B------:R-:W-:-:S12]  /*76c0*/  BSSY B1, `(.L_x_489) ;  /* 0x0000075000017945 */ /* 0x000fd80003800000 */
[----:B------:R-:W-:Y:S05]  /*76d0*/  @!P3 BRA `(.L_x_490) ;  /* 0x0000000400ccb947 */ /* 0x000fea0003800000 */
[----:B0-----:R-:W2:Y:S04]  /*76e0*/  LDL R12, [R1+0xc] ;  /* 0x00000c00010c7983 */ /* 0x001ea80000100800 */
[----:B------:R-:W5:Y:S01]  /*76f0*/  LDL R11, [R1+0x24] ;  /* 0x00002400010b7983 */ /* 0x000f620000100800 */
[----:B------:R-:W-:Y:S01]  /*7700*/  IADD3 R48, P3, R23, R63, RZ ;  /* 0x0000003f17307210 */ /* 0x000fe20007f7e0ff */
[----:B------:R-:W-:Y:S04]  /*7710*/  BSSY B2, `(.L_x_491) ;  /* 0x000006e000027945 */ /* 0x000fe80003800000 */
[----:B--2---:R-:W-:-:S02]  /*7720*/  IMAD.X R49, R119, 0x1, R12, P3 ;  /* 0x0000000177317824 */ /* 0x004fc400018e060c */
[----:B------:R0:W2:Y:S01]  /*7730*/  LDS.128 R12, [R89+0x28a00] ;  /* 0x028a0000590c7984 */ /* 0x0000a20000000c00 */
[----:B-----5:R-:W-:-:S13]  /*7740*/  ISETP.GE.AND P3, PT, R11, R116, PT ;  /* 0x000000740b00720c */ /* 0x020fda0003f66270 */
[----:B0-----:R-:W-:Y:S05]  /*7750*/  @P3 BRA `(.L_x_492) ;  /* 0x0000000400a43947 */ /* 0x001fea0003800000 */
[----:B------:R-:W-:Y:S01]  /*7760*/  SHF.R.U32.HI R11, RZ, 0x8, R45 ;  /* 0x00000008ff0b7819 */ /* 0x000fe2000001162d */
[----:B--2---:R-:W-:Y:S01]  /*7770*/  IMAD.MOV.U32 R44, RZ, RZ, R14 ;  /* 0x000000ffff2c7224 */ /* 0x004fe200078e000e */
[--C-:B------:R-:W-:Y:S02]  /*7780*/  SHF.R.U32.HI R50, RZ, 0x8, R47.reuse ;  /* 0x00000008ff327819 */ /* 0x100fe4000001162f */
[----:B------:R-:W-:Y:S01]  /*7790*/  LOP3.LUT R46, R45, 0xff0000ff, RZ, 0xc0, !PT ;  /* 0xff0000ff2d2e7812 */ /* 0x000fe200078ec0ff */
[----:B------:R-:W-:Y:S01]  /*77a0*/  IMAD.SHL.U32 R11, R11, 0x100, RZ ;  /* 0x000001000b0b7824 */ /* 0x000fe200078e00ff */
[----:B------:R-:W-:Y:S01]  /*77b0*/  SHF.R.U32.HI R52, RZ, 0x10, R47 ;  /* 0x00000010ff347819 */ /* 0x000fe2000001162f */
[----:B------:R-:W-:Y:S01]  /*77c0*/  IMAD.SHL.U32 R14, R50, 0x100, RZ ;  /* 0x00000100320e7824 */ /* 0x000fe200078e00ff */
[----:B------:R-:W-:Y:S02]  /*77d0*/  SHF.R.U32.HI R53, RZ, 0x10, R45 ;  /* 0x00000010ff357819 */ /* 0x000fe4000001162d */
[----:B------:R-:W-:-:S02]  /*77e0*/  LOP3.LUT R47, R47, 0xff0000ff, RZ, 0xc0, !PT ;  /* 0xff0000ff2f2f7812 */ /* 0x000fc400078ec0ff */
[----:B------:R-:W-:Y:S02]  /*77f0*/  MOV R45, R15 ;  /* 0x0000000f002d7202 */ /* 0x000fe40000000f00 */
[----:B------:R-:W-:Y:S01]  /*7800*/  LOP3.LUT R15, R46, 0xff00, R11, 0xf8, !PT ;  /* 0x0000ff002e0f7812 */ /* 0x000fe200078ef80b */
[----:B------:R-:W-:Y:S01]  /*7810*/  IMAD.U32 R46, R52, 0x10000, RZ ;  /* 0x00010000342e7824 */ /* 0x000fe200078e00ff */
[----:B------:R-:W-:Y:S01]  /*7820*/  LOP3.LUT R51, R47, 0xff00, R14, 0xf8, !PT ;  /* 0x0000ff002f337812 */ /* 0x000fe200078ef80e */
[----:B------:R-:W-:Y:S01]  /*7830*/  IMAD.U32 R14, R53, 0x10000, RZ ;  /* 0x00010000350e7824 */ /* 0x000fe200078e00ff */
        /* <DEDUP_REMOVED lines=90> */
[----:B------:R-:W-:-:S07]  /*7de0*/  MOV R13, R55 ;  /* 0x00000037000d7202 */ /* 0x000fce0000000f00 */
.L_x_492:
[----:B------:R-:W-:Y:S05]  /*7df0*/  BSYNC B2 ;  /* 0x0000000000027941 */ /* 0x000fea0003800000 */
.L_x_491:
[----:B--2---:R0:W-:Y:S02]  /*7e00*/  ST.E.128 desc[UR50][R48.64], R12 ;  /* 0x0000000c30007985 */ /* 0x0041e4000c101d32 */
.L_x_490:
[----:B------:R-:W-:Y:S05]  /*7e10*/  BSYNC B1 ;  /* 0x0000000000017941 */ /* 0x000fea0003800000 */
.L_x_489:
        /* <DEDUP_REMOVED lines=13> */
[----:B------:R-:W-:Y:S02]  /*7ef0*/  SHF.R.U32.HI R46, RZ, 0x8, R43 ;  /* 0x00000008ff2e7819 */ /* 0x000fe4000001162b */
[----:B------:R-:W-:Y:S01]  /*7f00*/  LOP3.LUT R11, R41, 0xff0000ff, RZ, 0xc0, !PT ;  /* 0xff0000ff290b7812 */ /* 0x000fe200078ec0ff */
[----:B------:R-:W-:Y:S01]  /*7f10*/  IMAD.SHL.U32 R14, R49, 0x100, RZ ;  /* 0x00000100310e7824 */ /* 0x000fe200078e00ff */
[----:B------:R-:W-:Y:S01]  /*7f20*/  SHF.R.U32.HI R48, RZ, 0x10, R41 ;  /* 0x00000010ff307819 */ /* 0x000fe20000011629 */
[----:B------:R-:W-:Y:S01]  /*7f30*/  IMAD.MOV.U32 R41, RZ, RZ, R15 ;  /* 0x000000ffff297224 */ /* 0x000fe200078e000f */
[----:B------:R-:W-:Y:S01]  /*7f40*/  SHF.R.U32.HI R47, RZ, 0x10, R43 ;  /* 0x00000010ff2f7819 */ /* 0x000fe2000001162b */
[----:B------:R-:W-:Y:S01]  /*7f50*/  IMAD.SHL.U32 R15, R46, 0x100, RZ ;  /* 0x000001002e0f7824 */ /* 0x000fe200078e00ff */
        /* <DEDUP_REMOVED lines=96> */
.L_x_496:
[----:B------:R-:W-:Y:S05]  /*8560*/  BSYNC B2 ;  /* 0x0000000000027941 */ /* 0x000fea0003800000 */
.L_x_495:
[----:B--2---:R0:W-:Y:S02]  /*8570*/  ST.E.128 desc[UR50][R44.64], R12 ;  /* 0x0000000c2c007985 */ /* 0x0041e4000c101d32 */
.L_x_494:
[----:B------:R-:W-:Y:S05]  /*8580*/  BSYNC B1 ;  /* 0x0000000000017941 */ /* 0x000fea0003800000 */
.L_x_493:
[----:B------:R-:W-:-:S13]  /*8590*/  ISETP.NE.AND P3, PT, R33, RZ, PT ;  /* 0x000000ff2100720c */ /* 0x000fda0003f65270 */
        /* <DEDUP_REMOVED lines=14> */
[----:B------:R-:W-:Y:S02]  /*8680*/  SHF.R.U32.HI R44, RZ, 0x10, R39 ;  /* 0x00000010ff2c7819 */ /* 0x000fe40000011627 */
[----:B------:R-:W-:Y:S02]  /*8690*/  SHF.L.U32 R11, R11, 0x8, RZ ;  /* 0x000000080b0b7819 */ /* 0x000fe400000006ff */
[----:B------:R-:W-:Y:S01]  /*86a0*/  SHF.R.U32.HI R45, RZ, 0x10, R37 ;  /* 0x00000010ff2d7819 */ /* 0x000fe20000011625 */
[----:B------:R-:W-:Y:S01]  /*86b0*/  IMAD.MOV.U32 R37, RZ, RZ, R15 ;  /* 0x000000ffff257224 */ /* 0x000fe200078e000f */
[----:B------:R-:W-:-:S02]  /*86c0*/  LOP3.LUT R39, R39, 0xff0000ff, RZ, 0xc0, !PT ;  /* 0xff0000ff27277812 */ /* 0x000fc400078ec0ff */
        /* <DEDUP_REMOVED lines=95> */
.L_x_498:
[----:B------:R-:W-:Y:S05]  /*8cc0*/  BSYNC B1 ;  /* 0x0000000000017941 */ /* 0x000fea0003800000 */
.L_x_497:
[----:B--2---:R0:W-:Y:S01]  /*8cd0*/  ST.E.128 desc[UR50][R40.64], R12 ;  /* 0x0000000c28007985 */ /* 0x0041e2000c101d32 */
[----:B------:R-:W-:Y:S05]  /*8ce0*/  BRA `(.L_x_476) ;  /* 0x0000006c006c7947 */ /* 0x000fea0003800000 */
.L_x_442:
[----:B------:R-:W0:Y:S01]  /*8cf0*/  S2R R36, SR_TID.X ;  /* 0x0000000000247919 */ /* 0x000e220000002100 */
[----:B------:R-:W-:Y:S01]  /*8d00*/  BSSY B1, `(.L_x_499) ;  /* 0x000003a000017945 */ /* 0x000fe20003800000 */
        /* <DEDUP_REMOVED lines=23> */
[C---:B0-----:R-:W-:Y:S01]  /*8e80*/  VIADD R37, R36.reuse, 0xffffff80 ;  /* 0xffffff8024257836 */ /* 0x041fe20000000000 */
[----:B------:R-:W-:-:S04]  /*8e90*/  IADD3 R36, R36, -0x80, RZ ;  /* 0xffffff8024247810 */ /* 0x000fc80007ffe0ff */
[----:B------:R-:W-:-:S04]  /*8ea0*/  LEA.HI R36, R36, R37, RZ, 0x1 ;  /* 0x0000002524247211 */ /* 0x000fc800078f08ff */
[----:B------:R-:W-:-:S04]  /*8eb0*/  SHF.R.S32.HI R36, RZ, 0x1, R36 ;  /* 0x00000001ff247819 */ /* 0x000fc80000011424 */
[----:B------:R-:W-:Y:S02]  /*8ec0*/  ISETP.GE.AND P3, PT, R36, R92, PT ;  /* 0x0000005c2400720c */ /* 0x000fe40003f66270 */
[----:B------:R-:W-:-:S11]  /*8ed0*/  CS2R R36, SRZ ;  /* 0x0000000000247805 */ /* 0x000fd6000001ff00 */
[----:B------:R-:W-:Y:S05]  /*8ee0*/  @P3 BRA `(.L_x_500) ;  /* 0x00000000006c3947 */ /* 0x000fea0003800000 */
[----:B------:R-:W-:Y:S01]  /*8ef0*/  ULDC.64 UR4, c[0x0][0x3e8] ;  /* 0x0000fa0000047ab9 */ /* 0x000fe20000000a00 */
[----:B------:R-:W-:Y:S02]  /*8f00*/  CS2R R48, SRZ ;  /* 0x0000000000307805 */ /* 0x000fe4000001ff00 */
[----:B------:R-:W-:Y:S02]  /*8f10*/  IADD3 R84, P2, P4, R104, UR4, R14 ;  /* 0x0000000468547c10 */ /* 0x000fe4000fc5e00e */
[----:B------:R-:W-:Y:S02]  /*8f20*/  CS2R R50, SRZ ;  /* 0x0000000000327805 */ /* 0x000fe4000001ff00 */
[----:B------:R-:W-:Y:S02]  /*8f30*/  CS2R R36, SRZ ;  /* 0x0000000000247805 */ /* 0x000fe4000001ff00 */
[----:B------:R-:W-:Y:S02]  /*8f40*/  CS2R R38, SRZ ;  /* 0x0000000000267805 */ /* 0x000fe4000001ff00 */
[----:B------:R-:W-:Y:S01]  /*8f50*/  IADD3.X R85, R9, UR5, R94, P2, P4 ;  /* 0x0000000509557c10 */ /* 0x000fe200097e845e */
[----:B------:R-:W-:-:S02]  /*8f60*/  ULDC.64 UR4, c[0x0][0x400] ;  /* 0x0001000000047ab9 */ /* 0x000fc40000000a00 */
[----:B------:R-:W-:-:S04]  /*8f70*/  IADD3 R86, P2, P4, R98, UR4, R12 ;  /* 0x0000000462567c10 */ /* 0x000fc8000fc5e00c */
[----:B------:R-:W-:Y:S02]  /*8f80*/  IADD3.X R87, R20, UR5, R11, P2, P4 ;  /* 0x0000000514577c10 */ /* 0x000fe400097e840b */
[----:B------:R-:W-:Y:S02]  /*8f90*/  ISETP.GE.AND P2, PT, R16, R116, PT ;  /* 0x000000741000720c */ /* 0x000fe40003f46270 */
[----:B------:R-:W-:Y:S02]  /*8fa0*/  CS2R R52, SRZ ;  /* 0x0000000000347805 */ /* 0x000fe4000001ff00 */
[----:B------:R-:W-:Y:S02]  /*8fb0*/  CS2R R54, SRZ ;  /* 0x0000000000367805 */ /* 0x000fe4000001ff00 */
[----:B------:R-:W-:Y:S02]  /*8fc0*/  CS2R R40, SRZ ;  /* 0x0000000000287805 */ /* 0x000fe4000001ff00 */
[----:B------:R-:W-:-:S05]  /*8fd0*/  CS2R R42, SRZ ;  /* 0x00000000002a7805 */ /* 0x000fca000001ff00 */
[----:B------:R0:W5:Y:S04]  /*8fe0*/  @!P2 LDG.E.128 R48, desc[UR50][R84.64] ;  /* 0x000000325430a981 */ /* 0x000168000c1e1d00 */
[----:B------:R0:W5:Y:S01]  /*8ff0*/  @!P2 LDG.E.128 R36, desc[UR50][R86.64] ;  /* 0x000000325624a981 */ /* 0x000162000c1e1d00 */
[----:B------:R-:W-:Y:S02]  /*9000*/  ISETP.GE.AND P2, PT, R225, R116, PT ;  /* 0x00000074e100720c */ /* 0x000fe40003f46270 */
[----:B------:R-:W-:Y:S02]  /*9010*/  CS2R R80, SRZ ;  /* 0x0000000000507805 */ /* 0x000fe4000001ff00 */
[----:B------:R-:W-:Y:S02]  /*9020*/  CS2R R82, SRZ ;  /* 0x0000000000527805 */ /* 0x000fe4000001ff00 */
[----:B------:R-:W-:-:S02]  /*9030*/  CS2R R44, SRZ ;  /* 0x00000000002c7805 */ /* 0x000fc4000001ff00 */
[----:B------:R-:W-:-:S05]  /*9040*/  CS2R R46, SRZ ;  /* 0x00000000002e7805 */ /* 0x000fca000001ff00 */
[----:B------:R0:W5:Y:S04]  /*9050*/  @!P2 LDG.E.128 R52, desc[UR50][R84.64+0x20] ;  /* 0x000020325434a981 */ /* 0x000168000c1e1d00 */
[----:B------:R0:W5:Y:S01]  /*9060*/  @!P2 LDG.E.128 R40, desc[UR50][R86.64+0x20] ;  /* 0x000020325628a981 */ /* 0x000162000c1e1d00 */
[----:B------:R-:W-:-:S13]  /*9070*/  ISETP.GE.AND P2, PT, R226, R116, PT ;  /* 0x00000074e200720c */ /* 0x000fda0003f46270 */
[----:B------:R0:W5:Y:S04]  /*9080*/  @!P2 LDG.E.128 R80, desc[UR50][R84.64+0x40] ;  /* 0x000040325450a981 */ /* 0x000168000c1e1d00 */
[----:B------:R0:W5:Y:S02]  /*9090*/  @!P2 LDG.E.128 R44, desc[UR50][R86.64+0x40] ;  /* 0x00004032562ca981 */ /* 0x000164000c1e1d00 */
.L_x_500:
[----:B------:R-:W-:Y:S05]  /*90a0*/  BSYNC B1 ;  /* 0x0000000000017941 */ /* 0x000fea0003800000 */
.L_x_499:
[----:B0-----:R-:W0:Y:S01]  /*90b0*/  S2R R84, SR_TID.X ;  /* 0x0000000000547919 */ /* 0x001e220000002100 */
[----:B------:R-:W-:Y:S01]  /*90c0*/  BSSY B1, `(.L_x_501) ;  /* 0x0000029000017945 */ /* 0x000fe20003800000 */
[----:B-----5:R-:W-:Y:S02]  /*90d0*/  IMAD.MOV.U32 R164, RZ, RZ, R36 ;  /* 0x000000ffffa47224 */ /* 0x020fe400078e0024 */
[----:B------:R-:W-:Y:S02]  /*90e0*/  IMAD.MOV.U32 R163, RZ, RZ, R38 ;  /* 0x000000ffffa37224 */ /* 0x000fe400078e0026 */
[C---:B0-----:R-:W-:Y:S02]  /*90f0*/  VIADD R85, R84.reuse, 0xffffff80 ;  /* 0xffffff8054557836 */ /* 0x041fe40000000000 */
        /* <DEDUP_REMOVED lines=11> */
[----:B------:R-:W-:Y:S02]  /*91b0*/  CS2R R56, SRZ ;  /* 0x0000000000387805 */ /* 0x000fe4000001ff00 */
[----:B------:R-:W-:-:S02]  /*91c0*/  IADD3 R14, P2, P5, R98, R12, R6 ;  /* 0x0000000c620e7210 */ /* 0x000fc40007d5e006 */
[----:B------:R-:W-:Y:S02]  /*91d0*/  CS2R R58, SRZ ;  /* 0x00000000003a7805 */ /* 0x000fe4000001ff00 */
        /* <DEDUP_REMOVED lines=23> */
.L_x_502:
[----:B------:R-:W-:Y:S05]  /*9350*/  BSYNC B1 ;  /* 0x0000000000017941 */ /* 0x000fea0003800000 */
.L_x_501:
[----:B------:R-:W-:Y:S01]  /*9360*/  UISETP.NE.AND UP0, UPT, UR49, 0x3, UPT ;  /* 0x000000033100788c */ /* 0x000fe2000bf05270 */
[----:B------:R-:W-:Y:S01]  /*9370*/  MOV R159, R40 ;  /* 0x00000028009f7202 */ /* 0x000fe20000000f00 */
[----:B------:R-:W-:Y:S01]  /*9380*/  IMAD.MOV.U32 R160, RZ, RZ, R42 ;  /* 0x000000ffffa07224 */ /* 0x000fe200078e002a */
[----:B------:R-:W-:Y:S01]  /*9390*/  MOV R161, R52 ;  /* 0x0000003400a17202 */ /* 0x000fe20000000f00 */
[----:B------:R-:W-:Y:S01]  /*93a0*/  IMAD.MOV.U32 R153, RZ, RZ, R44 ;  /* 0x000000ffff997224 */ /* 0x000fe200078e002c */
[----:B-----5:R-:W-:Y:S01]  /*93b0*/  MOV R144, R60 ;  /* 0x0000003c00907202 */ /* 0x020fe20000000f00 */
[----:B------:R-:W-:Y:S01]  /*93c0*/  IMAD.MOV.U32 R155, RZ, RZ, R46 ;  /* 0x000000ffff9b7224 */ /* 0x000fe200078e002e */
[----:B------:R-:W-:Y:S01]  /*93d0*/  PLOP3.LUT P2, PT, PT, PT, UP0, 0x80, 0x0 ;  /* 0x000000000000781c */ /* 0x000fe20003f4f008 */
        /* <DEDUP_REMOVED lines=14> */
[----:B------:R-:W-:-:S02]  /*94c0*/  IMAD.MOV.U32 R138, RZ, RZ, R76 ;  /* 0x000000ffff8a7224 */ /* 0x000fc400078e004c */
[----:B------:R-:W-:Y:S01]  /*94d0*/  IMAD.MOV.U32 R137, RZ, RZ, R78 ;  /* 0x000000ffff897224 */ /* 0x000fe200078e004e */
[----:B------:R-:W-:Y:S06]  /*94e0*/  @!P2 BRA `(.L_x_503) ;  /* 0x000000000004a947 */ /* 0x000fec0003800000 */
[----:B------:R-:W-:Y:S01]  /*94f0*/  BPT.TRAP 0x1 ;  /* 0x000000040000795c */ /* 0x000fe20000300000 */
.L_x_503:
[----:B------:R-:W2:Y:S01]  /*9500*/  LDL R11, [R1+0x14] ;  /* 0x00001400010b7983 */ /* 0x000ea20000100800 */
[----:B------:R-:W-:Y:S01]  /*9510*/  IMAD R93, R19, 0x8, R18 ;  /* 0x00000008135d7824 */ /* 0x000fe200078e0212 */
[----:B------:R-:W1:Y:S01]  /*9520*/  LDC R136, c[0x0][0x2f4] ;  /* 0x0000bd00ff887b82 */ /* 0x000e620000000800 */
[----:B------:R-:W-:Y:S01]  /*9530*/  BSSY B1, `(.L_x_504) ;  /* 0x0000004000017945 */ /* 0x000fe20003800000 */
[----:B--2---:R-:W-:-:S04]  /*9540*/  SHF.L.U32 R94, R11, 0x1f, RZ ;  /* 0x0000001f0b5e7819 */ /* 0x004fc800000006ff */
[----:B------:R-:W2:Y:S02]  /*9550*/  SYNCS.PHASECHK.TRANS64.TRYWAIT P5, [R93+URZ+0x33490], R94 ;  /* 0x0334905e5d0075a7 */ /* 0x000ea400080a017f */
[----:B-12---:R-:W-:Y:S05]  /*9560*/  @!P5 BRA `(.L_x_505) ;  /* 0x00000218005cd947 */ /* 0x006fea0003800000 */
.L_x_784:
[----:B------:R-:W-:Y:S05]  /*9570*/  BSYNC B1 ;  /* 0x0000000000017941 */ /* 0x000fea0003800000 */
.L_x_504:
[----:B------:R-:W-:Y:S01]  /*9580*/  UMOV UR4, 0xffffffff ;  /* 0xffffffff00047882 */ /* 0x000fe20000000000 */
[----:B------:R-:W-:Y:S02]  /*9590*/  IMAD.IADD R143, R136, 0x1, -R117 ;  /* 0x00000001888f7824 */ /* 0x000fe400078e0a75 */
[----:B------:R-:W-:Y:S05]  /*95a0*/  BRA.DIV UR4, `(.L_x_506) ;  /* 0x0000021a04607947 */ /* 0x000fea000b800000 */
[----:B------:R2:W3:Y:S04]  /*95b0*/  SHFL.IDX PT, R154, R119, RZ, 0x1e1f ;  /* 0x001e1fff779a7589 */ /* 0x0004e800000e0000 */
[----:B------:R2:W4:Y:S02]  /*95c0*/  SHFL.IDX PT, R156, R120, RZ, 0x1e1f ;  /* 0x001e1fff789c7589 */ /* 0x00052400000e0000 */
.L_x_788:
[----:B------:R-:W-:Y:S04]  /*95d0*/  BSSY B1, `(.L_x_507) ;  /* 0x00002e4000017945 */ /* 0x000fe80003800000 */
[----:B------:R-:W-:Y:S05]  /*95e0*/  @P3 BRA `(.L_x_508) ;  /* 0x0000002c00883947 */ /* 0x000fea0003800000 */
[----:B------:R-:W-:Y:S01]  /*95f0*/  ISETP.NE.AND P3, PT, R28, RZ, PT ;  /* 0x000000ff1c00720c */ /* 0x000fe20003f65270 */
[----:B------:R-:W-:-:S12]  /*9600*/  BSSY B2, `(.L_x_509) ;  /* 0x00000f2000027945 */ /* 0x000fd80003800000 */
[----:B------:R-:W-:Y:S05]  /*9610*/  @!P3 BRA `(.L_x_510) ;  /* 0x0000000c00c0b947 */ /* 0x000fea0003800000 */
[----:B------:R-:W5:Y:S04]  /*9620*/  LDL R84, [R1+0x30] ;  /* 0x0000300001547983 */ /* 0x000f680000100800 */
[----:B0-----:R-:W2:Y:S04]  /*9630*/  LDL R14, [R1+0x34] ;  /* 0x00003400010e7983 */ /* 0x001ea80000100800 */
[----:B------:R-:W2:Y:S01]  /*9640*/  LDL R15, [R1+0x38] ;  /* 0x00003800010f7983 */ /* 0x000ea20000100800 */
[----:B------:R-:W-:-:S04]  /*9650*/  SEL R11, R117, R143, !P0 ;  /* 0x0000008f750b7207 */ /* 0x000fc80004000000 */
[----:B------:R-:W-:-:S04]  /*9660*/  SHF.R.S32.HI R12, RZ, 0x1f, R11 ;  /* 0x0000001fff0c7819 */ /* 0x000fc8000001140b */
[----:B------:R-:W-:-:S04]  /*9670*/  LEA.HI R12, R12, R11, RZ, 0x5 ;  /* 0x0000000b0c0c7211 */ /* 0x000fc800078f28ff */
[----:B------:R-:W-:-:S04]  /*9680*/  LEA.HI.SX32 R12, R12, R113, 0x1b ;  /* 0x000000710c0c7211 */ /* 0x000fc800078fdaff */
[----:B------:R-:W-:-:S04]  /*9690*/  SHF.R.S32.HI R11, RZ, 0x1f, R12 ;  /* 0x0000001fff0b7819 */ /* 0x000fc8000001140c */
[----:B------:R-:W-:Y:S01]  /*96a0*/  LEA.HI R13, R11, R12, RZ, 0x2 ;  /* 0x0000000c0b0d7211 */ /* 0x000fe200078f10ff */
[----:B------:R-:W-:-:S03]  /*96b0*/  IMAD.SHL.U32 R11, R12, 0x10, RZ ;  /* 0x000000100c0b7824 */ /* 0x000fc600078e00ff */
[----:B------:R-:W-:Y:S02]  /*96c0*/  SHF.R.S32.HI R13, RZ, 0x2, R13 ;  /* 0x00000002ff0d7819 */ /* 0x000fe4000001140d */
[----:B----4-:R-:W-:-:S04]  /*96d0*/  IADD3 R126, P3, R21, R156, RZ ;  /* 0x0000009c157e7210 */ /* 0x010fc80007f7e0ff */
[----:B---3--:R-:W-:Y:S02]  /*96e0*/  IADD3.X R127, R154, R109, RZ, P3, !PT ;  /* 0x0000006d9a7f7210 */ /* 0x008fe40001ffe4ff */
[----:B------:R-:W-:Y:S01]  /*96f0*/  ISETP.GE.AND P3, PT, R16, R116, PT ;  /* 0x000000741000720c */ /* 0x000fe20003f66270 */
[----:B------:R-:W-:Y:S01]  /*9700*/  BSSY B3, `(.L_x_511) ;  /* 0x00000dc000037945 */ /* 0x000fe20003800000 */
[----:B-----5:R-:W-:-:S04]  /*9710*/  LOP3.LUT R12, R84, 0x30, R11, 0xf8, !PT ;  /* 0x00000030540c7812 */ /* 0x020fc800078ef80b */
[----:B--2---:R-:W-:Y:S01]  /*9720*/  LOP3.LUT R12, R12, R14, RZ, 0x3c, !PT ;  /* 0x0000000e0c0c7212 */ /* 0x004fe200078e3cff */
[----:B------:R-:W-:-:S04]  /*9730*/  IMAD R13, R13, 0x2800, R15 ;  /* 0x000028000d0d7824 */ /* 0x000fc800078e020f */
[----:B------:R-:W-:Y:S02]  /*9740*/  IMAD.IADD R12, R13, 0x1, R12 ;  /* 0x000000010d0c7824 */ /* 0x000fe400078e020c */
[C---:B------:R-:W-:Y:S02]  /*9750*/  IMAD R13, R19.reuse, 0x7800, R133 ;  /* 0x00007800130d7824 */ /* 0x040fe400078e0285 */
[----:B------:R-:W-:Y:S02]  /*9760*/  IMAD R15, R19, 0x7800, R12 ;  /* 0x00007800130f7824 */ /* 0x000fe400078e020c */
[C---:B------:R-:W-:Y:S02]  /*9770*/  IMAD.IADD R13, R18.reuse, 0x1, R13 ;  /* 0x00000001120d7824 */ /* 0x040fe400078e020d */
[----:B------:R-:W-:-:S04]  /*9780*/  IMAD.IADD R84, R18, 0x1, R15 ;  /* 0x0000000112547824 */ /* 0x000fc800078e020f */
[----:B------:R-:W0:Y:S04]  /*9790*/  LDS.128 R12, [R13+0x24200] ;  /* 0x024200000d0c7984 */ /* 0x000e280000000c00 */
[----:B------:R-:W2:Y:S01]  /*97a0*/  LDS.128 R84, [R84+0x24200] ;  /* 0x0242000054547984 */ /* 0x000ea20000000c00 */
[----:B------:R-:W-:Y:S05]  /*97b0*/  @P3 BRA `(.L_x_512) ;  /* 0x0000000c00403947 */ /* 0x000fea0003800000 */
[--C-:B------:R-:W-:Y:S02]  /*97c0*/  SHF.R.U32.HI R38, RZ, 0x8, R49.reuse ;  /* 0x00000008ff267819 */ /* 0x100fe40000011631 */
[----:B------:R-:W-:Y:S02]  /*97d0*/  SHF.R.U32.HI R172, RZ, 0x10, R49 ;  /* 0x00000010ffac7819 */ /* 0x000fe40000011631 */
[----:B------:R-:W-:Y:S01]  /*97e0*/  LOP3.LUT R167, R49, 0xff0000ff, RZ, 0xc0, !PT ;  /* 0xff0000ff31a77812 */ /* 0x000fe200078ec0ff */
[----:B0-----:R-:W-:Y:S01]  /*97f0*/  IMAD.MOV.U32 R49, RZ, RZ, R12 ;  /* 0x000000ffff317224 */ /* 0x001fe200078e000c */
[----:B------:R-:W-:Y:S02]  /*9800*/  SHF.R.U32.HI R170, RZ, 0x8, R51 ;  /* 0x00000008ffaa7819 */ /* 0x000fe40000011633 */
[----:B------:R-:W-:Y:S01]  /*9810*/  SHF.L.U32 R12, R38, 0x8, RZ ;  /* 0x00000008260c7819 */ /* 0x000fe200000006ff */
[----:B------:R-:W-:Y:S01]  /*9820*/  IMAD.MOV.U32 R38, RZ, RZ, R14 ;  /* 0x000000ffff267224 */ /* 0x000fe200078e000e */
[----:B------:R-:W-:-:S02]  /*9830*/  SHF.R.U32.HI R36, RZ, 0x8, R37 ;  /* 0x00000008ff247819 */ /* 0x000fc40000011625 */
[----:B------:R-:W-:Y:S02]  /*9840*/  SHF.R.U32.HI R168, RZ, 0x8, R39 ;  /* 0x00000008ffa87819 */ /* 0x000fe40000011627 */
[----:B------:R-:W-:Y:S01]  /*9850*/  LOP3.LUT R167, R167, 0xff00, R12, 0xf8, !PT ;  /* 0x0000ff00a7a77812 */ /* 0x000fe200078ef80c */
[----:B------:R-:W-:Y:S01]  /*9860*/  IMAD.SHL.U32 R12, R170, 0x100, RZ ;  /* 0x00000100aa0c7824 */ /* 0x000fe200078e00ff */
[----:B------:R-:W-:Y:S01]  /*9870*/  SHF.R.U32.HI R50, RZ, 0x10, R51 ;  /* 0x00000010ff327819 */ /* 0x000fe20000011633 */
[----:B------:R-:W-:Y:S01]  /*9880*/  IMAD.SHL.U32 R14, R36, 0x100, RZ ;  /* 0x00000100240e7824 */ /* 0x000fe200078e00ff */
[----:B------:R-:W-:Y:S01]  /*9890*/  LOP3.LUT R51, R51, 0xff0000ff, RZ, 0xc0, !PT ;  /* 0xff0000ff33337812 */ /* 0x000fe200078ec0ff */
[----:B------:R-:W-:Y:S01]  /*98a0*/  IMAD.SHL.U32 R168, R168, 0x100, RZ ;  /* 0x00000100a8a87824 */ /* 0x000fe200078e00ff */
[----:B------:R-:W-:Y:S01]  /*98b0*/  SHF.R.U32.HI R48, RZ, 0x10, R37 ;  /* 0x00000010ff307819 */ /* 0x000fe20000011625 */
[----:B------:R-:W-:Y:S01]  /*98c0*/  IMAD.U32 R36, R172, 0x10000, RZ ;  /* 0x00010000ac247824 */ /* 0x000fe200078e00ff */
[----:B------:R-:W-:-:S02]  /*98d0*/  LOP3.LUT R169, R37, 0xff0000ff, RZ, 0xc0, !PT ;  /* 0xff0000ff25a97812 */ /* 0x000fc400078ec0ff */
[----:B------:R-:W-:Y:S02]  /*98e0*/  SHF.R.U32.HI R37, RZ, 0x10, R39 ;  /* 0x00000010ff257819 */ /* 0x000fe40000011627 */
[----:B------:R-:W-:Y:S02]  /*98f0*/  LOP3.LUT R171, R39, 0xff0000ff, RZ, 0xc0, !PT ;  /* 0xff0000ff27ab7812 */ /* 0x000fe400078ec0ff */
[----:B------:R-:W-:Y:S02]  /*9900*/  LOP3.LUT R39, R51, 0xff00, R12, 0xf8, !PT ;  /* 0x0000ff0033277812 */ /* 0x000fe400078ef80c */
[----:B------:R-:W-:Y:S02]  /*9910*/  SHF.L.U32 R12, R50, 0x10, RZ ;  /* 0x00000010320c7819 */ /* 0x000fe400000006ff */
[----:B------:R-:W-:Y:S02]  /*9920*/  F2FP.F16.E4M3.UNPACK_B R170, R164.H1 ;  /* 0x000000a4ffaa723e */ /* 0x000fe400030006ff */
[----:B--2---:R-:W-:-:S02]  /*9930*/  F2FP.F16.E4M3.UNPACK_B R51, R84.H1 ;  /* 0x00000054ff33723e */ /* 0x004fc400030006ff */
[----:B------:R-:W-:Y:S02]  /*9940*/  F2FP.F16.E4M3.UNPACK_B R50, R49.H1 ;  /* 0x00000031ff32723e */ /* 0x000fe400030006ff */
[----:B------:R-:W-:Y:S01]  /*9950*/  LOP3.LUT R174, R171, 0xff00, R168, 0xf8, !PT ;  /* 0x0000ff00abae7812 */ /* 0x000fe200078ef8a8 */
[----:B------:R-:W-:Y:S01]  /*9960*/  IMAD.U32 R171, R37, 0x10000, RZ ;  /* 0x0001000025ab7824 */ /* 0x000fe200078e00ff */
[----:B------:R-:W-:Y:S01]  /*9970*/  LOP3.LUT R172, R169, 0xff00, R14, 0xf8, !PT ;  /* 0x0000ff00a9ac7812 */ /* 0x000fe200078ef80e */
[----:B------:R-:W-:Y:S01]  /*9980*/  HADD2.F32 R14, -RZ, R170.H0_H0 ;  /* 0x200000aaff0e7230 */ /* 0x000fe20000004100 */
[----:B------:R-:W-:Y:S01]  /*9990*/  LOP3.LUT R36, R167, 0xff0000, R36, 0xf8, !PT ;  /* 0x00ff0000a7247812 */ /* 0x000fe200078ef824 */
[----:B------:R-:W-:Y:S01]  /*99a0*/  HADD2.F32 R167, -RZ, R51.H0_H0 ;  /* 0x20000033ffa77230 */ /* 0x000fe20000004100 */
[----:B------:R-:W-:Y:S01]  /*99b0*/  F2FP.F16.E4M3.UNPACK_B R168, R166.H1 ;  /* 0x000000a6ffa8723e */ /* 0x000fe200030006ff */
[----:B------:R-:W-:Y:S01]  /*99c0*/  IMAD.U32 R169, R48, 0x10000, RZ ;  /* 0x0001000030a97824 */ /* 0x000fe200078e00ff */
[----:B------:R-:W-:Y:S01]  /*99d0*/  LOP3.LUT R12, R39, 0xff0000, R12, 0xf8, !PT ;  /* 0x00ff0000270c7812 */ /* 0x000fe200078ef80c */
[----:B------:R-:W-:-:S02]  /*99e0*/  HADD2.F32 R39, -RZ, R50.H0_H0 ;  /* 0x20000032ff277230 */ /* 0x000fc40000004100 */
[-C--:B------:R-:W-:Y:S01]  /*99f0*/  FMUL.FTZ R176, R167, R14.reuse ;  /* 0x0000000ea7b07220 */ /* 0x080fe20000410000 */
[----:B------:R-:W-:Y:S01]  /*9a00*/  HADD2.F32 R48, -RZ, R168.H0_H0 ;  /* 0x200000a8ff307230 */ /* 0x000fe20000004100 */
[----:B------:R-:W-:Y:S01]  /*9a10*/  LOP3.LUT R37, R172, 0xff0000, R169, 0xf8, !PT ;  /* 0x00ff0000ac257812 */ /* 0x000fe200078ef8a9 */
[----:B------:R-:W-:Y:S02]  /*9a20*/  HADD2.F32 R172, -RZ, R170.H1_H1 ;  /* 0x300000aaffac7230 */ /* 0x000fe40000004100 */
[C---:B------:R-:W-:Y:S01]  /*9a30*/  FMUL.FTZ R178, R39.reuse, R14 ;  /* 0x0000000e27b27220 */ /* 0x040fe20000410000 */
[----:B------:R-:W-:Y:S02]  /*9a40*/  HADD2.F32 R50, -RZ, R50.H1_H1 ;  /* 0x30000032ff327230 */ /* 0x000fe40000004100 */
[----:B------:R-:W-:Y:S01]  /*9a50*/  FFMA.FTZ R39, R39, R48, -R176 ;  /* 0x0000003027277223 */ /* 0x000fe200000108b0 */
[----:B------:R-:W-:Y:S01]  /*9a60*/  F2FP.F16.E4M3.UNPACK_B R170, R164 ;  /* 0x000000a4ffaa723e */ /* 0x000fe200020006ff */
[----:B------:R-:W-:Y:S01]  /*9a70*/  FFMA.FTZ R48, R167, R48, R178 ;  /* 0x00000030a7307223 */ /* 0x000fe200000100b2 */
[----:B------:R-:W-:Y:S01]  /*9a80*/  HADD2.F32 R167, -RZ, R51.H1_H1 ;  /* 0x30000033ffa77230 */ /* 0x000fe20000004100 */
[----:B------:R-:W-:Y:S01]  /*9a90*/  F2FP.F16.E4M3.UNPACK_B R84, R84 ;  /* 0x00000054ff54723e */ /* 0x000fe200020006ff */
[----:B------:R-:W-:Y:S01]  /*9aa0*/  HADD2.F32 R169, -RZ, R168.H1_H1 ;  /* 0x300000a8ffa97230 */ /* 0x000fe20000004100 */
[----:B------:R-:W-:-:S02]  /*9ab0*/  F2FP.F16.E4M3.UNPACK_B R164, R49 ;  /* 0x00000031ffa4723e */ /* 0x000fc400020006ff */
[----:B------:R-:W-:Y:S01]  /*9ac0*/  LOP3.LUT R14, R174, 0xff0000, R171, 0xf8, !PT ;  /* 0x00ff0000ae0e7812 */ /* 0x000fe200078ef8ab */
[C---:B------:R-:W-:Y:S01]  /*9ad0*/  FMUL.FTZ R49, R167.reuse, R172 ;  /* 0x000000aca7317220 */ /* 0x040fe20000410000 */
[----:B------:R-:W-:Y:S01]  /*9ae0*/  F2FP.F16.E4M3.UNPACK_B R168, R166 ;  /* 0x000000a6ffa8723e */ /* 0x000fe200020006ff */
[----:B------:R-:W-:Y:S02]  /*9af0*/  HADD2.F32 R171, -RZ, R170.H0_H0 ;  /* 0x200000aaffab7230 */ /* 0x000fe40000004100 */
[C---:B------:R-:W-:Y:S01]  /*9b00*/  FMUL.FTZ R172, R50.reuse, R172 ;  /* 0x000000ac32ac7220 */ /* 0x040fe20000410000 */
[----:B------:R-:W-:Y:S02]  /*9b10*/  HADD2.F32 R166, -RZ, R84.H0_H0 ;  /* 0x20000054ffa67230 */ /* 0x000fe40000004100 */
[-C--:B------:R-:W-:Y:S01]  /*9b20*/  FFMA.FTZ R50, R50, R169.reuse, -R49 ;  /* 0x000000a932327223 */ /* 0x080fe20000010831 */
[----:B------:R-:W-:Y:S02]  /*9b30*/  HADD2.F32 R51, -RZ, R164.H0_H0 ;  /* 0x200000a4ff337230 */ /* 0x000fe40000004100 */
[----:B------:R-:W-:Y:S01]  /*9b40*/  FFMA.FTZ R49, R167, R169, R172 ;  /* 0x000000a9a7317223 */ /* 0x000fe200000100ac */
[----:B------:R-:W-:-:S02]  /*9b50*/  HADD2.F32 R169, -RZ, R168.H0_H0 ;  /* 0x200000a8ffa97230 */ /* 0x000fc40000004100 */
[CC--:B------:R-:W-:Y:S01]  /*9b60*/  FMUL.FTZ R172, R166.reuse, R171.reuse ;  /* 0x000000aba6ac7220 */ /* 0x0c0fe20000410000 */
[----:B------:R-:W-:Y:S02]  /*9b70*/  HADD2.F32 R170, -RZ, R170.H1_H1 ;  /* 0x300000aaffaa7230 */ /* 0x000fe40000004100 */
[C---:B------:R-:W-:Y:S01]  /*9b80*/  FMUL.FTZ R171, R51.reuse, R171 ;  /* 0x000000ab33ab7220 */ /* 0x040fe20000410000 */
[----:B------:R-:W-:Y:S02]  /*9b90*/  HADD2.F32 R167, -RZ, R84.H1_H1 ;  /* 0x30000054ffa77230 */ /* 0x000fe40000004100 */
[-C--:B------:R-:W-:Y:S01]  /*9ba0*/  FFMA.FTZ R51, R51, R169.reuse, -R172 ;  /* 0x000000a933337223 */ /* 0x080fe200000108ac */
[----:B------:R-:W-:Y:S02]  /*9bb0*/  HADD2.F32 R164, -RZ, R164.H1_H1 ;  /* 0x300000a4ffa47230 */ /* 0x000fe40000004100 */
[----:B------:R-:W-:Y:S01]  /*9bc0*/  FFMA.FTZ R84, R166, R169, R171 ;  /* 0x000000a9a6547223 */ /* 0x000fe200000100ab */
[----:B------:R-:W-:Y:S01]  /*9bd0*/  HADD2.F32 R168, -RZ, R168.H1_H1 ;  /* 0x300000a8ffa87230 */ /* 0x000fe20000004100 */
[----:B------:R-:W-:Y:S01]  /*9be0*/  F2FP.F16.E4M3.UNPACK_B R171, R163.H1 ;  /* 0x000000a3ffab723e */ /* 0x000fe200030006ff */
[----:B------:R-:W-:Y:S01]  /*9bf0*/  FMUL.FTZ R173, R167, R170 ;  /* 0x000000aaa7ad7220 */ /* 0x000fe20000410000 */
[----:B------:R-:W-:Y:S01]  /*9c00*/  F2FP.F16.E4M3.UNPACK_B R169, R86.H1 ;  /* 0x00000056ffa9723e */ /* 0x000fe200030006ff */
[C---:B------:R-:W-:Y:S01]  /*9c10*/  FMUL.FTZ R174, R164.reuse, R170 ;  /* 0x000000aaa4ae7220 */ /* 0x040fe20000410000 */
[----:B------:R-:W-:Y:S01]  /*9c20*/  F2FP.F16.E4M3.UNPACK_B R166, R38.H1 ;  /* 0x00000026ffa6723e */ /* 0x000fe200030006ff */
[----:B------:R-:W-:Y:S01]  /*9c30*/  FFMA.FTZ R164, R164, R168, -R173 ;  /* 0x000000a8a4a47223 */ /* 0x000fe200000108ad */
[----:B------:R-:W-:Y:S01]  /*9c40*/  F2FP.F16.E4M3.UNPACK_B R172, R165.H1 ;  /* 0x000000a5ffac723e */ /* 0x000fe200030006ff */
[----:B------:R-:W-:-:S02]  /*9c50*/  HADD2.F32 R175, -RZ, R171.H0_H0 ;  /* 0x200000abffaf7230 */ /* 0x000fc40000004100 */
[----:B------:R-:W-:Y:S01]  /*9c60*/  FFMA.FTZ R167, R167, R168, R174 ;  /* 0x000000a8a7a77223 */ /* 0x000fe200000100ae */
[----:B------:R-:W-:Y:S01]  /*9c70*/  HADD2.F32 R170, -RZ, R169.H0_H0 ;  /* 0x200000a9ffaa7230 */ /* 0x000fe20000004100 */
[----:B------:R-:W-:Y:S01]  /*9c80*/  F2FP.F16.E4M3.UNPACK_B R38, R38 ;  /* 0x00000026ff26723e */ /* 0x000fe200020006ff */
[----:B------:R-:W-:Y:S01]  /*9c90*/  HADD2.F32 R168, -RZ, R166.H0_H0 ;  /* 0x200000a6ffa87230 */ /* 0x000fe20000004100 */
[----:B------:R-:W-:Y:S01]  /*9ca0*/  F2FP.SATFINITE.E4M3.F32.PACK_AB_MERGE_C R39, R50, R39, RZ ;  /* 0x000000273227723e */ /* 0x000fe200048070ff */
[----:B------:R-:W-:Y:S02]  /*9cb0*/  HADD2.F32 R174, -RZ, R171.H1_H1 ;  /* 0x300000abffae7230 */ /* 0x000fe40000004100 */
[-C--:B------:R-:W-:Y:S01]  /*9cc0*/  FMUL.FTZ R177, R170, R175.reuse ;  /* 0x000000afaab17220 */ /* 0x080fe20000410000 */
[----:B------:R-:W-:Y:S02]  /*9cd0*/  HADD2.F32 R173, -RZ, R172.H0_H0 ;  /* 0x200000acffad7230 */ /* 0x000fe40000004100 */
[----:B------:R-:W-:Y:S01]  /*9ce0*/  FMUL.FTZ R175, R168, R175 ;  /* 0x000000afa8af7220 */ /* 0x000fe20000410000 */
[----:B------:R-:W-:Y:S01]  /*9cf0*/  HADD2.F32 R171, -RZ, R169.H1_H1 ;  /* 0x300000a9ffab7230 */ /* 0x000fe20000004100 */
[----:B------:R-:W-:Y:S01]  /*9d00*/  F2FP.SATFINITE.E4M3.F32.PACK_AB_MERGE_C R48, R49, R48, RZ ;  /* 0x000000303130723e */ /* 0x000fe200048070ff */
[----:B------:R-:W-:-:S02]  /*9d10*/  HADD2.F32 R169, -RZ, R166.H1_H1 ;  /* 0x300000a6ffa97230 */ /* 0x000fc40000004100 */
[-C--:B------:R-:W-:Y:S01]  /*9d20*/  FFMA.FTZ R166, R168, R173.reuse, -R177 ;  /* 0x000000ada8a67223 */ /* 0x080fe200000108b1 */
[----:B------:R-:W-:Y:S02]  /*9d30*/  HADD2.F32 R172, -RZ, R172.H1_H1 ;  /* 0x300000acffac7230 */ /* 0x000fe40000004100 */
[-C--:B------:R-:W-:Y:S01]  /*9d40*/  FMUL.FTZ R176, R171, R174.reuse ;  /* 0x000000aeabb07220 */ /* 0x080fe20000410000 */
[----:B------:R-:W-:Y:S01]  /*9d50*/  FFMA.FTZ R168, R170, R173, R175 ;  /* 0x000000adaaa87223 */ /* 0x000fe200000100af */
[C---:B------:R-:W-:Y:S01]  /*9d60*/  FMUL.FTZ R174, R169.reuse, R174 ;  /* 0x000000aea9ae7220 */ /* 0x040fe20000410000 */
[----:B------:R-:W-:Y:S01]  /*9d70*/  F2FP.F16.E4M3.UNPACK_B R173, R163 ;  /* 0x000000a3ffad723e */ /* 0x000fe200020006ff */
[----:B------:R-:W-:Y:S01]  /*9d80*/  FFMA.FTZ R163, R169, R172, -R176 ;  /* 0x000000aca9a37223 */ /* 0x000fe200000108b0 */
[----:B------:R-:W-:Y:S01]  /*9d90*/  F2FP.F16.E4M3.UNPACK_B R170, R86 ;  /* 0x00000056ffaa723e */ /* 0x000fe200020006ff */
[----:B------:R-:W-:Y:S01]  /*9da0*/  FFMA.FTZ R169, R171, R172, R174 ;  /* 0x000000acaba97223 */ /* 0x000fe200000100ae */
[----:B------:R-:W-:Y:S01]  /*9db0*/  F2FP.F16.E4M3.UNPACK_B R171, R165 ;  /* 0x000000a5ffab723e */ /* 0x000fe200020006ff */
[--C-:B------:R-:W-:Y:S01]  /*9dc0*/  HADD2.F32 R174, -RZ, R173.reuse.H0_H0 ;  /* 0x200000adffae7230 */ /* 0x100fe20000004100 */
[----:B------:R-:W-:Y:S01]  /*9dd0*/  F2FP.SATFINITE.E4M3.F32.PACK_AB_MERGE_C R163, R163, R166, RZ ;  /* 0x000000a6a3a3723e */ /* 0x000fe200048070ff */
[----:B------:R-:W-:Y:S01]  /*9de0*/  HADD2.F32 R165, -RZ, R170.H0_H0 ;  /* 0x200000aaffa57230 */ /* 0x000fe20000004100 */
[----:B------:R-:W-:Y:S01]  /*9df0*/  F2FP.F16.E4M3.UNPACK_B R50, R85 ;  /* 0x00000055ff32723e */ /* 0x000fe200020006ff */
[----:B------:R-:W-:Y:S01]  /*9e00*/  HADD2.F32 R173, -RZ, R173.H1_H1 ;  /* 0x300000adffad7230 */ /* 0x000fe20000004100 */
[----:B------:R-:W-:Y:S01]  /*9e10*/  F2FP.F16.E4M3.UNPACK_B R166, R37 ;  /* 0x00000025ffa6723e */ /* 0x000fe200020006ff */
[----:B------:R-:W-:-:S02]  /*9e20*/  HADD2.F32 R86, -RZ, R38.H0_H0 ;  /* 0x20000026ff567230 */ /* 0x000fc40000004100 */
[CC--:B------:R-:W-:Y:S01]  /*9e30*/  FMUL.FTZ R175, R165.reuse, R174.reuse ;  /* 0x000000aea5af7220 */ /* 0x0c0fe20000410000 */
[----:B------:R-:W-:Y:S01]  /*9e40*/  HADD2.F32 R170, -RZ, R170.H1_H1 ;  /* 0x300000aaffaa7230 */ /* 0x000fe20000004100 */
[----:B------:R-:W-:Y:S01]  /*9e50*/  F2FP.F16.E4M3.UNPACK_B R49, R13 ;  /* 0x0000000dff31723e */ /* 0x000fe200020006ff */
[----:B------:R-:W-:Y:S02]  /*9e60*/  HADD2.F32 R38, -RZ, R38.H1_H1 ;  /* 0x30000026ff267230 */ /* 0x000fe40000004100 */
[----:B------:R-:W-:Y:S01]  /*9e70*/  FMUL.FTZ R174, R86, R174 ;  /* 0x000000ae56ae7220 */ /* 0x000fe20000410000 */
[--C-:B------:R-:W-:Y:S02]  /*9e80*/  HADD2.F32 R172, -RZ, R171.reuse.H0_H0 ;  /* 0x200000abffac7230 */ /* 0x100fe40000004100 */
[-C--:B------:R-:W-:Y:S01]  /*9e90*/  FMUL.FTZ R177, R170, R173.reuse ;  /* 0x000000adaab17220 */ /* 0x080fe20000410000 */
[----:B------:R-:W-:Y:S02]  /*9ea0*/  HADD2.F32 R171, -RZ, R171.H1_H1 ;  /* 0x300000abffab7230 */ /* 0x000fe40000004100 */
[----:B------:R-:W-:Y:S01]  /*9eb0*/  FMUL.FTZ R173, R38, R173 ;  /* 0x000000ad26ad7220 */ /* 0x000fe20000410000 */
[----:B------:R-:W-:Y:S01]  /*9ec0*/  F2FP.SATFINITE.E4M3.F32.PACK_AB_MERGE_C R39, R164, R51, R39 ;  /* 0x00000033a427723e */ /* 0x000fe20004807027 */
[-C--:B------:R-:W-:Y:S01]  /*9ed0*/  FFMA.FTZ R175, R86, R172.reuse, -R175 ;  /* 0x000000ac56af7223 */ /* 0x080fe200000108af */
[----:B------:R-:W-:Y:S01]  /*9ee0*/  FFMA.FTZ R86, R165, R172, R174 ;  /* 0x000000aca5567223 */ /* 0x000fe200000100ae */
[-C--:B------:R-:W-:Y:S01]  /*9ef0*/  FFMA.FTZ R38, R38, R171.reuse, -R177 ;  /* 0x000000ab26267223 */ /* 0x080fe200000108b1 */
[----:B------:R-:W-:Y:S01]  /*9f00*/  FFMA.FTZ R173, R170, R171, R173 ;  /* 0x000000abaaad7223 */ /* 0x000fe200000100ad */
[----:B------:R-:W-:Y:S01]  /*9f10*/  F2FP.SATFINITE.E4M3.F32.PACK_AB_MERGE_C R84, R167, R84, R48 ;  /* 0x00000054a754723e */ /* 0x000fe20004807030 */
[----:B------:R-:W-:Y:S01]  /*9f20*/  HADD2.F32 R51, -RZ, R50.H0_H0 ;  /* 0x20000032ff337230 */ /* 0x000fe20000004100 */
[----:B------:R-:W-:Y:S01]  /*9f30*/  F2FP.F16.E4M3.UNPACK_B R164, R36 ;  /* 0x00000024ffa4723e */ /* 0x000fe200020006ff */
[----:B------:R-:W-:Y:S01]  /*9f40*/  HADD2.F32 R167, -RZ, R166.H0_H0 ;  /* 0x200000a6ffa77230 */ /* 0x000fe20000004100 */
[----:B------:R-:W-:Y:S01]  /*9f50*/  F2FP.SATFINITE.E4M3.F32.PACK_AB_MERGE_C R168, R169, R168, RZ ;  /* 0x000000a8a9a8723e */ /* 0x000fe200048070ff */
[----:B------:R-:W-:Y:S01]  /*9f60*/  HADD2.F32 R48, -RZ, R49.H0_H0 ;  /* 0x20000031ff307230 */ /* 0x000fe20000004100 */
[----:B------:R-:W-:Y:S01]  /*9f70*/  F2FP.SATFINITE.E4M3.F32.PACK_AB_MERGE_C R38, R38, R175, R163 ;  /* 0x000000af2626723e */ /* 0x000fe200048070a3 */
[----:B------:R-:W-:Y:S01]  /*9f80*/  HADD2.F32 R165, -RZ, R164.H0_H0 ;  /* 0x200000a4ffa57230 */ /* 0x000fe20000004100 */
[----:B------:R-:W-:Y:S01]  /*9f90*/  F2FP.SATFINITE.E4M3.F32.PACK_AB_MERGE_C R86, R173, R86, R168 ;  /* 0x00000056ad56723e */ /* 0x000fe200048070a8 */
[----:B------:R-:W-:Y:S01]  /*9fa0*/  FMUL.FTZ R169, R51, R167 ;  /* 0x000000a733a97220 */ /* 0x000fe20000410000 */
[----:B------:R-:W-:-:S02]  /*9fb0*/  HADD2.F32 R163, -RZ, R50.H1_H1 ;  /* 0x30000032ffa37230 */ /* 0x000fc40000004100 */
[C---:B------:R-:W-:Y:S01]  /*9fc0*/  FMUL.FTZ R168, R48.reuse, R167 ;  /* 0x000000a730a87220 */ /* 0x040fe20000410000 */
[----:B------:R-:W-:Y:S02]  /*9fd0*/  HADD2.F32 R166, -RZ, R166.H1_H1 ;  /* 0x300000a6ffa67230 */ /* 0x000fe40000004100 */
[-C--:B------:R-:W-:Y:S01]  /*9fe0*/  FFMA.FTZ R48, R48, R165.reuse, -R169 ;  /* 0x000000a530307223 */ /* 0x080fe200000108a9 */
[----:B------:R-:W-:Y:S02]  /*9ff0*/  HADD2.F32 R50, -RZ, R49.H1_H1 ;  /* 0x30000031ff327230 */ /* 0x000fe40000004100 */
[----:B------:R-:W-:Y:S01]  /*a000*/  FFMA.FTZ R49, R51, R165, R168 ;  /* 0x000000a533317223 */ /* 0x000fe200000100a8 */
[----:B------:R-:W-:Y:S02]  /*a010*/  HADD2.F32 R164, -RZ, R164.H1_H1 ;  /* 0x300000a4ffa47230 */ /* 0x000fe40000004100 */
[CC--:B------:R-:W-:Y:S01]  /*a020*/  FMUL.FTZ R165, R163.reuse, R166.reuse ;  /* 0x000000a6a3a57220 */ /* 0x0c0fe20000410000 */
[----:B------:R-:W-:Y:S01]  /*a030*/  F2FP.F16.E4M3.UNPACK_B R51, R13.H1 ;  /* 0x0000000dff33723e */ /* 0x000fe200030006ff */
[C---:B------:R-:W-:Y:S01]  /*a040*/  FMUL.FTZ R166, R50.reuse, R166 ;  /* 0x000000a632a67220 */ /* 0x040fe20000410000 */
[----:B------:R-:W-:Y:S01]  /*a050*/  F2FP.F16.E4M3.UNPACK_B R85, R85.H1 ;  /* 0x00000055ff55723e */ /* 0x000fe200030006ff */
[-C--:B------:R-:W-:Y:S01]  /*a060*/  FFMA.FTZ R13, R50, R164.reuse, -R165 ;  /* 0x000000a4320d7223 */ /* 0x080fe200000108a5 */
[----:B------:R-:W-:Y:S01]  /*a070*/  F2FP.F16.E4M3.UNPACK_B R165, R37.H1 ;  /* 0x00000025ffa5723e */ /* 0x000fe200030006ff */
[----:B------:R-:W-:Y:S01]  /*a080*/  FFMA.FTZ R50, R163, R164, R166 ;  /* 0x000000a4a3327223 */ /* 0x000fe200000100a6 */
[----:B------:R-:W-:Y:S01]  /*a090*/  F2FP.F16.E4M3.UNPACK_B R36, R36.H1 ;  /* 0x00000024ff24723e */ /* 0x000fe200030006ff */
[----:B------:R-:W-:Y:S01]  /*a0a0*/  HADD2.F32 R163, -RZ, R85.H0_H0 ;  /* 0x20000055ffa37230 */ /* 0x000fe20000004100 */
[----:B------:R-:W-:Y:S01]  /*a0b0*/  F2FP.F16.E4M3.UNPACK_B R173, R14.H1 ;  /* 0x0000000effad723e */ /* 0x000fe200030006ff */
[----:B------:R-:W-:Y:S01]  /*a0c0*/  HADD2.F32 R168, -RZ, R165.H0_H0 ;  /* 0x200000a5ffa87230 */ /* 0x000fe20000004100 */
[----:B------:R-:W-:Y:S01]  /*a0d0*/  F2FP.F16.E4M3.UNPACK_B R169, R12 ;  /* 0x0000000cffa9723e */ /* 0x000fe200020006ff */
[----:B------:R-:W-:-:S02]  /*a0e0*/  HADD2.F32 R37, -RZ, R51.H0_H0 ;  /* 0x20000033ff257230 */ /* 0x000fc40000004100 */
[----:B------:R-:W-:Y:S02]  /*a0f0*/  HADD2.F32 R164, -RZ, R85.H1_H1 ;  /* 0x30000055ffa47230 */ /* 0x000fe40000004100 */
[-C--:B------:R-:W-:Y:S01]  /*a100*/  FMUL.FTZ R170, R163, R168.reuse ;  /* 0x000000a8a3aa7220 */ /* 0x080fe20000410000 */
[----:B------:R-:W-:Y:S02]  /*a110*/  HADD2.F32 R165, -RZ, R165.H1_H1 ;  /* 0x300000a5ffa57230 */ /* 0x000fe40000004100 */
[----:B------:R-:W-:Y:S01]  /*a120*/  FMUL.FTZ R168, R37, R168 ;  /* 0x000000a825a87220 */ /* 0x000fe20000410000 */
[--C-:B------:R-:W-:Y:S01]  /*a130*/  HADD2.F32 R166, -RZ, R36.reuse.H0_H0 ;  /* 0x20000024ffa67230 */ /* 0x100fe20000004100 */
[----:B------:R-:W-:Y:S01]  /*a140*/  F2FP.F16.E4M3.UNPACK_B R85, R15 ;  /* 0x0000000fff55723e */ /* 0x000fe200020006ff */
[----:B------:R-:W-:Y:S02]  /*a150*/  HADD2.F32 R51, -RZ, R51.H1_H1 ;  /* 0x30000033ff337230 */ /* 0x000fe40000004100 */
[----:B------:R-:W-:Y:S01]  /*a160*/  FMUL.FTZ R172, R164, R165 ;  /* 0x000000a5a4ac7220 */ /* 0x000fe20000410000 */
[----:B------:R-:W-:-:S02]  /*a170*/  HADD2.F32 R167, -RZ, R36.H1_H1 ;  /* 0x30000024ffa77230 */ /* 0x000fc40000004100 */
[-C--:B------:R-:W-:Y:S01]  /*a180*/  FFMA.FTZ R36, R37, R166.reuse, -R170 ;  /* 0x000000a625247223 */ /* 0x080fe200000108aa */
[----:B------:R-:W-:Y:S01]  /*a190*/  FFMA.FTZ R37, R163, R166, R168 ;  /* 0x000000a6a3257223 */ /* 0x000fe200000100a8 */
[C---:B------:R-:W-:Y:S01]  /*a1a0*/  FMUL.FTZ R163, R51.reuse, R165 ;  /* 0x000000a533a37220 */ /* 0x040fe20000410000 */
[----:B------:R-:W-:Y:S01]  /*a1b0*/  F2FP.F16.E4M3.UNPACK_B R165, R87 ;  /* 0x00000057ffa5723e */ /* 0x000fe200020006ff */
[-C--:B------:R-:W-:Y:S01]  /*a1c0*/  FFMA.FTZ R51, R51, R167.reuse, -R172 ;  /* 0x000000a733337223 */ /* 0x080fe200000108ac */
[----:B------:R-:W-:Y:S01]  /*a1d0*/  F2FP.F16.E4M3.UNPACK_B R172, R14 ;  /* 0x0000000effac723e */ /* 0x000fe200020006ff */
[----:B------:R-:W-:Y:S01]  /*a1e0*/  FFMA.FTZ R164, R164, R167, R163 ;  /* 0x000000a7a4a47223 */ /* 0x000fe200000100a3 */
[----:B------:R-:W-:Y:S01]  /*a1f0*/  F2FP.F16.E4M3.UNPACK_B R15, R15.H1 ;  /* 0x0000000fff0f723e */ /* 0x000fe200030006ff */
[----:B------:R-:W-:Y:S01]  /*a200*/  HADD2.F32 R167, -RZ, R165.H0_H0 ;  /* 0x200000a5ffa77230 */ /* 0x000fe20000004100 */
[----:B------:R-:W-:Y:S01]  /*a210*/  F2FP.F16.E4M3.UNPACK_B R166, R87.H1 ;  /* 0x00000057ffa6723e */ /* 0x000fe200030006ff */
[----:B------:R-:W-:Y:S01]  /*a220*/  HADD2.F32 R87, -RZ, R85.H0_H0 ;  /* 0x20000055ff577230 */ /* 0x000fe20000004100 */
[----:B------:R-:W-:Y:S01]  /*a230*/  F2FP.F16.E4M3.UNPACK_B R170, R12.H1 ;  /* 0x0000000cffaa723e */ /* 0x000fe200030006ff */
[----:B------:R-:W-:Y:S01]  /*a240*/  HADD2.F32 R12, -RZ, R172.H0_H0 ;  /* 0x200000acff0c7230 */ /* 0x000fe20000004100 */
[----:B------:R-:W-:Y:S01]  /*a250*/  F2FP.SATFINITE.E4M3.F32.PACK_AB_MERGE_C R36, R51, R36, RZ ;  /* 0x000000243324723e */ /* 0x000fe200048070ff */
[----:B------:R-:W-:Y:S01]  /*a260*/  HADD2.F32 R163, -RZ, R15.H0_H0 ;  /* 0x2000000fffa37230 */ /* 0x000fe20000004100 */
[----:B------:R-:W-:Y:S01]  /*a270*/  F2FP.SATFINITE.E4M3.F32.PACK_AB_MERGE_C R37, R164, R37, RZ ;  /* 0x00000025a425723e */ /* 0x000fe200048070ff */
[----:B------:R-:W-:-:S02]  /*a280*/  HADD2.F32 R168, -RZ, R166.H0_H0 ;  /* 0x200000a6ffa87230 */ /* 0x000fc40000004100 */
[-C--:B------:R-:W-:Y:S01]  /*a290*/  FMUL.FTZ R176, R167, R12.reuse ;  /* 0x0000000ca7b07220 */ /* 0x080fe20000410000 */
[----:B------:R-:W-:Y:S02]  /*a2a0*/  HADD2.F32 R174, -RZ, R173.H0_H0 ;  /* 0x200000adffae7230 */ /* 0x000fe40000004100 */
[----:B------:R-:W-:Y:S01]  /*a2b0*/  FMUL.FTZ R178, R87, R12 ;  /* 0x0000000c57b27220 */ /* 0x000fe20000410000 */
[----:B------:R-:W-:Y:S01]  /*a2c0*/  HADD2.F32 R14, -RZ, R169.H0_H0 ;  /* 0x200000a9ff0e7230 */ /* 0x000fe20000004100 */
[----:B------:R-:W-:Y:S01]  /*a2d0*/  F2FP.SATFINITE.E4M3.F32.PACK_AB_MERGE_C R13, R13, R48, R36 ;  /* 0x000000300d0d723e */ /* 0x000fe20004807024 */
[----:B------:R-:W-:Y:S02]  /*a2e0*/  HADD2.F32 R166, -RZ, R166.H1_H1 ;  /* 0x300000a6ffa67230 */ /* 0x000fe40000004100 */
[----:B------:R-:W-:Y:S01]  /*a2f0*/  FMUL.FTZ R175, R163, R174 ;  /* 0x000000aea3af7220 */ /* 0x000fe20000410000 */
[----:B------:R-:W-:Y:S02]  /*a300*/  HADD2.F32 R173, -RZ, R173.H1_H1 ;  /* 0x300000adffad7230 */ /* 0x000fe40000004100 */
[----:B------:R-:W-:Y:S01]  /*a310*/  FFMA.FTZ R12, R87, R14, -R176 ;  /* 0x0000000e570c7223 */ /* 0x000fe200000108b0 */
[----:B------:R-:W-:-:S02]  /*a320*/  HADD2.F32 R15, -RZ, R15.H1_H1 ;  /* 0x3000000fff0f7230 */ /* 0x000fc40000004100 */
[----:B------:R-:W-:Y:S01]  /*a330*/  FMUL.FTZ R180, R168, R174 ;  /* 0x000000aea8b47220 */ /* 0x000fe20000410000 */
[----:B------:R-:W-:Y:S02]  /*a340*/  HADD2.F32 R171, -RZ, R170.H0_H0 ;  /* 0x200000aaffab7230 */ /* 0x000fe40000004100 */
[-C--:B------:R-:W-:Y:S01]  /*a350*/  FMUL.FTZ R176, R166, R173.reuse ;  /* 0x000000ada6b07220 */ /* 0x080fe20000410000 */
[----:B------:R-:W-:Y:S02]  /*a360*/  HADD2.F32 R165, -RZ, R165.H1_H1 ;  /* 0x300000a5ffa57230 */ /* 0x000fe40000004100 */
[----:B------:R-:W-:Y:S01]  /*a370*/  FMUL.FTZ R173, R15, R173 ;  /* 0x000000ad0fad7220 */ /* 0x000fe20000410000 */
[----:B------:R-:W-:Y:S02]  /*a380*/  HADD2.F32 R172, -RZ, R172.H1_H1 ;  /* 0x300000acffac7230 */ /* 0x000fe40000004100 */
[----:B------:R-:W-:Y:S01]  /*a390*/  FFMA.FTZ R175, R168, R171, R175 ;  /* 0x000000aba8af7223 */ /* 0x000fe200000100af */
[----:B------:R-:W-:-:S02]  /*a3a0*/  HADD2.F32 R85, -RZ, R85.H1_H1 ;  /* 0x30000055ff557230 */ /* 0x000fc40000004100 */
[----:B------:R-:W-:Y:S01]  /*a3b0*/  FFMA.FTZ R180, R163, R171, -R180 ;  /* 0x000000aba3b47223 */ /* 0x000fe200000108b4 */
[----:B------:R-:W-:Y:S02]  /*a3c0*/  HADD2.F32 R170, -RZ, R170.H1_H1 ;  /* 0x300000aaffaa7230 */ /* 0x000fe40000004100 */
[-C--:B------:R-:W-:Y:S01]  /*a3d0*/  FMUL.FTZ R174, R165, R172.reuse ;  /* 0x000000aca5ae7220 */ /* 0x080fe20000410000 */
[----:B------:R-:W-:Y:S02]  /*a3e0*/  HADD2.F32 R168, -RZ, R169.H1_H1 ;  /* 0x300000a9ffa87230 */ /* 0x000fe40000004100 */
[----:B------:R-:W-:Y:S01]  /*a3f0*/  FMUL.FTZ R172, R85, R172 ;  /* 0x000000ac55ac7220 */ /* 0x000fe20000410000 */
[----:B------:R-:W-:Y:S01]  /*a400*/  FFMA.FTZ R14, R167, R14, R178 ;  /* 0x0000000ea70e7223 */ /* 0x000fe200000100b2 */
[-C--:B------:R-:W-:Y:S01]  /*a410*/  FFMA.FTZ R15, R15, R170.reuse, -R176 ;  /* 0x000000aa0f0f7223 */ /* 0x080fe200000108b0 */
[----:B------:R-:W-:Y:S01]  /*a420*/  FFMA.FTZ R166, R166, R170, R173 ;  /* 0x000000aaa6a67223 */ /* 0x000fe200000100ad */
[-C--:B------:R-:W-:Y:S01]  /*a430*/  FFMA.FTZ R85, R85, R168.reuse, -R174 ;  /* 0x000000a855557223 */ /* 0x080fe200000108ae */
[----:B------:R-:W-:-:S02]  /*a440*/  FFMA.FTZ R165, R165, R168, R172 ;  /* 0x000000a8a5a57223 */ /* 0x000fc400000100ac */
[----:B------:R-:W-:Y:S02]  /*a450*/  F2FP.SATFINITE.E4M3.F32.PACK_AB_MERGE_C R15, R15, R180, RZ ;  /* 0x000000b40f0f723e */ /* 0x000fe400048070ff */
[----:B------:R-:W-:Y:S02]  /*a460*/  F2FP.SATFINITE.E4M3.F32.PACK_AB_MERGE_C R166, R166, R175, RZ ;  /* 0x000000afa6a6723e */ /* 0x000fe400048070ff */
[----:B------:R-:W-:Y:S01]  /*a470*/  F2FP.SATFINITE.E4M3.F32.PACK_AB_MERGE_C R15, R85, R12, R15 ;  /* 0x0000000c550f723e */ /* 0x000fe2000480700f */
[----:B------:R-:W-:Y:S01]  /*a480*/  IMAD.MOV.U32 R12, RZ, RZ, R39 ;  /* 0x000000ffff0c7224 */ /* 0x000fe200078e0027 */
[----:B------:R-:W-:Y:S01]  /*a490*/  F2FP.SATFINITE.E4M3.F32.PACK_AB_MERGE_C R87, R165, R14, R166 ;  /* 0x0000000ea557723e */ /* 0x000fe200048070a6 */
[----:B------:R-:W-:Y:S01]  /*a4a0*/  IMAD.MOV.U32 R14, RZ, RZ, R38 ;  /* 0x000000ffff0e7224 */ /* 0x000fe200078e0026 */
[----:B------:R-:W-:-:S07]  /*a4b0*/  F2FP.SATFINITE.E4M3.F32.PACK_AB_MERGE_C R85, R50, R49, R37 ;  /* 0x000000313255723e */ /* 0x000fce0004807025 */
.L_x_512:
[----:B------:R-:W-:Y:S05]  /*a4c0*/  BSYNC B3 ;  /* 0x0000000000037941 */ /* 0x000fea0003800000 */
.L_x_511:
[----:B------:R-:W-:Y:S01]  /*a4d0*/  ISETP.GE.AND P3, PT, R11, R136, PT ;  /* 0x000000880b00720c */ /* 0x000fe20003f66270 */
[----:B0-----:R0:W-:-:S12]  /*a4e0*/  ST.E.128 desc[UR50][R126.64], R12 ;  /* 0x0000000c7e007985 */ /* 0x0011d8000c101d32 */
[----:B------:R-:W-:-:S04]  /*a4f0*/  @!P3 IADD3 R36, P5, R156, R11, RZ ;  /* 0x0000000b9c24b210 */ /* 0x000fc80007fbe0ff */
[----:B------:R-:W-:-:S05]  /*a500*/  @!P3 LEA.HI.X.SX32 R37, R11, R154, 0x1, P5 ;  /* 0x0000009a0b25b211 */ /* 0x000fca00028f0eff */
[----:B--2---:R0:W-:Y:S04]  /*a510*/  @!P3 ST.E.128 desc[UR50][R36.64], R84 ;  /* 0x000000542400b985 */ /* 0x0041e8000c101d32 */
.L_x_510:
[----:B------:R-:W-:Y:S05]  /*a520*/  BSYNC B2 ;  /* 0x0000000000027941 */ /* 0x000fea0003800000 */
.L_x_509:
[----:B------:R-:W-:Y:S01]  /*a530*/  ISETP.NE.AND P3, PT, R29, RZ, PT ;  /* 0x000000ff1d00720c */ /* 0x000fe20003f65270 */
[----:B------:R-:W-:-:S12]  /*a540*/  BSSY B2, `(.L_x_513) ;  /* 0x00000f6000027945 */ /* 0x000fd80003800000 */
[----:B------:R-:W-:Y:S05]  /*a550*/  @!P3 BRA `(.L_x_514) ;  /* 0x0000000c00d0b947 */ /* 0x000fea0003800000 */
[----:B0-----:R-:W5:Y:S04]  /*a560*/  LDL R36, [R1+0x30] ;  /* 0x0000300001247983 */ /* 0x001f680000100800 */
[----:B------:R-:W2:Y:S04]  /*a570*/  LDL R14, [R1+0x34] ;  /* 0x00003400010e7983 */ /* 0x000ea80000100800 */
[----:B------:R-:W2:Y:S01]  /*a580*/  LDL R15, [R1+0x38] ;  /* 0x00003800010f7983 */ /* 0x000ea20000100800 */
[----:B------:R-:W-:-:S04]  /*a590*/  SEL R11, R117, R143, !P1 ;  /* 0x0000008f750b7207 */ /* 0x000fc80004800000 */
[----:B------:R-:W-:-:S04]  /*a5a0*/  SHF.R.S32.HI R12, RZ, 0x1f, R11 ;  /* 0x0000001fff0c7819 */ /* 0x000fc8000001140b */
[----:B------:R-:W-:-:S04]  /*a5b0*/  LEA.HI R11, R12, R11, RZ, 0x5 ;  /* 0x0000000b0c0b7211 */ /* 0x000fc800078f28ff */
[----:B------:R-:W-:-:S04]  /*a5c0*/  LEA.HI.SX32 R11, R11, R112, 0x1b ;  /* 0x000000700b0b7211 */ /* 0x000fc800078fdaff */
[----:B------:R-:W-:-:S04]  /*a5d0*/  SHF.R.S32.HI R12, RZ, 0x1f, R11 ;  /* 0x0000001fff0c7819 */ /* 0x000fc8000001140b */
[----:B------:R-:W-:Y:S02]  /*a5e0*/  LEA.HI R12, R12, R11, RZ, 0x2 ;  /* 0x0000000b0c0c7211 */ /* 0x000fe400078f10ff */
[----:B------:R-:W-:Y:S02]  /*a5f0*/  SHF.L.U32 R11, R11, 0x4, RZ ;  /* 0x000000040b0b7819 */ /* 0x000fe400000006ff */
[----:B------:R-:W-:Y:S02]  /*a600*/  SHF.R.S32.HI R13, RZ, 0x2, R12 ;  /* 0x00000002ff0d7819 */ /* 0x000fe4000001140c */
[----:B----4-:R-:W-:-:S05]  /*a610*/  IADD3 R48, P3, R26, R156, RZ ;  /* 0x0000009c1a307210 */ /* 0x010fca0007f7e0ff */
[----:B---3--:R-:W-:Y:S01]  /*a620*/  IMAD.X R49, R154, 0x1, R108, P3 ;  /* 0x000000019a317824 */ /* 0x008fe200018e066c */
        /* <DEDUP_REMOVED lines=13> */
[----:B------:R-:W-:Y:S01]  /*a700*/  SHF.R.U32.HI R42, RZ, 0x8, R53 ;  /* 0x00000008ff2a7819 */ /* 0x000fe20000011635 */
[----:B0-----:R-:W-:Y:S01]  /*a710*/  IMAD.MOV.U32 R40, RZ, RZ, R13 ;  /* 0x000000ffff287224 */ /* 0x001fe200078e000d */
[----:B------:R-:W-:Y:S01]  /*a720*/  SHF.R.U32.HI R163, RZ, 0x10, R53 ;  /* 0x00000010ffa37819 */ /* 0x000fe20000011635 */
[----:B--2---:R-:W-:Y:S01]  /*a730*/  IMAD.MOV.U32 R51, RZ, RZ, R36 ;  /* 0x000000ffff337224 */ /* 0x004fe200078e0024 */
[--C-:B------:R-:W-:Y:S01]  /*a740*/  SHF.R.U32.HI R86, RZ, 0x8, R41.reuse ;  /* 0x00000008ff567819 */ /* 0x100fe20000011629 */
[----:B------:R-:W-:Y:S01]  /*a750*/  IMAD.SHL.U32 R13, R42, 0x100, RZ ;  /* 0x000001002a0d7824 */ /* 0x000fe200078e00ff */
[----:B------:R-:W-:Y:S01]  /*a760*/  LOP3.LUT R52, R53, 0xff0000ff, RZ, 0xc0, !PT ;  /* 0xff0000ff35347812 */ /* 0x000fe200078ec0ff */
[----:B------:R-:W-:Y:S01]  /*a770*/  IMAD.MOV.U32 R42, RZ, RZ, R38 ;  /* 0x000000ffff2a7224 */ /* 0x000fe200078e0026 */
[----:B------:R-:W-:Y:S02]  /*a780*/  LOP3.LUT R54, R41, 0xff0000ff, RZ, 0xc0, !PT ;  /* 0xff0000ff29367812 */ /* 0x000fe400078ec0ff */
[----:B------:R-:W-:Y:S01]  /*a790*/  SHF.R.U32.HI R85, RZ, 0x10, R41 ;  /* 0x00000010ff557819 */ /* 0x000fe20000011629 */
[----:B------:R-:W-:Y:S01]  /*a7a0*/  IMAD.MOV.U32 R41, RZ, RZ, R14 ;  /* 0x000000ffff297224 */ /* 0x000fe200078e000e */
[----:B------:R-:W-:Y:S01]  /*a7b0*/  SHF.R.U32.HI R127, RZ, 0x8, R55 ;  /* 0x00000008ff7f7819 */ /* 0x000fe20000011637 */
[----:B------:R-:W-:Y:S01]  /*a7c0*/  IMAD.U32 R14, R163, 0x10000, RZ ;  /* 0x00010000a30e7824 */ /* 0x000fe200078e00ff */
[----:B------:R-:W-:-:S02]  /*a7d0*/  LOP3.LUT R53, R55, 0xff0000ff, RZ, 0xc0, !PT ;  /* 0xff0000ff37357812 */ /* 0x000fc400078ec0ff */
[----:B------:R-:W-:Y:S02]  /*a7e0*/  SHF.R.U32.HI R126, RZ, 0x10, R55 ;  /* 0x00000010ff7e7819 */ /* 0x000fe40000011637 */
[--C-:B------:R-:W-:Y:S02]  /*a7f0*/  SHF.R.U32.HI R84, RZ, 0x8, R43.reuse ;  /* 0x00000008ff547819 */ /* 0x100fe4000001162b */
[----:B------:R-:W-:Y:S02]  /*a800*/  LOP3.LUT R55, R43, 0xff0000ff, RZ, 0xc0, !PT ;  /* 0xff0000ff2b377812 */ /* 0x000fe400078ec0ff */
[----:B------:R-:W-:Y:S01]  /*a810*/  SHF.R.U32.HI R87, RZ, 0x10, R43 ;  /* 0x00000010ff577819 */ /* 0x000fe2000001162b */
[----:B------:R-:W-:Y:S01]  /*a820*/  IMAD.SHL.U32 R43, R86, 0x100, RZ ;  /* 0x00000100562b7824 */ /* 0x000fe200078e00ff */
[----:B------:R-:W-:Y:S01]  /*a830*/  LOP3.LUT R13, R52, 0xff00, R13, 0xf8, !PT ;  /* 0x0000ff00340d7812 */ /* 0x000fe200078ef80d */
[----:B------:R-:W-:Y:S01]  /*a840*/  IMAD.SHL.U32 R38, R84, 0x100, RZ ;  /* 0x0000010054267824 */ /* 0x000fe200078e00ff */
[----:B------:R-:W-:Y:S01]  /*a850*/  MOV R50, R12 ;  /* 0x0000000c00327202 */ /* 0x000fe20000000f00 */
[----:B------:R-:W-:Y:S01]  /*a860*/  IMAD.U32 R87, R87, 0x10000, RZ ;  /* 0x0001000057577824 */ /* 0x000fe200078e00ff */
[----:B------:R-:W-:-:S02]  /*a870*/  SHF.L.U32 R12, R127, 0x8, RZ ;  /* 0x000000087f0c7819 */ /* 0x000fc400000006ff */
[----:B------:R-:W-:Y:S01]  /*a880*/  LOP3.LUT R14, R13, 0xff0000, R14, 0xf8, !PT ;  /* 0x00ff00000d0e7812 */ /* 0x000fe200078ef80e */
[----:B------:R-:W-:Y:S01]  /*a890*/  IMAD.U32 R13, R126, 0x10000, RZ ;  /* 0x000100007e0d7824 */ /* 0x000fe200078e00ff */
[----:B------:R-:W-:Y:S02]  /*a8a0*/  LOP3.LUT R36, R54, 0xff00, R43, 0xf8, !PT ;  /* 0x0000ff0036247812 */ /* 0x000fe400078ef82b */
[----:B------:R-:W-:Y:S02]  /*a8b0*/  LOP3.LUT R12, R53, 0xff00, R12, 0xf8, !PT ;  /* 0x0000ff00350c7812 */ /* 0x000fe400078ef80c */
[----:B------:R-:W-:Y:S02]  /*a8c0*/  F2FP.F16.E4M3.UNPACK_B R84, R159.H1 ;  /* 0x0000009fff54723e */ /* 0x000fe400030006ff */
[----:B------:R-:W-:Y:S02]  /*a8d0*/  F2FP.F16.E4M3.UNPACK_B R54, R51.H1 ;  /* 0x00000033ff36723e */ /* 0x000fe400030006ff */
[----:B------:R-:W-:-:S02]  /*a8e0*/  F2FP.F16.E4M3.UNPACK_B R52, R50.H1 ;  /* 0x00000032ff34723e */ /* 0x000fc400030006ff */
[----:B------:R-:W-:Y:S01]  /*a8f0*/  LOP3.LUT R86, R55, 0xff00, R38, 0xf8, !PT ;  /* 0x0000ff0037567812 */ /* 0x000fe200078ef826 */
[----:B------:R-:W-:Y:S01]  /*a900*/  HADD2.F32 R43, -RZ, R54.H0_H0 ;  /* 0x20000036ff2b7230 */ /* 0x000fe20000004100 */
[----:B------:R-:W-:Y:S01]  /*a910*/  LOP3.LUT R12, R12, 0xff0000, R13, 0xf8, !PT ;  /* 0x00ff00000c0c7812 */ /* 0x000fe200078ef80d */
[----:B------:R-:W-:Y:S01]  /*a920*/  HADD2.F32 R13, -RZ, R84.H0_H0 ;  /* 0x20000054ff0d7230 */ /* 0x000fe20000004100 */
[----:B------:R-:W-:Y:S01]  /*a930*/  F2FP.F16.E4M3.UNPACK_B R53, R161.H1 ;  /* 0x000000a1ff35723e */ /* 0x000fe200030006ff */
[----:B------:R-:W-:Y:S01]  /*a940*/  HADD2.F32 R38, -RZ, R52.H0_H0 ;  /* 0x20000034ff267230 */ /* 0x000fe20000004100 */
[----:B------:R-:W-:Y:S01]  /*a950*/  SHF.L.U32 R85, R85, 0x10, RZ ;  /* 0x0000001055557819 */ /* 0x000fe200000006ff */
[----:B------:R-:W-:Y:S02]  /*a960*/  HADD2.F32 R84, -RZ, R84.H1_H1 ;  /* 0x30000054ff547230 */ /* 0x000fe40000004100 */
[----:B------:R-:W-:Y:S01]  /*a970*/  FMUL.FTZ R127, R43, R13 ;  /* 0x0000000d2b7f7220 */ /* 0x000fe20000410000 */
[----:B------:R-:W-:-:S02]  /*a980*/  HADD2.F32 R55, -RZ, R53.H0_H0 ;  /* 0x20000035ff377230 */ /* 0x000fc40000004100 */
[----:B------:R-:W-:Y:S01]  /*a990*/  FMUL.FTZ R126, R38, R13 ;  /* 0x0000000d267e7220 */ /* 0x000fe20000410000 */
[----:B------:R-:W-:Y:S01]  /*a9a0*/  LOP3.LUT R13, R86, 0xff0000, R87, 0xf8, !PT ;  /* 0x00ff0000560d7812 */ /* 0x000fe200078ef857 */
[----:B------:R-:W-:Y:S01]  /*a9b0*/  HADD2.F32 R86, -RZ, R53.H1_H1 ;  /* 0x30000035ff567230 */ /* 0x000fe20000004100 */
[----:B------:R-:W-:Y:S01]  /*a9c0*/  LOP3.LUT R36, R36, 0xff0000, R85, 0xf8, !PT ;  /* 0x00ff000024247812 */ /* 0x000fe200078ef855 */
[-C--:B------:R-:W-:Y:S01]  /*a9d0*/  FFMA.FTZ R38, R38, R55.reuse, -R127 ;  /* 0x0000003726267223 */ /* 0x080fe2000001087f */
[----:B------:R-:W-:Y:S01]  /*a9e0*/  FFMA.FTZ R43, R43, R55, R126 ;  /* 0x000000372b2b7223 */ /* 0x000fe2000001007e */
[----:B------:R-:W-:Y:S01]  /*a9f0*/  HADD2.F32 R53, -RZ, R52.H1_H1 ;  /* 0x30000034ff357230 */ /* 0x000fe20000004100 */
[----:B------:R-:W-:Y:S01]  /*aa00*/  F2FP.F16.E4M3.UNPACK_B R159, R159 ;  /* 0x0000009fff9f723e */ /* 0x000fe200020006ff */
[----:B------:R-:W-:Y:S01]  /*aa10*/  HADD2.F32 R85, -RZ, R54.H1_H1 ;  /* 0x30000036ff557230 */ /* 0x000fe20000004100 */
[----:B------:R-:W-:Y:S02]  /*aa20*/  F2FP.F16.E4M3.UNPACK_B R55, R51 ;  /* 0x00000033ff37723e */ /* 0x000fe400020006ff */
[----:B------:R-:W-:Y:S01]  /*aa30*/  F2FP.F16.E4M3.UNPACK_B R54, R50 ;  /* 0x00000032ff36723e */ /* 0x000fe200020006ff */
[-C--:B------:R-:W-:Y:S01]  /*aa40*/  FMUL.FTZ R126, R53, R84.reuse ;  /* 0x00000054357e7220 */ /* 0x080fe20000410000 */
[----:B------:R-:W-:Y:S01]  /*aa50*/  F2FP.F16.E4M3.UNPACK_B R161, R161 ;  /* 0x000000a1ffa1723e */ /* 0x000fe200020006ff */
[----:B------:R-:W-:Y:S01]  /*aa60*/  FMUL.FTZ R50, R85, R84 ;  /* 0x0000005455327220 */ /* 0x000fe20000410000 */
[----:B------:R-:W-:-:S02]  /*aa70*/  HADD2.F32 R87, -RZ, R159.H0_H0 ;  /* 0x2000009fff577230 */ /* 0x000fc40000004100 */
[----:B------:R-:W-:Y:S02]  /*aa80*/  HADD2.F32 R84, -RZ, R55.H0_H0 ;  /* 0x20000037ff547230 */ /* 0x000fe40000004100 */
[-C--:B------:R-:W-:Y:S01]  /*aa90*/  FFMA.FTZ R51, R53, R86.reuse, -R50 ;  /* 0x0000005635337223 */ /* 0x080fe20000010832 */
[----:B------:R-:W-:Y:S02]  /*aaa0*/  HADD2.F32 R52, -RZ, R54.H0_H0 ;  /* 0x20000036ff347230 */ /* 0x000fe40000004100 */
[----:B------:R-:W-:Y:S01]  /*aab0*/  FFMA.FTZ R50, R85, R86, R126 ;  /* 0x0000005655327223 */ /* 0x000fe2000001007e */
[----:B------:R-:W-:Y:S02]  /*aac0*/  HADD2.F32 R53, -RZ, R161.H0_H0 ;  /* 0x200000a1ff357230 */ /* 0x000fe40000004100 */
[-C--:B------:R-:W-:Y:S01]  /*aad0*/  FMUL.FTZ R127, R84, R87.reuse ;  /* 0x00000057547f7220 */ /* 0x080fe20000410000 */
[----:B------:R-:W-:Y:S02]  /*aae0*/  HADD2.F32 R159, -RZ, R159.H1_H1 ;  /* 0x3000009fff9f7230 */ /* 0x000fe40000004100 */
[----:B------:R-:W-:Y:S01]  /*aaf0*/  FMUL.FTZ R87, R52, R87 ;  /* 0x0000005734577220 */ /* 0x000fe20000410000 */
[----:B------:R-:W-:-:S02]  /*ab00*/  HADD2.F32 R85, -RZ, R55.H1_H1 ;  /* 0x30000037ff557230 */ /* 0x000fc40000004100 */
[-C--:B------:R-:W-:Y:S01]  /*ab10*/  FFMA.FTZ R52, R52, R53.reuse, -R127 ;  /* 0x0000003534347223 */ /* 0x080fe2000001087f */
[----:B------:R-:W-:Y:S01]  /*ab20*/  HADD2.F32 R54, -RZ, R54.H1_H1 ;  /* 0x30000036ff367230 */ /* 0x000fe20000004100 */
[----:B------:R-:W-:Y:S01]  /*ab30*/  F2FP.F16.E4M3.UNPACK_B R127, R160.H1 ;  /* 0x000000a0ff7f723e */ /* 0x000fe200030006ff */
[----:B------:R-:W-:Y:S01]  /*ab40*/  HADD2.F32 R161, -RZ, R161.H1_H1 ;  /* 0x300000a1ffa17230 */ /* 0x000fe20000004100 */
[----:B------:R-:W-:Y:S01]  /*ab50*/  F2FP.F16.E4M3.UNPACK_B R86, R42.H1 ;  /* 0x0000002aff56723e */ /* 0x000fe200030006ff */
[----:B------:R-:W-:Y:S01]  /*ab60*/  FFMA.FTZ R53, R84, R53, R87 ;  /* 0x0000003554357223 */ /* 0x000fe20000010057 */
[-C--:B------:R-:W-:Y:S01]  /*ab70*/  FMUL.FTZ R55, R85, R159.reuse ;  /* 0x0000009f55377220 */ /* 0x080fe20000410000 */
[----:B------:R-:W-:Y:S01]  /*ab80*/  FMUL.FTZ R164, R54, R159 ;  /* 0x0000009f36a47220 */ /* 0x000fe20000410000 */
[----:B------:R-:W-:Y:S01]  /*ab90*/  F2FP.F16.E4M3.UNPACK_B R126, R162.H1 ;  /* 0x000000a2ff7e723e */ /* 0x000fe200030006ff */
[----:B------:R-:W-:Y:S01]  /*aba0*/  HADD2.F32 R166, -RZ, R127.H0_H0 ;  /* 0x2000007fffa67230 */ /* 0x000fe20000004100 */
[----:B------:R-:W-:Y:S01]  /*abb0*/  F2FP.F16.E4M3.UNPACK_B R84, R41.H1 ;  /* 0x00000029ff54723e */ /* 0x000fe200030006ff */
[----:B------:R-:W-:-:S02]  /*abc0*/  HADD2.F32 R87, -RZ, R86.H0_H0 ;  /* 0x20000056ff577230 */ /* 0x000fc40000004100 */
[-C--:B------:R-:W-:Y:S01]  /*abd0*/  FFMA.FTZ R55, R54, R161.reuse, -R55 ;  /* 0x000000a136377223 */ /* 0x080fe20000010837 */
[----:B------:R-:W-:Y:S01]  /*abe0*/  FFMA.FTZ R54, R85, R161, R164 ;  /* 0x000000a155367223 */ /* 0x000fe200000100a4 */
[----:B------:R-:W-:Y:S01]  /*abf0*/  HADD2.F32 R164, -RZ, R126.H0_H0 ;  /* 0x2000007effa47230 */ /* 0x000fe20000004100 */
[----:B------:R-:W-:Y:S01]  /*ac00*/  F2FP.F16.E4M3.UNPACK_B R160, R160 ;  /* 0x000000a0ffa0723e */ /* 0x000fe200020006ff */
[----:B------:R-:W-:Y:S02]  /*ac10*/  HADD2.F32 R85, -RZ, R84.H0_H0 ;  /* 0x20000054ff557230 */ /* 0x000fe40000004100 */
[-C--:B------:R-:W-:Y:S01]  /*ac20*/  FMUL.FTZ R168, R87, R166.reuse ;  /* 0x000000a657a87220 */ /* 0x080fe20000410000 */
[----:B------:R-:W-:Y:S01]  /*ac30*/  HADD2.F32 R127, -RZ, R127.H1_H1 ;  /* 0x3000007fff7f7230 */ /* 0x000fe20000004100 */
[----:B------:R-:W-:Y:S01]  /*ac40*/  F2FP.F16.E4M3.UNPACK_B R41, R41 ;  /* 0x00000029ff29723e */ /* 0x000fe200020006ff */
[----:B------:R-:W-:Y:S02]  /*ac50*/  HADD2.F32 R86, -RZ, R86.H1_H1 ;  /* 0x30000056ff567230 */ /* 0x000fe40000004100 */
[C---:B------:R-:W-:Y:S01]  /*ac60*/  FMUL.FTZ R166, R85.reuse, R166 ;  /* 0x000000a655a67220 */ /* 0x040fe20000410000 */
[----:B------:R-:W-:Y:S01]  /*ac70*/  FFMA.FTZ R168, R85, R164, -R168 ;  /* 0x000000a455a87223 */ /* 0x000fe200000108a8 */
[----:B------:R-:W-:Y:S01]  /*ac80*/  HADD2.F32 R84, -RZ, R84.H1_H1 ;  /* 0x30000054ff547230 */ /* 0x000fe20000004100 */
[----:B------:R-:W-:Y:S01]  /*ac90*/  F2FP.F16.E4M3.UNPACK_B R162, R162 ;  /* 0x000000a2ffa2723e */ /* 0x000fe200020006ff */
[----:B------:R-:W-:-:S02]  /*aca0*/  HADD2.F32 R85, -RZ, R126.H1_H1 ;  /* 0x3000007eff557230 */ /* 0x000fc40000004100 */
[-C--:B------:R-:W-:Y:S01]  /*acb0*/  FMUL.FTZ R159, R86, R127.reuse ;  /* 0x0000007f569f7220 */ /* 0x080fe20000410000 */
[----:B------:R-:W-:Y:S01]  /*acc0*/  FFMA.FTZ R166, R87, R164, R166 ;  /* 0x000000a457a67223 */ /* 0x000fe200000100a6 */
[C---:B------:R-:W-:Y:S01]  /*acd0*/  FMUL.FTZ R127, R84.reuse, R127 ;  /* 0x0000007f547f7220 */ /* 0x040fe20000410000 */
[--C-:B------:R-:W-:Y:S02]  /*ace0*/  HADD2.F32 R87, -RZ, R160.reuse.H0_H0 ;  /* 0x200000a0ff577230 */ /* 0x100fe40000004100 */
[-C--:B------:R-:W-:Y:S01]  /*acf0*/  FFMA.FTZ R159, R84, R85.reuse, -R159 ;  /* 0x00000055549f7223 */ /* 0x080fe2000001089f */
[----:B------:R-:W-:Y:S01]  /*ad00*/  F2FP.F16.E4M3.UNPACK_B R84, R42 ;  /* 0x0000002aff54723e */ /* 0x000fe200020006ff */
[----:B------:R-:W-:Y:S01]  /*ad10*/  FFMA.FTZ R161, R86, R85, R127 ;  /* 0x0000005556a17223 */ /* 0x000fe2000001007f */
[----:B------:R-:W-:Y:S01]  /*ad20*/  HADD2.F32 R42, -RZ, R41.H0_H0 ;  /* 0x20000029ff2a7230 */ /* 0x000fe20000004100 */
[----:B------:R-:W-:Y:S01]  /*ad30*/  F2FP.SATFINITE.E4M3.F32.PACK_AB_MERGE_C R38, R51, R38, RZ ;  /* 0x000000263326723e */ /* 0x000fe200048070ff */
[----:B------:R-:W-:Y:S01]  /*ad40*/  HADD2.F32 R160, -RZ, R160.H1_H1 ;  /* 0x300000a0ffa07230 */ /* 0x000fe20000004100 */
[----:B------:R-:W-:Y:S01]  /*ad50*/  F2FP.F16.E4M3.UNPACK_B R51, R40 ;  /* 0x00000028ff33723e */ /* 0x000fe200020006ff */
[----:B------:R-:W-:-:S02]  /*ad60*/  HADD2.F32 R85, -RZ, R84.H0_H0 ;  /* 0x20000054ff557230 */ /* 0x000fc40000004100 */
[CC--:B------:R-:W-:Y:S01]  /*ad70*/  FMUL.FTZ R126, R42.reuse, R87.reuse ;  /* 0x000000572a7e7220 */ /* 0x0c0fe20000410000 */
[----:B------:R-:W-:Y:S01]  /*ad80*/  HADD2.F32 R41, -RZ, R41.H1_H1 ;  /* 0x30000029ff297230 */ /* 0x000fe20000004100 */
[----:B------:R-:W-:Y:S01]  /*ad90*/  F2FP.SATFINITE.E4M3.F32.PACK_AB_MERGE_C R161, R161, R166, RZ ;  /* 0x000000a6a1a1723e */ /* 0x000fe200048070ff */
[----:B------:R-:W-:Y:S02]  /*ada0*/  HADD2.F32 R86, -RZ, R162.H0_H0 ;  /* 0x200000a2ff567230 */ /* 0x000fe40000004100 */
[----:B------:R-:W-:Y:S01]  /*adb0*/  FMUL.FTZ R127, R85, R87 ;  /* 0x00000057557f7220 */ /* 0x000fe20000410000 */
[----:B------:R-:W-:Y:S02]  /*adc0*/  HADD2.F32 R84, -RZ, R84.H1_H1 ;  /* 0x30000054ff547230 */ /* 0x000fe40000004100 */
[----:B------:R-:W-:Y:S01]  /*add0*/  FMUL.FTZ R87, R41, R160 ;  /* 0x000000a029577220 */ /* 0x000fe20000410000 */
[----:B------:R-:W-:Y:S02]  /*ade0*/  HADD2.F32 R162, -RZ, R162.H1_H1 ;  /* 0x300000a2ffa27230 */ /* 0x000fe40000004100 */
[----:B------:R-:W-:Y:S01]  /*adf0*/  FFMA.FTZ R127, R42, R86, -R127 ;  /* 0x000000562a7f7223 */ /* 0x000fe2000001087f */
[----:B------:R-:W-:Y:S01]  /*ae00*/  F2FP.SATFINITE.E4M3.F32.PACK_AB_MERGE_C R42, R50, R43, RZ ;  /* 0x0000002b322a723e */ /* 0x000fe200048070ff */
[C---:B------:R-:W-:Y:S01]  /*ae10*/  FMUL.FTZ R164, R84.reuse, R160 ;  /* 0x000000a054a47220 */ /* 0x040fe20000410000 */
[----:B------:R-:W-:Y:S01]  /*ae20*/  F2FP.SATFINITE.E4M3.F32.PACK_AB_MERGE_C R43, R55, R52, R38 ;  /* 0x00000034372b723e */ /* 0x000fe20004807026 */
[----:B------:R-:W-:Y:S01]  /*ae30*/  FFMA.FTZ R87, R84, R162, R87 ;  /* 0x000000a254577223 */ /* 0x000fe20000010057 */
[----:B------:R-:W-:Y:S01]  /*ae40*/  F2FP.F16.E4M3.UNPACK_B R84, R37 ;  /* 0x00000025ff54723e */ /* 0x000fe200020006ff */
[----:B------:R-:W-:Y:S01]  /*ae50*/  FFMA.FTZ R126, R85, R86, R126 ;  /* 0x00000056557e7223 */ /* 0x000fe2000001007e */
[----:B------:R-:W-:Y:S01]  /*ae60*/  F2FP.F16.E4M3.UNPACK_B R52, R36 ;  /* 0x00000024ff34723e */ /* 0x000fe200020006ff */
[----:B------:R-:W-:Y:S01]  /*ae70*/  HADD2.F32 R50, -RZ, R51.H0_H0 ;  /* 0x20000033ff327230 */ /* 0x000fe20000004100 */
[----:B------:R-:W-:Y:S01]  /*ae80*/  F2FP.SATFINITE.E4M3.F32.PACK_AB_MERGE_C R42, R54, R53, R42 ;  /* 0x00000035362a723e */ /* 0x000fe2000480702a */
[----:B------:R-:W-:Y:S01]  /*ae90*/  HADD2.F32 R53, -RZ, R84.H0_H0 ;  /* 0x20000054ff357230 */ /* 0x000fe20000004100 */
[----:B------:R-:W-:Y:S01]  /*aea0*/  F2FP.F16.E4M3.UNPACK_B R54, R14 ;  /* 0x0000000eff36723e */ /* 0x000fe200020006ff */
[----:B------:R-:W-:Y:S01]  /*aeb0*/  HADD2.F32 R85, -RZ, R52.H0_H0 ;  /* 0x20000034ff557230 */ /* 0x000fe20000004100 */
[----:B------:R-:W-:Y:S01]  /*aec0*/  F2FP.SATFINITE.E4M3.F32.PACK_AB_MERGE_C R38, R87, R126, R161 ;  /* 0x0000007e5726723e */ /* 0x000fe200048070a1 */
[----:B------:R-:W-:Y:S01]  /*aed0*/  HADD2.F32 R84, -RZ, R84.H1_H1 ;  /* 0x30000054ff547230 */ /* 0x000fe20000004100 */
[----:B------:R-:W-:Y:S01]  /*aee0*/  F2FP.F16.E4M3.UNPACK_B R40, R40.H1 ;  /* 0x00000028ff28723e */ /* 0x000fe200030006ff */
[----:B------:R-:W-:-:S02]  /*aef0*/  HADD2.F32 R55, -RZ, R54.H0_H0 ;  /* 0x20000036ff377230 */ /* 0x000fc40000004100 */
[CC--:B------:R-:W-:Y:S01]  /*af00*/  FMUL.FTZ R87, R53.reuse, R85.reuse ;  /* 0x0000005535577220 */ /* 0x0c0fe20000410000 */
[C---:B------:R-:W-:Y:S01]  /*af10*/  FMUL.FTZ R86, R50.reuse, R85 ;  /* 0x0000005532567220 */ /* 0x040fe20000410000 */
[----:B------:R-:W-:Y:S01]  /*af20*/  HADD2.F32 R85, -RZ, R52.H1_H1 ;  /* 0x30000034ff557230 */ /* 0x000fe20000004100 */
[----:B------:R-:W-:Y:S01]  /*af30*/  F2FP.F16.E4M3.UNPACK_B R14, R14.H1 ;  /* 0x0000000eff0e723e */ /* 0x000fe200030006ff */
[----:B------:R-:W-:Y:S02]  /*af40*/  HADD2.F32 R52, -RZ, R51.H1_H1 ;  /* 0x30000033ff347230 */ /* 0x000fe40000004100 */
[-C--:B------:R-:W-:Y:S01]  /*af50*/  FFMA.FTZ R50, R50, R55.reuse, -R87 ;  /* 0x0000003732327223 */ /* 0x080fe20000010857 */
[----:B------:R-:W-:Y:S01]  /*af60*/  FFMA.FTZ R51, R53, R55, R86 ;  /* 0x0000003735337223 */ /* 0x000fe20000010056 */
[----:B------:R-:W-:Y:S02]  /*af70*/  HADD2.F32 R53, -RZ, R54.H1_H1 ;  /* 0x30000036ff357230 */ /* 0x000fe40000004100 */
[-C--:B------:R-:W-:Y:S01]  /*af80*/  FMUL.FTZ R55, R84, R85.reuse ;  /* 0x0000005554377220 */ /* 0x080fe20000410000 */
[C---:B------:R-:W-:Y:S01]  /*af90*/  FMUL.FTZ R87, R52.reuse, R85 ;  /* 0x0000005534577220 */ /* 0x040fe20000410000 */
[----:B------:R-:W-:Y:S01]  /*afa0*/  F2FP.F16.E4M3.UNPACK_B R54, R37.H1 ;  /* 0x00000025ff36723e */ /* 0x000fe200030006ff */
[----:B------:R-:W-:Y:S01]  /*afb0*/  FFMA.FTZ R164, R41, R162, -R164 ;  /* 0x000000a229a47223 */ /* 0x000fe200000108a4 */
[----:B------:R-:W-:Y:S01]  /*afc0*/  F2FP.F16.E4M3.UNPACK_B R85, R36.H1 ;  /* 0x00000024ff55723e */ /* 0x000fe200030006ff */
[-C--:B------:R-:W-:Y:S01]  /*afd0*/  FFMA.FTZ R37, R52, R53.reuse, -R55 ;  /* 0x0000003534257223 */ /* 0x080fe20000010837 */
[----:B------:R-:W-:Y:S01]  /*afe0*/  FFMA.FTZ R36, R84, R53, R87 ;  /* 0x0000003554247223 */ /* 0x000fe20000010057 */
[----:B------:R-:W-:Y:S01]  /*aff0*/  HADD2.F32 R55, -RZ, R54.H0_H0 ;  /* 0x20000036ff377230 */ /* 0x000fe20000004100 */
[-C--:B------:R-:W-:Y:S01]  /*b000*/  F2FP.F16.E4M3.UNPACK_B R160, R13.reuse.H1 ;  /* 0x0000000dffa0723e */ /* 0x080fe200030006ff */
[----:B------:R-:W-:Y:S01]  /*b010*/  HADD2.F32 R84, -RZ, R85.H0_H0 ;  /* 0x20000055ff547230 */ /* 0x000fe20000004100 */
[----:B------:R-:W-:Y:S01]  /*b020*/  F2FP.SATFINITE.E4M3.F32.PACK_AB_MERGE_C R41, R159, R168, RZ ;  /* 0x000000a89f29723e */ /* 0x000fe200048070ff */
[--C-:B------:R-:W-:Y:S01]  /*b030*/  HADD2.F32 R52, -RZ, R40.reuse.H0_H0 ;  /* 0x20000028ff347230 */ /* 0x100fe20000004100 */
[----:B------:R-:W-:Y:S01]  /*b040*/  F2FP.F16.E4M3.UNPACK_B R159, R13 ;  /* 0x0000000dff9f723e */ /* 0x000fe200020006ff */
[----:B------:R-:W-:-:S02]  /*b050*/  HADD2.F32 R53, -RZ, R40.H1_H1 ;  /* 0x30000028ff357230 */ /* 0x000fc40000004100 */
[CC--:B------:R-:W-:Y:S01]  /*b060*/  FMUL.FTZ R87, R55.reuse, R84.reuse ;  /* 0x0000005437577220 */ /* 0x0c0fe20000410000 */
[----:B------:R-:W-:Y:S02]  /*b070*/  HADD2.F32 R40, -RZ, R14.H0_H0 ;  /* 0x2000000eff287230 */ /* 0x000fe40000004100 */
[----:B------:R-:W-:Y:S01]  /*b080*/  FMUL.FTZ R84, R52, R84 ;  /* 0x0000005434547220 */ /* 0x000fe20000410000 */
[----:B------:R-:W-:Y:S01]  /*b090*/  HADD2.F32 R54, -RZ, R54.H1_H1 ;  /* 0x30000036ff367230 */ /* 0x000fe20000004100 */
[----:B------:R-:W-:Y:S01]  /*b0a0*/  F2FP.F16.E4M3.UNPACK_B R13, R12 ;  /* 0x0000000cff0d723e */ /* 0x000fe200020006ff */
[----:B------:R-:W-:Y:S01]  /*b0b0*/  HADD2.F32 R86, -RZ, R85.H1_H1 ;  /* 0x30000055ff567230 */ /* 0x000fe20000004100 */
[----:B------:R-:W-:Y:S01]  /*b0c0*/  F2FP.SATFINITE.E4M3.F32.PACK_AB_MERGE_C R41, R164, R127, R41 ;  /* 0x0000007fa429723e */ /* 0x000fe20004807029 */
[----:B------:R-:W-:Y:S02]  /*b0d0*/  HADD2.F32 R85, -RZ, R14.H1_H1 ;  /* 0x3000000eff557230 */ /* 0x000fe40000004100 */
[-C--:B------:R-:W-:Y:S01]  /*b0e0*/  FFMA.FTZ R14, R52, R40.reuse, -R87 ;  /* 0x00000028340e7223 */ /* 0x080fe20000010857 */
[----:B------:R-:W-:Y:S01]  /*b0f0*/  FFMA.FTZ R40, R55, R40, R84 ;  /* 0x0000002837287223 */ /* 0x000fe20000010054 */
[-C--:B------:R-:W-:Y:S01]  /*b100*/  FMUL.FTZ R126, R54, R86.reuse ;  /* 0x00000056367e7220 */ /* 0x080fe20000410000 */
[----:B------:R-:W-:Y:S01]  /*b110*/  FMUL.FTZ R55, R53, R86 ;  /* 0x0000005635377220 */ /* 0x000fe20000410000 */
[----:B------:R-:W-:Y:S01]  /*b120*/  F2FP.F16.E4M3.UNPACK_B R52, R15 ;  /* 0x0000000fff34723e */ /* 0x000fe200020006ff */
[----:B------:R-:W-:-:S02]  /*b130*/  HADD2.F32 R163, -RZ, R160.H0_H0 ;  /* 0x200000a0ffa37230 */ /* 0x000fc40000004100 */
[-C--:B------:R-:W-:Y:S01]  /*b140*/  FFMA.FTZ R53, R53, R85.reuse, -R126 ;  /* 0x0000005535357223 */ /* 0x080fe2000001087e */
[----:B------:R-:W-:Y:S01]  /*b150*/  FFMA.FTZ R55, R54, R85, R55 ;  /* 0x0000005536377223 */ /* 0x000fe20000010037 */
[----:B------:R-:W-:Y:S01]  /*b160*/  F2FP.F16.E4M3.UNPACK_B R85, R39.H1 ;  /* 0x00000027ff55723e */ /* 0x000fe200030006ff */
[----:B------:R-:W-:Y:S01]  /*b170*/  HADD2.F32 R161, -RZ, R159.H0_H0 ;  /* 0x2000009fffa17230 */ /* 0x000fe20000004100 */
[----:B------:R-:W-:Y:S01]  /*b180*/  F2FP.F16.E4M3.UNPACK_B R15, R15.H1 ;  /* 0x0000000fff0f723e */ /* 0x000fe200030006ff */
[----:B------:R-:W-:Y:S01]  /*b190*/  HADD2.F32 R160, -RZ, R160.H1_H1 ;  /* 0x300000a0ffa07230 */ /* 0x000fe20000004100 */
[----:B------:R-:W-:Y:S01]  /*b1a0*/  F2FP.F16.E4M3.UNPACK_B R87, R12.H1 ;  /* 0x0000000cff57723e */ /* 0x000fe200030006ff */
[----:B------:R-:W-:Y:S01]  /*b1b0*/  HADD2.F32 R12, -RZ, R85.H0_H0 ;  /* 0x20000055ff0c7230 */ /* 0x000fe20000004100 */
[----:B------:R-:W-:Y:S01]  /*b1c0*/  F2FP.F16.E4M3.UNPACK_B R84, R39 ;  /* 0x00000027ff54723e */ /* 0x000fe200020006ff */
[----:B------:R-:W-:Y:S01]  /*b1d0*/  HADD2.F32 R54, -RZ, R15.H0_H0 ;  /* 0x2000000fff367230 */ /* 0x000fe20000004100 */
[----:B------:R-:W-:Y:S01]  /*b1e0*/  F2FP.SATFINITE.E4M3.F32.PACK_AB_MERGE_C R14, R53, R14, RZ ;  /* 0x0000000e350e723e */ /* 0x000fe200048070ff */
[----:B------:R-:W-:-:S02]  /*b1f0*/  HADD2.F32 R127, -RZ, R87.H0_H0 ;  /* 0x20000057ff7f7230 */ /* 0x000fc40000004100 */
[-C--:B------:R-:W-:Y:S01]  /*b200*/  FMUL.FTZ R165, R12, R163.reuse ;  /* 0x000000a30ca57220 */ /* 0x080fe20000410000 */
[----:B------:R-:W-:Y:S02]  /*b210*/  HADD2.F32 R86, -RZ, R84.H0_H0 ;  /* 0x20000054ff567230 */ /* 0x000fe40000004100 */
[C---:B------:R-:W-:Y:S01]  /*b220*/  FMUL.FTZ R163, R54.reuse, R163 ;  /* 0x000000a336a37220 */ /* 0x040fe20000410000 */
[----:B------:R-:W-:Y:S02]  /*b230*/  HADD2.F32 R85, -RZ, R85.H1_H1 ;  /* 0x30000055ff557230 */ /* 0x000fe40000004100 */
[-C--:B------:R-:W-:Y:S01]  /*b240*/  FFMA.FTZ R165, R54, R127.reuse, -R165 ;  /* 0x0000007f36a57223 */ /* 0x080fe200000108a5 */
[----:B------:R-:W-:Y:S02]  /*b250*/  HADD2.F32 R15, -RZ, R15.H1_H1 ;  /* 0x3000000fff0f7230 */ /* 0x000fe40000004100 */
[----:B------:R-:W-:Y:S01]  /*b260*/  FFMA.FTZ R163, R12, R127, R163 ;  /* 0x0000007f0ca37223 */ /* 0x000fe200000100a3 */
[----:B------:R-:W-:-:S02]  /*b270*/  HADD2.F32 R39, -RZ, R52.H0_H0 ;  /* 0x20000034ff277230 */ /* 0x000fc40000004100 */
[-C--:B------:R-:W-:Y:S01]  /*b280*/  FMUL.FTZ R162, R86, R161.reuse ;  /* 0x000000a156a27220 */ /* 0x080fe20000410000 */
[----:B------:R-:W-:Y:S02]  /*b290*/  HADD2.F32 R126, -RZ, R13.H0_H0 ;  /* 0x2000000dff7e7230 */ /* 0x000fe40000004100 */
[-C--:B------:R-:W-:Y:S01]  /*b2a0*/  FMUL.FTZ R54, R85, R160.reuse ;  /* 0x000000a055367220 */ /* 0x080fe20000410000 */
[----:B------:R-:W-:Y:S02]  /*b2b0*/  HADD2.F32 R84, -RZ, R84.H1_H1 ;  /* 0x30000054ff547230 */ /* 0x000fe40000004100 */
[----:B------:R-:W-:Y:S01]  /*b2c0*/  FMUL.FTZ R160, R15, R160 ;  /* 0x000000a00fa07220 */ /* 0x000fe20000410000 */
[----:B------:R-:W-:Y:S02]  /*b2d0*/  HADD2.F32 R159, -RZ, R159.H1_H1 ;  /* 0x3000009fff9f7230 */ /* 0x000fe40000004100 */
[----:B------:R-:W-:Y:S01]  /*b2e0*/  FMUL.FTZ R161, R39, R161 ;  /* 0x000000a127a17220 */ /* 0x000fe20000410000 */
[----:B------:R-:W-:-:S02]  /*b2f0*/  HADD2.F32 R12, -RZ, R87.H1_H1 ;  /* 0x30000057ff0c7230 */ /* 0x000fc40000004100 */
[----:B------:R-:W-:Y:S01]  /*b300*/  FFMA.FTZ R162, R39, R126, -R162 ;  /* 0x0000007e27a27223 */ /* 0x000fe200000108a2 */
[----:B------:R-:W-:Y:S02]  /*b310*/  HADD2.F32 R52, -RZ, R52.H1_H1 ;  /* 0x30000034ff347230 */ /* 0x000fe40000004100 */
[-C--:B------:R-:W-:Y:S01]  /*b320*/  FMUL.FTZ R39, R84, R159.reuse ;  /* 0x0000009f54277220 */ /* 0x080fe20000410000 */
[----:B------:R-:W-:Y:S02]  /*b330*/  HADD2.F32 R13, -RZ, R13.H1_H1 ;  /* 0x3000000dff0d7230 */ /* 0x000fe40000004100 */
[-C--:B------:R-:W-:Y:S01]  /*b340*/  FFMA.FTZ R54, R15, R12.reuse, -R54 ;  /* 0x0000000c0f367223 */ /* 0x080fe20000010836 */
[----:B------:R-:W-:Y:S01]  /*b350*/  FFMA.FTZ R160, R85, R12, R160 ;  /* 0x0000000c55a07223 */ /* 0x000fe200000100a0 */
[----:B------:R-:W-:Y:S01]  /*b360*/  FMUL.FTZ R159, R52, R159 ;  /* 0x0000009f349f7220 */ /* 0x000fe20000410000 */
[----:B------:R-:W-:Y:S01]  /*b370*/  FFMA.FTZ R161, R86, R126, R161 ;  /* 0x0000007e56a17223 */ /* 0x000fe200000100a1 */
[----:B------:R-:W-:Y:S01]  /*b380*/  FFMA.FTZ R39, R52, R13, -R39 ;  /* 0x0000000d34277223 */ /* 0x000fe20000010827 */
[----:B------:R-:W-:Y:S01]  /*b390*/  F2FP.SATFINITE.E4M3.F32.PACK_AB_MERGE_C R54, R54, R165, RZ ;  /* 0x000000a53636723e */ /* 0x000fe200048070ff */
[----:B------:R-:W-:Y:S01]  /*b3a0*/  FFMA.FTZ R84, R84, R13, R159 ;  /* 0x0000000d54547223 */ /* 0x000fe2000001009f */
[----:B------:R-:W-:Y:S01]  /*b3b0*/  F2FP.SATFINITE.E4M3.F32.PACK_AB_MERGE_C R40, R55, R40, RZ ;  /* 0x000000283728723e */ /* 0x000fe200048070ff */
[----:B------:R-:W-:Y:S01]  /*b3c0*/  IMAD.MOV.U32 R12, RZ, RZ, R43 ;  /* 0x000000ffff0c7224 */ /* 0x000fe200078e002b */
[----:B------:R-:W-:-:S02]  /*b3d0*/  F2FP.SATFINITE.E4M3.F32.PACK_AB_MERGE_C R160, R160, R163, RZ ;  /* 0x000000a3a0a0723e */ /* 0x000fc400048070ff */
[----:B------:R-:W-:Y:S01]  /*b3e0*/  F2FP.SATFINITE.E4M3.F32.PACK_AB_MERGE_C R13, R37, R50, R14 ;  /* 0x00000032250d723e */ /* 0x000fe2000480700e */
[----:B------:R-:W-:Y:S01]  /*b3f0*/  IMAD.MOV.U32 R14, RZ, RZ, R41 ;  /* 0x000000ffff0e7224 */ /* 0x000fe200078e0029 */
[----:B------:R-:W-:Y:S02]  /*b400*/  F2FP.SATFINITE.E4M3.F32.PACK_AB_MERGE_C R15, R39, R162, R54 ;  /* 0x000000a2270f723e */ /* 0x000fe40004807036 */
[----:B------:R-:W-:Y:S01]  /*b410*/  F2FP.SATFINITE.E4M3.F32.PACK_AB_MERGE_C R37, R36, R51, R40 ;  /* 0x000000332425723e */ /* 0x000fe20004807028 */
[----:B------:R-:W-:Y:S01]  /*b420*/  IMAD.MOV.U32 R36, RZ, RZ, R42 ;  /* 0x000000ffff247224 */ /* 0x000fe200078e002a */
[----:B------:R-:W-:-:S07]  /*b430*/  F2FP.SATFINITE.E4M3.F32.PACK_AB_MERGE_C R39, R84, R161, R160 ;  /* 0x000000a15427723e */ /* 0x000fce00048070a0 */
.L_x_516:
[----:B------:R-:W-:Y:S05]  /*b440*/  BSYNC B3 ;  /* 0x0000000000037941 */ /* 0x000fea0003800000 */
.L_x_515:
[----:B------:R-:W-:Y:S01]  /*b450*/  ISETP.GE.AND P3, PT, R11, R136, PT ;  /* 0x000000880b00720c */ /* 0x000fe20003f66270 */
[----:B0-----:R0:W-:-:S12]  /*b460*/  ST.E.128 desc[UR50][R48.64], R12 ;  /* 0x0000000c30007985 */ /* 0x0011d8000c101d32 */
[----:B------:R-:W-:-:S04]  /*b470*/  @!P3 IADD3 R40, P5, R156, R11, RZ ;  /* 0x0000000b9c28b210 */ /* 0x000fc80007fbe0ff */
[----:B------:R-:W-:-:S05]  /*b480*/  @!P3 LEA.HI.X.SX32 R41, R11, R154, 0x1, P5 ;  /* 0x0000009a0b29b211 */ /* 0x000fca00028f0eff */
[----:B--2---:R0:W-:Y:S04]  /*b490*/  @!P3 ST.E.128 desc[UR50][R40.64], R36 ;  /* 0x000000242800b985 */ /* 0x0041e8000c101d32 */
.L_x_514:
[----:B------:R-:W-:Y:S05]  /*b4a0*/  BSYNC B2 ;  /* 0x0000000000027941 */ /* 0x000fea0003800000 */
.L_x_513:
[----:B------:R-:W-:-:S13]  /*b4b0*/  ISETP.NE.AND P3, PT, R30, RZ, PT ;  /* 0x000000ff1e00720c */ /* 0x000fda0003f65270 */
[----:B------:R-:W-:Y:S05]  /*b4c0*/  @!P3 BRA `(.L_x_508) ;  /* 0x0000000c00d0b947 */ /* 0x000fea0003800000 */
[----:B0-----:R-:W5:Y:S04]  /*b4d0*/  LDL R36, [R1+0x30] ;  /* 0x0000300001247983 */ /* 0x001f680000100800 */
[----:B------:R-:W2:Y:S04]  /*b4e0*/  LDL R14, [R1+0x34] ;  /* 0x00003400010e7983 */ /* 0x000ea80000100800 */
[----:B------:R-:W2:Y:S01]  /*b4f0*/  LDL R15, [R1+0x38] ;  /* 0x00003800010f7983 */ /* 0x000ea20000100800 */
[----:B------:R-:W-:-:S04]  /*b500*/  ISETP.NE.AND P5, PT, R114, RZ, PT ;  /* 0x000000ff7200720c */ /* 0x000fc80003fa5270 */
        /* <DEDUP_REMOVED lines=23> */
[--C-:B------:R-:W-:Y:S01]  /*b680*/  SHF.R.U32.HI R43, RZ, 0x8, R81.reuse ;  /* 0x00000008ff2b7819 */ /* 0x100fe20000011651 */
[----:B0-----:R-:W-:Y:S01]  /*b690*/  IMAD.MOV.U32 R46, RZ, RZ, R12 ;  /* 0x000000ffff2e7224 */ /* 0x001fe200078e000c */
[----:B------:R-:W-:Y:S01]  /*b6a0*/  SHF.R.U32.HI R55, RZ, 0x10, R81 ;  /* 0x00000010ff377819 */ /* 0x000fe20000011651 */
[----:B--2---:R-:W-:Y:S01]  /*b6b0*/  IMAD.MOV.U32 R48, RZ, RZ, R36 ;  /* 0x000000ffff307224 */ /* 0x004fe200078e0024 */
[----:B------:R-:W-:Y:S01]  /*b6c0*/  LOP3.LUT R49, R81, 0xff0000ff, RZ, 0xc0, !PT ;  /* 0xff0000ff51317812 */ /* 0x000fe200078ec0ff */
[----:B------:R-:W-:Y:S01]  /*b6d0*/  IMAD.SHL.U32 R12, R43, 0x100, RZ ;  /* 0x000001002b0c7824 */ /* 0x000fe200078e00ff */
[----:B------:R-:W-:Y:S01]  /*b6e0*/  SHF.R.U32.HI R53, RZ, 0x8, R83 ;  /* 0x00000008ff357819 */ /* 0x000fe20000011653 */
[----:B------:R-:W-:Y:S01]  /*b6f0*/  IMAD.MOV.U32 R43, RZ, RZ, R14 ;  /* 0x000000ffff2b7224 */ /* 0x000fe200078e000e */
[----:B------:R-:W-:Y:S01]  /*b700*/  SHF.R.U32.HI R52, RZ, 0x8, R45 ;  /* 0x00000008ff347819 */ /* 0x000fe2000001162d */
[----:B------:R-:W-:Y:S01]  /*b710*/  IMAD.U32 R14, R55, 0x10000, RZ ;  /* 0x00010000370e7824 */ /* 0x000fe200078e00ff */
[----:B------:R-:W-:-:S02]  /*b720*/  SHF.R.U32.HI R50, RZ, 0x8, R47 ;  /* 0x00000008ff327819 */ /* 0x000fc4000001162f */
[----:B------:R-:W-:Y:S02]  /*b730*/  LOP3.LUT R49, R49, 0xff00, R12, 0xf8, !PT ;  /* 0x0000ff0031317812 */ /* 0x000fe400078ef80c */
[----:B------:R-:W-:Y:S01]  /*b740*/  SHF.R.U32.HI R81, RZ, 0x10, R83 ;  /* 0x00000010ff517819 */ /* 0x000fe20000011653 */
[----:B------:R-:W-:Y:S01]  /*b750*/  IMAD.SHL.U32 R36, R50, 0x100, RZ ;  /* 0x0000010032247824 */ /* 0x000fe200078e00ff */
[----:B------:R-:W-:Y:S02]  /*b760*/  LOP3.LUT R51, R83, 0xff0000ff, RZ, 0xc0, !PT ;  /* 0xff0000ff53337812 */ /* 0x000fe400078ec0ff */
[----:B------:R-:W-:Y:S02]  /*b770*/  SHF.R.U32.HI R80, RZ, 0x10, R45 ;  /* 0x00000010ff507819 */ /* 0x000fe4000001162d */
[----:B------:R-:W-:Y:S02]  /*b780*/  LOP3.LUT R44, R45, 0xff0000ff, RZ, 0xc0, !PT ;  /* 0xff0000ff2d2c7812 */ /* 0x000fe400078ec0ff */
[----:B------:R-:W-:Y:S01]  /*b790*/  MOV R42, R13 ;  /* 0x0000000d002a7202 */ /* 0x000fe20000000f00 */
[----:B------:R-:W-:Y:S01]  /*b7a0*/  IMAD.SHL.U32 R13, R52, 0x100, RZ ;  /* 0x00000100340d7824 */ /* 0x000fe200078e00ff */
[----:B------:R-:W-:-:S02]  /*b7b0*/  SHF.L.U32 R12, R53, 0x8, RZ ;  /* 0x00000008350c7819 */ /* 0x000fc400000006ff */
[----:B------:R-:W-:Y:S02]  /*b7c0*/  SHF.R.U32.HI R54, RZ, 0x10, R47 ;  /* 0x00000010ff367819 */ /* 0x000fe4000001162f */
[----:B------:R-:W-:Y:S02]  /*b7d0*/  LOP3.LUT R45, R47, 0xff0000ff, RZ, 0xc0, !PT ;  /* 0xff0000ff2f2d7812 */ /* 0x000fe400078ec0ff */
[----:B------:R-:W-:Y:S01]  /*b7e0*/  LOP3.LUT R14, R49, 0xff0000, R14, 0xf8, !PT ;  /* 0x00ff0000310e7812 */ /* 0x000fe200078ef80e */
[----:B------:R-:W-:Y:S01]  /*b7f0*/  IMAD.U32 R54, R54, 0x10000, RZ ;  /* 0x0001000036367824 */ /* 0x000fe200078e00ff */
[----:B------:R-:W-:Y:S02]  /*b800*/  F2FP.F16.E4M3.UNPACK_B R52, R153.H1 ;  /* 0x00000099ff34723e */ /* 0x000fe400030006ff */
[----:B------:R-:W-:Y:S02]  /*b810*/  F2FP.F16.E4M3.UNPACK_B R49, R48.H1 ;  /* 0x00000030ff31723e */ /* 0x000fe400030006ff */
[----:B------:R-:W-:-:S02]  /*b820*/  F2FP.F16.E4M3.UNPACK_B R47, R46.H1 ;  /* 0x0000002eff2f723e */ /* 0x000fc400030006ff */
[----:B------:R-:W-:Y:S01]  /*b830*/  LOP3.LUT R51, R51, 0xff00, R12, 0xf8, !PT ;  /* 0x0000ff0033337812 */ /* 0x000fe200078ef80c */
[----:B------:R-:W-:Y:S01]  /*b840*/  IMAD.U32 R12, R81, 0x10000, RZ ;  /* 0x00010000510c7824 */ /* 0x000fe200078e00ff */
[----:B------:R-:W-:Y:S01]  /*b850*/  LOP3.LUT R53, R44, 0xff00, R13, 0xf8, !PT ;  /* 0x0000ff002c357812 */ /* 0x000fe200078ef80d */
[----:B------:R-:W-:Y:S01]  /*b860*/  HADD2.F32 R13, -RZ, R52.H0_H0 ;  /* 0x20000034ff0d7230 */ /* 0x000fe20000004100 */
[----:B------:R-:W-:Y:S01]  /*b870*/  LOP3.LUT R55, R45, 0xff00, R36, 0xf8, !PT ;  /* 0x0000ff002d377812 */ /* 0x000fe200078ef824 */
[----:B------:R-:W-:Y:S01]  /*b880*/  HADD2.F32 R45, -RZ, R49.H0_H0 ;  /* 0x20000031ff2d7230 */ /* 0x000fe20000004100 */
[----:B------:R-:W-:Y:S01]  /*b890*/  F2FP.F16.E4M3.UNPACK_B R50, R157.H1 ;  /* 0x0000009dff32723e */ /* 0x000fe200030006ff */
[--C-:B------:R-:W-:Y:S01]  /*b8a0*/  HADD2.F32 R44, -RZ, R47.reuse.H0_H0 ;  /* 0x2000002fff2c7230 */ /* 0x100fe20000004100 */
[----:B------:R-:W-:Y:S01]  /*b8b0*/  LOP3.LUT R12, R51, 0xff0000, R12, 0xf8, !PT ;  /* 0x00ff0000330c7812 */ /* 0x000fe200078ef80c */
[----:B------:R-:W-:Y:S01]  /*b8c0*/  HADD2.F32 R47, -RZ, R47.H1_H1 ;  /* 0x3000002fff2f7230 */ /* 0x000fe20000004100 */
[----:B------:R-:W-:Y:S01]  /*b8d0*/  SHF.L.U32 R36, R80, 0x10, RZ ;  /* 0x0000001050247819 */ /* 0x000fe200000006ff */
[----:B------:R-:W-:-:S02]  /*b8e0*/  HADD2.F32 R51, -RZ, R50.H0_H0 ;  /* 0x20000032ff337230 */ /* 0x000fc40000004100 */
[-C--:B------:R-:W-:Y:S01]  /*b8f0*/  FMUL.FTZ R81, R45, R13.reuse ;  /* 0x0000000d2d517220 */ /* 0x080fe20000410000 */
[C---:B------:R-:W-:Y:S01]  /*b900*/  FMUL.FTZ R80, R44.reuse, R13 ;  /* 0x0000000d2c507220 */ /* 0x040fe20000410000 */
[----:B------:R-:W-:Y:S01]  /*b910*/  LOP3.LUT R36, R53, 0xff0000, R36, 0xf8, !PT ;  /* 0x00ff000035247812 */ /* 0x000fe200078ef824 */
[----:B------:R-:W-:Y:S02]  /*b920*/  HADD2.F32 R53, -RZ, R50.H1_H1 ;  /* 0x30000032ff357230 */ /* 0x000fe40000004100 */
[-C--:B------:R-:W-:Y:S01]  /*b930*/  FFMA.FTZ R44, R44, R51.reuse, -R81 ;  /* 0x000000332c2c7223 */ /* 0x080fe20000010851 */
[----:B------:R-:W-:Y:S01]  /*b940*/  FFMA.FTZ R45, R45, R51, R80 ;  /* 0x000000332d2d7223 */ /* 0x000fe20000010050 */
[----:B------:R-:W-:Y:S01]  /*b950*/  HADD2.F32 R51, -RZ, R52.H1_H1 ;  /* 0x30000034ff337230 */ /* 0x000fe20000004100 */
[----:B------:R-:W-:Y:S01]  /*b960*/  F2FP.F16.E4M3.UNPACK_B R153, R153 ;  /* 0x00000099ff99723e */ /* 0x000fe200020006ff */
[----:B------:R-:W-:Y:S01]  /*b970*/  HADD2.F32 R52, -RZ, R49.H1_H1 ;  /* 0x30000031ff347230 */ /* 0x000fe20000004100 */
[----:B------:R-:W-:-:S02]  /*b980*/  F2FP.F16.E4M3.UNPACK_B R49, R48 ;  /* 0x00000030ff31723e */ /* 0x000fc400020006ff */
[----:B------:R-:W-:Y:S02]  /*b990*/  F2FP.F16.E4M3.UNPACK_B R50, R46 ;  /* 0x0000002eff32723e */ /* 0x000fe400020006ff */
[----:B------:R-:W-:Y:S01]  /*b9a0*/  LOP3.LUT R13, R55, 0xff0000, R54, 0xf8, !PT ;  /* 0x00ff0000370d7812 */ /* 0x000fe200078ef836 */
[C---:B------:R-:W-:Y:S01]  /*b9b0*/  FMUL.FTZ R46, R52.reuse, R51 ;  /* 0x00000033342e7220 */ /* 0x040fe20000410000 */
[----:B------:R-:W-:Y:S01]  /*b9c0*/  F2FP.F16.E4M3.UNPACK_B R157, R157 ;  /* 0x0000009dff9d723e */ /* 0x000fe200020006ff */
[C---:B------:R-:W-:Y:S01]  /*b9d0*/  FMUL.FTZ R55, R47.reuse, R51 ;  /* 0x000000332f377220 */ /* 0x040fe20000410000 */
[----:B------:R-:W-:Y:S02]  /*b9e0*/  HADD2.F32 R54, -RZ, R153.H0_H0 ;  /* 0x20000099ff367230 */ /* 0x000fe40000004100 */
[-C--:B------:R-:W-:Y:S01]  /*b9f0*/  FFMA.FTZ R47, R47, R53.reuse, -R46 ;  /* 0x000000352f2f7223 */ /* 0x080fe2000001082e */
[----:B------:R-:W-:Y:S02]  /*ba00*/  HADD2.F32 R51, -RZ, R49.H0_H0 ;  /* 0x20000031ff337230 */ /* 0x000fe40000004100 */
[----:B------:R-:W-:Y:S01]  /*ba10*/  FFMA.FTZ R46, R52, R53, R55 ;  /* 0x00000035342e7223 */ /* 0x000fe20000010037 */
[----:B------:R-:W-:-:S02]  /*ba20*/  HADD2.F32 R48, -RZ, R50.H0_H0 ;  /* 0x20000032ff307230 */ /* 0x000fc40000004100 */
[----:B------:R-:W-:Y:S02]  /*ba30*/  HADD2.F32 R53, -RZ, R157.H0_H0 ;  /* 0x2000009dff357230 */ /* 0x000fe40000004100 */
[CC--:B------:R-:W-:Y:S01]  /*ba40*/  FMUL.FTZ R55, R51.reuse, R54.reuse ;  /* 0x0000003633377220 */ /* 0x0c0fe20000410000 */
[----:B------:R-:W-:Y:S02]  /*ba50*/  HADD2.F32 R153, -RZ, R153.H1_H1 ;  /* 0x30000099ff997230 */ /* 0x000fe40000004100 */
[C---:B------:R-:W-:Y:S01]  /*ba60*/  FMUL.FTZ R54, R48.reuse, R54 ;  /* 0x0000003630367220 */ /* 0x040fe20000410000 */
[----:B------:R-:W-:Y:S02]  /*ba70*/  HADD2.F32 R52, -RZ, R49.H1_H1 ;  /* 0x30000031ff347230 */ /* 0x000fe40000004100 */
[-C--:B------:R-:W-:Y:S01]  /*ba80*/  FFMA.FTZ R48, R48, R53.reuse, -R55 ;  /* 0x0000003530307223 */ /* 0x080fe20000010837 */
[----:B------:R-:W-:Y:S02]  /*ba90*/  HADD2.F32 R50, -RZ, R50.H1_H1 ;  /* 0x30000032ff327230 */ /* 0x000fe40000004100 */
[----:B------:R-:W-:Y:S01]  /*baa0*/  FFMA.FTZ R49, R51, R53, R54 ;  /* 0x0000003533317223 */ /* 0x000fe20000010036 */
[----:B------:R-:W-:-:S02]  /*bab0*/  HADD2.F32 R157, -RZ, R157.H1_H1 ;  /* 0x3000009dff9d7230 */ /* 0x000fc40000004100 */
[----:B------:R-:W-:Y:S01]  /*bac0*/  FMUL.FTZ R55, R52, R153 ;  /* 0x0000009934377220 */ /* 0x000fe20000410000 */
[----:B------:R-:W-:Y:S01]  /*bad0*/  F2FP.F16.E4M3.UNPACK_B R51, R155.H1 ;  /* 0x0000009bff33723e */ /* 0x000fe200030006ff */
[C---:B------:R-:W-:Y:S01]  /*bae0*/  FMUL.FTZ R153, R50.reuse, R153 ;  /* 0x0000009932997220 */ /* 0x040fe20000410000 */
[----:B------:R-:W-:Y:S01]  /*baf0*/  F2FP.F16.E4M3.UNPACK_B R53, R38.H1 ;  /* 0x00000026ff35723e */ /* 0x000fe200030006ff */
[----:B------:R-:W-:Y:S01]  /*bb00*/  FFMA.FTZ R83, R50, R157, -R55 ;  /* 0x0000009d32537223 */ /* 0x000fe20000010837 */
[----:B------:R-:W-:Y:S01]  /*bb10*/  F2FP.F16.E4M3.UNPACK_B R55, R158.H1 ;  /* 0x0000009eff37723e */ /* 0x000fe200030006ff */
[----:B------:R-:W-:Y:S01]  /*bb20*/  HADD2.F32 R80, -RZ, R51.H0_H0 ;  /* 0x20000033ff507230 */ /* 0x000fe20000004100 */
[----:B------:R-:W-:Y:S01]  /*bb30*/  F2FP.F16.E4M3.UNPACK_B R50, R43.H1 ;  /* 0x0000002bff32723e */ /* 0x000fe200030006ff */
[----:B------:R-:W-:Y:S02]  /*bb40*/  HADD2.F32 R54, -RZ, R53.H0_H0 ;  /* 0x20000035ff367230 */ /* 0x000fe40000004100 */
[----:B------:R-:W-:Y:S01]  /*bb50*/  FFMA.FTZ R82, R52, R157, R153 ;  /* 0x0000009d34527223 */ /* 0x000fe20000010099 */
[----:B------:R-:W-:Y:S01]  /*bb60*/  HADD2.F32 R81, -RZ, R51.H1_H1 ;  /* 0x30000033ff517230 */ /* 0x000fe20000004100 */
[----:B------:R-:W-:Y:S01]  /*bb70*/  F2FP.F16.E4M3.UNPACK_B R155, R155 ;  /* 0x0000009bff9b723e */ /* 0x000fe200020006ff */
[----:B------:R-:W-:-:S02]  /*bb80*/  HADD2.F32 R51, -RZ, R50.H0_H0 ;  /* 0x20000032ff337230 */ /* 0x000fc40000004100 */
[-C--:B------:R-:W-:Y:S01]  /*bb90*/  FMUL.FTZ R84, R54, R80.reuse ;  /* 0x0000005036547220 */ /* 0x080fe20000410000 */
[----:B------:R-:W-:Y:S01]  /*bba0*/  HADD2.F32 R52, -RZ, R55.H0_H0 ;  /* 0x20000037ff347230 */ /* 0x000fe20000004100 */
[----:B------:R-:W-:Y:S01]  /*bbb0*/  F2FP.F16.E4M3.UNPACK_B R43, R43 ;  /* 0x0000002bff2b723e */ /* 0x000fe200020006ff */
[----:B------:R-:W-:Y:S02]  /*bbc0*/  HADD2.F32 R53, -RZ, R53.H1_H1 ;  /* 0x30000035ff357230 */ /* 0x000fe40000004100 */
[C---:B------:R-:W-:Y:S01]  /*bbd0*/  FMUL.FTZ R85, R51.reuse, R80 ;  /* 0x0000005033557220 */ /* 0x040fe20000410000 */
[----:B------:R-:W-:Y:S02]  /*bbe0*/  HADD2.F32 R50, -RZ, R50.H1_H1 ;  /* 0x30000032ff327230 */ /* 0x000fe40000004100 */
[----:B------:R-:W-:Y:S01]  /*bbf0*/  FFMA.FTZ R84, R51, R52, -R84 ;  /* 0x0000003433547223 */ /* 0x000fe20000010854 */
[----:B------:R-:W-:Y:S02]  /*bc00*/  HADD2.F32 R55, -RZ, R55.H1_H1 ;  /* 0x30000037ff377230 */ /* 0x000fe40000004100 */
[CC--:B------:R-:W-:Y:S01]  /*bc10*/  FMUL.FTZ R51, R53.reuse, R81.reuse ;  /* 0x0000005135337220 */ /* 0x0c0fe20000410000 */
[----:B------:R-:W-:Y:S01]  /*bc20*/  F2FP.F16.E4M3.UNPACK_B R158, R158 ;  /* 0x0000009eff9e723e */ /* 0x000fe200020006ff */
[----:B------:R-:W-:Y:S01]  /*bc30*/  FMUL.FTZ R80, R50, R81 ;  /* 0x0000005132507220 */ /* 0x000fe20000410000 */
[----:B------:R-:W-:Y:S01]  /*bc40*/  FFMA.FTZ R85, R54, R52, R85 ;  /* 0x0000003436557223 */ /* 0x000fe20000010055 */
[-C--:B------:R-:W-:Y:S01]  /*bc50*/  FFMA.FTZ R81, R50, R55.reuse, -R51 ;  /* 0x0000003732517223 */ /* 0x080fe20000010833 */
[----:B------:R-:W-:Y:S01]  /*bc60*/  F2FP.F16.E4M3.UNPACK_B R50, R38 ;  /* 0x00000026ff32723e */ /* 0x000fe200020006ff */
[----:B------:R-:W-:Y:S01]  /*bc70*/  FFMA.FTZ R86, R53, R55, R80 ;  /* 0x0000003735567223 */ /* 0x000fe20000010050 */
[--C-:B------:R-:W-:Y:S01]  /*bc80*/  HADD2.F32 R53, -RZ, R155.reuse.H0_H0 ;  /* 0x2000009bff357230 */ /* 0x100fe20000004100 */
[----:B------:R-:W-:Y:S01]  /*bc90*/  F2FP.SATFINITE.E4M3.F32.PACK_AB_MERGE_C R44, R47, R44, RZ ;  /* 0x0000002c2f2c723e */ /* 0x000fe200048070ff */
[----:B------:R-:W-:Y:S01]  /*bca0*/  HADD2.F32 R155, -RZ, R155.H1_H1 ;  /* 0x3000009bff9b7230 */ /* 0x000fe20000004100 */
[----:B------:R-:W-:Y:S01]  /*bcb0*/  F2FP.SATFINITE.E4M3.F32.PACK_AB_MERGE_C R46, R46, R45, RZ ;  /* 0x0000002d2e2e723e */ /* 0x000fe200048070ff */
[--C-:B------:R-:W-:Y:S01]  /*bcc0*/  HADD2.F32 R51, -RZ, R50.reuse.H0_H0 ;  /* 0x20000032ff337230 */ /* 0x100fe20000004100 */
[----:B------:R-:W-:Y:S01]  /*bcd0*/  F2FP.SATFINITE.E4M3.F32.PACK_AB_MERGE_C R45, R83, R48, R44 ;  /* 0x00000030532d723e */ /* 0x000fe2000480702c */
[----:B------:R-:W-:Y:S01]  /*bce0*/  HADD2.F32 R38, -RZ, R43.H0_H0 ;  /* 0x2000002bff267230 */ /* 0x000fe20000004100 */
[----:B------:R-:W-:Y:S01]  /*bcf0*/  F2FP.F16.E4M3.UNPACK_B R48, R36 ;  /* 0x00000024ff30723e */ /* 0x000fe200020006ff */
[----:B------:R-:W-:-:S02]  /*bd00*/  HADD2.F32 R50, -RZ, R50.H1_H1 ;  /* 0x30000032ff327230 */ /* 0x000fc40000004100 */
[-C--:B------:R-:W-:Y:S01]  /*bd10*/  FMUL.FTZ R55, R51, R53.reuse ;  /* 0x0000003533377220 */ /* 0x080fe20000410000 */
[----:B------:R-:W-:Y:S02]  /*bd20*/  HADD2.F32 R43, -RZ, R43.H1_H1 ;  /* 0x3000002bff2b7230 */ /* 0x000fe40000004100 */
[----:B------:R-:W-:Y:S01]  /*bd30*/  FMUL.FTZ R54, R38, R53 ;  /* 0x0000003526367220 */ /* 0x000fe20000410000 */
[--C-:B------:R-:W-:Y:S02]  /*bd40*/  HADD2.F32 R52, -RZ, R158.reuse.H0_H0 ;  /* 0x2000009eff347230 */ /* 0x100fe40000004100 */
[-C--:B------:R-:W-:Y:S01]  /*bd50*/  FMUL.FTZ R80, R50, R155.reuse ;  /* 0x0000009b32507220 */ /* 0x080fe20000410000 */
[----:B------:R-:W-:Y:S02]  /*bd60*/  HADD2.F32 R158, -RZ, R158.H1_H1 ;  /* 0x3000009eff9e7230 */ /* 0x000fe40000004100 */
[----:B------:R-:W-:Y:S01]  /*bd70*/  FMUL.FTZ R155, R43, R155 ;  /* 0x0000009b2b9b7220 */ /* 0x000fe20000410000 */
[----:B------:R-:W-:Y:S01]  /*bd80*/  F2FP.F16.E4M3.UNPACK_B R47, R42 ;  /* 0x0000002aff2f723e */ /* 0x000fe200020006ff */
[-C--:B------:R-:W-:Y:S01]  /*bd90*/  FFMA.FTZ R55, R38, R52.reuse, -R55 ;  /* 0x0000003426377223 */ /* 0x080fe20000010837 */
[----:B------:R-:W-:Y:S01]  /*bda0*/  FFMA.FTZ R38, R51, R52, R54 ;  /* 0x0000003433267223 */ /* 0x000fe20000010036 */
[-C--:B------:R-:W-:Y:S01]  /*bdb0*/  FFMA.FTZ R155, R50, R158.reuse, R155 ;  /* 0x0000009e329b7223 */ /* 0x080fe2000001009b */
[----:B------:R-:W-:Y:S01]  /*bdc0*/  F2FP.F16.E4M3.UNPACK_B R50, R37 ;  /* 0x00000025ff32723e */ /* 0x000fe200020006ff */
[----:B------:R-:W-:Y:S01]  /*bdd0*/  FFMA.FTZ R80, R43, R158, -R80 ;  /* 0x0000009e2b507223 */ /* 0x000fe20000010850 */
[----:B------:R-:W-:Y:S01]  /*bde0*/  F2FP.SATFINITE.E4M3.F32.PACK_AB_MERGE_C R44, R82, R49, R46 ;  /* 0x00000031522c723e */ /* 0x000fe2000480702e */
[----:B------:R-:W-:Y:S01]  /*bdf0*/  HADD2.F32 R53, -RZ, R48.H0_H0 ;  /* 0x20000030ff357230 */ /* 0x000fe20000004100 */
[----:B------:R-:W-:Y:S01]  /*be00*/  F2FP.SATFINITE.E4M3.F32.PACK_AB_MERGE_C R43, R81, R84, RZ ;  /* 0x00000054512b723e */ /* 0x000fe200048070ff */
[--C-:B------:R-:W-:Y:S01]  /*be10*/  HADD2.F32 R49, -RZ, R50.reuse.H0_H0 ;  /* 0x20000032ff317230 */ /* 0x100fe20000004100 */
[----:B------:R-:W-:Y:S01]  /*be20*/  F2FP.F16.E4M3.UNPACK_B R51, R14 ;  /* 0x0000000eff33723e */ /* 0x000fe200020006ff */
[----:B------:R-:W-:Y:S01]  /*be30*/  HADD2.F32 R46, -RZ, R47.H0_H0 ;  /* 0x2000002fff2e7230 */ /* 0x000fe20000004100 */
[----:B------:R-:W-:Y:S01]  /*be40*/  F2FP.SATFINITE.E4M3.F32.PACK_AB_MERGE_C R43, R80, R55, R43 ;  /* 0x00000037502b723e */ /* 0x000fe2000480702b */
[----:B------:R-:W-:-:S02]  /*be50*/  HADD2.F32 R50, -RZ, R50.H1_H1 ;  /* 0x30000032ff327230 */ /* 0x000fc40000004100 */
[CC--:B------:R-:W-:Y:S01]  /*be60*/  FMUL.FTZ R55, R49.reuse, R53.reuse ;  /* 0x0000003531377220 */ /* 0x0c0fe20000410000 */
[----:B------:R-:W-:Y:S02]  /*be70*/  HADD2.F32 R52, -RZ, R51.H0_H0 ;  /* 0x20000033ff347230 */ /* 0x000fe40000004100 */
[C---:B------:R-:W-:Y:S01]  /*be80*/  FMUL.FTZ R54, R46.reuse, R53 ;  /* 0x000000352e367220 */ /* 0x040fe20000410000 */
[----:B------:R-:W-:Y:S01]  /*be90*/  HADD2.F32 R53, -RZ, R48.H1_H1 ;  /* 0x30000030ff357230 */ /* 0x000fe20000004100 */
[----:B------:R-:W-:Y:S01]  /*bea0*/  F2FP.F16.E4M3.UNPACK_B R42, R42.H1 ;  /* 0x0000002aff2a723e */ /* 0x000fe200030006ff */
[----:B------:R-:W-:Y:S02]  /*beb0*/  HADD2.F32 R48, -RZ, R47.H1_H1 ;  /* 0x3000002fff307230 */ /* 0x000fe40000004100 */
[-C--:B------:R-:W-:Y:S01]  /*bec0*/  FFMA.FTZ R46, R46, R52.reuse, -R55 ;  /* 0x000000342e2e7223 */ /* 0x080fe20000010837 */
[----:B------:R-:W-:Y:S01]  /*bed0*/  FFMA.FTZ R47, R49, R52, R54 ;  /* 0x00000034312f7223 */ /* 0x000fe20000010036 */
[----:B------:R-:W-:-:S02]  /*bee0*/  HADD2.F32 R51, -RZ, R51.H1_H1 ;  /* 0x30000033ff337230 */ /* 0x000fc40000004100 */
[-C--:B------:R-:W-:Y:S01]  /*bef0*/  FMUL.FTZ R55, R50, R53.reuse ;  /* 0x0000003532377220 */ /* 0x080fe20000410000 */
[----:B------:R-:W-:Y:S01]  /*bf00*/  FMUL.FTZ R53, R48, R53 ;  /* 0x0000003530357220 */ /* 0x000fe20000410000 */
[----:B------:R-:W-:Y:S02]  /*bf10*/  F2FP.F16.E4M3.UNPACK_B R49, R37.H1 ;  /* 0x00000025ff31723e */ /* 0x000fe400030006ff */
[----:B------:R-:W-:Y:S01]  /*bf20*/  F2FP.F16.E4M3.UNPACK_B R52, R36.H1 ;  /* 0x00000024ff34723e */ /* 0x000fe200030006ff */
[-C--:B------:R-:W-:Y:S01]  /*bf30*/  FFMA.FTZ R36, R50, R51.reuse, R53 ;  /* 0x0000003332247223 */ /* 0x080fe20000010035 */
[----:B------:R-:W-:Y:S01]  /*bf40*/  FFMA.FTZ R37, R48, R51, -R55 ;  /* 0x0000003330257223 */ /* 0x000fe20000010837 */
[--C-:B------:R-:W-:Y:S01]  /*bf50*/  HADD2.F32 R50, -RZ, R49.reuse.H0_H0 ;  /* 0x20000031ff327230 */ /* 0x100fe20000004100 */
[----:B------:R-:W-:Y:S01]  /*bf60*/  F2FP.F16.E4M3.UNPACK_B R14, R14.H1 ;  /* 0x0000000eff0e723e */ /* 0x000fe200030006ff */
[----:B------:R-:W-:Y:S01]  /*bf70*/  HADD2.F32 R48, -RZ, R42.H0_H0 ;  /* 0x2000002aff307230 */ /* 0x000fe20000004100 */
[----:B------:R-:W-:Y:S01]  /*bf80*/  F2FP.SATFINITE.E4M3.F32.PACK_AB_MERGE_C R85, R86, R85, RZ ;  /* 0x000000555655723e */ /* 0x000fe200048070ff */
[----:B------:R-:W-:-:S02]  /*bf90*/  HADD2.F32 R49, -RZ, R49.H1_H1 ;  /* 0x30000031ff317230 */ /* 0x000fc40000004100 */
[--C-:B------:R-:W-:Y:S01]  /*bfa0*/  HADD2.F32 R54, -RZ, R52.reuse.H1_H1 ;  /* 0x30000034ff367230 */ /* 0x100fe20000004100 */
[----:B------:R-:W-:Y:S01]  /*bfb0*/  F2FP.SATFINITE.E4M3.F32.PACK_AB_MERGE_C R38, R155, R38, R85 ;  /* 0x000000269b26723e */ /* 0x000fe20004807055 */
[----:B------:R-:W-:Y:S02]  /*bfc0*/  HADD2.F32 R53, -RZ, R52.H0_H0 ;  /* 0x20000034ff357230 */ /* 0x000fe40000004100 */
[----:B------:R-:W-:Y:S02]  /*bfd0*/  HADD2.F32 R42, -RZ, R42.H1_H1 ;  /* 0x3000002aff2a7230 */ /* 0x000fe40000004100 */
[----:B------:R-:W-:Y:S01]  /*bfe0*/  FMUL.FTZ R81, R49, R54 ;  /* 0x0000003631517220 */ /* 0x000fe20000410000 */
[--C-:B------:R-:W-:Y:S02]  /*bff0*/  HADD2.F32 R51, -RZ, R14.reuse.H0_H0 ;  /* 0x2000000eff337230 */ /* 0x100fe40000004100 */
[----:B------:R-:W-:Y:S01]  /*c000*/  FMUL.FTZ R55, R50, R53 ;  /* 0x0000003532377220 */ /* 0x000fe20000410000 */
[----:B------:R-:W-:-:S02]  /*c010*/  HADD2.F32 R52, -RZ, R14.H1_H1 ;  /* 0x3000000eff347230 */ /* 0x000fc40000004100 */
[----:B------:R-:W-:Y:S01]  /*c020*/  FMUL.FTZ R54, R42, R54 ;  /* 0x000000362a367220 */ /* 0x000fe20000410000 */
[C---:B------:R-:W-:Y:S01]  /*c030*/  FMUL.FTZ R53, R48.reuse, R53 ;  /* 0x0000003530357220 */ /* 0x040fe20000410000 */
[----:B------:R-:W-:Y:S01]  /*c040*/  FFMA.FTZ R82, R48, R51, -R55 ;  /* 0x0000003330527223 */ /* 0x000fe20000010837 */
[----:B------:R-:W-:Y:S01]  /*c050*/  F2FP.F16.E4M3.UNPACK_B R55, R13.H1 ;  /* 0x0000000dff37723e */ /* 0x000fe200030006ff */
[-C--:B------:R-:W-:Y:S01]  /*c060*/  FFMA.FTZ R84, R49, R52.reuse, R54 ;  /* 0x0000003431547223 */ /* 0x080fe20000010036 */
[----:B------:R-:W-:Y:S01]  /*c070*/  F2FP.F16.E4M3.UNPACK_B R49, R39.H1 ;  /* 0x00000027ff31723e */ /* 0x000fe200030006ff */
[----:B------:R-:W-:Y:S01]  /*c080*/  FFMA.FTZ R83, R50, R51, R53 ;  /* 0x0000003332537223 */ /* 0x000fe20000010035 */
[----:B------:R-:W-:Y:S01]  /*c090*/  F2FP.F16.E4M3.UNPACK_B R14, R15 ;  /* 0x0000000fff0e723e */ /* 0x000fe200020006ff */
[----:B------:R-:W-:Y:S01]  /*c0a0*/  FFMA.FTZ R85, R42, R52, -R81 ;  /* 0x000000342a557223 */ /* 0x000fe20000010851 */
[----:B------:R-:W-:Y:S01]  /*c0b0*/  F2FP.F16.E4M3.UNPACK_B R54, R13 ;  /* 0x0000000dff36723e */ /* 0x000fe200020006ff */
[----:B------:R-:W-:Y:S01]  /*c0c0*/  HADD2.F32 R81, -RZ, R55.H0_H0 ;  /* 0x20000037ff517230 */ /* 0x000fe20000004100 */
[----:B------:R-:W-:Y:S01]  /*c0d0*/  F2FP.F16.E4M3.UNPACK_B R48, R39 ;  /* 0x00000027ff30723e */ /* 0x000fe200020006ff */
[----:B------:R-:W-:Y:S01]  /*c0e0*/  HADD2.F32 R39, -RZ, R14.H0_H0 ;  /* 0x2000000eff277230 */ /* 0x000fe20000004100 */
[----:B------:R-:W-:Y:S01]  /*c0f0*/  F2FP.F16.E4M3.UNPACK_B R15, R15.H1 ;  /* 0x0000000fff0f723e */ /* 0x000fe200030006ff */
[----:B------:R-:W-:Y:S01]  /*c100*/  HADD2.F32 R80, -RZ, R54.H0_H0 ;  /* 0x20000036ff507230 */ /* 0x000fe20000004100 */
[-C--:B------:R-:W-:Y:S01]  /*c110*/  F2FP.F16.E4M3.UNPACK_B R13, R12.reuse ;  /* 0x0000000cff0d723e */ /* 0x080fe200020006ff */
[----:B------:R-:W-:Y:S01]  /*c120*/  HADD2.F32 R50, -RZ, R48.H0_H0 ;  /* 0x20000030ff327230 */ /* 0x000fe20000004100 */
[----:B------:R-:W-:Y:S01]  /*c130*/  F2FP.F16.E4M3.UNPACK_B R51, R12.H1 ;  /* 0x0000000cff33723e */ /* 0x000fe200030006ff */
[----:B------:R-:W-:-:S02]  /*c140*/  HADD2.F32 R12, -RZ, R49.H0_H0 ;  /* 0x20000031ff0c7230 */ /* 0x000fc40000004100 */
[-C--:B------:R-:W-:Y:S01]  /*c150*/  FMUL.FTZ R87, R39, R80.reuse ;  /* 0x0000005027577220 */ /* 0x080fe20000410000 */
[----:B------:R-:W-:Y:S02]  /*c160*/  HADD2.F32 R42, -RZ, R15.H0_H0 ;  /* 0x2000000fff2a7230 */ /* 0x000fe40000004100 */
[----:B------:R-:W-:Y:S01]  /*c170*/  FMUL.FTZ R86, R50, R80 ;  /* 0x0000005032567220 */ /* 0x000fe20000410000 */
[----:B------:R-:W-:Y:S02]  /*c180*/  HADD2.F32 R53, -RZ, R51.H0_H0 ;  /* 0x20000033ff357230 */ /* 0x000fe40000004100 */
[-C--:B------:R-:W-:Y:S01]  /*c190*/  FMUL.FTZ R127, R12, R81.reuse ;  /* 0x000000510c7f7220 */ /* 0x080fe20000410000 */
[----:B------:R-:W-:Y:S02]  /*c1a0*/  HADD2.F32 R52, -RZ, R13.H0_H0 ;  /* 0x2000000dff347230 */ /* 0x000fe40000004100 */
[----:B------:R-:W-:Y:S01]  /*c1b0*/  FMUL.FTZ R81, R42, R81 ;  /* 0x000000512a517220 */ /* 0x000fe20000410000 */
[----:B------:R-:W-:-:S02]  /*c1c0*/  HADD2.F32 R49, -RZ, R49.H1_H1 ;  /* 0x30000031ff317230 */ /* 0x000fc40000004100 */
[-C--:B------:R-:W-:Y:S01]  /*c1d0*/  FFMA.FTZ R127, R42, R53.reuse, -R127 ;  /* 0x000000352a7f7223 */ /* 0x080fe2000001087f */
[----:B------:R-:W-:Y:S02]  /*c1e0*/  HADD2.F32 R42, -RZ, R55.H1_H1 ;  /* 0x30000037ff2a7230 */ /* 0x000fe40000004100 */
[-C--:B------:R-:W-:Y:S01]  /*c1f0*/  FFMA.FTZ R86, R39, R52.reuse, -R86 ;  /* 0x0000003427567223 */ /* 0x080fe20000010856 */
[----:B------:R-:W-:Y:S02]  /*c200*/  HADD2.F32 R15, -RZ, R15.H1_H1 ;  /* 0x3000000fff0f7230 */ /* 0x000fe40000004100 */
[----:B------:R-:W-:Y:S01]  /*c210*/  FFMA.FTZ R87, R50, R52, R87 ;  /* 0x0000003432577223 */ /* 0x000fe20000010057 */
[----:B------:R-:W-:Y:S01]  /*c220*/  FFMA.FTZ R81, R12, R53, R81 ;  /* 0x000000350c517223 */ /* 0x000fe20000010051 */
[----:B------:R-:W-:Y:S02]  /*c230*/  HADD2.F32 R48, -RZ, R48.H1_H1 ;  /* 0x30000030ff307230 */ /* 0x000fe40000004100 */
[----:B------:R-:W-:Y:S01]  /*c240*/  FMUL.FTZ R50, R49, R42 ;  /* 0x0000002a31327220 */ /* 0x000fe20000410000 */
[----:B------:R-:W-:-:S02]  /*c250*/  HADD2.F32 R39, -RZ, R54.H1_H1 ;  /* 0x30000036ff277230 */ /* 0x000fc40000004100 */
[----:B------:R-:W-:Y:S01]  /*c260*/  FMUL.FTZ R42, R15, R42 ;  /* 0x0000002a0f2a7220 */ /* 0x000fe20000410000 */
[----:B------:R-:W-:Y:S01]  /*c270*/  HADD2.F32 R14, -RZ, R14.H1_H1 ;  /* 0x3000000eff0e7230 */ /* 0x000fe20000004100 */
[----:B------:R-:W-:Y:S01]  /*c280*/  F2FP.SATFINITE.E4M3.F32.PACK_AB_MERGE_C R82, R85, R82, RZ ;  /* 0x000000525552723e */ /* 0x000fe200048070ff */
[----:B------:R-:W-:Y:S02]  /*c290*/  HADD2.F32 R12, -RZ, R51.H1_H1 ;  /* 0x30000033ff0c7230 */ /* 0x000fe40000004100 */
[-C--:B------:R-:W-:Y:S01]  /*c2a0*/  FMUL.FTZ R51, R48, R39.reuse ;  /* 0x0000002730337220 */ /* 0x080fe20000410000 */
[----:B------:R-:W-:Y:S02]  /*c2b0*/  HADD2.F32 R13, -RZ, R13.H1_H1 ;  /* 0x3000000dff0d7230 */ /* 0x000fe40000004100 */
[----:B------:R-:W-:Y:S01]  /*c2c0*/  FMUL.FTZ R39, R14, R39 ;  /* 0x000000270e277220 */ /* 0x000fe20000410000 */
[----:B------:R-:W-:Y:S01]  /*c2d0*/  F2FP.SATFINITE.E4M3.F32.PACK_AB_MERGE_C R83, R84, R83, RZ ;  /* 0x000000535453723e */ /* 0x000fe200048070ff */
[-C--:B------:R-:W-:Y:S01]  /*c2e0*/  FFMA.FTZ R50, R15, R12.reuse, -R50 ;  /* 0x0000000c0f327223 */ /* 0x080fe20000010832 */
[----:B------:R-:W-:Y:S01]  /*c2f0*/  FFMA.FTZ R42, R49, R12, R42 ;  /* 0x0000000c312a7223 */ /* 0x000fe2000001002a */
[-C--:B------:R-:W-:Y:S01]  /*c300*/  FFMA.FTZ R51, R14, R13.reuse, -R51 ;  /* 0x0000000d0e337223 */ /* 0x080fe20000010833 */
[----:B------:R-:W-:Y:S01]  /*c310*/  FFMA.FTZ R48, R48, R13, R39 ;  /* 0x0000000d30307223 */ /* 0x000fe20000010027 */
[----:B------:R-:W-:Y:S01]  /*c320*/  F2FP.SATFINITE.E4M3.F32.PACK_AB_MERGE_C R13, R37, R46, R82 ;  /* 0x0000002e250d723e */ /* 0x000fe20004807052 */
[----:B------:R-:W-:Y:S01]  /*c330*/  IMAD.MOV.U32 R12, RZ, RZ, R45 ;  /* 0x000000ffff0c7224 */ /* 0x000fe200078e002d */
[----:B------:R-:W-:Y:S01]  /*c340*/  F2FP.SATFINITE.E4M3.F32.PACK_AB_MERGE_C R50, R50, R127, RZ ;  /* 0x0000007f3232723e */ /* 0x000fe200048070ff */
[----:B------:R-:W-:Y:S01]  /*c350*/  IMAD.MOV.U32 R14, RZ, RZ, R43 ;  /* 0x000000ffff0e7224 */ /* 0x000fe200078e002b */
[----:B------:R-:W-:-:S02]  /*c360*/  F2FP.SATFINITE.E4M3.F32.PACK_AB_MERGE_C R42, R42, R81, RZ ;  /* 0x000000512a2a723e */ /* 0x000fc400048070ff */
[----:B------:R-:W-:Y:S01]  /*c370*/  F2FP.SATFINITE.E4M3.F32.PACK_AB_MERGE_C R37, R36, R47, R83 ;  /* 0x0000002f2425723e */ /* 0x000fe20004807053 */
[----:B------:R-:W-:Y:S01]  /*c380*/  IMAD.MOV.U32 R36, RZ, RZ, R44 ;  /* 0x000000ffff247224 */ /* 0x000fe200078e002c */
[----:B------:R-:W-:Y:S02]  /*c390*/  F2FP.SATFINITE.E4M3.F32.PACK_AB_MERGE_C R15, R51, R86, R50 ;  /* 0x00000056330f723e */ /* 0x000fe40004807032 */
[----:B------:R-:W-:-:S07]  /*c3a0*/  F2FP.SATFINITE.E4M3.F32.PACK_AB_MERGE_C R39, R48, R87, R42 ;  /* 0x000000573027723e */ /* 0x000fce000480702a */
.L_x_518:
[----:B------:R-:W-:Y:S05]  /*c3b0*/  BSYNC B2 ;  /* 0x0000000000027941 */ /* 0x000fea0003800000 */
.L_x_517:
[----:B------:R-:W-:Y:S01]  /*c3c0*/  ISETP.GE.AND P3, PT, R11, R136, PT ;  /* 0x000000880b00720c */ /* 0x000fe20003f66270 */
[----:B0-----:R0:W-:-:S12]  /*c3d0*/  ST.E.128 desc[UR50][R40.64], R12 ;  /* 0x0000000c28007985 */ /* 0x0011d8000c101d32 */
[----:B------:R-:W-:-:S04]  /*c3e0*/  @!P3 IADD3 R42, P5, R156, R11, RZ ;  /* 0x0000000b9c2ab210 */ /* 0x000fc80007fbe0ff */
[----:B------:R-:W-:-:S05]  /*c3f0*/  @!P3 LEA.HI.X.SX32 R43, R11, R154, 0x1, P5 ;  /* 0x0000009a0b2bb211 */ /* 0x000fca00028f0eff */
[----:B--2---:R0:W-:Y:S04]  /*c400*/  @!P3 ST.E.128 desc[UR50][R42.64], R36 ;  /* 0x000000242a00b985 */ /* 0x0041e8000c101d32 */
.L_x_508:
[----:B------:R-:W-:Y:S05]  /*c410*/  BSYNC B1 ;  /* 0x0000000000017941 */ /* 0x000fea0003800000 */
.L_x_507:
[----:B------:R-:W-:-:S03]  /*c420*/  UMOV UR4, 0xffffffff ;  /* 0xffffffff00047882 */ /* 0x000fc60000000000 */
[----:B------:R-:W-:Y:S05]  /*c430*/  BRA.DIV UR4, `(.L_x_519) ;  /* 0x000001ee04087947 */ /* 0x000fea000b800000 */
[----:B------:R0:W0:Y:S04]  /*c440*/  SHFL.IDX PT, R44, R119, 0x1, 0x1e1f ;  /* 0x003e1f00772c7f89 */ /* 0x00002800000e0000 */
[----:B--2---:R-:W2:Y:S02]  /*c450*/  SHFL.IDX PT, R120, R120, 0x1, 0x1e1f ;  /* 0x003e1f0078787f89 */ /* 0x004ea400000e0000 */
.L_x_792:
[----:B------:R-:W-:Y:S05]  /*c460*/  @P4 BRA `(.L_x_476) ;  /* 0x00000034008c4947 */ /* 0x000fea0003800000 */
[----:B------:R-:W-:Y:S01]  /*c470*/  ISETP.NE.AND P3, PT, R28, RZ, PT ;  /* 0x000000ff1c00720c */ /* 0x000fe20003f65270 */
[----:B------:R-:W-:-:S12]  /*c480*/  BSSY B1, `(.L_x_520) ;  /* 0x00000f4000017945 */ /* 0x000fd80003800000 */
[----:B------:R-:W-:Y:S05]  /*c490*/  @!P3 BRA `(.L_x_521) ;  /* 0x0000000c00c8b947 */ /* 0x000fea0003800000 */
[----:B0-----:R-:W5:Y:S04]  /*c4a0*/  LDL R15, [R1+0x40] ;  /* 0x00004000010f7983 */ /* 0x001f680000100800 */
[----:B------:R-:W3:Y:S01]  /*c4b0*/  LDL R14, [R1+0x44] ;  /* 0x00004400010e7983 */ /* 0x000ee20000100800 */
[----:B------:R-:W-:Y:S01]  /*c4c0*/  SEL R11, R117, R143, !P0 ;  /* 0x0000008f750b7207 */ /* 0x000fe20004000000 */
[----:B------:R-:W-:Y:S01]  /*c4d0*/  BSSY B2, `(.L_x_522) ;  /* 0x00000e9000027945 */ /* 0x000fe20003800000 */
[----:B--2---:R-:W-:Y:S02]  /*c4e0*/  IADD3 R40, P3, R21, R120, RZ ;  /* 0x0000007815287210 */ /* 0x004fe40007f7e0ff */
[----:B------:R-:W-:Y:S02]  /*c4f0*/  SHF.R.S32.HI R12, RZ, 0x1f, R11 ;  /* 0x0000001fff0c7819 */ /* 0x000fe4000001140b */
[----:B------:R-:W-:-:S02]  /*c500*/  IADD3.X R41, R44, R109, RZ, P3, !PT ;  /* 0x0000006d2c297210 */ /* 0x000fc40001ffe4ff */
[----:B------:R-:W-:Y:S02]  /*c510*/  LEA.HI R12, R12, R11, RZ, 0x5 ;  /* 0x0000000b0c0c7211 */ /* 0x000fe400078f28ff */
[----:B------:R-:W-:Y:S02]  /*c520*/  ISETP.GE.AND P3, PT, R16, R116, PT ;  /* 0x000000741000720c */ /* 0x000fe40003f66270 */
[----:B------:R-:W-:-:S04]  /*c530*/  LEA.HI.SX32 R12, R12, R113, 0x1b ;  /* 0x000000710c0c7211 */ /* 0x000fc800078fdaff */
[----:B------:R-:W-:-:S04]  /*c540*/  SHF.R.S32.HI R11, RZ, 0x1f, R12 ;  /* 0x0000001fff0b7819 */ /* 0x000fc8000001140c */
[----:B------:R-:W-:Y:S01]  /*c550*/  LEA.HI R13, R11, R12, RZ, 0x2 ;  /* 0x0000000c0b0d7211 */ /* 0x000fe200078f10ff */
[----:B------:R-:W-:-:S03]  /*c560*/  IMAD.SHL.U32 R11, R12, 0x10, RZ ;  /* 0x000000100c0b7824 */ /* 0x000fc600078e00ff */
[----:B------:R-:W-:Y:S02]  /*c570*/  SHF.R.S32.HI R12, RZ, 0x2, R13 ;  /* 0x00000002ff0c7819 */ /* 0x000fe4000001140d */
[----:B-----5:R-:W-:-:S04]  /*c580*/  LOP3.LUT R13, R15, 0x30, R11, 0xf8, !PT ;  /* 0x000000300f0d7812 */ /* 0x020fc800078ef80b */
[----:B------:R-:W-:Y:S01]  /*c590*/  LOP3.LUT R13, R13, R0, RZ, 0x3c, !PT ;  /* 0x000000000d0d7212 */ /* 0x000fe200078e3cff */
[----:B---3--:R-:W-:-:S04]  /*c5a0*/  IMAD R12, R12, 0x2800, R14 ;  /* 0x000028000c0c7824 */ /* 0x008fc800078e020e */
        /* <DEDUP_REMOVED lines=12> */
[----:B------:R-:W-:Y:S01]  /*c670*/  SHF.R.U32.HI R58, RZ, 0x10, R69 ;  /* 0x00000010ff3a7819 */ /* 0x000fe20000011645 */
[----:B------:R-:W-:Y:S01]  /*c680*/  IMAD.SHL.U32 R12, R43, 0x100, RZ ;  /* 0x000001002b0c7824 */ /* 0x000fe200078e00ff */
[----:B------:R-:W-:Y:S01]  /*c690*/  SHF.R.U32.HI R49, RZ, 0x8, R57 ;  /* 0x00000008ff317819 */ /* 0x000fe20000011639 */
[----:B------:R-:W-:Y:S01]  /*c6a0*/  IMAD.MOV.U32 R43, RZ, RZ, R14 ;  /* 0x000000ffff2b7224 */ /* 0x000fe200078e000e */
[----:B------:R-:W-:Y:S01]  /*c6b0*/  LOP3.LUT R45, R69, 0xff0000ff, RZ, 0xc0, !PT ;  /* 0xff0000ff452d7812 */ /* 0x000fe200078ec0ff */
[----:B------:R-:W-:Y:S01]  /*c6c0*/  IMAD.SHL.U32 R14, R52, 0x100, RZ ;  /* 0x00000100340e7824 */ /* 0x000fe200078e00ff */
[----:B------:R-:W-:Y:S01]  /*c6d0*/  SHF.R.U32.HI R55, RZ, 0x8, R71 ;  /* 0x00000008ff377819 */ /* 0x000fe20000011647 */
[----:B------:R-:W-:Y:S01]  /*c6e0*/  IMAD.SHL.U32 R49, R49, 0x100, RZ ;  /* 0x0000010031317824 */ /* 0x000fe200078e00ff */
[----:B------:R-:W-:Y:S01]  /*c6f0*/  MOV R42, R13 ;  /* 0x0000000d002a7202 */ /* 0x000fe20000000f00 */
[----:B------:R-:W-:Y:S01]  /*c700*/  IMAD.U32 R13, R58, 0x10000, RZ ;  /* 0x000100003a0d7824 */ /* 0x000fe200078e00ff */
[----:B------:R-:W-:-:S02]  /*c710*/  LOP3.LUT R51, R59, 0xff0000ff, RZ, 0xc0, !PT ;  /* 0xff0000ff3b337812 */ /* 0x000fc400078ec0ff */
[----:B------:R-:W-:Y:S02]  /*c720*/  SHF.R.U32.HI R54, RZ, 0x10, R71 ;  /* 0x00000010ff367819 */ /* 0x000fe40000011647 */
[----:B------:R-:W-:Y:S02]  /*c730*/  LOP3.LUT R12, R45, 0xff00, R12, 0xf8, !PT ;  /* 0x0000ff002d0c7812 */ /* 0x000fe400078ef80c */
[----:B------:R-:W-:Y:S02]  /*c740*/  LOP3.LUT R48, R57, 0xff0000ff, RZ, 0xc0, !PT ;  /* 0xff0000ff39307812 */ /* 0x000fe400078ec0ff */
[----:B------:R-:W-:Y:S02]  /*c750*/  LOP3.LUT R46, R71, 0xff0000ff, RZ, 0xc0, !PT ;  /* 0xff0000ff472e7812 */ /* 0x000fe400078ec0ff */
[----:B------:R-:W-:Y:S02]  /*c760*/  SHF.L.U32 R45, R55, 0x8, RZ ;  /* 0x00000008372d7819 */ /* 0x000fe400000006ff */
[----:B------:R-:W-:-:S02]  /*c770*/  LOP3.LUT R55, R51, 0xff00, R14, 0xf8, !PT ;  /* 0x0000ff0033377812 */ /* 0x000fc400078ef80e */
[----:B------:R-:W-:Y:S01]  /*c780*/  LOP3.LUT R14, R12, 0xff0000, R13, 0xf8, !PT ;  /* 0x00ff00000c0e7812 */ /* 0x000fe200078ef80d */
[----:B------:R-:W-:Y:S01]  /*c790*/  IMAD.U32 R12, R54, 0x10000, RZ ;  /* 0x00010000360c7824 */ /* 0x000fe200078e00ff */
[----:B------:R-:W-:Y:S02]  /*c7a0*/  LOP3.LUT R36, R48, 0xff00, R49, 0xf8, !PT ;  /* 0x0000ff0030247812 */ /* 0x000fe400078ef831 */
[----:B------:R-:W-:Y:S02]  /*c7b0*/  LOP3.LUT R45, R46, 0xff00, R45, 0xf8, !PT ;  /* 0x0000ff002e2d7812 */ /* 0x000fe400078ef82d */
[----:B------:R-:W-:Y:S02]  /*c7c0*/  F2FP.F16.E4M3.UNPACK_B R54, R149.H1 ;  /* 0x00000095ff36723e */ /* 0x000fe400030006ff */
[----:B------:R-:W-:Y:S02]  /*c7d0*/  F2FP.F16.E4M3.UNPACK_B R51, R50.H1 ;  /* 0x00000032ff33723e */ /* 0x000fe400030006ff */
[----:B------:R-:W-:Y:S01]  /*c7e0*/  F2FP.F16.E4M3.UNPACK_B R48, R47.H1 ;  /* 0x0000002fff30723e */ /* 0x000fe200030006ff */
[----:B------:R-:W-:Y:S01]  /*c7f0*/  HADD2.F32 R13, -RZ, R54.H0_H0 ;  /* 0x20000036ff0d7230 */ /* 0x000fe20000004100 */
[----:B------:R-:W-:Y:S01]  /*c800*/  SHF.R.U32.HI R56, RZ, 0x10, R59 ;  /* 0x00000010ff387819 */ /* 0x000fe2000001163b */
[----:B------:R-:W-:Y:S01]  /*c810*/  HADD2.F32 R46, -RZ, R51.H0_H0 ;  /* 0x20000033ff2e7230 */ /* 0x000fe20000004100 */
[----:B------:R-:W-:Y:S01]  /*c820*/  LOP3.LUT R12, R45, 0xff0000, R12, 0xf8, !PT ;  /* 0x00ff00002d0c7812 */ /* 0x000fe200078ef80c */
[----:B------:R-:W-:Y:S01]  /*c830*/  HADD2.F32 R45, -RZ, R48.H0_H0 ;  /* 0x20000030ff2d7230 */ /* 0x000fe20000004100 */
[----:B------:R-:W-:Y:S01]  /*c840*/  F2FP.F16.E4M3.UNPACK_B R49, R151.H1 ;  /* 0x00000097ff31723e */ /* 0x000fe200030006ff */
[----:B------:R-:W-:Y:S01]  /*c850*/  IMAD.U32 R56, R56, 0x10000, RZ ;  /* 0x0001000038387824 */ /* 0x000fe200078e00ff */
[----:B------:R-:W-:Y:S01]  /*c860*/  SHF.R.U32.HI R53, RZ, 0x10, R57 ;  /* 0x00000010ff357819 */ /* 0x000fe20000011639 */
[-C--:B------:R-:W-:Y:S01]  /*c870*/  FMUL.FTZ R58, R46, R13.reuse ;  /* 0x0000000d2e3a7220 */ /* 0x080fe20000410000 */
[----:B------:R-:W-:Y:S01]  /*c880*/  FMUL.FTZ R57, R45, R13 ;  /* 0x0000000d2d397220 */ /* 0x000fe20000410000 */
[----:B------:R-:W-:Y:S01]  /*c890*/  HADD2.F32 R52, -RZ, R49.H0_H0 ;  /* 0x20000031ff347230 */ /* 0x000fe20000004100 */
[----:B------:R-:W-:-:S02]  /*c8a0*/  SHF.L.U32 R53, R53, 0x10, RZ ;  /* 0x0000001035357819 */ /* 0x000fc400000006ff */
        /* <DEDUP_REMOVED lines=8> */
[----:B------:R-:W-:Y:S01]  /*c930*/  F2FP.F16.E4M3.UNPACK_B R50, R50 ;  /* 0x00000032ff32723e */ /* 0x000fe200020006ff */
[----:B------:R-:W-:Y:S01]  /*c940*/  HADD2.F32 R49, -RZ, R48.H1_H1 ;  /* 0x30000030ff317230 */ /* 0x000fe20000004100 */
[----:B------:R-:W-:Y:S01]  /*c950*/  F2FP.F16.E4M3.UNPACK_B R47, R47 ;  /* 0x0000002fff2f723e */ /* 0x000fe200020006ff */
[----:B------:R-:W-:-:S02]  /*c960*/  HADD2.F32 R54, -RZ, R149.H0_H0 ;  /* 0x20000095ff367230 */ /* 0x000fc40000004100 */
[C---:B------:R-:W-:Y:S01]  /*c970*/  FMUL.FTZ R56, R52.reuse, R55 ;  /* 0x0000003734387220 */ /* 0x040fe20000410000 */
[----:B------:R-:W-:Y:S01]  /*c980*/  F2FP.F16.E4M3.UNPACK_B R151, R151 ;  /* 0x00000097ff97723e */ /* 0x000fe200020006ff */
[C---:B------:R-:W-:Y:S01]  /*c990*/  FMUL.FTZ R55, R49.reuse, R55 ;  /* 0x0000003731377220 */ /* 0x040fe20000410000 */
[----:B------:R-:W-:Y:S02]  /*c9a0*/  HADD2.F32 R51, -RZ, R50.H0_H0 ;  /* 0x20000032ff337230 */ /* 0x000fe40000004100 */
[-C--:B------:R-:W-:Y:S01]  /*c9b0*/  FFMA.FTZ R68, R49, R53.reuse, -R56 ;  /* 0x0000003531447223 */ /* 0x080fe20000010838 */
[----:B------:R-:W-:Y:S02]  /*c9c0*/  HADD2.F32 R48, -RZ, R47.H0_H0 ;  /* 0x2000002fff307230 */ /* 0x000fe40000004100 */
[----:B------:R-:W-:Y:S01]  /*c9d0*/  FFMA.FTZ R57, R52, R53, R55 ;  /* 0x0000003534397223 */ /* 0x000fe20000010037 */
[----:B------:R-:W-:Y:S02]  /*c9e0*/  HADD2.F32 R49, -RZ, R151.H0_H0 ;  /* 0x20000097ff317230 */ /* 0x000fe40000004100 */
        /* <DEDUP_REMOVED lines=8> */
[-C--:B------:R-:W-:Y:S01]  /*ca70*/  FMUL.FTZ R52, R50, R149.reuse ;  /* 0x0000009532347220 */ /* 0x080fe20000410000 */
[----:B------:R-:W-:Y:S01]  /*ca80*/  F2FP.F16.E4M3.UNPACK_B R48, R150.H1 ;  /* 0x00000096ff30723e */ /* 0x000fe200030006ff */
[C---:B------:R-:W-:Y:S01]  /*ca90*/  FMUL.FTZ R149, R47.reuse, R149 ;  /* 0x000000952f957220 */ /* 0x040fe20000410000 */
[----:B------:R-:W-:Y:S01]  /*caa0*/  F2FP.F16.E4M3.UNPACK_B R49, R38.H1 ;  /* 0x00000026ff31723e */ /* 0x000fe200030006ff */
[----:B------:R-:W-:Y:S01]  /*cab0*/  FFMA.FTZ R58, R47, R151, -R52 ;  /* 0x000000972f3a7223 */ /* 0x000fe20000010834 */
[----:B------:R-:W-:Y:S01]  /*cac0*/  F2FP.F16.E4M3.UNPACK_B R52, R152.H1 ;  /* 0x00000098ff34723e */ /* 0x000fe200030006ff */
[----:B------:R-:W-:Y:S01]  /*cad0*/  HADD2.F32 R53, -RZ, R48.H0_H0 ;  /* 0x20000030ff357230 */ /* 0x000fe20000004100 */
[----:B------:R-:W-:Y:S01]  /*cae0*/  F2FP.F16.E4M3.UNPACK_B R47, R43.H1 ;  /* 0x0000002bff2f723e */ /* 0x000fe200030006ff */
[----:B------:R-:W-:-:S02]  /*caf0*/  HADD2.F32 R51, -RZ, R49.H0_H0 ;  /* 0x20000031ff337230 */ /* 0x000fc40000004100 */
[----:B------:R-:W-:Y:S01]  /*cb00*/  FFMA.FTZ R149, R50, R151, R149 ;  /* 0x0000009732957223 */ /* 0x000fe20000010095 */
[----:B------:R-:W-:Y:S01]  /*cb10*/  HADD2.F32 R54, -RZ, R48.H1_H1 ;  /* 0x30000030ff367230 */ /* 0x000fe20000004100 */
[----:B------:R-:W-:Y:S01]  /*cb20*/  F2FP.F16.E4M3.UNPACK_B R150, R150 ;  /* 0x00000096ff96723e */ /* 0x000fe200020006ff */
[----:B------:R-:W-:Y:S02]  /*cb30*/  HADD2.F32 R48, -RZ, R47.H0_H0 ;  /* 0x2000002fff307230 */ /* 0x000fe40000004100 */
[----:B------:R-:W-:Y:S01]  /*cb40*/  FMUL.FTZ R59, R51, R53 ;  /* 0x00000035333b7220 */ /* 0x000fe20000410000 */
[----:B------:R-:W-:Y:S01]  /*cb50*/  HADD2.F32 R50, -RZ, R52.H0_H0 ;  /* 0x20000034ff327230 */ /* 0x000fe20000004100 */
[----:B------:R-:W-:Y:S01]  /*cb60*/  F2FP.F16.E4M3.UNPACK_B R43, R43 ;  /* 0x0000002bff2b723e */ /* 0x000fe200020006ff */
[----:B------:R-:W-:Y:S02]  /*cb70*/  HADD2.F32 R49, -RZ, R49.H1_H1 ;  /* 0x30000031ff317230 */ /* 0x000fe40000004100 */
[----:B------:R-:W-:Y:S01]  /*cb80*/  FMUL.FTZ R70, R48, R53 ;  /* 0x0000003530467220 */ /* 0x000fe20000410000 */
[----:B------:R-:W-:-:S02]  /*cb90*/  HADD2.F32 R47, -RZ, R47.H1_H1 ;  /* 0x3000002fff2f7230 */ /* 0x000fc40000004100 */
[----:B------:R-:W-:Y:S01]  /*cba0*/  FFMA.FTZ R59, R48, R50, -R59 ;  /* 0x00000032303b7223 */ /* 0x000fe2000001083b */
[----:B------:R-:W-:Y:S02]  /*cbb0*/  HADD2.F32 R52, -RZ, R52.H1_H1 ;  /* 0x30000034ff347230 */ /* 0x000fe40000004100 */
[----:B------:R-:W-:Y:S01]  /*cbc0*/  FMUL.FTZ R48, R49, R54 ;  /* 0x0000003631307220 */ /* 0x000fe20000410000 */
[----:B------:R-:W-:Y:S01]  /*cbd0*/  F2FP.F16.E4M3.UNPACK_B R152, R152 ;  /* 0x00000098ff98723e */ /* 0x000fe200020006ff */
[----:B------:R-:W-:Y:S01]  /*cbe0*/  FMUL.FTZ R82, R47, R54 ;  /* 0x000000362f527220 */ /* 0x000fe20000410000 */
[----:B------:R-:W-:Y:S01]  /*cbf0*/  FFMA.FTZ R54, R51, R50, R70 ;  /* 0x0000003233367223 */ /* 0x000fe20000010046 */
[----:B------:R-:W-:Y:S01]  /*cc00*/  FFMA.FTZ R80, R47, R52, -R48 ;  /* 0x000000342f507223 */ /* 0x000fe20000010830 */
[----:B------:R-:W-:Y:S01]  /*cc10*/  F2FP.F16.E4M3.UNPACK_B R47, R38 ;  /* 0x00000026ff2f723e */ /* 0x000fe200020006ff */
[----:B------:R-:W-:Y:S02]  /*cc20*/  HADD2.F32 R51, -RZ, R150.H0_H0 ;  /* 0x20000096ff337230 */ /* 0x000fe40000004100 */
[----:B------:R-:W-:Y:S01]  /*cc30*/  FFMA.FTZ R69, R49, R52, R82 ;  /* 0x0000003431457223 */ /* 0x000fe20000010052 */
[----:B------:R-:W-:Y:S01]  /*cc40*/  HADD2.F32 R38, -RZ, R43.H0_H0 ;  /* 0x2000002bff267230 */ /* 0x000fe20000004100 */
[----:B------:R-:W-:Y:S01]  /*cc50*/  F2FP.SATFINITE.E4M3.F32.PACK_AB_MERGE_C R45, R68, R45, RZ ;  /* 0x0000002d442d723e */ /* 0x000fe200048070ff */
[----:B------:R-:W-:Y:S01]  /*cc60*/  HADD2.F32 R48, -RZ, R47.H0_H0 ;  /* 0x2000002fff307230 */ /* 0x000fe20000004100 */
[----:B------:R-:W-:Y:S01]  /*cc70*/  F2FP.SATFINITE.E4M3.F32.PACK_AB_MERGE_C R57, R57, R46, RZ ;  /* 0x0000002e3939723e */ /* 0x000fe200048070ff */
[----:B------:R-:W-:Y:S01]  /*cc80*/  HADD2.F32 R49, -RZ, R152.H0_H0 ;  /* 0x20000098ff317230 */ /* 0x000fe20000004100 */
[----:B------:R-:W-:Y:S01]  /*cc90*/  F2FP.SATFINITE.E4M3.F32.PACK_AB_MERGE_C R69, R69, R54, RZ ;  /* 0x000000364545723e */ /* 0x000fe200048070ff */
[----:B------:R-:W-:-:S02]  /*cca0*/  HADD2.F32 R150, -RZ, R150.H1_H1 ;  /* 0x30000096ff967230 */ /* 0x000fc40000004100 */
[-C--:B------:R-:W-:Y:S01]  /*ccb0*/  FMUL.FTZ R53, R48, R51.reuse ;  /* 0x0000003330357220 */ /* 0x080fe20000410000 */
[----:B------:R-:W-:Y:S02]  /*ccc0*/  HADD2.F32 R47, -RZ, R47.H1_H1 ;  /* 0x3000002fff2f7230 */ /* 0x000fe40000004100 */
[C---:B------:R-:W-:Y:S01]  /*ccd0*/  FMUL.FTZ R51, R38.reuse, R51 ;  /* 0x0000003326337220 */ /* 0x040fe20000410000 */
[----:B------:R-:W-:Y:S02]  /*cce0*/  HADD2.F32 R43, -RZ, R43.H1_H1 ;  /* 0x3000002bff2b7230 */ /* 0x000fe40000004100 */
[-C--:B------:R-:W-:Y:S01]  /*ccf0*/  FFMA.FTZ R53, R38, R49.reuse, -R53 ;  /* 0x0000003126357223 */ /* 0x080fe20000010835 */
[----:B------:R-:W-:Y:S02]  /*cd00*/  HADD2.F32 R152, -RZ, R152.H1_H1 ;  /* 0x30000098ff987230 */ /* 0x000fe40000004100 */
[----:B------:R-:W-:Y:S01]  /*cd10*/  FFMA.FTZ R38, R48, R49, R51 ;  /* 0x0000003130267223 */ /* 0x000fe20000010033 */
[-C--:B------:R-:W-:Y:S01]  /*cd20*/  FMUL.FTZ R50, R47, R150.reuse ;  /* 0x000000962f327220 */ /* 0x080fe20000410000 */
[----:B------:R-:W-:Y:S01]  /*cd30*/  F2FP.F16.E4M3.UNPACK_B R49, R37 ;  /* 0x00000025ff31723e */ /* 0x000fe200020006ff */
[C---:B------:R-:W-:Y:S01]  /*cd40*/  FMUL.FTZ R150, R43.reuse, R150 ;  /* 0x000000962b967220 */ /* 0x040fe20000410000 */
[----:B------:R-:W-:Y:S01]  /*cd50*/  F2FP.F16.E4M3.UNPACK_B R54, R36 ;  /* 0x00000024ff36723e */ /* 0x000fe200020006ff */
[----:B------:R-:W-:Y:S01]  /*cd60*/  FFMA.FTZ R70, R43, R152, -R50 ;  /* 0x000000982b467223 */ /* 0x000fe20000010832 */
[----:B------:R-:W-:Y:S01]  /*cd70*/  F2FP.F16.E4M3.UNPACK_B R48, R42 ;  /* 0x0000002aff30723e */ /* 0x000fe200020006ff */
[----:B------:R-:W-:Y:S01]  /*cd80*/  FFMA.FTZ R51, R47, R152, R150 ;  /* 0x000000982f337223 */ /* 0x000fe20000010096 */
[----:B------:R-:W-:Y:S01]  /*cd90*/  F2FP.SATFINITE.E4M3.F32.PACK_AB_MERGE_C R46, R58, R55, R45 ;  /* 0x000000373a2e723e */ /* 0x000fe2000480702d */
[--C-:B------:R-:W-:Y:S01]  /*cda0*/  HADD2.F32 R50, -RZ, R49.reuse.H0_H0 ;  /* 0x20000031ff327230 */ /* 0x100fe20000004100 */
[----:B------:R-:W-:Y:S01]  /*cdb0*/  F2FP.SATFINITE.E4M3.F32.PACK_AB_MERGE_C R43, R80, R59, RZ ;  /* 0x0000003b502b723e */ /* 0x000fe200048070ff */
[----:B------:R-:W-:Y:S01]  /*cdc0*/  HADD2.F32 R55, -RZ, R54.H0_H0 ;  /* 0x20000036ff377230 */ /* 0x000fe20000004100 */
[----:B------:R-:W-:Y:S01]  /*cdd0*/  F2FP.F16.E4M3.UNPACK_B R52, R14 ;  /* 0x0000000eff34723e */ /* 0x000fe200020006ff */
[----:B------:R-:W-:Y:S01]  /*cde0*/  HADD2.F32 R47, -RZ, R48.H0_H0 ;  /* 0x20000030ff2f7230 */ /* 0x000fe20000004100 */
[----:B------:R-:W-:Y:S01]  /*cdf0*/  F2FP.SATFINITE.E4M3.F32.PACK_AB_MERGE_C R45, R149, R56, R57 ;  /* 0x00000038952d723e */ /* 0x000fe20004807039 */
[----:B------:R-:W-:Y:S01]  /*ce00*/  HADD2.F32 R54, -RZ, R54.H1_H1 ;  /* 0x30000036ff367230 */ /* 0x000fe20000004100 */
[----:B------:R-:W-:Y:S01]  /*ce10*/  F2FP.SATFINITE.E4M3.F32.PACK_AB_MERGE_C R43, R70, R53, R43 ;  /* 0x00000035462b723e */ /* 0x000fe2000480702b */
[----:B------:R-:W-:Y:S01]  /*ce20*/  HADD2.F32 R53, -RZ, R52.H0_H0 ;  /* 0x20000034ff357230 */ /* 0x000fe20000004100 */
[----:B------:R-:W-:Y:S01]  /*ce30*/  F2FP.SATFINITE.E4M3.F32.PACK_AB_MERGE_C R38, R51, R38, R69 ;  /* 0x000000263326723e */ /* 0x000fe20004807045 */
[----:B------:R-:W-:Y:S01]  /*ce40*/  FMUL.FTZ R56, R50, R55 ;  /* 0x0000003732387220 */ /* 0x000fe20000410000 */
[----:B------:R-:W-:-:S02]  /*ce50*/  HADD2.F32 R51, -RZ, R49.H1_H1 ;  /* 0x30000031ff337230 */ /* 0x000fc40000004100 */
[----:B------:R-:W-:Y:S01]  /*ce60*/  FMUL.FTZ R55, R47, R55 ;  /* 0x000000372f377220 */ /* 0x000fe20000410000 */
[----:B------:R-:W-:Y:S01]  /*ce70*/  HADD2.F32 R49, -RZ, R48.H1_H1 ;  /* 0x30000030ff317230 */ /* 0x000fe20000004100 */
[----:B------:R-:W-:Y:S01]  /*ce80*/  F2FP.F16.E4M3.UNPACK_B R42, R42.H1 ;  /* 0x0000002aff2a723e */ /* 0x000fe200030006ff */
[----:B------:R-:W-:Y:S02]  /*ce90*/  HADD2.F32 R52, -RZ, R52.H1_H1 ;  /* 0x30000034ff347230 */ /* 0x000fe40000004100 */
[----:B------:R-:W-:Y:S01]  /*cea0*/  FFMA.FTZ R48, R50, R53, R55 ;  /* 0x0000003532307223 */ /* 0x000fe20000010037 */
[-C--:B------:R-:W-:Y:S01]  /*ceb0*/  FMUL.FTZ R50, R51, R54.reuse ;  /* 0x0000003633327220 */ /* 0x080fe20000410000 */
[----:B------:R-:W-:Y:S01]  /*cec0*/  FMUL.FTZ R54, R49, R54 ;  /* 0x0000003631367220 */ /* 0x000fe20000410000 */
[----:B------:R-:W-:Y:S01]  /*ced0*/  F2FP.F16.E4M3.UNPACK_B R37, R37.H1 ;  /* 0x00000025ff25723e */ /* 0x000fe200030006ff */
[----:B------:R-:W-:Y:S01]  /*cee0*/  FFMA.FTZ R47, R47, R53, -R56 ;  /* 0x000000352f2f7223 */ /* 0x000fe20000010838 */
[----:B------:R-:W-:Y:S01]  /*cef0*/  FFMA.FTZ R58, R49, R52, -R50 ;  /* 0x00000034313a7223 */ /* 0x000fe20000010832 */
[----:B------:R-:W-:Y:S01]  /*cf00*/  F2FP.F16.E4M3.UNPACK_B R50, R36.H1 ;  /* 0x00000024ff32723e */ /* 0x000fe200030006ff */
[----:B------:R-:W-:Y:S01]  /*cf10*/  FFMA.FTZ R57, R51, R52, R54 ;  /* 0x0000003433397223 */ /* 0x000fe20000010036 */
[----:B------:R-:W-:Y:S01]  /*cf20*/  HADD2.F32 R36, -RZ, R42.H0_H0 ;  /* 0x2000002aff247230 */ /* 0x000fe20000004100 */
[----:B------:R-:W-:Y:S01]  /*cf30*/  F2FP.F16.E4M3.UNPACK_B R14, R14.H1 ;  /* 0x0000000eff0e723e */ /* 0x000fe200030006ff */
[----:B------:R-:W-:-:S02]  /*cf40*/  HADD2.F32 R49, -RZ, R37.H0_H0 ;  /* 0x20000025ff317230 */ /* 0x000fc40000004100 */
[--C-:B------:R-:W-:Y:S02]  /*cf50*/  HADD2.F32 R51, -RZ, R50.reuse.H0_H0 ;  /* 0x20000032ff337230 */ /* 0x100fe40000004100 */
[----:B------:R-:W-:Y:S02]  /*cf60*/  HADD2.F32 R37, -RZ, R37.H1_H1 ;  /* 0x30000025ff257230 */ /* 0x000fe40000004100 */
[----:B------:R-:W-:Y:S02]  /*cf70*/  HADD2.F32 R52, -RZ, R50.H1_H1 ;  /* 0x30000032ff347230 */ /* 0x000fe40000004100 */
[-C--:B------:R-:W-:Y:S01]  /*cf80*/  FMUL.FTZ R53, R49, R51.reuse ;  /* 0x0000003331357220 */ /* 0x080fe20000410000 */
[----:B------:R-:W-:Y:S01]  /*cf90*/  FMUL.FTZ R54, R36, R51 ;  /* 0x0000003324367220 */ /* 0x000fe20000410000 */
[----:B------:R-:W-:Y:S02]  /*cfa0*/  HADD2.F32 R42, -RZ, R42.H1_H1 ;  /* 0x3000002aff2a7230 */ /* 0x000fe40000004100 */
[----:B------:R-:W-:-:S02]  /*cfb0*/  HADD2.F32 R50, -RZ, R14.H0_H0 ;  /* 0x2000000eff327230 */ /* 0x000fc40000004100 */
[-C--:B------:R-:W-:Y:S01]  /*cfc0*/  FMUL.FTZ R55, R37, R52.reuse ;  /* 0x0000003425377220 */ /* 0x080fe20000410000 */
[----:B------:R-:W-:Y:S02]  /*cfd0*/  HADD2.F32 R51, -RZ, R14.H1_H1 ;  /* 0x3000000eff337230 */ /* 0x000fe40000004100 */
[----:B------:R-:W-:Y:S01]  /*cfe0*/  FMUL.FTZ R52, R42, R52 ;  /* 0x000000342a347220 */ /* 0x000fe20000410000 */
[----:B------:R-:W-:Y:S01]  /*cff0*/  F2FP.F16.E4M3.UNPACK_B R14, R15 ;  /* 0x0000000fff0e723e */ /* 0x000fe200020006ff */
[-C--:B------:R-:W-:Y:S01]  /*d000*/  FFMA.FTZ R59, R36, R50.reuse, -R53 ;  /* 0x00000032243b7223 */ /* 0x080fe20000010835 */
[----:B------:R-:W-:Y:S01]  /*d010*/  FFMA.FTZ R68, R49, R50, R54 ;  /* 0x0000003231447223 */ /* 0x000fe20000010036 */
[----:B------:R-:W-:Y:S01]  /*d020*/  FFMA.FTZ R70, R42, R51, -R55 ;  /* 0x000000332a467223 */ /* 0x000fe20000010837 */
[----:B------:R-:W-:Y:S01]  /*d030*/  F2FP.F16.E4M3.UNPACK_B R42, R39 ;  /* 0x00000027ff2a723e */ /* 0x000fe200020006ff */
[----:B------:R-:W-:Y:S01]  /*d040*/  FFMA.FTZ R69, R37, R51, R52 ;  /* 0x0000003325457223 */ /* 0x000fe20000010034 */
[----:B------:R-:W-:Y:S01]  /*d050*/  F2FP.F16.E4M3.UNPACK_B R53, R13 ;  /* 0x0000000dff35723e */ /* 0x000fe200020006ff */
[----:B------:R-:W-:Y:S01]  /*d060*/  HADD2.F32 R36, -RZ, R14.H0_H0 ;  /* 0x2000000eff247230 */ /* 0x000fe20000004100 */
[----:B------:R-:W-:Y:S01]  /*d070*/  F2FP.F16.E4M3.UNPACK_B R15, R15.H1 ;  /* 0x0000000fff0f723e */ /* 0x000fe200030006ff */
[----:B------:R-:W-:Y:S01]  /*d080*/  HADD2.F32 R49, -RZ, R42.H0_H0 ;  /* 0x2000002aff317230 */ /* 0x000fe20000004100 */
[----:B------:R-:W-:Y:S01]  /*d090*/  F2FP.F16.E4M3.UNPACK_B R54, R13.H1 ;  /* 0x0000000dff36723e */ /* 0x000fe200030006ff */
[----:B------:R-:W-:Y:S01]  /*d0a0*/  HADD2.F32 R55, -RZ, R53.H0_H0 ;  /* 0x20000035ff377230 */ /* 0x000fe20000004100 */
[----:B------:R-:W-:Y:S01]  /*d0b0*/  F2FP.F16.E4M3.UNPACK_B R39, R39.H1 ;  /* 0x00000027ff27723e */ /* 0x000fe200030006ff */
[----:B------:R-:W-:Y:S01]  /*d0c0*/  HADD2.F32 R37, -RZ, R15.H0_H0 ;  /* 0x2000000fff257230 */ /* 0x000fe20000004100 */
[-C--:B------:R-:W-:Y:S01]  /*d0d0*/  F2FP.F16.E4M3.UNPACK_B R50, R12.reuse.H1 ;  /* 0x0000000cff32723e */ /* 0x080fe200030006ff */
[----:B------:R-:W-:Y:S01]  /*d0e0*/  HADD2.F32 R56, -RZ, R54.H0_H0 ;  /* 0x20000036ff387230 */ /* 0x000fe20000004100 */
[----:B------:R-:W-:Y:S01]  /*d0f0*/  F2FP.F16.E4M3.UNPACK_B R13, R12 ;  /* 0x0000000cff0d723e */ /* 0x000fe200020006ff */
[----:B------:R-:W-:-:S02]  /*d100*/  HADD2.F32 R12, -RZ, R39.H0_H0 ;  /* 0x20000027ff0c7230 */ /* 0x000fc40000004100 */
[-C--:B------:R-:W-:Y:S01]  /*d110*/  FMUL.FTZ R71, R49, R55.reuse ;  /* 0x0000003731477220 */ /* 0x080fe20000410000 */
[----:B------:R-:W-:Y:S02]  /*d120*/  HADD2.F32 R52, -RZ, R50.H0_H0 ;  /* 0x20000032ff347230 */ /* 0x000fe40000004100 */
[----:B------:R-:W-:Y:S01]  /*d130*/  FMUL.FTZ R80, R36, R55 ;  /* 0x0000003724507220 */ /* 0x000fe20000410000 */
[-C--:B------:R-:W-:Y:S01]  /*d140*/  FMUL.FTZ R55, R37, R56.reuse ;  /* 0x0000003825377220 */ /* 0x080fe20000410000 */
[----:B------:R-:W-:Y:S02]  /*d150*/  HADD2.F32 R39, -RZ, R39.H1_H1 ;  /* 0x30000027ff277230 */ /* 0x000fe40000004100 */
[C---:B------:R-:W-:Y:S01]  /*d160*/  FMUL.FTZ R82, R12.reuse, R56 ;  /* 0x000000380c527220 */ /* 0x040fe20000410000 */
        /* <DEDUP_REMOVED lines=8> */
[----:B------:R-:W-:Y:S01]  /*d1f0*/  HADD2.F32 R50, -RZ, R50.H1_H1 ;  /* 0x30000032ff327230 */ /* 0x000fe20000004100 */
[----:B------:R-:W-:Y:S01]  /*d200*/  F2FP.SATFINITE.E4M3.F32.PACK_AB_MERGE_C R59, R70, R59, RZ ;  /* 0x0000003b463b723e */ /* 0x000fe200048070ff */
[----:B------:R-:W-:Y:S02]  /*d210*/  HADD2.F32 R14, -RZ, R14.H1_H1 ;  /* 0x3000000eff0e7230 */ /* 0x000fe40000004100 */
[----:B------:R-:W-:Y:S01]  /*d220*/  FMUL.FTZ R37, R42, R53 ;  /* 0x000000352a257220 */ /* 0x000fe20000410000 */
[----:B------:R-:W-:-:S02]  /*d230*/  HADD2.F32 R51, -RZ, R13.H0_H0 ;  /* 0x2000000dff337230 */ /* 0x000fc40000004100 */
[-C--:B------:R-:W-:Y:S01]  /*d240*/  FFMA.FTZ R15, R15, R50.reuse, -R12 ;  /* 0x000000320f0f7223 */ /* 0x080fe2000001080c */
[----:B------:R-:W-:Y:S02]  /*d250*/  HADD2.F32 R13, -RZ, R13.H1_H1 ;  /* 0x3000000dff0d7230 */ /* 0x000fe40000004100 */
[----:B------:R-:W-:Y:S01]  /*d260*/  FMUL.FTZ R53, R14, R53 ;  /* 0x000000350e357220 */ /* 0x000fe20000410000 */
[----:B------:R-:W-:Y:S01]  /*d270*/  FFMA.FTZ R54, R39, R50, R54 ;  /* 0x0000003227367223 */ /* 0x000fe20000010036 */
[-C--:B------:R-:W-:Y:S01]  /*d280*/  FFMA.FTZ R71, R36, R51.reuse, -R71 ;  /* 0x0000003324477223 */ /* 0x080fe20000010847 */
[----:B------:R-:W-:Y:S01]  /*d290*/  FFMA.FTZ R80, R49, R51, R80 ;  /* 0x0000003331507223 */ /* 0x000fe20000010050 */
[-C--:B------:R-:W-:Y:S01]  /*d2a0*/  FFMA.FTZ R14, R14, R13.reuse, -R37 ;  /* 0x0000000d0e0e7223 */ /* 0x080fe20000010825 */
[----:B------:R-:W-:Y:S01]  /*d2b0*/  FFMA.FTZ R53, R42, R13, R53 ;  /* 0x0000000d2a357223 */ /* 0x000fe20000010035 */
[----:B------:R-:W-:Y:S01]  /*d2c0*/  F2FP.SATFINITE.E4M3.F32.PACK_AB_MERGE_C R15, R15, R82, RZ ;  /* 0x000000520f0f723e */ /* 0x000fe200048070ff */
[----:B------:R-:W-:Y:S01]  /*d2d0*/  IMAD.MOV.U32 R12, RZ, RZ, R46 ;  /* 0x000000ffff0c7224 */ /* 0x000fe200078e002e */
[----:B------:R-:W-:Y:S01]  /*d2e0*/  F2FP.SATFINITE.E4M3.F32.PACK_AB_MERGE_C R68, R69, R68, RZ ;  /* 0x000000444544723e */ /* 0x000fe200048070ff */
[----:B------:R-:W-:Y:S01]  /*d2f0*/  IMAD.MOV.U32 R36, RZ, RZ, R45 ;  /* 0x000000ffff247224 */ /* 0x000fe200078e002d */
[----:B------:R-:W-:-:S02]  /*d300*/  F2FP.SATFINITE.E4M3.F32.PACK_AB_MERGE_C R54, R54, R55, RZ ;  /* 0x000000373636723e */ /* 0x000fc400048070ff */
[----:B------:R-:W-:Y:S01]  /*d310*/  F2FP.SATFINITE.E4M3.F32.PACK_AB_MERGE_C R15, R14, R71, R15 ;  /* 0x000000470e0f723e */ /* 0x000fe2000480700f */
[----:B------:R-:W-:Y:S01]  /*d320*/  IMAD.MOV.U32 R14, RZ, RZ, R43 ;  /* 0x000000ffff0e7224 */ /* 0x000fe200078e002b */
[----:B------:R-:W-:Y:S02]  /*d330*/  F2FP.SATFINITE.E4M3.F32.PACK_AB_MERGE_C R13, R58, R47, R59 ;  /* 0x0000002f3a0d723e */ /* 0x000fe4000480703b */
[----:B------:R-:W-:Y:S02]  /*d340*/  F2FP.SATFINITE.E4M3.F32.PACK_AB_MERGE_C R37, R57, R48, R68 ;  /* 0x000000303925723e */ /* 0x000fe40004807044 */
[----:B------:R-:W-:-:S07]  /*d350*/  F2FP.SATFINITE.E4M3.F32.PACK_AB_MERGE_C R39, R53, R80, R54 ;  /* 0x000000503527723e */ /* 0x000fce0004807036 */
.L_x_523:
[----:B------:R-:W-:Y:S05]  /*d360*/  BSYNC B2 ;  /* 0x0000000000027941 */ /* 0x000fea0003800000 */
.L_x_522:
[----:B------:R-:W-:Y:S01]  /*d370*/  ISETP.GE.AND P3, PT, R11, R136, PT ;  /* 0x000000880b00720c */ /* 0x000fe20003f66270 */
[----:B0-----:R0:W-:-:S12]  /*d380*/  ST.E.128 desc[UR50][R40.64], R12 ;  /* 0x0000000c28007985 */ /* 0x0011d8000c101d32 */
[----:B------:R-:W-:-:S04]  /*d390*/  @!P3 IADD3 R42, P4, R11, R120, RZ ;  /* 0x000000780b2ab210 */ /* 0x000fc80007f9e0ff */
[----:B------:R-:W-:-:S05]  /*d3a0*/  @!P3 LEA.HI.X.SX32 R43, R11, R44, 0x1, P4 ;  /* 0x0000002c0b2bb211 */ /* 0x000fca00020f0eff */
[----:B--2---:R0:W-:Y:S04]  /*d3b0*/  @!P3 ST.E.128 desc[UR50][R42.64], R36 ;  /* 0x000000242a00b985 */ /* 0x0041e8000c101d32 */
.L_x_521:
[----:B------:R-:W-:Y:S05]  /*d3c0*/  BSYNC B1 ;  /* 0x0000000000017941 */ /* 0x000fea0003800000 */
.L_x_520:
        /* <DEDUP_REMOVED lines=29> */
[----:B--2---:R-:W-:Y:S01]  /*d5a0*/  IMAD.MOV.U32 R48, RZ, RZ, R36 ;  /* 0x000000ffff307224 */ /* 0x004fe200078e0024 */
[----:B0-----:R-:W-:Y:S01]  /*d5b0*/  MOV R45, R12 ;  /* 0x0000000c002d7202 */ /* 0x001fe20000000f00 */
[----:B------:R-:W-:Y:S01]  /*d5c0*/  IMAD.MOV.U32 R43, RZ, RZ, R38 ;  /* 0x000000ffff2b7224 */ /* 0x000fe200078e0026 */
[----:B------:R-:W-:Y:S01]  /*d5d0*/  LOP3.LUT R47, R73, 0xff0000ff, RZ, 0xc0, !PT ;  /* 0xff0000ff492f7812 */ /* 0x000fe200078ec0ff */
[----:B------:R-:W-:Y:S01]  /*d5e0*/  IMAD.SHL.U32 R12, R42, 0x100, RZ ;  /* 0x000001002a0c7824 */ /* 0x000fe200078e00ff */
[----:B------:R-:W-:Y:S01]  /*d5f0*/  SHF.R.U32.HI R51, RZ, 0x8, R75 ;  /* 0x00000008ff337819 */ /* 0x000fe2000001164b */
[----:B------:R-:W-:Y:S01]  /*d600*/  IMAD.MOV.U32 R42, RZ, RZ, R14 ;  /* 0x000000ffff2a7224 */ /* 0x000fe200078e000e */
[----:B------:R-:W-:Y:S02]  /*d610*/  SHF.R.U32.HI R50, RZ, 0x8, R61 ;  /* 0x00000008ff327819 */ /* 0x000fe4000001163d */
[----:B------:R-:W-:-:S02]  /*d620*/  LOP3.LUT R47, R47, 0xff00, R12, 0xf8, !PT ;  /* 0x0000ff002f2f7812 */ /* 0x000fc400078ef80c */
[----:B------:R-:W-:Y:S01]  /*d630*/  SHF.R.U32.HI R55, RZ, 0x10, R73 ;  /* 0x00000010ff377819 */ /* 0x000fe20000011649 */
[----:B------:R-:W-:Y:S01]  /*d640*/  IMAD.SHL.U32 R14, R50, 0x100, RZ ;  /* 0x00000100320e7824 */ /* 0x000fe200078e00ff */
[----:B------:R-:W-:Y:S02]  /*d650*/  SHF.R.U32.HI R56, RZ, 0x10, R75 ;  /* 0x00000010ff387819 */ /* 0x000fe4000001164b */
[----:B------:R-:W-:Y:S01]  /*d660*/  LOP3.LUT R49, R75, 0xff0000ff, RZ, 0xc0, !PT ;  /* 0xff0000ff4b317812 */ /* 0x000fe200078ec0ff */
[----:B------:R-:W-:Y:S01]  /*d670*/  IMAD.U32 R36, R55, 0x10000, RZ ;  /* 0x0001000037247824 */ /* 0x000fe200078e00ff */
[----:B------:R-:W-:Y:S02]  /*d680*/  SHF.L.U32 R12, R51, 0x8, RZ ;  /* 0x00000008330c7819 */ /* 0x000fe400000006ff */
[----:B------:R-:W-:Y:S02]  /*d690*/  SHF.R.U32.HI R46, RZ, 0x8, R63 ;  /* 0x00000008ff2e7819 */ /* 0x000fe4000001163f */
[----:B------:R-:W-:-:S02]  /*d6a0*/  LOP3.LUT R53, R61, 0xff0000ff, RZ, 0xc0, !PT ;  /* 0xff0000ff3d357812 */ /* 0x000fc400078ec0ff */
[----:B------:R-:W-:Y:S01]  /*d6b0*/  LOP3.LUT R51, R49, 0xff00, R12, 0xf8, !PT ;  /* 0x0000ff0031337812 */ /* 0x000fe200078ef80c */
[----:B------:R-:W-:Y:S01]  /*d6c0*/  IMAD.U32 R12, R56, 0x10000, RZ ;  /* 0x00010000380c7824 */ /* 0x000fe200078e00ff */
[----:B------:R-:W-:Y:S01]  /*d6d0*/  LOP3.LUT R55, R53, 0xff00, R14, 0xf8, !PT ;  /* 0x0000ff0035377812 */ /* 0x000fe200078ef80e */
[----:B------:R-:W-:Y:S01]  /*d6e0*/  IMAD.SHL.U32 R38, R46, 0x100, RZ ;  /* 0x000001002e267824 */ /* 0x000fe200078e00ff */
[----:B------:R-:W-:Y:S02]  /*d6f0*/  F2FP.F16.E4M3.UNPACK_B R53, R144.H1 ;  /* 0x00000090ff35723e */ /* 0x000fe400030006ff */
[----:B------:R-:W-:Y:S02]  /*d700*/  F2FP.F16.E4M3.UNPACK_B R46, R45.H1 ;  /* 0x0000002dff2e723e */ /* 0x000fe400030006ff */
[----:B------:R-:W-:Y:S01]  /*d710*/  F2FP.F16.E4M3.UNPACK_B R49, R48.H1 ;  /* 0x00000030ff31723e */ /* 0x000fe200030006ff */
[--C-:B------:R-:W-:Y:S01]  /*d720*/  HADD2.F32 R14, -RZ, R53.reuse.H0_H0 ;  /* 0x20000035ff0e7230 */ /* 0x100fe20000004100 */
[----:B------:R-:W-:Y:S01]  /*d730*/  LOP3.LUT R57, R63, 0xff0000ff, RZ, 0xc0, !PT ;  /* 0xff0000ff3f397812 */ /* 0x000fe200078ec0ff */
[----:B------:R-:W-:Y:S01]  /*d740*/  HADD2.F32 R53, -RZ, R53.H1_H1 ;  /* 0x30000035ff357230 */ /* 0x000fe20000004100 */
[----:B------:R-:W-:Y:S01]  /*d750*/  LOP3.LUT R12, R51, 0xff0000, R12, 0xf8, !PT ;  /* 0x00ff0000330c7812 */ /* 0x000fe200078ef80c */
[----:B------:R-:W-:Y:S01]  /*d760*/  HADD2.F32 R50, -RZ, R49.H0_H0 ;  /* 0x20000031ff327230 */ /* 0x000fe20000004100 */
[----:B------:R-:W-:-:S02]  /*d770*/  SHF.R.U32.HI R52, RZ, 0x10, R61 ;  /* 0x00000010ff347819 */ /* 0x000fc4000001163d */
[----:B------:R-:W-:Y:S02]  /*d780*/  SHF.R.U32.HI R54, RZ, 0x10, R63 ;  /* 0x00000010ff367819 */ /* 0x000fe4000001163f */
[----:B------:R-:W-:Y:S01]  /*d790*/  LOP3.LUT R36, R47, 0xff0000, R36, 0xf8, !PT ;  /* 0x00ff00002f247812 */ /* 0x000fe200078ef824 */
[--C-:B------:R-:W-:Y:S01]  /*d7a0*/  HADD2.F32 R47, -RZ, R46.reuse.H0_H0 ;  /* 0x2000002eff2f7230 */ /* 0x100fe20000004100 */
[----:B------:R-:W-:Y:S01]  /*d7b0*/  F2FP.F16.E4M3.UNPACK_B R51, R146.H1 ;  /* 0x00000092ff33723e */ /* 0x000fe200030006ff */
[----:B------:R-:W-:Y:S01]  /*d7c0*/  IMAD.U32 R54, R54, 0x10000, RZ ;  /* 0x0001000036367824 */ /* 0x000fe200078e00ff */
[----:B------:R-:W-:Y:S01]  /*d7d0*/  LOP3.LUT R57, R57, 0xff00, R38, 0xf8, !PT ;  /* 0x0000ff0039397812 */ /* 0x000fe200078ef826 */
[-C--:B------:R-:W-:Y:S01]  /*d7e0*/  FMUL.FTZ R56, R50, R14.reuse ;  /* 0x0000000e32387220 */ /* 0x080fe20000410000 */
[----:B------:R-:W-:Y:S01]  /*d7f0*/  SHF.L.U32 R38, R52, 0x10, RZ ;  /* 0x0000001034267819 */ /* 0x000fe200000006ff */
[--C-:B------:R-:W-:Y:S02]  /*d800*/  HADD2.F32 R52, -RZ, R51.reuse.H0_H0 ;  /* 0x20000033ff347230 */ /* 0x100fe40000004100 */
[----:B------:R-:W-:Y:S01]  /*d810*/  FMUL.FTZ R59, R47, R14 ;  /* 0x0000000e2f3b7220 */ /* 0x000fe20000410000 */
[----:B------:R-:W-:Y:S01]  /*d820*/  LOP3.LUT R14, R57, 0xff0000, R54, 0xf8, !PT ;  /* 0x00ff0000390e7812 */ /* 0x000fe200078ef836 */
[----:B------:R-:W-:Y:S01]  /*d830*/  HADD2.F32 R51, -RZ, R51.H1_H1 ;  /* 0x30000033ff337230 */ /* 0x000fe20000004100 */
[----:B------:R-:W-:Y:S01]  /*d840*/  F2FP.F16.E4M3.UNPACK_B R144, R144 ;  /* 0x00000090ff90723e */ /* 0x000fe200020006ff */
[-C--:B------:R-:W-:Y:S01]  /*d850*/  FFMA.FTZ R59, R50, R52.reuse, R59 ;  /* 0x00000034323b7223 */ /* 0x080fe2000001003b */
[----:B------:R-:W-:Y:S01]  /*d860*/  FFMA.FTZ R57, R47, R52, -R56 ;  /* 0x000000342f397223 */ /* 0x000fe20000010838 */
[----:B------:R-:W-:Y:S01]  /*d870*/  HADD2.F32 R50, -RZ, R49.H1_H1 ;  /* 0x30000031ff327230 */ /* 0x000fe20000004100 */
[----:B------:R-:W-:Y:S01]  /*d880*/  F2FP.F16.E4M3.UNPACK_B R48, R48 ;  /* 0x00000030ff30723e */ /* 0x000fe200020006ff */
[----:B------:R-:W-:Y:S01]  /*d890*/  HADD2.F32 R47, -RZ, R46.H1_H1 ;  /* 0x3000002eff2f7230 */ /* 0x000fe20000004100 */
[----:B------:R-:W-:Y:S01]  /*d8a0*/  F2FP.F16.E4M3.UNPACK_B R45, R45 ;  /* 0x0000002dff2d723e */ /* 0x000fe200020006ff */
[----:B------:R-:W-:-:S02]  /*d8b0*/  HADD2.F32 R52, -RZ, R144.H0_H0 ;  /* 0x20000090ff347230 */ /* 0x000fc40000004100 */
[CC--:B------:R-:W-:Y:S01]  /*d8c0*/  FMUL.FTZ R54, R50.reuse, R53.reuse ;  /* 0x0000003532367220 */ /* 0x0c0fe20000410000 */
        /* <DEDUP_REMOVED lines=15> */
[----:B------:R-:W-:Y:S01]  /*d9c0*/  FMUL.FTZ R50, R48, R144 ;  /* 0x0000009030327220 */ /* 0x000fe20000410000 */
[----:B------:R-:W-:-:S02]  /*d9d0*/  F2FP.F16.E4M3.UNPACK_B R46, R145.H1 ;  /* 0x00000091ff2e723e */ /* 0x000fc400030006ff */
[----:B------:R-:W-:Y:S01]  /*d9e0*/  F2FP.F16.E4M3.UNPACK_B R47, R43.H1 ;  /* 0x0000002bff2f723e */ /* 0x000fe200030006ff */
[----:B------:R-:W-:Y:S01]  /*d9f0*/  FFMA.FTZ R56, R45, R146, -R50 ;  /* 0x000000922d387223 */ /* 0x000fe20000010832 */
[----:B------:R-:W-:Y:S01]  /*da00*/  LOP3.LUT R38, R55, 0xff0000, R38, 0xf8, !PT ;  /* 0x00ff000037267812 */ /* 0x000fe200078ef826 */
[----:B------:R-:W-:Y:S01]  /*da10*/  FMUL.FTZ R55, R45, R144 ;  /* 0x000000902d377220 */ /* 0x000fe20000410000 */
[----:B------:R-:W-:Y:S01]  /*da20*/  F2FP.F16.E4M3.UNPACK_B R50, R147.H1 ;  /* 0x00000093ff32723e */ /* 0x000fe200030006ff */
[--C-:B------:R-:W-:Y:S01]  /*da30*/  HADD2.F32 R51, -RZ, R46.reuse.H0_H0 ;  /* 0x2000002eff337230 */ /* 0x100fe20000004100 */
[----:B------:R-:W-:Y:S01]  /*da40*/  F2FP.F16.E4M3.UNPACK_B R45, R42.H1 ;  /* 0x0000002aff2d723e */ /* 0x000fe200030006ff */
[----:B------:R-:W-:Y:S02]  /*da50*/  HADD2.F32 R49, -RZ, R47.H0_H0 ;  /* 0x2000002fff317230 */ /* 0x000fe40000004100 */
[----:B------:R-:W-:Y:S01]  /*da60*/  FFMA.FTZ R55, R48, R146, R55 ;  /* 0x0000009230377223 */ /* 0x000fe20000010037 */
[----:B------:R-:W-:Y:S01]  /*da70*/  HADD2.F32 R52, -RZ, R46.H1_H1 ;  /* 0x3000002eff347230 */ /* 0x000fe20000004100 */
[----:B------:R-:W-:Y:S01]  /*da80*/  F2FP.F16.E4M3.UNPACK_B R145, R145 ;  /* 0x00000091ff91723e */ /* 0x000fe200020006ff */
[----:B------:R-:W-:-:S02]  /*da90*/  HADD2.F32 R46, -RZ, R45.H0_H0 ;  /* 0x2000002dff2e7230 */ /* 0x000fc40000004100 */
[-C--:B------:R-:W-:Y:S01]  /*daa0*/  FMUL.FTZ R61, R49, R51.reuse ;  /* 0x00000033313d7220 */ /* 0x080fe20000410000 */
[--C-:B------:R-:W-:Y:S01]  /*dab0*/  HADD2.F32 R48, -RZ, R50.reuse.H0_H0 ;  /* 0x20000032ff307230 */ /* 0x100fe20000004100 */
[----:B------:R-:W-:Y:S01]  /*dac0*/  F2FP.F16.E4M3.UNPACK_B R42, R42 ;  /* 0x0000002aff2a723e */ /* 0x000fe200020006ff */
[----:B------:R-:W-:Y:S02]  /*dad0*/  HADD2.F32 R47, -RZ, R47.H1_H1 ;  /* 0x3000002fff2f7230 */ /* 0x000fe40000004100 */
[C---:B------:R-:W-:Y:S01]  /*dae0*/  FMUL.FTZ R62, R46.reuse, R51 ;  /* 0x000000332e3e7220 */ /* 0x040fe20000410000 */
[----:B------:R-:W-:Y:S02]  /*daf0*/  HADD2.F32 R45, -RZ, R45.H1_H1 ;  /* 0x3000002dff2d7230 */ /* 0x000fe40000004100 */
[----:B------:R-:W-:Y:S01]  /*db00*/  FFMA.FTZ R63, R46, R48, -R61 ;  /* 0x000000302e3f7223 */ /* 0x000fe2000001083d */
[----:B------:R-:W-:Y:S02]  /*db10*/  HADD2.F32 R50, -RZ, R50.H1_H1 ;  /* 0x30000032ff327230 */ /* 0x000fe40000004100 */
[-C--:B------:R-:W-:Y:S01]  /*db20*/  FMUL.FTZ R46, R47, R52.reuse ;  /* 0x000000342f2e7220 */ /* 0x080fe20000410000 */
[----:B------:R-:W-:Y:S01]  /*db30*/  F2FP.F16.E4M3.UNPACK_B R147, R147 ;  /* 0x00000093ff93723e */ /* 0x000fe200020006ff */
[----:B------:R-:W-:Y:S01]  /*db40*/  FMUL.FTZ R70, R45, R52 ;  /* 0x000000342d467220 */ /* 0x000fe20000410000 */
[----:B------:R-:W-:Y:S01]  /*db50*/  FFMA.FTZ R52, R49, R48, R62 ;  /* 0x0000003031347223 */ /* 0x000fe2000001003e */
[----:B------:R-:W-:Y:S01]  /*db60*/  FFMA.FTZ R68, R45, R50, -R46 ;  /* 0x000000322d447223 */ /* 0x000fe2000001082e */
[----:B------:R-:W-:Y:S01]  /*db70*/  F2FP.F16.E4M3.UNPACK_B R45, R43 ;  /* 0x0000002bff2d723e */ /* 0x000fe200020006ff */
[----:B------:R-:W-:-:S02]  /*db80*/  HADD2.F32 R48, -RZ, R145.H0_H0 ;  /* 0x20000091ff307230 */ /* 0x000fc40000004100 */
[----:B------:R-:W-:Y:S01]  /*db90*/  FFMA.FTZ R69, R47, R50, R70 ;  /* 0x000000322f457223 */ /* 0x000fe20000010046 */
[--C-:B------:R-:W-:Y:S01]  /*dba0*/  HADD2.F32 R43, -RZ, R42.reuse.H0_H0 ;  /* 0x2000002aff2b7230 */ /* 0x100fe20000004100 */
[----:B------:R-:W-:Y:S01]  /*dbb0*/  F2FP.SATFINITE.E4M3.F32.PACK_AB_MERGE_C R63, R68, R63, RZ ;  /* 0x0000003f443f723e */ /* 0x000fe200048070ff */
[----:B------:R-:W-:Y:S02]  /*dbc0*/  HADD2.F32 R46, -RZ, R45.H0_H0 ;  /* 0x2000002dff2e7230 */ /* 0x000fe40000004100 */
[----:B------:R-:W-:Y:S02]  /*dbd0*/  HADD2.F32 R145, -RZ, R145.H1_H1 ;  /* 0x30000091ff917230 */ /* 0x000fe40000004100 */
[-C--:B------:R-:W-:Y:S01]  /*dbe0*/  FMUL.FTZ R49, R43, R48.reuse ;  /* 0x000000302b317220 */ /* 0x080fe20000410000 */
[----:B------:R-:W-:Y:S02]  /*dbf0*/  HADD2.F32 R42, -RZ, R42.H1_H1 ;  /* 0x3000002aff2a7230 */ /* 0x000fe40000004100 */
[----:B------:R-:W-:Y:S01]  /*dc00*/  FMUL.FTZ R50, R46, R48 ;  /* 0x000000302e327220 */ /* 0x000fe20000410000 */
[----:B------:R-:W-:Y:S01]  /*dc10*/  HADD2.F32 R47, -RZ, R147.H0_H0 ;  /* 0x20000093ff2f7230 */ /* 0x000fe20000004100 */
[----:B------:R-:W-:Y:S01]  /*dc20*/  F2FP.SATFINITE.E4M3.F32.PACK_AB_MERGE_C R69, R69, R52, RZ ;  /* 0x000000344545723e */ /* 0x000fe200048070ff */
[----:B------:R-:W-:-:S02]  /*dc30*/  HADD2.F32 R45, -RZ, R45.H1_H1 ;  /* 0x3000002dff2d7230 */ /* 0x000fc40000004100 */
[----:B------:R-:W-:Y:S01]  /*dc40*/  FMUL.FTZ R48, R42, R145 ;  /* 0x000000912a307220 */ /* 0x000fe20000410000 */
[----:B------:R-:W-:Y:S02]  /*dc50*/  HADD2.F32 R147, -RZ, R147.H1_H1 ;  /* 0x30000093ff937230 */ /* 0x000fe40000004100 */
[-C--:B------:R-:W-:Y:S01]  /*dc60*/  FFMA.FTZ R61, R46, R47.reuse, R49 ;  /* 0x0000002f2e3d7223 */ /* 0x080fe20000010031 */
[----:B------:R-:W-:Y:S01]  /*dc70*/  FFMA.FTZ R43, R43, R47, -R50 ;  /* 0x0000002f2b2b7223 */ /* 0x000fe20000010832 */
[C---:B------:R-:W-:Y:S01]  /*dc80*/  FMUL.FTZ R51, R45.reuse, R145 ;  /* 0x000000912d337220 */ /* 0x040fe20000410000 */
[----:B------:R-:W-:Y:S01]  /*dc90*/  F2FP.F16.E4M3.UNPACK_B R49, R37 ;  /* 0x00000025ff31723e */ /* 0x000fe200020006ff */
[----:B------:R-:W-:Y:S01]  /*dca0*/  FFMA.FTZ R62, R45, R147, R48 ;  /* 0x000000932d3e7223 */ /* 0x000fe20000010030 */
[----:B------:R-:W-:Y:S01]  /*dcb0*/  F2FP.SATFINITE.E4M3.F32.PACK_AB_MERGE_C R45, R60, R59, RZ ;  /* 0x0000003b3c2d723e */ /* 0x000fe200048070ff */
[----:B------:R-:W-:Y:S01]  /*dcc0*/  FFMA.FTZ R42, R42, R147, -R51 ;  /* 0x000000932a2a7223 */ /* 0x000fe20000010833 */
[----:B------:R-:W-:Y:S01]  /*dcd0*/  F2FP.F16.E4M3.UNPACK_B R52, R38 ;  /* 0x00000026ff34723e */ /* 0x000fe200020006ff */
[--C-:B------:R-:W-:Y:S01]  /*dce0*/  HADD2.F32 R50, -RZ, R49.reuse.H0_H0 ;  /* 0x20000031ff327230 */ /* 0x100fe20000004100 */
[----:B------:R-:W-:Y:S01]  /*dcf0*/  F2FP.F16.E4M3.UNPACK_B R47, R13 ;  /* 0x0000000dff2f723e */ /* 0x000fe200020006ff */
[----:B------:R-:W-:Y:S01]  /*dd00*/  HADD2.F32 R49, -RZ, R49.H1_H1 ;  /* 0x30000031ff317230 */ /* 0x000fe20000004100 */
[----:B------:R-:W-:Y:S01]  /*dd10*/  F2FP.SATFINITE.E4M3.F32.PACK_AB_MERGE_C R45, R55, R54, R45 ;  /* 0x00000036372d723e */ /* 0x000fe2000480702d */
[--C-:B------:R-:W-:Y:S01]  /*dd20*/  HADD2.F32 R55, -RZ, R52.reuse.H0_H0 ;  /* 0x20000034ff377230 */ /* 0x100fe20000004100 */
[----:B------:R-:W-:Y:S01]  /*dd30*/  F2FP.SATFINITE.E4M3.F32.PACK_AB_MERGE_C R46, R58, R57, RZ ;  /* 0x000000393a2e723e */ /* 0x000fe200048070ff */
[----:B------:R-:W-:Y:S01]  /*dd40*/  HADD2.F32 R48, -RZ, R47.H0_H0 ;  /* 0x2000002fff307230 */ /* 0x000fe20000004100 */
[----:B------:R-:W-:Y:S01]  /*dd50*/  F2FP.F16.E4M3.UNPACK_B R51, R36 ;  /* 0x00000024ff33723e */ /* 0x000fe200020006ff */
[----:B------:R-:W-:Y:S01]  /*dd60*/  HADD2.F32 R52, -RZ, R52.H1_H1 ;  /* 0x30000034ff347230 */ /* 0x000fe20000004100 */
[----:B------:R-:W-:Y:S01]  /*dd70*/  F2FP.SATFINITE.E4M3.F32.PACK_AB_MERGE_C R46, R56, R53, R46 ;  /* 0x00000035382e723e */ /* 0x000fe2000480702e */
[-C--:B------:R-:W-:Y:S01]  /*dd80*/  FMUL.FTZ R57, R50, R55.reuse ;  /* 0x0000003732397220 */ /* 0x080fe20000410000 */
[----:B------:R-:W-:Y:S01]  /*dd90*/  FMUL.FTZ R55, R48, R55 ;  /* 0x0000003730377220 */ /* 0x000fe20000410000 */
[----:B------:R-:W-:-:S02]  /*dda0*/  HADD2.F32 R53, -RZ, R51.H0_H0 ;  /* 0x20000033ff357230 */ /* 0x000fc40000004100 */
[-C--:B------:R-:W-:Y:S01]  /*ddb0*/  FMUL.FTZ R54, R49, R52.reuse ;  /* 0x0000003431367220 */ /* 0x080fe20000410000 */
[----:B------:R-:W-:Y:S01]  /*ddc0*/  HADD2.F32 R47, -RZ, R47.H1_H1 ;  /* 0x3000002fff2f7230 */ /* 0x000fe20000004100 */
[----:B------:R-:W-:Y:S01]  /*ddd0*/  F2FP.F16.E4M3.UNPACK_B R13, R13.H1 ;  /* 0x0000000dff0d723e */ /* 0x000fe200030006ff */
[-C--:B------:R-:W-:Y:S01]  /*dde0*/  FFMA.FTZ R55, R50, R53.reuse, R55 ;  /* 0x0000003532377223 */ /* 0x080fe20000010037 */
[----:B------:R-:W-:Y:S02]  /*ddf0*/  HADD2.F32 R50, -RZ, R51.H1_H1 ;  /* 0x30000033ff327230 */ /* 0x000fe40000004100 */
[----:B------:R-:W-:Y:S01]  /*de00*/  FFMA.FTZ R57, R48, R53, -R57 ;  /* 0x0000003530397223 */ /* 0x000fe20000010839 */
[C---:B------:R-:W-:Y:S01]  /*de10*/  FMUL.FTZ R52, R47.reuse, R52 ;  /* 0x000000342f347220 */ /* 0x040fe20000410000 */
[----:B------:R-:W-:Y:S01]  /*de20*/  F2FP.F16.E4M3.UNPACK_B R48, R37.H1 ;  /* 0x00000025ff30723e */ /* 0x000fe200030006ff */
[----:B------:R-:W-:Y:S02]  /*de30*/  HADD2.F32 R37, -RZ, R13.H0_H0 ;  /* 0x2000000dff257230 */ /* 0x000fe40000004100 */
[----:B------:R-:W-:Y:S01]  /*de40*/  FFMA.FTZ R56, R47, R50, -R54 ;  /* 0x000000322f387223 */ /* 0x000fe20000010836 */
[----:B------:R-:W-:Y:S01]  /*de50*/  F2FP.F16.E4M3.UNPACK_B R47, R38.H1 ;  /* 0x00000026ff2f723e */ /* 0x000fe200030006ff */
[----:B------:R-:W-:Y:S01]  /*de60*/  FFMA.FTZ R58, R49, R50, R52 ;  /* 0x00000032313a7223 */ /* 0x000fe20000010034 */
[--C-:B------:R-:W-:Y:S01]  /*de70*/  HADD2.F32 R38, -RZ, R48.reuse.H0_H0 ;  /* 0x20000030ff267230 */ /* 0x100fe20000004100 */
[----:B------:R-:W-:Y:S01]  /*de80*/  F2FP.F16.E4M3.UNPACK_B R36, R36.H1 ;  /* 0x00000024ff24723e */ /* 0x000fe200030006ff */
[----:B------:R-:W-:Y:S01]  /*de90*/  HADD2.F32 R48, -RZ, R48.H1_H1 ;  /* 0x30000030ff307230 */ /* 0x000fe20000004100 */
[----:B------:R-:W-:Y:S01]  /*dea0*/  F2FP.SATFINITE.E4M3.F32.PACK_AB_MERGE_C R43, R42, R43, R63 ;  /* 0x0000002b2a2b723e */ /* 0x000fe2000480703f */
[--C-:B------:R-:W-:Y:S01]  /*deb0*/  HADD2.F32 R49, -RZ, R47.reuse.H0_H0 ;  /* 0x2000002fff317230 */ /* 0x100fe20000004100 */
[----:B------:R-:W-:Y:S01]  /*dec0*/  F2FP.F16.E4M3.UNPACK_B R51, R14 ;  /* 0x0000000eff33723e */ /* 0x000fe200020006ff */
[----:B------:R-:W-:Y:S01]  /*ded0*/  HADD2.F32 R50, -RZ, R47.H1_H1 ;  /* 0x3000002fff327230 */ /* 0x000fe20000004100 */
[----:B------:R-:W-:Y:S01]  /*dee0*/  F2FP.SATFINITE.E4M3.F32.PACK_AB_MERGE_C R42, R62, R61, R69 ;  /* 0x0000003d3e2a723e */ /* 0x000fe20004807045 */
[----:B------:R-:W-:-:S02]  /*def0*/  HADD2.F32 R47, -RZ, R36.H0_H0 ;  /* 0x20000024ff2f7230 */ /* 0x000fc40000004100 */
[-C--:B------:R-:W-:Y:S01]  /*df00*/  FMUL.FTZ R52, R38, R49.reuse ;  /* 0x0000003126347220 */ /* 0x080fe20000410000 */
[C---:B------:R-:W-:Y:S01]  /*df10*/  FMUL.FTZ R49, R37.reuse, R49 ;  /* 0x0000003125317220 */ /* 0x040fe20000410000 */
[----:B------:R-:W-:Y:S02]  /*df20*/  HADD2.F32 R13, -RZ, R13.H1_H1 ;  /* 0x3000000dff0d7230 */ /* 0x000fe40000004100 */
[-C--:B------:R-:W-:Y:S01]  /*df30*/  FMUL.FTZ R54, R48, R50.reuse ;  /* 0x0000003230367220 */ /* 0x080fe20000410000 */
[----:B------:R-:W-:Y:S02]  /*df40*/  HADD2.F32 R36, -RZ, R36.H1_H1 ;  /* 0x30000024ff247230 */ /* 0x000fe40000004100 */
[----:B------:R-:W-:Y:S01]  /*df50*/  FFMA.FTZ R60, R38, R47, R49 ;  /* 0x0000002f263c7223 */ /* 0x000fe20000010031 */
[----:B------:R-:W-:Y:S01]  /*df60*/  F2FP.F16.E4M3.UNPACK_B R38, R39 ;  /* 0x00000027ff26723e */ /* 0x000fe200020006ff */
[----:B------:R-:W-:Y:S01]  /*df70*/  FFMA.FTZ R59, R37, R47, -R52 ;  /* 0x0000002f253b7223 */ /* 0x000fe20000010834 */
[C---:B------:R-:W-:Y:S01]  /*df80*/  FMUL.FTZ R37, R13.reuse, R50 ;  /* 0x000000320d257220 */ /* 0x040fe20000410000 */
[----:B------:R-:W-:Y:S01]  /*df90*/  FFMA.FTZ R62, R13, R36, -R54 ;  /* 0x000000240d3e7223 */ /* 0x000fe20000010836 */
[-C--:B------:R-:W-:Y:S01]  /*dfa0*/  F2FP.F16.E4M3.UNPACK_B R13, R15.reuse ;  /* 0x0000000fff0d723e */ /* 0x080fe200020006ff */
[----:B------:R-:W-:Y:S01]  /*dfb0*/  HADD2.F32 R47, -RZ, R38.H0_H0 ;  /* 0x20000026ff2f7230 */ /* 0x000fe20000004100 */
[----:B------:R-:W-:Y:S01]  /*dfc0*/  F2FP.F16.E4M3.UNPACK_B R52, R14.H1 ;  /* 0x0000000eff34723e */ /* 0x000fe200030006ff */
[----:B------:R-:W-:Y:S01]  /*dfd0*/  HADD2.F32 R53, -RZ, R51.H0_H0 ;  /* 0x20000033ff357230 */ /* 0x000fe20000004100 */
[----:B------:R-:W-:Y:S01]  /*dfe0*/  F2FP.F16.E4M3.UNPACK_B R15, R15.H1 ;  /* 0x0000000fff0f723e */ /* 0x000fe200030006ff */
[----:B------:R-:W-:Y:S01]  /*dff0*/  FFMA.FTZ R61, R48, R36, R37 ;  /* 0x00000024303d7223 */ /* 0x000fe20000010025 */
        /* <DEDUP_REMOVED lines=9> */
[----:B------:R-:W-:Y:S01]  /*e090*/  HADD2.F32 R49, -RZ, R14.H0_H0 ;  /* 0x2000000eff317230 */ /* 0x000fe20000004100 */
[----:B------:R-:W-:Y:S01]  /*e0a0*/  F2FP.SATFINITE.E4M3.F32.PACK_AB_MERGE_C R59, R62, R59, RZ ;  /* 0x0000003b3e3b723e */ /* 0x000fe200048070ff */
[----:B------:R-:W-:Y:S02]  /*e0b0*/  HADD2.F32 R39, -RZ, R39.H1_H1 ;  /* 0x30000027ff277230 */ /* 0x000fe40000004100 */
[----:B------:R-:W-:Y:S01]  /*e0c0*/  FMUL.FTZ R53, R37, R54 ;  /* 0x0000003625357220 */ /* 0x000fe20000410000 */
[----:B------:R-:W-:Y:S02]  /*e0d0*/  HADD2.F32 R52, -RZ, R52.H1_H1 ;  /* 0x30000034ff347230 */ /* 0x000fe40000004100 */
[----:B------:R-:W-:Y:S01]  /*e0e0*/  FFMA.FTZ R63, R36, R49, -R63 ;  /* 0x00000031243f7223 */ /* 0x000fe2000001083f */
[----:B------:R-:W-:-:S02]  /*e0f0*/  HADD2.F32 R15, -RZ, R15.H1_H1 ;  /* 0x3000000fff0f7230 */ /* 0x000fc40000004100 */
[C---:B------:R-:W-:Y:S01]  /*e100*/  FMUL.FTZ R70, R12.reuse, R54 ;  /* 0x000000360c467220 */ /* 0x040fe20000410000 */
        /* <DEDUP_REMOVED lines=9> */
[CC--:B------:R-:W-:Y:S01]  /*e1a0*/  FMUL.FTZ R12, R38.reuse, R51.reuse ;  /* 0x00000033260c7220 */ /* 0x0c0fe20000410000 */
        /* <DEDUP_REMOVED lines=10> */
[----:B------:R-:W-:Y:S01]  /*e250*/  F2FP.SATFINITE.E4M3.F32.PACK_AB_MERGE_C R52, R52, R53, RZ ;  /* 0x000000353434723e */ /* 0x000fe200048070ff */
[----:B------:R-:W-:Y:S01]  /*e260*/  IMAD.MOV.U32 R14, RZ, RZ, R43 ;  /* 0x000000ffff0e7224 */ /* 0x000fe200078e002b */
[----:B------:R-:W-:Y:S01]  /*e270*/  F2FP.SATFINITE.E4M3.F32.PACK_AB_MERGE_C R15, R12, R63, R15 ;  /* 0x0000003f0c0f723e */ /* 0x000fe2000480700f */
[----:B------:R-:W-:Y:S01]  /*e280*/  IMAD.MOV.U32 R12, RZ, RZ, R46 ;  /* 0x000000ffff0c7224 */ /* 0x000fe200078e002e */
[----:B------:R-:W-:-:S02]  /*e290*/  F2FP.SATFINITE.E4M3.F32.PACK_AB_MERGE_C R13, R56, R57, R59 ;  /* 0x00000039380d723e */ /* 0x000fc4000480703b */
[----:B------:R-:W-:Y:S02]  /*e2a0*/  F2FP.SATFINITE.E4M3.F32.PACK_AB_MERGE_C R37, R58, R55, R60 ;  /* 0x000000373a25723e */ /* 0x000fe4000480703c */
[----:B------:R-:W-:Y:S02]  /*e2b0*/  F2FP.SATFINITE.E4M3.F32.PACK_AB_MERGE_C R39, R51, R68, R52 ;  /* 0x000000443327723e */ /* 0x000fe40004807034 */
[----:B------:R-:W-:-:S07]  /*e2c0*/  MOV R38, R42 ;  /* 0x0000002a00267202 */ /* 0x000fce0000000f00 */
.L_x_527:
[----:B------:R-:W-:Y:S05]  /*e2d0*/  BSYNC B2 ;  /* 0x0000000000027941 */ /* 0x000fea0003800000 */
.L_x_526:
[----:B------:R-:W-:Y:S01]  /*e2e0*/  ISETP.GE.AND P3, PT, R11, R136, PT ;  /* 0x000000880b00720c */ /* 0x000fe20003f66270 */
[----:B0-----:R0:W-:-:S12]  /*e2f0*/  ST.E.128 desc[UR50][R40.64], R12 ;  /* 0x0000000c28007985 */ /* 0x0011d8000c101d32 */
[----:B------:R-:W-:-:S04]  /*e300*/  @!P3 IADD3 R42, P4, R11, R120, RZ ;  /* 0x000000780b2ab210 */ /* 0x000fc80007f9e0ff */
[----:B------:R-:W-:-:S05]  /*e310*/  @!P3 LEA.HI.X.SX32 R43, R11, R44, 0x1, P4 ;  /* 0x0000002c0b2bb211 */ /* 0x000fca00020f0eff */
[----:B--2---:R0:W-:Y:S04]  /*e320*/  @!P3 ST.E.128 desc[UR50][R42.64], R36 ;  /* 0x000000242a00b985 */ /* 0x0041e8000c101d32 */
.L_x_525:
[----:B------:R-:W-:Y:S05]  /*e330*/  BSYNC B1 ;  /* 0x0000000000017941 */ /* 0x000fea0003800000 */
.L_x_524:
[----:B------:R-:W-:-:S13]  /*e340*/  ISETP.NE.AND P3, PT, R30, RZ, PT ;  /* 0x000000ff1e00720c */ /* 0x000fda0003f65270 */
[----:B------:R-:W-:Y:S05]  /*e350*/  @!P3 BRA `(.L_x_476) ;  /* 0x0000001400d0b947 */ /* 0x000fea0003800000 */
[----:B0-----:R-:W5:Y:S04]  /*e360*/  LDL R15, [R1+0x40] ;  /* 0x00004000010f7983 */ /* 0x001f680000100800 */
[----:B------:R-:W3:Y:S01]  /*e370*/  LDL R14, [R1+0x44] ;  /* 0x00004400010e7983 */ /* 0x000ee20000100800 */
[----:B------:R-:W-:Y:S01]  /*e380*/  ISETP.NE.AND P4, PT, R114, RZ, PT ;  /* 0x000000ff7200720c */ /* 0x000fe20003f85270 */
[----:B------:R-:W-:Y:S01]  /*e390*/  BSSY B1, `(.L_x_528) ;  /* 0x00000eb000017945 */ /* 0x000fe20003800000 */
[----:B--2---:R-:W-:Y:S02]  /*e3a0*/  IADD3 R40, P3, R27, R120, RZ ;  /* 0x000000781b287210 */ /* 0x004fe40007f7e0ff */
[----:B------:R-:W-:-:S03]  /*e3b0*/  SEL R143, R117, R143, !P4 ;  /* 0x0000008f758f7207 */ /* 0x000fc60006000000 */
[----:B------:R-:W-:Y:S01]  /*e3c0*/  IMAD.X R41, R44, 0x1, R95, P3 ;  /* 0x000000012c297824 */ /* 0x000fe200018e065f */
[----:B------:R-:W-:Y:S02]  /*e3d0*/  SHF.R.S32.HI R12, RZ, 0x1f, R143 ;  /* 0x0000001fff0c7819 */ /* 0x000fe4000001148f */
[----:B------:R-:W-:Y:S02]  /*e3e0*/  ISETP.GE.AND P3, PT, R226, R116, PT ;  /* 0x00000074e200720c */ /* 0x000fe40003f66270 */
[----:B------:R-:W-:-:S04]  /*e3f0*/  LEA.HI R12, R12, R143, RZ, 0x5 ;  /* 0x0000008f0c0c7211 */ /* 0x000fc800078f28ff */
        /* <DEDUP_REMOVED lines=11> */
[----:B------:R-:W-:-:S03]  /*e4b0*/  IMAD.IADD R13, R18, 0x1, R13 ;  /* 0x00000001120d7824 */ /* 0x000fc600078e020d */
[----:B------:R-:W-:-:S03]  /*e4c0*/  IADD3 R36, R18, R15, RZ ;  /* 0x0000000f12247210 */ /* 0x000fc60007ffe0ff */
        /* <DEDUP_REMOVED lines=9> */
[----:B------:R-:W-:Y:S01]  /*e560*/  LOP3.LUT R43, R77, 0xff0000ff, RZ, 0xc0, !PT ;  /* 0xff0000ff4d2b7812 */ /* 0x000fe200078ec0ff */
[----:B------:R-:W-:Y:S01]  /*e570*/  IMAD.MOV.U32 R46, RZ, RZ, R14 ;  /* 0x000000ffff2e7224 */ /* 0x000fe200078e000e */
[----:B------:R-:W-:Y:S01]  /*e580*/  SHF.R.U32.HI R56, RZ, 0x10, R77 ;  /* 0x00000010ff387819 */ /* 0x000fe2000001164d */
[----:B------:R-:W-:Y:S01]  /*e590*/  IMAD.SHL.U32 R14, R54, 0x100, RZ ;  /* 0x00000100360e7824 */ /* 0x000fe200078e00ff */
[----:B------:R-:W-:Y:S01]  /*e5a0*/  SHF.R.U32.HI R49, RZ, 0x8, R65 ;  /* 0x00000008ff317819 */ /* 0x000fe20000011641 */
[----:B------:R-:W-:Y:S01]  /*e5b0*/  IMAD.SHL.U32 R36, R52, 0x100, RZ ;  /* 0x0000010034247824 */ /* 0x000fe200078e00ff */
[----:B------:R-:W-:Y:S01]  /*e5c0*/  LOP3.LUT R12, R43, 0xff00, R12, 0xf8, !PT ;  /* 0x0000ff002b0c7812 */ /* 0x000fe200078ef80c */
[----:B------:R-:W-:Y:S01]  /*e5d0*/  IMAD.U32 R43, R56, 0x10000, RZ ;  /* 0x00010000382b7824 */ /* 0x000fe200078e00ff */
[----:B------:R-:W-:Y:S01]  /*e5e0*/  LOP3.LUT R45, R79, 0xff0000ff, RZ, 0xc0, !PT ;  /* 0xff0000ff4f2d7812 */ /* 0x000fe200078ec0ff */
[----:B------:R-:W-:Y:S01]  /*e5f0*/  IMAD.SHL.U32 R49, R49, 0x100, RZ ;  /* 0x0000010031317824 */ /* 0x000fe200078e00ff */
[----:B------:R-:W-:-:S02]  /*e600*/  LOP3.LUT R51, R67, 0xff0000ff, RZ, 0xc0, !PT ;  /* 0xff0000ff43337812 */ /* 0x000fc400078ec0ff */
[----:B------:R-:W-:Y:S02]  /*e610*/  SHF.R.U32.HI R53, RZ, 0x10, R79 ;  /* 0x00000010ff357819 */ /* 0x000fe4000001164f */
[----:B------:R-:W-:Y:S02]  /*e620*/  LOP3.LUT R48, R65, 0xff0000ff, RZ, 0xc0, !PT ;  /* 0xff0000ff41307812 */ /* 0x000fe400078ec0ff */
[----:B------:R-:W-:Y:S02]  /*e630*/  LOP3.LUT R14, R45, 0xff00, R14, 0xf8, !PT ;  /* 0x0000ff002d0e7812 */ /* 0x000fe400078ef80e */
[----:B------:R-:W-:Y:S02]  /*e640*/  LOP3.LUT R54, R51, 0xff00, R36, 0xf8, !PT ;  /* 0x0000ff0033367812 */ /* 0x000fe400078ef824 */
[----:B------:R-:W-:Y:S02]  /*e650*/  MOV R50, R38 ;  /* 0x0000002600327202 */ /* 0x000fe40000000f00 */
[----:B------:R-:W-:-:S02]  /*e660*/  LOP3.LUT R36, R12, 0xff0000, R43, 0xf8, !PT ;  /* 0x00ff00000c247812 */ /* 0x000fc400078ef82b */
[----:B------:R-:W-:Y:S02]  /*e670*/  SHF.L.U32 R45, R53, 0x10, RZ ;  /* 0x00000010352d7819 */ /* 0x000fe400000006ff */
[----:B------:R-:W-:Y:S02]  /*e680*/  LOP3.LUT R38, R48, 0xff00, R49, 0xf8, !PT ;  /* 0x0000ff0030267812 */ /* 0x000fe400078ef831 */
[----:B------:R-:W-:Y:S02]  /*e690*/  F2FP.F16.E4M3.UNPACK_B R53, R140.H1 ;  /* 0x0000008cff35723e */ /* 0x000fe400030006ff */
[----:B------:R-:W-:Y:S02]  /*e6a0*/  F2FP.F16.E4M3.UNPACK_B R43, R42.H1 ;  /* 0x0000002aff2b723e */ /* 0x000fe400030006ff */
[----:B------:R-:W-:Y:S02]  /*e6b0*/  F2FP.F16.E4M3.UNPACK_B R48, R47.H1 ;  /* 0x0000002fff30723e */ /* 0x000fe400030006ff */
[----:B------:R-:W-:-:S02]  /*e6c0*/  SHF.R.U32.HI R57, RZ, 0x10, R67 ;  /* 0x00000010ff397819 */ /* 0x000fc40000011643 */
[----:B------:R-:W-:Y:S01]  /*e6d0*/  LOP3.LUT R12, R14, 0xff0000, R45, 0xf8, !PT ;  /* 0x00ff00000e0c7812 */ /* 0x000fe200078ef82d */
[----:B------:R-:W-:Y:S01]  /*e6e0*/  HADD2.F32 R14, -RZ, R53.H0_H0 ;  /* 0x20000035ff0e7230 */ /* 0x000fe20000004100 */
[----:B------:R-:W-:Y:S01]  /*e6f0*/  F2FP.F16.E4M3.UNPACK_B R51, R138.H1 ;  /* 0x0000008aff33723e */ /* 0x000fe200030006ff */
[----:B------:R-:W-:Y:S01]  /*e700*/  HADD2.F32 R45, -RZ, R43.H0_H0 ;  /* 0x2000002bff2d7230 */ /* 0x000fe20000004100 */
[----:B------:R-:W-:Y:S01]  /*e710*/  F2FP.F16.E4M3.UNPACK_B R140, R140 ;  /* 0x0000008cff8c723e */ /* 0x000fe200020006ff */
[----:B------:R-:W-:Y:S01]  /*e720*/  HADD2.F32 R49, -RZ, R48.H0_H0 ;  /* 0x20000030ff317230 */ /* 0x000fe20000004100 */
[----:B------:R-:W-:Y:S01]  /*e730*/  F2FP.F16.E4M3.UNPACK_B R47, R47 ;  /* 0x0000002fff2f723e */ /* 0x000fe200020006ff */
[----:B------:R-:W-:Y:S02]  /*e740*/  IMAD.U32 R57, R57, 0x10000, RZ ;  /* 0x0001000039397824 */ /* 0x000fe400078e00ff */
[----:B------:R-:W-:Y:S01]  /*e750*/  FMUL.FTZ R58, R45, R14 ;  /* 0x0000000e2d3a7220 */ /* 0x000fe20000410000 */
[----:B------:R-:W-:-:S02]  /*e760*/  HADD2.F32 R52, -RZ, R51.H0_H0 ;  /* 0x20000033ff347230 */ /* 0x000fc40000004100 */
[C---:B------:R-:W-:Y:S01]  /*e770*/  FMUL.FTZ R56, R49.reuse, R14 ;  /* 0x0000000e31387220 */ /* 0x040fe20000410000 */
[----:B------:R-:W-:Y:S02]  /*e780*/  F2FP.F16.E4M3.UNPACK_B R42, R42 ;  /* 0x0000002aff2a723e */ /* 0x000fe400020006ff */
[----:B------:R-:W-:Y:S01]  /*e790*/  LOP3.LUT R14, R54, 0xff0000, R57, 0xf8, !PT ;  /* 0x00ff0000360e7812 */ /* 0x000fe200078ef839 */
[-C--:B------:R-:W-:Y:S01]  /*e7a0*/  FFMA.FTZ R58, R49, R52.reuse, R58 ;  /* 0x00000034313a7223 */ /* 0x080fe2000001003a */
[----:B------:R-:W-:Y:S01]  /*e7b0*/  FFMA.FTZ R57, R45, R52, -R56 ;  /* 0x000000342d397223 */ /* 0x000fe20000010838 */
[----:B------:R-:W-:Y:S01]  /*e7c0*/  HADD2.F32 R54, -RZ, R53.H1_H1 ;  /* 0x30000035ff367230 */ /* 0x000fe20000004100 */
[----:B------:R-:W-:Y:S01]  /*e7d0*/  F2FP.F16.E4M3.UNPACK_B R138, R138 ;  /* 0x0000008aff8a723e */ /* 0x000fe200020006ff */
[----:B------:R-:W-:Y:S01]  /*e7e0*/  HADD2.F32 R49, -RZ, R48.H1_H1 ;  /* 0x30000030ff317230 */ /* 0x000fe20000004100 */
[----:B------:R-:W-:Y:S01]  /*e7f0*/  SHF.R.U32.HI R55, RZ, 0x10, R65 ;  /* 0x00000010ff377819 */ /* 0x000fe20000011641 */
[----:B------:R-:W-:-:S02]  /*e800*/  HADD2.F32 R45, -RZ, R43.H1_H1 ;  /* 0x3000002bff2d7230 */ /* 0x000fc40000004100 */
[----:B------:R-:W-:Y:S02]  /*e810*/  HADD2.F32 R52, -RZ, R51.H1_H1 ;  /* 0x30000033ff347230 */ /* 0x000fe40000004100 */
[-C--:B------:R-:W-:Y:S01]  /*e820*/  FMUL.FTZ R56, R49, R54.reuse ;  /* 0x0000003631387220 */ /* 0x080fe20000410000 */
        /* <DEDUP_REMOVED lines=17> */
[----:B------:R-:W-:Y:S01]  /*e940*/  IMAD.U32 R55, R55, 0x10000, RZ ;  /* 0x0001000037377824 */ /* 0x000fe200078e00ff */
[----:B------:R-:W-:Y:S01]  /*e950*/  F2FP.F16.E4M3.UNPACK_B R45, R50.H1 ;  /* 0x00000032ff2d723e */ /* 0x000fe200030006ff */
[C---:B------:R-:W-:Y:S01]  /*e960*/  FMUL.FTZ R140, R42.reuse, R140 ;  /* 0x0000008c2a8c7220 */ /* 0x040fe20000410000 */
[----:B------:R-:W-:Y:S01]  /*e970*/  FFMA.FTZ R56, R42, R138, -R49 ;  /* 0x0000008a2a387223 */ /* 0x000fe20000010831 */
[----:B------:R-:W-:Y:S01]  /*e980*/  F2FP.F16.E4M3.UNPACK_B R49, R137.H1 ;  /* 0x00000089ff31723e */ /* 0x000fe200030006ff */
[----:B------:R-:W-:Y:S01]  /*e990*/  HADD2.F32 R51, -RZ, R43.H0_H0 ;  /* 0x2000002bff337230 */ /* 0x000fe20000004100 */
[----:B------:R-:W-:Y:S01]  /*e9a0*/  F2FP.F16.E4M3.UNPACK_B R42, R46.H1 ;  /* 0x0000002eff2a723e */ /* 0x000fe200030006ff */
[----:B------:R-:W-:Y:S01]  /*e9b0*/  HADD2.F32 R48, -RZ, R45.H0_H0 ;  /* 0x2000002dff307230 */ /* 0x000fe20000004100 */
[----:B------:R-:W-:Y:S01]  /*e9c0*/  LOP3.LUT R38, R38, 0xff0000, R55, 0xf8, !PT ;  /* 0x00ff000026267812 */ /* 0x000fe200078ef837 */
        /* <DEDUP_REMOVED lines=10> */
[-C--:B------:R-:W-:Y:S01]  /*ea70*/  FFMA.FTZ R62, R43, R47.reuse, -R62 ;  /* 0x0000002f2b3e7223 */ /* 0x080fe2000001083e */
[----:B------:R-:W-:Y:S02]  /*ea80*/  HADD2.F32 R49, -RZ, R49.H1_H1 ;  /* 0x30000031ff317230 */ /* 0x000fe40000004100 */
[----:B------:R-:W-:Y:S01]  /*ea90*/  FMUL.FTZ R43, R45, R52 ;  /* 0x000000342d2b7220 */ /* 0x000fe20000410000 */
[----:B------:R-:W-:Y:S01]  /*eaa0*/  F2FP.F16.E4M3.UNPACK_B R50, R50 ;  /* 0x00000032ff32723e */ /* 0x000fe200020006ff */
[----:B------:R-:W-:Y:S01]  /*eab0*/  FMUL.FTZ R52, R42, R52 ;  /* 0x000000342a347220 */ /* 0x000fe20000410000 */
[----:B------:R-:W-:Y:S01]  /*eac0*/  FFMA.FTZ R51, R48, R47, R51 ;  /* 0x0000002f30337223 */ /* 0x000fe20000010033 */
[----:B------:R-:W-:Y:S01]  /*ead0*/  FFMA.FTZ R61, R42, R49, -R43 ;  /* 0x000000312a3d7223 */ /* 0x000fe2000001082b */
[----:B------:R-:W-:Y:S01]  /*eae0*/  F2FP.F16.E4M3.UNPACK_B R137, R137 ;  /* 0x00000089ff89723e */ /* 0x000fe200020006ff */
[----:B------:R-:W-:-:S02]  /*eaf0*/  HADD2.F32 R47, -RZ, R139.H0_H0 ;  /* 0x2000008bff2f7230 */ /* 0x000fc40000004100 */
[----:B------:R-:W-:Y:S01]  /*eb00*/  FFMA.FTZ R64, R45, R49, R52 ;  /* 0x000000312d407223 */ /* 0x000fe20000010034 */
[----:B------:R-:W-:Y:S01]  /*eb10*/  HADD2.F32 R42, -RZ, R46.H0_H0 ;  /* 0x2000002eff2a7230 */ /* 0x000fe20000004100 */
[----:B------:R-:W-:Y:S01]  /*eb20*/  F2FP.SATFINITE.E4M3.F32.PACK_AB_MERGE_C R61, R61, R62, RZ ;  /* 0x0000003e3d3d723e */ /* 0x000fe200048070ff */
[--C-:B------:R-:W-:Y:S01]  /*eb30*/  HADD2.F32 R43, -RZ, R50.reuse.H0_H0 ;  /* 0x20000032ff2b7230 */ /* 0x100fe20000004100 */
[----:B------:R-:W-:Y:S01]  /*eb40*/  F2FP.SATFINITE.E4M3.F32.PACK_AB_MERGE_C R57, R60, R57, RZ ;  /* 0x000000393c39723e */ /* 0x000fe200048070ff */
        /* <DEDUP_REMOVED lines=13> */
[-C--:B------:R-:W-:Y:S01]  /*ec20*/  FFMA.FTZ R43, R46, R137.reuse, -R47 ;  /* 0x000000892e2b7223 */ /* 0x080fe2000001082f */
[----:B------:R-:W-:Y:S01]  /*ec30*/  F2FP.F16.E4M3.UNPACK_B R49, R38 ;  /* 0x00000026ff31723e */ /* 0x000fe200020006ff */
[----:B------:R-:W-:Y:S01]  /*ec40*/  FFMA.FTZ R139, R50, R137, R139 ;  /* 0x00000089328b7223 */ /* 0x000fe2000001008b */
[----:B------:R-:W-:Y:S01]  /*ec50*/  F2FP.F16.E4M3.UNPACK_B R42, R13 ;  /* 0x0000000dff2a723e */ /* 0x000fe200020006ff */
[----:B------:R-:W-:Y:S01]  /*ec60*/  HADD2.F32 R46, -RZ, R45.H0_H0 ;  /* 0x2000002dff2e7230 */ /* 0x000fe20000004100 */
[----:B------:R-:W-:Y:S01]  /*ec70*/  F2FP.F16.E4M3.UNPACK_B R47, R36 ;  /* 0x00000024ff2f723e */ /* 0x000fe200020006ff */
[----:B------:R-:W-:Y:S01]  /*ec80*/  HADD2.F32 R50, -RZ, R49.H0_H0 ;  /* 0x20000031ff327230 */ /* 0x000fe20000004100 */
[----:B------:R-:W-:Y:S01]  /*ec90*/  F2FP.SATFINITE.E4M3.F32.PACK_AB_MERGE_C R63, R43, R48, R61 ;  /* 0x000000302b3f723e */ /* 0x000fe2000480703d */
[----:B------:R-:W-:Y:S01]  /*eca0*/  HADD2.F32 R43, -RZ, R42.H0_H0 ;  /* 0x2000002aff2b7230 */ /* 0x000fe20000004100 */
[----:B------:R-:W-:Y:S01]  /*ecb0*/  F2FP.SATFINITE.E4M3.F32.PACK_AB_MERGE_C R139, R139, R52, R51 ;  /* 0x000000348b8b723e */ /* 0x000fe20004807033 */
[----:B------:R-:W-:Y:S01]  /*ecc0*/  HADD2.F32 R45, -RZ, R45.H1_H1 ;  /* 0x3000002dff2d7230 */ /* 0x000fe20000004100 */
[----:B------:R-:W-:Y:S01]  /*ecd0*/  F2FP.SATFINITE.E4M3.F32.PACK_AB_MERGE_C R62, R56, R53, R57 ;  /* 0x00000035383e723e */ /* 0x000fe20004807039 */
[----:B------:R-:W-:-:S02]  /*ece0*/  HADD2.F32 R49, -RZ, R49.H1_H1 ;  /* 0x30000031ff317230 */ /* 0x000fc40000004100 */
[-C--:B------:R-:W-:Y:S01]  /*ecf0*/  FMUL.FTZ R51, R43, R50.reuse ;  /* 0x000000322b337220 */ /* 0x080fe20000410000 */
[--C-:B------:R-:W-:Y:S02]  /*ed00*/  HADD2.F32 R48, -RZ, R47.reuse.H0_H0 ;  /* 0x2000002fff307230 */ /* 0x100fe40000004100 */
[C---:B------:R-:W-:Y:S01]  /*ed10*/  FMUL.FTZ R52, R46.reuse, R50 ;  /* 0x000000322e347220 */ /* 0x040fe20000410000 */
[----:B------:R-:W-:Y:S02]  /*ed20*/  HADD2.F32 R42, -RZ, R42.H1_H1 ;  /* 0x3000002aff2a7230 */ /* 0x000fe40000004100 */
[-C--:B------:R-:W-:Y:S01]  /*ed30*/  FMUL.FTZ R53, R45, R49.reuse ;  /* 0x000000312d357220 */ /* 0x080fe20000410000 */
[----:B------:R-:W-:Y:S02]  /*ed40*/  HADD2.F32 R47, -RZ, R47.H1_H1 ;  /* 0x3000002fff2f7230 */ /* 0x000fe40000004100 */
[----:B------:R-:W-:Y:S01]  /*ed50*/  FFMA.FTZ R51, R46, R48, R51 ;  /* 0x000000302e337223 */ /* 0x000fe20000010033 */
[----:B------:R-:W-:Y:S01]  /*ed60*/  F2FP.SATFINITE.E4M3.F32.PACK_AB_MERGE_C R58, R59, R58, RZ ;  /* 0x0000003a3b3a723e */ /* 0x000fe200048070ff */
[----:B------:R-:W-:Y:S01]  /*ed70*/  FFMA.FTZ R52, R43, R48, -R52 ;  /* 0x000000302b347223 */ /* 0x000fe20000010834 */
[C---:B------:R-:W-:Y:S01]  /*ed80*/  FMUL.FTZ R46, R42.reuse, R49 ;  /* 0x000000312a2e7220 */ /* 0x040fe20000410000 */
[----:B------:R-:W-:Y:S01]  /*ed90*/  FFMA.FTZ R53, R42, R47, -R53 ;  /* 0x0000002f2a357223 */ /* 0x000fe20000010835 */
[----:B------:R-:W-:-:S02]  /*eda0*/  F2FP.F16.E4M3.UNPACK_B R43, R37.H1 ;  /* 0x00000025ff2b723e */ /* 0x000fc400030006ff */
[----:B------:R-:W-:Y:S02]  /*edb0*/  F2FP.F16.E4M3.UNPACK_B R42, R38.H1 ;  /* 0x00000026ff2a723e */ /* 0x000fe400030006ff */
[----:B------:R-:W-:Y:S01]  /*edc0*/  F2FP.F16.E4M3.UNPACK_B R13, R13.H1 ;  /* 0x0000000dff0d723e */ /* 0x000fe200030006ff */
[----:B------:R-:W-:Y:S01]  /*edd0*/  HADD2.F32 R38, -RZ, R43.H0_H0 ;  /* 0x2000002bff267230 */ /* 0x000fe20000004100 */
[----:B------:R-:W-:Y:S01]  /*ede0*/  F2FP.SATFINITE.E4M3.F32.PACK_AB_MERGE_C R64, R55, R54, R58 ;  /* 0x000000363740723e */ /* 0x000fe2000480703a */
[----:B------:R-:W-:Y:S01]  /*edf0*/  FFMA.FTZ R54, R45, R47, R46 ;  /* 0x0000002f2d367223 */ /* 0x000fe2000001002e */
[----:B------:R-:W-:Y:S01]  /*ee00*/  F2FP.F16.E4M3.UNPACK_B R36, R36.H1 ;  /* 0x00000024ff24723e */ /* 0x000fe200030006ff */
[----:B------:R-:W-:Y:S01]  /*ee10*/  HADD2.F32 R45, -RZ, R42.H0_H0 ;  /* 0x2000002aff2d7230 */ /* 0x000fe20000004100 */
[----:B------:R-:W-:Y:S01]  /*ee20*/  F2FP.F16.E4M3.UNPACK_B R47, R14 ;  /* 0x0000000eff2f723e */ /* 0x000fe200020006ff */
[----:B------:R-:W-:Y:S02]  /*ee30*/  HADD2.F32 R37, -RZ, R13.H0_H0 ;  /* 0x2000000dff257230 */ /* 0x000fe40000004100 */
[----:B------:R-:W-:-:S02]  /*ee40*/  HADD2.F32 R43, -RZ, R43.H1_H1 ;  /* 0x3000002bff2b7230 */ /* 0x000fc40000004100 */
[CC--:B------:R-:W-:Y:S01]  /*ee50*/  FMUL.FTZ R48, R38.reuse, R45.reuse ;  /* 0x0000002d26307220 */ /* 0x0c0fe20000410000 */
[----:B------:R-:W-:Y:S02]  /*ee60*/  HADD2.F32 R46, -RZ, R42.H1_H1 ;  /* 0x3000002aff2e7230 */ /* 0x000fe40000004100 */
[----:B------:R-:W-:Y:S01]  /*ee70*/  FMUL.FTZ R45, R37, R45 ;  /* 0x0000002d252d7220 */ /* 0x000fe20000410000 */
[--C-:B------:R-:W-:Y:S02]  /*ee80*/  HADD2.F32 R42, -RZ, R36.reuse.H0_H0 ;  /* 0x20000024ff2a7230 */ /* 0x100fe40000004100 */
[----:B------:R-:W-:Y:S02]  /*ee90*/  HADD2.F32 R13, -RZ, R13.H1_H1 ;  /* 0x3000000dff0d7230 */ /* 0x000fe40000004100 */
[----:B------:R-:W-:Y:S01]  /*eea0*/  FMUL.FTZ R50, R43, R46 ;  /* 0x0000002e2b327220 */ /* 0x000fe20000410000 */
[----:B------:R-:W-:Y:S02]  /*eeb0*/  HADD2.F32 R36, -RZ, R36.H1_H1 ;  /* 0x30000024ff247230 */ /* 0x000fe40000004100 */
[-C--:B------:R-:W-:Y:S01]  /*eec0*/  FFMA.FTZ R56, R38, R42.reuse, R45 ;  /* 0x0000002a26387223 */ /* 0x080fe2000001002d */
[----:B------:R-:W-:Y:S01]  /*eed0*/  FFMA.FTZ R55, R37, R42, -R48 ;  /* 0x0000002a25377223 */ /* 0x000fe20000010830 */
[C---:B------:R-:W-:Y:S01]  /*eee0*/  FMUL.FTZ R46, R13.reuse, R46 ;  /* 0x0000002e0d2e7220 */ /* 0x040fe20000410000 */
[----:B------:R-:W-:Y:S01]  /*eef0*/  F2FP.F16.E4M3.UNPACK_B R38, R39 ;  /* 0x00000027ff26723e */ /* 0x000fe200020006ff */
[-C--:B------:R-:W-:Y:S01]  /*ef00*/  FFMA.FTZ R58, R13, R36.reuse, -R50 ;  /* 0x000000240d3a7223 */ /* 0x080fe20000010832 */
[-C--:B------:R-:W-:Y:S01]  /*ef10*/  F2FP.F16.E4M3.UNPACK_B R13, R15.reuse ;  /* 0x0000000fff0d723e */ /* 0x080fe200020006ff */
[----:B------:R-:W-:Y:S01]  /*ef20*/  FFMA.FTZ R57, R43, R36, R46 ;  /* 0x000000242b397223 */ /* 0x000fe2000001002e */
[----:B------:R-:W-:Y:S01]  /*ef30*/  F2FP.F16.E4M3.UNPACK_B R15, R15.H1 ;  /* 0x0000000fff0f723e */ /* 0x000fe200030006ff */
[----:B------:R-:W-:Y:S01]  /*ef40*/  HADD2.F32 R42, -RZ, R38.H0_H0 ;  /* 0x20000026ff2a7230 */ /* 0x000fe20000004100 */
[----:B------:R-:W-:Y:S01]  /*ef50*/  F2FP.F16.E4M3.UNPACK_B R48, R14.H1 ;  /* 0x0000000eff30723e */ /* 0x000fe200030006ff */
        /* <DEDUP_REMOVED lines=15> */
[-C--:B------:R-:W-:Y:S01]  /*f050*/  FFMA.FTZ R49, R42, R45.reuse, R49 ;  /* 0x0000002d2a317223 */ /* 0x080fe20000010031 */
[----:B------:R-:W-:Y:S02]  /*f060*/  HADD2.F32 R48, -RZ, R48.H1_H1 ;  /* 0x30000030ff307230 */ /* 0x000fe40000004100 */
[----:B------:R-:W-:Y:S01]  /*f070*/  FFMA.FTZ R61, R12, R46, R61 ;  /* 0x0000002e0c3d7223 */ /* 0x000fe2000001003d */
[----:B------:R-:W-:Y:S02]  /*f080*/  HADD2.F32 R15, -RZ, R15.H1_H1 ;  /* 0x3000000fff0f7230 */ /* 0x000fe40000004100 */
[----:B------:R-:W-:Y:S01]  /*f090*/  FFMA.FTZ R59, R36, R45, -R59 ;  /* 0x0000002d243b7223 */ /* 0x000fe2000001083b */
[----:B------:R-:W-:Y:S02]  /*f0a0*/  HADD2.F32 R38, -RZ, R38.H1_H1 ;  /* 0x30000026ff267230 */ /* 0x000fe40000004100 */
[----:B------:R-:W-:Y:S01]  /*f0b0*/  FMUL.FTZ R42, R39, R48 ;  /* 0x00000030272a7220 */ /* 0x000fe20000410000 */
[----:B------:R-:W-:-:S02]  /*f0c0*/  HADD2.F32 R47, -RZ, R47.H1_H1 ;  /* 0x3000002fff2f7230 */ /* 0x000fc40000004100 */
[----:B------:R-:W-:Y:S01]  /*f0d0*/  FMUL.FTZ R48, R15, R48 ;  /* 0x000000300f307220 */ /* 0x000fe20000410000 */
[----:B------:R-:W-:Y:S02]  /*f0e0*/  HADD2.F32 R13, -RZ, R13.H1_H1 ;  /* 0x3000000dff0d7230 */ /* 0x000fe40000004100 */
[----:B------:R-:W-:Y:S01]  /*f0f0*/  FFMA.FTZ R60, R37, R46, -R60 ;  /* 0x0000002e253c7223 */ /* 0x000fe2000001083c */
        /* <DEDUP_REMOVED lines=18> */
[----:B------:R-:W-:Y:S02]  /*f220*/  F2FP.SATFINITE.E4M3.F32.PACK_AB_MERGE_C R37, R54, R51, R56 ;  /* 0x000000333625723e */ /* 0x000fe40004807038 */
[----:B------:R-:W-:-:S07]  /*f230*/  MOV R14, R63 ;  /* 0x0000003f000e7202 */ /* 0x000fce0000000f00 */
.L_x_529:
[----:B------:R-:W-:Y:S05]  /*f240*/  BSYNC B1 ;  /* 0x0000000000017941 */ /* 0x000fea0003800000 */
.L_x_528:
[----:B0-----:R0:W-:Y:S01]  /*f250*/  ST.E.128 desc[UR50][R40.64], R12 ;  /* 0x0000000c28007985 */ /* 0x0011e2000c101d32 */
[----:B------:R-:W-:-:S13]  /*f260*/  ISETP.GE.AND P3, PT, R11, R136, PT ;  /* 0x000000880b00720c */ /* 0x000fda0003f66270 */
[----:B------:R-:W-:Y:S05]  /*f270*/  @P3 BRA `(.L_x_476) ;  /* 0x0000000800083947 */ /* 0x000fea0003800000 */
[----:B0-----:R-:W-:-:S04]  /*f280*/  IADD3 R12, P3, R11, R120, RZ ;  /* 0x000000780b0c7210 */ /* 0x001fc80007f7e0ff */
[----:B------:R-:W-:-:S05]  /*f290*/  LEA.HI.X.SX32 R13, R11, R44, 0x1, P3 ;  /* 0x0000002c0b0d7211 */ /* 0x000fca00018f0eff */
[----:B--2---:R0:W-:Y:S01]  /*f2a0*/  ST.E.128 desc[UR50][R12.64], R36 ;  /* 0x000000240c007985 */ /* 0x0041e2000c101d32 */
[----:B------:R-:W-:Y:S05]  /*f2b0*/  BRA `(.L_x_476) ;  /* 0x0000000400f87947 */ /* 0x000fea0003800000 */
.L_x_441:
[----:B------:R-:W-:-:S06]  /*f2c0*/  UISETP.NE.AND UP0, UPT, UR49, 0x3, UPT ;  /* 0x000000033100788c */ /* 0x000fcc000bf05270 */
[----:B------:R-:W-:-:S13]  /*f2d0*/  PLOP3.LUT P2, PT, PT, PT, UP0, 0x80, 0x0 ;  /* 0x000000000000781c */ /* 0x000fda0003f4f008 */
[----:B------:R-:W-:Y:S05]  /*f2e0*/  @!P2 BRA `(.L_x_530) ;  /* 0x000000000004a947 */ /* 0x000fea0003800000 */
[----:B------:R-:W-:Y:S01]  /*f2f0*/  BPT.TRAP 0x1 ;  /* 0x000000040000795c */ /* 0x000fe20000300000 */
.L_x_530:
[----:B------:R-:W2:Y:S01]  /*f300*/  LDL R11, [R1+0x14] ;  /* 0x00001400010b7983 */ /* 0x000ea20000100800 */
[----:B------:R-:W-:Y:S01]  /*f310*/  IMAD R93, R19, 0x8, R18 ;  /* 0x00000008135d7824 */ /* 0x000fe200078e0212 */
[----:B------:R-:W-:Y:S01]  /*f320*/  BSSY B1, `(.L_x_531) ;  /* 0x0000005000017945 */ /* 0x000fe20003800000 */
[----:B------:R-:W-:Y:S02]  /*f330*/  SHF.R.S32.HI R90, RZ, 0x1f, R35 ;  /* 0x0000001fff5a7819 */ /* 0x000fe40000011423 */
[----:B--2---:R-:W-:-:S04]  /*f340*/  SHF.L.U32 R94, R11, 0x1f, RZ ;  /* 0x0000001f0b5e7819 */ /* 0x004fc800000006ff */
[----:B------:R-:W0:Y:S02]  /*f350*/  SYNCS.PHASECHK.TRANS64.TRYWAIT P3, [R93+URZ+0x33490], R94 ;  /* 0x0334905e5d0075a7 */ /* 0x000e24000806017f */
[----:B0-----:R-:W-:Y:S05]  /*f360*/  @!P3 BRA `(.L_x_532) ;  /* 0x000001bc0088b947 */ /* 0x001fea0003800000 */
.L_x_793:
[----:B------:R-:W-:Y:S05]  /*f370*/  BSYNC B1 ;  /* 0x0000000000017941 */ /* 0x000fea0003800000 */
.L_x_531:
[----:B------:R-:W1:Y:S01]  /*f380*/  S2R R36, SR_TID.X ;  /* 0x0000000000247919 */ /* 0x000e620000002100 */
[----:B------:R-:W-:Y:S01]  /*f390*/  ULDC.64 UR4, c[0x0][0x300] ;  /* 0x0000c00000047ab9 */ /* 0x000fe20000000a00 */
[----:B-----5:R-:W-:Y:S01]  /*f3a0*/  SHF.R.S32.HI R91, RZ, 0x1f, R34 ;  /* 0x0000001fff5b7819 */ /* 0x020fe20000011422 */
[----:B------:R-:W-:Y:S01]  /*f3b0*/  IMAD R14, R90, UR4, RZ ;  /* 0x000000045a0e7c24 */ /* 0x000fe2000f8e02ff */
[----:B------:R-:W-:Y:S01]  /*f3c0*/  ULDC.64 UR6, c[0x0][0x2e8] ;  /* 0x0000ba0000067ab9 */ /* 0x000fe20000000a00 */
[----:B------:R-:W-:-:S04]  /*f3d0*/  IMAD.WIDE.U32 R12, R35, UR4, RZ ;  /* 0x00000004230c7c25 */ /* 0x000fc8000f8e00ff */
[----:B------:R-:W-:Y:S01]  /*f3e0*/  IMAD R11, R35, UR5, R14 ;  /* 0x00000005230b7c24 */ /* 0x000fe2000f8e020e */
[----:B------:R-:W-:Y:S01]  /*f3f0*/  ULDC.64 UR4, c[0x0][0x310] ;  /* 0x0000c40000047ab9 */ /* 0x000fe20000000a00 */
[----:B------:R-:W-:Y:S02]  /*f400*/  IMAD R92, R25, -0xa0, R2 ;  /* 0xffffff60195c7824 */ /* 0x000fe400078e0202 */
[----:B------:R-:W-:Y:S02]  /*f410*/  IMAD R15, R91, UR4, RZ ;  /* 0x000000045b0f7c24 */ /* 0x000fe4000f8e02ff */
[----:B------:R-:W-:Y:S01]  /*f420*/  IMAD.IADD R13, R13, 0x1, R11 ;  /* 0x000000010d0d7824 */ /* 0x000fe200078e020b */
[----:B------:R-:W-:Y:S01]  /*f430*/  VIMNMX R92, R92, 0xa0, PT ;  /* 0x000000a05c5c7848 */ /* 0x000fe20003fe0100 */
[C---:B------:R-:W-:Y:S02]  /*f440*/  IMAD R15, R34.reuse, UR5, R15 ;  /* 0x00000005220f7c24 */ /* 0x040fe4000f8e020f */
[----:B------:R-:W-:Y:S01]  /*f450*/  IMAD.WIDE.U32 R12, R34, UR4, R12 ;  /* 0x00000004220c7c25 */ /* 0x000fe2000f8e000c */
[----:B------:R-:W-:-:S03]  /*f460*/  ULDC.64 UR4, c[0x0][0x308] ;  /* 0x0000c20000047ab9 */ /* 0x000fc60000000a00 */
[----:B------:R-:W-:Y:S02]  /*f470*/  IMAD.IADD R13, R13, 0x1, R15 ;  /* 0x000000010d0d7824 */ /* 0x000fe400078e020f */
[----:B------:R-:W-:Y:S02]  /*f480*/  IMAD R11, R7, UR4, RZ ;  /* 0x00000004070b7c24 */ /* 0x000fe4000f8e02ff */
[----:B------:R-:W-:Y:S01]  /*f490*/  IMAD.WIDE.U32 R12, R222, UR4, R12 ;  /* 0x00000004de0c7c25 */ /* 0x000fe2000f8e000c */
[----:B------:R-:W-:-:S03]  /*f4a0*/  UMOV UR4, 0xffffffff ;  /* 0xffffffff00047882 */ /* 0x000fc60000000000 */
[----:B------:R-:W-:Y:S01]  /*f4b0*/  IMAD R11, R222, UR5, R11 ;  /* 0x00000005de0b7c24 */ /* 0x000fe2000f8e020b */
[C---:B-1----:R-:W-:Y:S01]  /*f4c0*/  IADD3 R37, R36.reuse, -0x80, RZ ;  /* 0xffffff8024257810 */ /* 0x042fe20007ffe0ff */
[----:B------:R-:W-:Y:S01]  /*f4d0*/  VIADD R36, R36, 0xffffff80 ;  /* 0xffffff8024247836 */ /* 0x000fe20000000000 */
[----:B------:R-:W-:-:S04]  /*f4e0*/  IADD3 R42, P3, R12, UR6, RZ ;  /* 0x000000060c2a7c10 */ /* 0x000fc8000ff7e0ff */
[----:B------:R-:W-:Y:S02]  /*f4f0*/  LEA.HI R36, R36, R37, RZ, 0x1 ;  /* 0x0000002524247211 */ /* 0x000fe400078f08ff */
[----:B------:R-:W-:Y:S02]  /*f500*/  IADD3.X R50, R13, UR7, R11, P3, !PT ;  /* 0x000000070d327c10 */ /* 0x000fe40009ffe40b */
[----:B------:R-:W-:-:S05]  /*f510*/  SHF.R.S32.HI R36, RZ, 0x1, R36 ;  /* 0x00000001ff247819 */ /* 0x000fca0000011424 */
[----:B------:R-:W-:-:S05]  /*f520*/  IMAD.IADD R51, R92, 0x1, -R36 ;  /* 0x000000015c337824 */ /* 0x000fca00078e0a24 */
[----:B------:R-:W-:Y:S01]  /*f530*/  ISETP.GE.AND P3, PT, R51, 0x1, PT ;  /* 0x000000013300780c */ /* 0x000fe20003f66270 */
[----:B------:R-:W-:-:S12]  /*f540*/  BRA.DIV UR4, `(.L_x_533) ;  /* 0x000001be04247947 */ /* 0x000fd8000b800000 */
[----:B------:R1:W2:Y:S04]  /*f550*/  SHFL.IDX PT, R41, R50, RZ, 0x1e1f ;  /* 0x001e1fff32297589 */ /* 0x0002a800000e0000 */
[----:B------:R1:W3:Y:S02]  /*f560*/  SHFL.IDX PT, R43, R42, RZ, 0x1e1f ;  /* 0x001e1fff2a2b7589 */ /* 0x0002e400000e0000 */
.L_x_797:
[----:B------:R-:W-:Y:S04]  /*f570*/  BSSY B1, `(.L_x_534) ;  /* 0x0000027000017945 */ /* 0x000fe80003800000 */
[----:B------:R-:W-:Y:S05]  /*f580*/  @!P3 BRA `(.L_x_535) ;  /* 0x000000000094b947 */ /* 0x000fea0003800000 */
[----:B------:R-:W4:Y:S01]  /*f590*/  LDL R13, [R1+0xc] ;  /* 0x00000c00010d7983 */ /* 0x000f220000100800 */
[----:B------:R-:W-:-:S03]  /*f5a0*/  ULDC UR4, c[0x0][0x2f4] ;  /* 0x0000bd0000047ab9 */ /* 0x000fc60000000800 */
[----:B------:R-:W5:Y:S04]  /*f5b0*/  LDL R12, [R1+0x8] ;  /* 0x00000800010c7983 */ /* 0x000f680000100800 */
[----:B------:R-:W5:Y:S01]  /*f5c0*/  LDL R48, [R1] ;  /* 0x0000000001307983 */ /* 0x000f620000100800 */
[----:B------:R-:W-:-:S03]  /*f5d0*/  ISETP.GE.AND P5, PT, R16, UR4, PT ;  /* 0x0000000410007c0c */ /* 0x000fc6000bfa6270 */
[----:B------:R-:W5:Y:S10]  /*f5e0*/  LDL R11, [R1+0x4] ;  /* 0x00000400010b7983 */ /* 0x000f740000100800 */
[----:B---3--:R-:W-:-:S05]  /*f5f0*/  @!P5 IADD3 R44, P3, R16, R43, RZ ;  /* 0x0000002b102cd210 */ /* 0x008fca0007f7e0ff */
[----:B--2---:R-:W-:Y:S01]  /*f600*/  @!P5 IMAD.X R45, R41, 0x1, R17, P3 ;  /* 0x00000001292dd824 */ /* 0x004fe200018e0611 */
[----:B------:R-:W-:-:S13]  /*f610*/  ISETP.GE.AND P3, PT, R23, UR4, PT ;  /* 0x0000000417007c0c */ /* 0x000fda000bf66270 */
[----:B------:R-:W-:-:S05]  /*f620*/  @!P3 IADD3 R38, P4, R23, R43, RZ ;  /* 0x0000002b1726b210 */ /* 0x000fca0007f9e0ff */
[----:B----4-:R-:W-:Y:S01]  /*f630*/  @!P3 IMAD.X R39, R41, 0x1, R13, P4 ;  /* 0x000000012927b824 */ /* 0x010fe200020e060d */
[----:B------:R-:W-:-:S13]  /*f640*/  ISETP.GE.AND P4, PT, R22, UR4, PT ;  /* 0x0000000416007c0c */ /* 0x000fda000bf86270 */
[----:B------:R-:W-:-:S04]  /*f650*/  @!P4 IADD3 R36, P6, R22, R43, RZ ;  /* 0x0000002b1624c210 */ /* 0x000fc80007fde0ff */
[----:B-----5:R-:W-:Y:S02]  /*f660*/  @!P4 IADD3.X R37, R41, R12, RZ, P6, !PT ;  /* 0x0000000c2925c210 */ /* 0x020fe400037fe4ff */
[----:B------:R-:W2:Y:S04]  /*f670*/  @!P5 LDS.128 R12, [R88+0x24200] ;  /* 0x02420000580cd984 */ /* 0x000ea80000000c00 */
[----:B--2---:R-:W-:Y:S01]  /*f680*/  @!P5 ST.E.128 desc[UR50][R44.64], R12 ;  /* 0x0000000c2c00d985 */ /* 0x004fe2000c101d32 */
[----:B------:R-:W-:-:S13]  /*f690*/  ISETP.GE.AND P5, PT, R225, UR4, PT ;  /* 0x00000004e1007c0c */ /* 0x000fda000bfa6270 */
[----:B------:R-:W2:Y:S01]  /*f6a0*/  @!P5 LDS.128 R12, [R89+0x24200] ;  /* 0x02420000590cd984 */ /* 0x000ea20000000c00 */
[----:B------:R-:W-:-:S05]  /*f6b0*/  @!P5 IMAD.SHL.U32 R40, R227, 0x10, RZ ;  /* 0x00000010e328d824 */ /* 0x000fca00078e00ff */
[----:B------:R-:W-:-:S04]  /*f6c0*/  @!P5 IADD3 R46, P6, R40, R43, RZ ;  /* 0x0000002b282ed210 */ /* 0x000fc80007fde0ff */
[----:B------:R-:W-:-:S05]  /*f6d0*/  @!P5 LEA.HI.X.SX32 R47, R40, R41, 0x1, P6 ;  /* 0x00000029282fd211 */ /* 0x000fca00030f0eff */
[----:B--2---:R-:W-:Y:S01]  /*f6e0*/  @!P5 ST.E.128 desc[UR50][R46.64], R12 ;  /* 0x0000000c2e00d985 */ /* 0x004fe2000c101d32 */
[----:B------:R-:W-:-:S13]  /*f6f0*/  ISETP.GE.AND P5, PT, R226, UR4, PT ;  /* 0x00000004e2007c0c */ /* 0x000fda000bfa6270 */
[----:B------:R-:W2:Y:S01]  /*f700*/  @!P5 LDS.128 R12, [R88+0x26a00] ;  /* 0x026a0000580cd984 */ /* 0x000ea20000000c00 */
[----:B------:R-:W-:-:S05]  /*f710*/  @!P5 IMAD.SHL.U32 R40, R48, 0x10, RZ ;  /* 0x000000103028d824 */ /* 0x000fca00078e00ff */
[----:B------:R-:W-:-:S04]  /*f720*/  @!P5 IADD3 R48, P6, R40, R43, RZ ;  /* 0x0000002b2830d210 */ /* 0x000fc80007fde0ff */
[----:B------:R-:W-:-:S05]  /*f730*/  @!P5 LEA.HI.X.SX32 R49, R40, R41, 0x1, P6 ;  /* 0x000000292831d211 */ /* 0x000fca00030f0eff */
[----:B--2---:R-:W-:Y:S01]  /*f740*/  @!P5 ST.E.128 desc[UR50][R48.64], R12 ;  /* 0x0000000c3000d985 */ /* 0x004fe2000c101d32 */
[----:B------:R-:W-:-:S03]  /*f750*/  ISETP.GE.AND P5, PT, R224, UR4, PT ;  /* 0x00000004e0007c0c */ /* 0x000fc6000bfa6270 */
[----:B------:R-:W2:Y:S10]  /*f760*/  @!P3 LDS.128 R12, [R89+0x26a00] ;  /* 0x026a0000590cb984 */ /* 0x000eb40000000c00 */
[----:B------:R-:W-:-:S05]  /*f770*/  @!P5 IADD3 R40, P6, R224, R43, RZ ;  /* 0x0000002be028d210 */ /* 0x000fca0007fde0ff */
[----:B------:R-:W-:Y:S01]  /*f780*/  @!P5 IMAD.X R41, R41, 0x1, R11, P6 ;  /* 0x000000012929d824 */ /* 0x000fe200030e060b */
[----:B--2---:R-:W-:Y:S04]  /*f790*/  @!P3 ST.E.128 desc[UR50][R38.64], R12 ;  /* 0x0000000c2600b985 */ /* 0x004fe8000c101d32 */
[----:B------:R-:W2:Y:S04]  /*f7a0*/  @!P4 LDS.128 R12, [R88+0x29200] ;  /* 0x02920000580cc984 */ /* 0x000ea80000000c00 */
[----:B--2---:R-:W-:Y:S04]  /*f7b0*/  @!P4 ST.E.128 desc[UR50][R36.64], R12 ;  /* 0x0000000c2400c985 */ /* 0x004fe8000c101d32 */
[----:B------:R-:W2:Y:S04]  /*f7c0*/  @!P5 LDS.128 R12, [R89+0x29200] ;  /* 0x02920000590cd984 */ /* 0x000ea80000000c00 */
[----:B--2---:R4:W-:Y:S02]  /*f7d0*/  @!P5 ST.E.128 desc[UR50][R40.64], R12 ;  /* 0x0000000c2800d985 */ /* 0x0049e4000c101d32 */
.L_x_535:
[----:B------:R-:W-:Y:S05]  /*f7e0*/  BSYNC B1 ;  /* 0x0000000000017941 */ /* 0x000fea0003800000 */
.L_x_534:
[----:B------:R-:W-:-:S03]  /*f7f0*/  UMOV UR4, 0xffffffff ;  /* 0xffffffff00047882 */ /* 0x000fc60000000000 */
[----:B------:R-:W-:Y:S05]  /*f800*/  BRA.DIV UR4, `(.L_x_536) ;  /* 0x000001ba04c07947 */ /* 0x000fea000b800000 */
[----:B--2-4-:R2:W4:Y:S04]  /*f810*/  SHFL.IDX PT, R41, R50, 0x1, 0x1e1f ;  /* 0x003e1f0032297f89 */ /* 0x01452800000e0000 */
[----:B---3--:R2:W3:Y:S02]  /*f820*/  SHFL.IDX PT, R43, R42, 0x1, 0x1e1f ;  /* 0x003e1f002a2b7f89 */ /* 0x0084e400000e0000 */
.L_x_801:
[----:B------:R-:W-:-:S13]  /*f830*/  ISETP.GE.AND P3, PT, R51, 0x81, PT ;  /* 0x000000813300780c */ /* 0x000fda0003f66270 */
[----:B------:R-:W-:Y:S05]  /*f840*/  @!P3 BRA `(.L_x_476) ;  /* 0x000000000094b947 */ /* 0x000fea0003800000 */
[----:B------:R-:W5:Y:S01]  /*f850*/  LDL R13, [R1+0xc] ;  /* 0x00000c00010d7983 */ /* 0x000f620000100800 */
[----:B------:R-:W-:-:S03]  /*f860*/  ULDC UR4, c[0x0][0x2f4] ;  /* 0x0000bd0000047ab9 */ /* 0x000fc60000000800 */
[----:B------:R-:W5:Y:S04]  /*f870*/  LDL R12, [R1+0x8] ;  /* 0x00000800010c7983 */ /* 0x000f680000100800 */
[----:B-12---:R-:W2:Y:S01]  /*f880*/  LDL R42, [R1] ;  /* 0x00000000012a7983 */ /* 0x006ea20000100800 */
[----:B------:R-:W-:-:S03]  /*f890*/  ISETP.GE.AND P5, PT, R16, UR4, PT ;  /* 0x0000000410007c0c */ /* 0x000fc6000bfa6270 */
[----:B------:R-:W2:Y:S10]  /*f8a0*/  LDL R11, [R1+0x4] ;  /* 0x00000400010b7983 */ /* 0x000eb40000100800 */
[----:B---3--:R-:W-:-:S05]  /*f8b0*/  @!P5 IADD3 R44, P3, R16, R43, RZ ;  /* 0x0000002b102cd210 */ /* 0x008fca0007f7e0ff */
[----:B----4-:R-:W-:Y:S01]  /*f8c0*/  @!P5 IMAD.X R45, R41, 0x1, R17, P3 ;  /* 0x00000001292dd824 */ /* 0x010fe200018e0611 */
[----:B------:R-:W-:-:S13]  /*f8d0*/  ISETP.GE.AND P3, PT, R23, UR4, PT ;  /* 0x0000000417007c0c */ /* 0x000fda000bf66270 */
[----:B------:R-:W-:-:S04]  /*f8e0*/  @!P3 IADD3 R38, P4, R23, R43, RZ ;  /* 0x0000002b1726b210 */ /* 0x000fc80007f9e0ff */
[----:B-----5:R-:W-:Y:S02]  /*f8f0*/  @!P3 IADD3.X R39, R41, R13, RZ, P4, !PT ;  /* 0x0000000d2927b210 */ /* 0x020fe400027fe4ff */
[----:B------:R-:W-:-:S13]  /*f900*/  ISETP.GE.AND P4, PT, R22, UR4, PT ;  /* 0x0000000416007c0c */ /* 0x000fda000bf86270 */
[----:B------:R-:W-:-:S05]  /*f910*/  @!P4 IADD3 R36, P6, R22, R43, RZ ;  /* 0x0000002b1624c210 */ /* 0x000fca0007fde0ff */
[----:B------:R-:W-:Y:S02]  /*f920*/  @!P4 IMAD.X R37, R41, 0x1, R12, P6 ;  /* 0x000000012925c824 */ /* 0x000fe400030e060c */
[----:B------:R-:W1:Y:S04]  /*f930*/  @!P5 LDS.128 R12, [R88+0x26200] ;  /* 0x02620000580cd984 */ /* 0x000e680000000c00 */
[----:B-1----:R-:W-:Y:S01]  /*f940*/  @!P5 ST.E.128 desc[UR50][R44.64], R12 ;  /* 0x0000000c2c00d985 */ /* 0x002fe2000c101d32 */
[----:B------:R-:W-:-:S13]  /*f950*/  ISETP.GE.AND P5, PT, R225, UR4, PT ;  /* 0x00000004e1007c0c */ /* 0x000fda000bfa6270 */
[----:B------:R-:W1:Y:S01]  /*f960*/  @!P5 LDS.128 R12, [R89+0x26200] ;  /* 0x02620000590cd984 */ /* 0x000e620000000c00 */
[----:B------:R-:W-:-:S05]  /*f970*/  @!P5 IMAD.SHL.U32 R40, R227, 0x10, RZ ;  /* 0x00000010e328d824 */ /* 0x000fca00078e00ff */
[----:B------:R-:W-:-:S04]  /*f980*/  @!P5 IADD3 R46, P6, R40, R43, RZ ;  /* 0x0000002b282ed210 */ /* 0x000fc80007fde0ff */
[----:B------:R-:W-:-:S05]  /*f990*/  @!P5 LEA.HI.X.SX32 R47, R40, R41, 0x1, P6 ;  /* 0x00000029282fd211 */ /* 0x000fca00030f0eff */
[----:B-1----:R-:W-:Y:S01]  /*f9a0*/  @!P5 ST.E.128 desc[UR50][R46.64], R12 ;  /* 0x0000000c2e00d985 */ /* 0x002fe2000c101d32 */
[----:B------:R-:W-:-:S13]  /*f9b0*/  ISETP.GE.AND P5, PT, R226, UR4, PT ;  /* 0x00000004e2007c0c */ /* 0x000fda000bfa6270 */
[----:B------:R-:W1:Y:S01]  /*f9c0*/  @!P5 LDS.128 R12, [R88+0x28a00] ;  /* 0x028a0000580cd984 */ /* 0x000e620000000c00 */
[----:B--2---:R-:W-:-:S05]  /*f9d0*/  @!P5 IMAD.SHL.U32 R40, R42, 0x10, RZ ;  /* 0x000000102a28d824 */ /* 0x004fca00078e00ff */
[----:B------:R-:W-:-:S04]  /*f9e0*/  @!P5 IADD3 R48, P6, R40, R43, RZ ;  /* 0x0000002b2830d210 */ /* 0x000fc80007fde0ff */
[----:B------:R-:W-:-:S05]  /*f9f0*/  @!P5 LEA.HI.X.SX32 R49, R40, R41, 0x1, P6 ;  /* 0x000000292831d211 */ /* 0x000fca00030f0eff */
[----:B-1----:R-:W-:Y:S01]  /*fa00*/  @!P5 ST.E.128 desc[UR50][R48.64], R12 ;  /* 0x0000000c3000d985 */ /* 0x002fe2000c101d32 */
[----:B------:R-:W-:-:S03]  /*fa10*/  ISETP.GE.AND P5, PT, R224, UR4, PT ;  /* 0x00000004e0007c0c */ /* 0x000fc6000bfa6270 */
[----:B------:R-:W1:Y:S10]  /*fa20*/  @!P3 LDS.128 R12, [R89+0x28a00] ;  /* 0x028a0000590cb984 */ /* 0x000e740000000c00 */
[----:B------:R-:W-:-:S05]  /*fa30*/  @!P5 IADD3 R40, P6, R224, R43, RZ ;  /* 0x0000002be028d210 */ /* 0x000fca0007fde0ff */
[----:B------:R-:W-:Y:S01]  /*fa40*/  @!P5 IMAD.X R41, R41, 0x1, R11, P6 ;  /* 0x000000012929d824 */ /* 0x000fe200030e060b */
[----:B-1----:R-:W-:Y:S04]  /*fa50*/  @!P3 ST.E.128 desc[UR50][R38.64], R12 ;  /* 0x0000000c2600b985 */ /* 0x002fe8000c101d32 */
[----:B------:R-:W1:Y:S04]  /*fa60*/  @!P4 LDS.128 R12, [R88+0x2b200] ;  /* 0x02b20000580cc984 */ /* 0x000e680000000c00 */
[----:B-1----:R-:W-:Y:S04]  /*fa70*/  @!P4 ST.E.128 desc[UR50][R36.64], R12 ;  /* 0x0000000c2400c985 */ /* 0x002fe8000c101d32 */
[----:B------:R-:W1:Y:S04]  /*fa80*/  @!P5 LDS.128 R12, [R89+0x2b200] ;  /* 0x02b20000590cd984 */ /* 0x000e680000000c00 */
[----:B-1----:R1:W-:Y:S02]  /*fa90*/  @!P5 ST.E.128 desc[UR50][R40.64], R12 ;  /* 0x0000000c2800d985 */ /* 0x0023e4000c101d32 */
.L_x_476:
[----:B------:R-:W-:Y:S05]  /*faa0*/  BSYNC B0 ;  /* 0x0000000000007941 */ /* 0x000fea0003800000 */
.L_x_440:
[----:B------:R-:W5:Y:S01]  /*fab0*/  S2R R11, SR_TID.X ;  /* 0x00000000000b7919 */ /* 0x000f620000002100 */
[----:B------:R-:W-:Y:S01]  /*fac0*/  @!PT LDS RZ, [RZ] ;  /* 0x00000000fffff984 */ /* 0x000fe20000000800 */
[----:B------:R-:W-:Y:S01]  /*fad0*/  @!PT LDS RZ, [RZ] ;  /* 0x00000000fffff984 */ /* 0x000fe20000000800 */
[----:B------:R-:W-:Y:S01]  /*fae0*/  @!PT LDS RZ, [RZ] ;  /* 0x00000000fffff984 */ /* 0x000fe20000000800 */
[----:B------:R-:W-:Y:S01]  /*faf0*/  @!PT LDS RZ, [RZ] ;  /* 0x00000000fffff984 */ /* 0x000fe20000000800 */
[----:B------:R3:W-:Y:S06]  /*fb00*/  MEMBAR.ALL.CTA ;  /* 0x0000000000007992 */ /* 0x0007ec0000008000 */
[----:B---3--:R-:W3:Y:S01]  /*fb10*/  FENCE.VIEW.ASYNC.S ;  /* 0x00000000000073c6 */ /* 0x008ee20000000000 */
[----:B------:R-:W-:Y:S05]  /*fb20*/  WARPSYNC.ALL ;  /* 0x0000000000007948 */ /* 0x000fea0003800000 */
[----:B------:R-:W-:Y:S01]  /*fb30*/  BSSY B0, `(.L_x_537) ;  /* 0x0000008000007945 */ /* 0x000fe20003800000 */
[----:B---3--:R3:W-:Y:S01]  /*fb40*/  BAR.SYNC.DEFER_BLOCKING R142, 0x80 ;  /* 0x0002008e0000751d */ /* 0x0087e20000010000 */
[----:B-----5:R-:W-:-:S13]  /*fb50*/  LOP3.LUT P3, RZ, R11, 0x7f, RZ, 0xc0, !PT ;  /* 0x0000007f0bff7812 */ /* 0x020fda000786c0ff */
[----:B------:R-:W-:-:S04]  /*fb60*/  @!P3 IADD3 R11, R93, 0x334a0, RZ ;  /* 0x000334a05d0bb810 */ /* 0x000fc80007ffe0ff */
[----:B------:R-:W-:-:S04]  /*fb70*/  @!P3 PRMT R11, RZ, 0x654, R11 ;  /* 0x00000654ff0bb816 */ /* 0x000fc8000000000b */
[----:B------:R3:W-:Y:S01]  /*fb80*/  @!P3 SYNCS.ARRIVE.TRANS64.RED.A1T0 RZ, [R11+URZ], RZ ;  /* 0x000000ff0bffb9a7 */ /* 0x0007e2000810043f */
[----:B------:R-:W-:Y:S05]  /*fb90*/  @!P2 BRA `(.L_x_538) ;  /* 0x000000000004a947 */ /* 0x000fea0003800000 */
[----:B------:R-:W-:Y:S01]  /*fba0*/  BPT.TRAP 0x1 ;  /* 0x000000040000795c */ /* 0x000fe20000300000 */
.L_x_538:
[----:B------:R-:W-:Y:S05]  /*fbb0*/  BSYNC B0 ;  /* 0x0000000000007941 */ /* 0x000fea0003800000 */
.L_x_537:
[----:B------:R-:W5:Y:S01]  /*fbc0*/  SYNCS.PHASECHK.TRANS64.TRYWAIT P2, [R93+URZ+0x334b0], R94 ;  /* 0x0334b05e5d0075a7 */ /* 0x000f62000804017f */
[----:B------:R-:W-:Y:S01]  /*fbd0*/  ULDC UR39, c[0x0][0x2f4] ;  /* 0x0000bd0000277ab9 */ /* 0x000fe20000000800 */
[----:B------:R-:W-:Y:S04]  /*fbe0*/  BSSY B0, `(.L_x_539) ;  /* 0x0000002000007945 */ /* 0x000fe80003800000 */
[----:B-----5:R-:W-:Y:S05]  /*fbf0*/  @!P2 BRA `(.L_x_540) ;  /* 0x000001b80010a947 */ /* 0x020fea0003800000 */
.L_x_802:
[----:B------:R-:W-:Y:S05]  /*fc00*/  BSYNC B0 ;  /* 0x0000000000007941 */ /* 0x000fea0003800000 */
.L_x_539:
[----:B------:R0:W5:Y:S01]  /*fc10*/  LDL R51, [R1+0xc] ;  /* 0x00000c0001337983 */ /* 0x0001620000100800 */
[----:B------:R-:W-:Y:S01]  /*fc20*/  ULDC.64 UR4, c[0x0][0x328] ;  /* 0x0000ca0000047ab9 */ /* 0x000fe20000000a00 */
[----:B------:R-:W-:Y:S02]  /*fc30*/  ULDC.64 UR6, c[0x0][0x318] ;  /* 0x0000c60000067ab9 */ /* 0x000fe40000000a00 */
[----:B-12---:R1:W5:Y:S04]  /*fc40*/  LDL R50, [R1+0x8] ;  /* 0x0000080001327983 */ /* 0x0063680000100800 */
[----:B0-----:R1:W5:Y:S01]  /*fc50*/  LDL R49, [R1] ;  /* 0x0000000001317983 */ /* 0x0013620000100800 */
[----:B------:R-:W-:Y:S02]  /*fc60*/  IMAD R90, R90, UR4, RZ ;  /* 0x000000045a5a7c24 */ /* 0x000fe4000f8e02ff */
[C---:B------:R-:W-:Y:S01]  /*fc70*/  IMAD.WIDE.U32 R12, R35.reuse, UR4, RZ ;  /* 0x00000004230c7c25 */ /* 0x040fe2000f8e00ff */
[----:B------:R1:W5:Y:S03]  /*fc80*/  LDL R48, [R1+0x4] ;  /* 0x0000040001307983 */ /* 0x0003660000100800 */
[----:B------:R-:W-:Y:S01]  /*fc90*/  IMAD R35, R35, UR5, R90 ;  /* 0x0000000523237c24 */ /* 0x000fe2000f8e025a */
[----:B------:R-:W0:Y:S01]  /*fca0*/  S2R R14, SR_TID.X ;  /* 0x00000000000e7919 */ /* 0x000e220000002100 */
[----:B------:R-:W-:-:S02]  /*fcb0*/  ULDC.64 UR4, c[0x0][0x338] ;  /* 0x0000ce0000047ab9 */ /* 0x000fc40000000a00 */
[----:B------:R-:W-:Y:S02]  /*fcc0*/  IMAD R91, R91, UR4, RZ ;  /* 0x000000045b5b7c24 */ /* 0x000fe4000f8e02ff */
[----:B------:R-:W-:Y:S02]  /*fcd0*/  IMAD.IADD R13, R13, 0x1, R35 ;  /* 0x000000010d0d7824 */ /* 0x000fe400078e0223 */
[C---:B------:R-:W-:Y:S02]  /*fce0*/  IMAD R91, R34.reuse, UR5, R91 ;  /* 0x00000005225b7c24 */ /* 0x040fe4000f8e025b */
[----:B------:R-:W-:Y:S01]  /*fcf0*/  IMAD.WIDE.U32 R34, R34, UR4, R12 ;  /* 0x0000000422227c25 */ /* 0x000fe2000f8e000c */
[----:B------:R-:W-:-:S03]  /*fd00*/  ULDC.64 UR4, c[0x0][0x330] ;  /* 0x0000cc0000047ab9 */ /* 0x000fc60000000a00 */
[----:B------:R-:W-:Y:S02]  /*fd10*/  IMAD.IADD R35, R35, 0x1, R91 ;  /* 0x0000000123237824 */ /* 0x000fe400078e025b */
[----:B---3--:R-:W-:Y:S02]  /*fd20*/  IMAD R11, R7, UR4, RZ ;  /* 0x00000004070b7c24 */ /* 0x008fe4000f8e02ff */
[----:B------:R-:W-:-:S04]  /*fd30*/  IMAD.WIDE.U32 R12, R222, UR4, R34 ;  /* 0x00000004de0c7c25 */ /* 0x000fc8000f8e0022 */
[----:B------:R-:W-:Y:S01]  /*fd40*/  IMAD R11, R222, UR5, R11 ;  /* 0x00000005de0b7c24 */ /* 0x000fe2000f8e020b */
[----:B------:R-:W-:-:S04]  /*fd50*/  IADD3 R44, P2, R12, UR6, RZ ;  /* 0x000000060c2c7c10 */ /* 0x000fc8000ff5e0ff */
[----:B------:R-:W-:Y:S01]  /*fd60*/  IADD3.X R11, R13, UR7, R11, P2, !PT ;  /* 0x000000070d0b7c10 */ /* 0x000fe200097fe40b */
[C---:B0-----:R-:W-:Y:S02]  /*fd70*/  VIADD R15, R14.reuse, 0xffffff80 ;  /* 0xffffff800e0f7836 */ /* 0x041fe40000000000 */
[----:B------:R-:W-:-:S05]  /*fd80*/  VIADD R14, R14, 0xffffff80 ;  /* 0xffffff800e0e7836 */ /* 0x000fca0000000000 */
[----:B------:R-:W-:-:S04]  /*fd90*/  LEA.HI R14, R14, R15, RZ, 0x1 ;  /* 0x0000000f0e0e7211 */ /* 0x000fc800078f08ff */
[----:B------:R-:W-:-:S04]  /*fda0*/  SHF.R.S32.HI R14, RZ, 0x1, R14 ;  /* 0x00000001ff0e7819 */ /* 0x000fc8000001140e */
[----:B------:R-:W-:-:S04]  /*fdb0*/  IADD3 R92, -R14, R92, RZ ;  /* 0x0000005c0e5c7210 */ /* 0x000fc80007ffe1ff */
[----:B------:R-:W-:Y:S01]  /*fdc0*/  ISETP.GE.AND P2, PT, R92, 0x1, PT ;  /* 0x000000015c00780c */ /* 0x000fe20003f46270 */
[----:B------:R1:W0:Y:S01]  /*fdd0*/  SHFL.IDX PT, R47, R44, RZ, 0x1e1f ;  /* 0x001e1fff2c2f7589 */ /* 0x00022200000e0000 */
[----:B------:R-:W-:Y:S03]  /*fde0*/  BSSY B0, `(.L_x_541) ;  /* 0x0000023000007945 */ /* 0x000fe60003800000 */
[----:B------:R1:W2:Y:S08]  /*fdf0*/  SHFL.IDX PT, R45, R11, RZ, 0x1e1f ;  /* 0x001e1fff0b2d7589 */ /* 0x0002b000000e0000 */
[----:B-1----:R-:W-:Y:S05]  /*fe00*/  @!P2 BRA `(.L_x_542) ;  /* 0x000000000080a947 */ /* 0x002fea0003800000 */
[----:B------:R-:W-:-:S13]  /*fe10*/  ISETP.GE.AND P5, PT, R16, UR39, PT ;  /* 0x0000002710007c0c */ /* 0x000fda000bfa6270 */
[----:B------:R-:W1:Y:S01]  /*fe20*/  @!P5 LDS.128 R12, [R88+0xf200] ;  /* 0x00f20000580cd984 */ /* 0x000e620000000c00 */
[----:B0-----:R-:W-:-:S05]  /*fe30*/  @!P5 IADD3 R38, P2, R16, R47, RZ ;  /* 0x0000002f1026d210 */ /* 0x001fca0007f5e0ff */
[----:B--2---:R-:W-:Y:S01]  /*fe40*/  @!P5 IMAD.X R39, R45, 0x1, R17, P2 ;  /* 0x000000012d27d824 */ /* 0x004fe200010e0611 */
[----:B------:R-:W-:-:S13]  /*fe50*/  ISETP.GE.AND P2, PT, R23, UR39, PT ;  /* 0x0000002717007c0c */ /* 0x000fda000bf46270 */
[----:B------:R-:W-:-:S05]  /*fe60*/  @!P2 IADD3 R36, P4, R23, R47, RZ ;  /* 0x0000002f1724a210 */ /* 0x000fca0007f9e0ff */
[----:B-----5:R-:W-:Y:S01]  /*fe70*/  @!P2 IMAD.X R37, R45, 0x1, R51, P4 ;  /* 0x000000012d25a824 */ /* 0x020fe200020e0633 */
[----:B------:R-:W-:-:S13]  /*fe80*/  ISETP.GE.AND P4, PT, R22, UR39, PT ;  /* 0x0000002716007c0c */ /* 0x000fda000bf86270 */
[----:B------:R-:W-:Y:S01]  /*fe90*/  @!P4 IADD3 R34, P6, R22, R47, RZ ;  /* 0x0000002f1622c210 */ /* 0x000fe20007fde0ff */
[----:B-1----:R-:W-:Y:S01]  /*fea0*/  @!P5 ST.E.128 desc[UR50][R38.64], R12 ;  /* 0x0000000c2600d985 */ /* 0x002fe2000c101d32 */
[----:B------:R-:W-:-:S03]  /*feb0*/  ISETP.GE.AND P5, PT, R225, UR39, PT ;  /* 0x00000027e1007c0c */ /* 0x000fc6000bfa6270 */
[----:B------:R-:W-:-:S10]  /*fec0*/  @!P4 IMAD.X R35, R45, 0x1, R50, P6 ;  /* 0x000000012d23c824 */ /* 0x000fd400030e0632 */
[----:B------:R-:W0:Y:S01]  /*fed0*/  @!P5 LDS.128 R12, [R89+0xf200] ;  /* 0x00f20000590cd984 */ /* 0x000e220000000c00 */
[----:B------:R-:W-:-:S05]  /*fee0*/  @!P5 IMAD.SHL.U32 R42, R227, 0x10, RZ ;  /* 0x00000010e32ad824 */ /* 0x000fca00078e00ff */
[----:B------:R-:W-:-:S04]  /*fef0*/  @!P5 IADD3 R40, P6, R42, R47, RZ ;  /* 0x0000002f2a28d210 */ /* 0x000fc80007fde0ff */
[----:B----4-:R-:W-:-:S05]  /*ff00*/  @!P5 LEA.HI.X.SX32 R41, R42, R45, 0x1, P6 ;  /* 0x0000002d2a29d211 */ /* 0x010fca00030f0eff */
[----:B0-----:R-:W-:Y:S01]  /*ff10*/  @!P5 ST.E.128 desc[UR50][R40.64], R12 ;  /* 0x0000000c2800d985 */ /* 0x001fe2000c101d32 */
[----:B------:R-:W-:-:S13]  /*ff20*/  ISETP.GE.AND P5, PT, R226, UR39, PT ;  /* 0x00000027e2007c0c */ /* 0x000fda000bfa6270 */
[----:B------:R-:W0:Y:S01]  /*ff30*/  @!P5 LDS.128 R12, [R88+0x11a00] ;  /* 0x011a0000580cd984 */ /* 0x000e220000000c00 */
[----:B------:R-:W-:-:S04]  /*ff40*/  @!P5 SHF.L.U32 R46, R49, 0x4, RZ ;  /* 0x00000004312ed819 */ /* 0x000fc800000006ff */
[----:B------:R-:W-:-:S04]  /*ff50*/  @!P5 IADD3 R42, P6, R46, R47, RZ ;  /* 0x0000002f2e2ad210 */ /* 0x000fc80007fde0ff */
[----:B------:R-:W-:-:S05]  /*ff60*/  @!P5 LEA.HI.X.SX32 R43, R46, R45, 0x1, P6 ;  /* 0x0000002d2e2bd211 */ /* 0x000fca00030f0eff */
[----:B0-----:R-:W-:Y:S01]  /*ff70*/  @!P5 ST.E.128 desc[UR50][R42.64], R12 ;  /* 0x0000000c2a00d985 */ /* 0x001fe2000c101d32 */
[----:B------:R-:W-:-:S03]  /*ff80*/  ISETP.GE.AND P5, PT, R224, UR39, PT ;  /* 0x00000027e0007c0c */ /* 0x000fc6000bfa6270 */
[----:B------:R-:W0:Y:S10]  /*ff90*/  @!P2 LDS.128 R12, [R89+0x11a00] ;  /* 0x011a0000590ca984 */ /* 0x000e340000000c00 */
[----:B------:R-:W-:-:S05]  /*ffa0*/  @!P5 IADD3 R38, P6, R224, R47, RZ ;  /* 0x0000002fe026d210 */ /* 0x000fca0007fde0ff */
[----:B------:R-:W-:Y:S01]  /*ffb0*/  @!P5 IMAD.X R39, R45, 0x1, R48, P6 ;  /* 0x000000012d27d824 */ /* 0x000fe200030e0630 */
[----:B0-----:R-:W-:Y:S04]  /*ffc0*/  @!P2 ST.E.128 desc[UR50][R36.64], R12 ;  /* 0x0000000c2400a985 */ /* 0x001fe8000c101d32 */
[----:B------:R-:W0:Y:S04]  /*ffd0*/  @!P4 LDS.128 R12, [R88+0x14200] ;  /* 0x01420000580cc984 */ /* 0x000e280000000c00 */
[----:B0-----:R-:W-:Y:S04]  /*ffe0*/  @!P4 ST.E.128 desc[UR50][R34.64], R12 ;  /* 0x0000000c2200c985 */ /* 0x001fe8000c101d32 */
[----:B------:R-:W0:Y:S04]  /*fff0*/  @!P5 LDS.128 R12, [R89+0x14200] ;  /* 0x01420000590cd984 */ /* 0x000e280000000c00 */
[----:B0-----:R1:W-:Y:S02]  /*10000*/  @!P5 ST.E.128 desc[UR50][R38.64], R12 ;  /* 0x0000000c2600d985 */ /* 0x0013e4000c101d32 */
.L_x_542:
[----:B------:R-:W-:Y:S05]  /*10010*/  BSYNC B0 ;  /* 0x0000000000007941 */ /* 0x000fea0003800000 */
.L_x_541:
[----:B------:R-:W-:Y:S01]  /*10020*/  ISETP.GE.AND P2, PT, R92, 0x81, PT ;  /* 0x000000815c00780c */ /* 0x000fe20003f46270 */
[----:B------:R-:W3:Y:S01]  /*10030*/  SHFL.IDX PT, R11, R11, 0x1, 0x1e1f ;  /* 0x003e1f000b0b7f89 */ /* 0x000ee200000e0000 */
[----:B------:R-:W-:Y:S03]  /*10040*/  BSSY B0, `(.L_x_543) ;  /* 0x0000023000007945 */ /* 0x000fe60003800000 */
[----:B--2---:R2:W0:Y:S08]  /*10050*/  SHFL.IDX PT, R45, R44, 0x1, 0x1e1f ;  /* 0x003e1f002c2d7f89 */ /* 0x00443000000e0000 */
[----:B--2---:R-:W-:Y:S05]  /*10060*/  @!P2 BRA `(.L_x_544) ;  /* 0x000000000080a947 */ /* 0x004fea0003800000 */
[----:B------:R-:W-:-:S13]  /*10070*/  ISETP.GE.AND P5, PT, R16, UR39, PT ;  /* 0x0000002710007c0c */ /* 0x000fda000bfa6270 */
[----:B-1----:R-:W1:Y:S01]  /*10080*/  @!P5 LDS.128 R12, [R88+0x11200] ;  /* 0x01120000580cd984 */ /* 0x002e620000000c00 */
[----:B0-----:R-:W-:-:S05]  /*10090*/  @!P5 IADD3 R38, P2, R16, R45, RZ ;  /* 0x0000002d1026d210 */ /* 0x001fca0007f5e0ff */
[----:B---3--:R-:W-:Y:S01]  /*100a0*/  @!P5 IMAD.X R39, R11, 0x1, R17, P2 ;  /* 0x000000010b27d824 */ /* 0x008fe200010e0611 */
        /* <DEDUP_REMOVED lines=9> */
[----:B------:R-:W-:-:S04]  /*10140*/  @!P5 SHF.L.U32 R42, R227, 0x4, RZ ;  /* 0x00000004e32ad819 */ /* 0x000fc800000006ff */
[----:B------:R-:W-:-:S04]  /*10150*/  @!P5 IADD3 R40, P6, R42, R45, RZ ;  /* 0x0000002d2a28d210 */ /* 0x000fc80007fde0ff */
[----:B----4-:R-:W-:-:S05]  /*10160*/  @!P5 LEA.HI.X.SX32 R41, R42, R11, 0x1, P6 ;  /* 0x0000000b2a29d211 */ /* 0x010fca00030f0eff */
[----:B0-----:R-:W-:Y:S01]  /*10170*/  @!P5 ST.E.128 desc[UR50][R40.64], R12 ;  /* 0x0000000c2800d985 */ /* 0x001fe2000c101d32 */
[----:B------:R-:W-:-:S13]  /*10180*/  ISETP.GE.AND P5, PT, R226, UR39, PT ;  /* 0x00000027e2007c0c */ /* 0x000fda000bfa6270 */
[----:B------:R-:W0:Y:S01]  /*10190*/  @!P5 LDS.128 R12, [R88+0x13a00] ;  /* 0x013a0000580cd984 */ /* 0x000e220000000c00 */
[----:B------:R-:W-:-:S05]  /*101a0*/  @!P5 IMAD.SHL.U32 R44, R49, 0x10, RZ ;  /* 0x00000010312cd824 */ /* 0x000fca00078e00ff */
        /* <DEDUP_REMOVED lines=12> */
.L_x_544:
[----:B------:R-:W-:Y:S05]  /*10270*/  BSYNC B0 ;  /* 0x0000000000007941 */ /* 0x000fea0003800000 */
.L_x_543:
[----:B-12---:R-:W2:Y:S01]  /*10280*/  LDL.LU R12, [R1+0x14] ;  /* 0x00001400010c7983 */ /* 0x006ea20000300800 */
[----:B------:R-:W-:Y:S01]  /*10290*/  VIADD R19, R19, 0x1 ;  /* 0x0000000113137836 */ /* 0x000fe20000000000 */
[----:B------:R-:W-:Y:S01]  /*102a0*/  ISETP.NE.AND P4, PT, R115, RZ, PT ;  /* 0x000000ff7300720c */ /* 0x000fe20003f85270 */
[----:B------:R-:W-:Y:S01]  /*102b0*/  @!P3 VIADD R93, R93, 0x334c0 ;  /* 0x000334c05d5db836 */ /* 0x000fe20000000000 */
[----:B------:R-:W-:Y:S01]  /*102c0*/  @!PT LDS RZ, [RZ] ;  /* 0x00000000fffff984 */ /* 0x000fe20000000800 */
[----:B------:R-:W-:Y:S01]  /*102d0*/  @!PT LDS RZ, [RZ] ;  /* 0x00000000fffff984 */ /* 0x000fe20000000800 */
[----:B------:R-:W-:Y:S01]  /*102e0*/  @!PT LDS RZ, [RZ] ;  /* 0x00000000fffff984 */ /* 0x000fe20000000800 */
[----:B------:R-:W-:Y:S01]  /*102f0*/  @!PT LDS RZ, [RZ] ;  /* 0x00000000fffff984 */ /* 0x000fe20000000800 */
[----:B------:R1:W-:Y:S06]  /*10300*/  MEMBAR.ALL.CTA ;  /* 0x0000000000007992 */ /* 0x0003ec0000008000 */
[----:B-1----:R-:W1:Y:S02]  /*10310*/  FENCE.VIEW.ASYNC.S ;  /* 0x00000000000073c6 */ /* 0x002e640000000000 */
[----:B-1----:R1:W-:Y:S01]  /*10320*/  BAR.SYNC.DEFER_BLOCKING R142, 0x80 ;  /* 0x0002008e0000751d */ /* 0x0023e20000010000 */
[----:B------:R-:W-:-:S02]  /*10330*/  ISETP.NE.AND P2, PT, R19, 0x2, PT ;  /* 0x000000021300780c */ /* 0x000fc40003f45270 */
[----:B------:R-:W-:Y:S02]  /*10340*/  @!P3 PRMT R93, RZ, 0x654, R93 ;  /* 0x00000654ff5db816 */ /* 0x000fe4000000005d */
[----:B---3--:R-:W-:Y:S02]  /*10350*/  SEL R11, RZ, 0x1, P2 ;  /* 0x00000001ff0b7807 */ /* 0x008fe40001000000 */
[----:B------:R-:W-:Y:S01]  /*10360*/  SEL R19, R19, RZ, P2 ;  /* 0x000000ff13137207 */ /* 0x000fe20001000000 */
[----:B------:R1:W-:Y:S01]  /*10370*/  @!P3 SYNCS.ARRIVE.TRANS64.RED.A1T0 RZ, [R93+URZ], RZ ;  /* 0x000000ff5dffb9a7 */ /* 0x0003e2000810043f */
[----:B--2---:R-:W-:-:S05]  /*10380*/  LOP3.LUT R12, R12, R11, RZ, 0x3c, !PT ;  /* 0x0000000b0c0c7212 */ /* 0x004fca00078e3cff */
[----:B------:R1:W-:Y:S01]  /*10390*/  STL [R1+0x14], R12 ;  /* 0x0000140c01007387 */ /* 0x0003e20000100800 */
[----:B------:R-:W-:Y:S05]  /*103a0*/  @P4 BRA `(.L_x_545) ;  /* 0xffffff20005c4947 */ /* 0x000fea000383ffff */
[----:B-1----:R-:W1:Y:S01]  /*103b0*/  S2R R12, SR_TID.X ;  /* 0x00000000000c7919 */ /* 0x002e620000002100 */
[----:B------:R-:W-:Y:S02]  /*103c0*/  PLOP3.LUT P0, PT, PT, PT, PT, 0x8, 0x0 ;  /* 0x000000000000781c */ /* 0x000fe40003f0e170 */
[----:B-1----:R-:W-:-:S04]  /*103d0*/  SHF.R.U32.HI R12, RZ, 0x7, R12 ;  /* 0x00000007ff0c7819 */ /* 0x002fc8000001160c */
[----:B------:R-:W-:-:S13]  /*103e0*/  ISETP.NE.AND P4, PT, R12, 0x1, PT ;  /* 0x000000010c00780c */ /* 0x000fda0003f85270 */
[----:B------:R-:W-:Y:S06]  /*103f0*/  @!P4 BAR.ARV 0x9, 0x100 ;  /* 0x024400000000cb1d */ /* 0x000fec0000002000 */
.L_x_435:
[----:B------:R-:W-:Y:S05]  /*10400*/  @P0 BRA `(.L_x_546) ;  /* 0x00000000000c0947 */ /* 0x000fea0003800000 */
[----:B------:R-:W1:Y:S01]  /*10410*/  FENCE.VIEW.ASYNC.G ;  /* 0x00000000000073c6 */ /* 0x000e620000000100 */
[----:B------:R-:W-:Y:S05]  /*10420*/  WARPSYNC.ALL ;  /* 0x0000000000007948 */ /* 0x000fea0003800000 */
[----:B-1----:R-:W-:Y:S06]  /*10430*/  BAR.ARV 0xc, 0x180 ;  /* 0x0306000000007b1d */ /* 0x002fec0000002000 */
.L_x_546:
[----:B------:R-:W2:Y:S01]  /*10440*/  LDL R0, [R1+0x50] ;  /* 0x0000500001007983 */ /* 0x000ea20000100800 */
[----:B------:R-:W-:Y:S01]  /*10450*/  ULDC.64 UR6, c[0x0][0x998] ;  /* 0x0002660000067ab9 */ /* 0x000fe20000000a00 */
[----:B------:R-:W-:Y:S02]  /*10460*/  ULDC.64 UR4, c[0x0][0x990] ;  /* 0x0002640000047ab9 */ /* 0x000fe40000000a00 */
[----:B------:R-:W3:Y:S01]  /*10470*/  LDL R3, [R1+0x48] ;  /* 0x0000480001037983 */ /* 0x000ee20000100800 */
[----:B------:R-:W-:Y:S02]  /*10480*/  ISETP.NE.U32.AND P1, PT, RZ, UR6, PT ;  /* 0x00000006ff007c0c */ /* 0x000fe4000bf25070 */
[----:B------:R-:W-:Y:S02]  /*10490*/  ISETP.NE.U32.AND P0, PT, RZ, UR4, PT ;  /* 0x00000004ff007c0c */ /* 0x000fe4000bf05070 */
[----:B------:R-:W-:Y:S02]  /*104a0*/  ISETP.NE.AND.EX P1, PT, RZ, UR7, PT, P1 ;  /* 0x00000007ff007c0c */ /* 0x000fe4000bf25310 */
[----:B------:R-:W-:-:S11]  /*104b0*/  ISETP.NE.AND.EX P0, PT, RZ, UR5, PT, P0 ;  /* 0x00000005ff007c0c */ /* 0x000fd6000bf05300 */
[----:B------:R-:W2:Y:S01]  /*104c0*/  @P1 LDC.64 R8, c[0x0][0x9b8] ;  /* 0x00026e00ff081b82 */ /* 0x000ea20000000a00 */
[----:B------:R-:W-:-:S07]  /*104d0*/  @P1 SHF.R.S32.HI R15, RZ, 0x1f, R222 ;  /* 0x0000001fff0f1819 */ /* 0x000fce00000114de */
[----:B------:R-:W1:Y:S08]  /*104e0*/  @P0 LDC.64 R6, c[0x0][0x9a8] ;  /* 0x00026a00ff060b82 */ /* 0x000e700000000a00 */
[----:B------:R-:W0:Y:S08]  /*104f0*/  @P1 LDC.64 R10, c[0x0][0x9c0] ;  /* 0x00027000ff0a1b82 */ /* 0x000e300000000a00 */
[----:B------:R-:W4:Y:S01]  /*10500*/  @P0 LDC.64 R12, c[0x0][0x9b0] ;  /* 0x00026c00ff0c0b82 */ /* 0x000f220000000a00 */
[----:B--2---:R-:W-:-:S02]  /*10510*/  @P1 IMAD R2, R0, R8, RZ ;  /* 0x0000000800021224 */ /* 0x004fc400078e02ff */
[----:B-1----:R-:W-:Y:S02]  /*10520*/  @P0 IMAD R0, R0, R6, RZ ;  /* 0x0000000600000224 */ /* 0x002fe400078e02ff */
[C---:B---3--:R-:W-:Y:S02]  /*10530*/  @P1 IMAD R9, R3.reuse, R9, R2 ;  /* 0x0000000903091224 */ /* 0x048fe400078e0202 */
[----:B------:R-:W-:-:S04]  /*10540*/  @P1 IMAD.WIDE.U32 R4, R3, R8, RZ ;  /* 0x0000000803041225 */ /* 0x000fc800078e00ff */
[----:B------:R-:W-:Y:S01]  /*10550*/  @P0 IMAD R7, R3, R7, R0 ;  /* 0x0000000703070224 */ /* 0x000fe200078e0200 */
[----:B------:R-:W-:Y:S01]  /*10560*/  @P1 IADD3 R5, R5, R9, RZ ;  /* 0x0000000905051210 */ /* 0x000fe20007ffe0ff */
[----:B------:R-:W-:Y:S01]  /*10570*/  @P0 IMAD.WIDE.U32 R2, R3, R6, RZ ;  /* 0x0000000603020225 */ /* 0x000fe200078e00ff */
[----:B------:R-:W-:-:S03]  /*10580*/  @P0 SHF.R.S32.HI R9, RZ, 0x1f, R222 ;  /* 0x0000001fff090819 */ /* 0x000fc600000114de */
[----:B0-----:R-:W-:Y:S02]  /*10590*/  @P1 IMAD R6, R15, R10, RZ ;  /* 0x0000000a0f061224 */ /* 0x001fe400078e02ff */
[----:B------:R-:W-:Y:S02]  /*105a0*/  @P0 IMAD.IADD R3, R3, 0x1, R7 ;  /* 0x0000000103030824 */ /* 0x000fe400078e0207 */
[----:B----4-:R-:W-:Y:S02]  /*105b0*/  @P0 IMAD R0, R9, R12, RZ ;  /* 0x0000000c09000224 */ /* 0x010fe400078e02ff */
[C---:B------:R-:W-:Y:S02]  /*105c0*/  @P1 IMAD R11, R222.reuse, R11, R6 ;  /* 0x0000000bde0b1224 */ /* 0x040fe400078e0206 */
[----:B------:R-:W-:-:S04]  /*105d0*/  @P1 IMAD.WIDE.U32 R6, R222, R10, R4 ;  /* 0x0000000ade061225 */ /* 0x000fc800078e0004 */
[----:B------:R-:W-:Y:S01]  /*105e0*/  @P0 IMAD R9, R222, R13, R0 ;  /* 0x0000000dde090224 */ /* 0x000fe200078e0200 */
[----:B------:R-:W-:Y:S01]  /*105f0*/  @P1 LEA R8, P3, R6, UR6, 0x2 ;  /* 0x0000000606081c11 */ /* 0x000fe2000f8610ff */
[----:B------:R-:W-:-:S04]  /*10600*/  @P0 IMAD.WIDE.U32 R2, R222, R12, R2 ;  /* 0x0000000cde020225 */ /* 0x000fc800078e0002 */
[----:B------:R-:W-:Y:S01]  /*10610*/  @P1 IMAD.IADD R5, R7, 0x1, R11 ;  /* 0x0000000107051824 */ /* 0x000fe200078e020b */
[----:B------:R-:W-:Y:S01]  /*10620*/  @P0 LEA R4, P2, R2, UR4, 0x2 ;  /* 0x0000000402040c11 */ /* 0x000fe2000f8410ff */
[----:B------:R-:W-:Y:S01]  /*10630*/  @P0 IMAD.IADD R3, R3, 0x1, R9 ;  /* 0x0000000103030824 */ /* 0x000fe200078e0209 */
[----:B------:R-:W-:Y:S01]  /*10640*/  ULDC UR4, c[0x0][0x988] ;  /* 0x0002620000047ab9 */ /* 0x000fe20000000800 */
[----:B------:R-:W-:Y:S01]  /*10650*/  IMAD.MOV.U32 R0, RZ, RZ, 0x3f800000 ;  /* 0x3f800000ff007424 */ /* 0x000fe200078e00ff */
[----:B------:R-:W-:Y:S02]  /*10660*/  @P1 LEA.HI.X R9, R6, UR7, R5, 0x2, P3 ;  /* 0x0000000706091c11 */ /* 0x000fe400098f1405 */
[----:B------:R-:W-:Y:S02]  /*10670*/  @P0 LEA.HI.X R5, R2, UR5, R3, 0x2, P2 ;  /* 0x0000000502050c11 */ /* 0x000fe400090f1403 */
[----:B------:R-:W-:Y:S01]  /*10680*/  MOV R3, 0x3f800000 ;  /* 0x3f80000000037802 */ /* 0x000fe20000000f00 */
[----:B------:R0:W2:Y:S05]  /*10690*/  @P1 LDG.E R0, desc[UR50][R8.64] ;  /* 0x0000003208001981 */ /* 0x0000aa000c1e1900 */
[----:B------:R1:W2:Y:S01]  /*106a0*/  @P0 LDG.E R3, desc[UR50][R4.64] ;  /* 0x0000003204030981 */ /* 0x0002a2000c1e1900 */
[----:B------:R-:W-:-:S02]  /*106b0*/  ISETP.GE.AND P1, PT, R141, 0x1, PT ;  /* 0x000000018d00780c */ /* 0x000fc40003f26270 */
[----:B------:R-:W-:Y:S02]  /*106c0*/  CS2R R120, SRZ ;  /* 0x0000000000787805 */ /* 0x000fe4000001ff00 */
[----:B------:R-:W-:Y:S01]  /*106d0*/  PLOP3.LUT P0, PT, PT, PT, PT, 0x80, 0x0 ;  /* 0x000000000000781c */ /* 0x000fe20003f0f070 */
[----:B------:R-:W-:Y:S01]  /*106e0*/  IMAD.MOV.U32 R119, RZ, RZ, RZ ;  /* 0x000000ffff777224 */ /* 0x000fe200078e00ff */
        /* <DEDUP_REMOVED lines=12> */
[----:B------:R-:W-:Y:S01]  /*107b0*/  CS2R R38, SRZ ;  /* 0x0000000000267805 */ /* 0x000fe2000001ff00 */
[----:B------:R-:W-:Y:S01]  /*107c0*/  IMAD.MOV.U32 R67, RZ, RZ, RZ ;  /* 0x000000ffff437224 */ /* 0x000fe200078e00ff */
[----:B-----5:R-:W-:Y:S02]  /*107d0*/  CS2R R50, SRZ ;  /* 0x0000000000327805 */ /* 0x020fe4000001ff00 */
        /* <DEDUP_REMOVED lines=19> */
[----:B------:R-:W-:Y:S01]  /*10910*/  IMAD.MOV.U32 R55, RZ, RZ, RZ ;  /* 0x000000ffff377224 */ /* 0x000fe200078e00ff */
[----:B0-----:R-:W-:-:S02]  /*10920*/  CS2R R8, SRZ ;  /* 0x0000000000087805 */ /* 0x001fc4000001ff00 */
        /* <DEDUP_REMOVED lines=10> */
[----:B------:R-:W-:Y:S02]  /*109d0*/  MOV R128, RZ ;  /* 0x000000ff00807202 */ /* 0x000fe40000000f00 */
[----:B------:R-:W-:Y:S02]  /*109e0*/  CS2R R28, SRZ ;  /* 0x00000000001c7805 */ /* 0x000fe4000001ff00 */
[----:B-1----:R-:W-:Y:S01]  /*109f0*/  CS2R R4, SRZ ;  /* 0x0000000000047805 */ /* 0x002fe2000001ff00 */
[----:B------:R-:W-:-:S02]  /*10a00*/  IMAD.MOV.U32 R130, RZ, RZ, RZ ;  /* 0x000000ffff827224 */ /* 0x000fc400078e00ff */
[----:B--2---:R-:W-:-:S04]  /*10a10*/  FMUL.FTZ R0, R3, R0 ;  /* 0x0000000003007220 */ /* 0x004fc80000410000 */
[----:B------:R-:W-:Y:S01]  /*10a20*/  FMUL.FTZ R2, R0, UR4 ;  /* 0x0000000400027c20 */ /* 0x000fe20008410000 */
[----:B------:R-:W-:Y:S06]  /*10a30*/  @!P1 BRA `(.L_x_547) ;  /* 0x000000ec00b49947 */ /* 0x000fec0003800000 */
[----:B------:R-:W0:Y:S01]  /*10a40*/  S2R R54, SR_TID.X ;  /* 0x0000000000367919 */ /* 0x000e220000002100 */
[----:B------:R-:W-:Y:S01]  /*10a50*/  UMOV UR4, 0xffffffff ;  /* 0xffffffff00047882 */ /* 0x000fe20000000000 */
[----:B0-----:R-:W-:-:S05]  /*10a60*/  VIADD R45, R54, 0xffffff80 ;  /* 0xffffff80362d7836 */ /* 0x001fca0000000000 */
[----:B------:R-:W-:-:S04]  /*10a70*/  SHF.R.S32.HI R56, RZ, 0x1f, R45 ;  /* 0x0000001fff387819 */ /* 0x000fc8000001142d */
[----:B------:R-:W-:-:S04]  /*10a80*/  LEA.HI R13, R56, R45, RZ, 0x7 ;  /* 0x0000002d380d7211 */ /* 0x000fc800078f38ff */
[----:B------:R-:W-:Y:S01]  /*10a90*/  SHF.R.S32.HI R13, RZ, 0x7, R13 ;  /* 0x00000007ff0d7819 */ /* 0x000fe2000001140d */
[----:B------:R-:W-:Y:S06]  /*10aa0*/  BRA.DIV UR4, `(.L_x_548) ;  /* 0x000001aa04787947 */ /* 0x000fec000b800000 */
[----:B------:R0:W1:Y:S02]  /*10ab0*/  SHFL.IDX PT, R220, R13, RZ, 0x1f ;  /* 0x00001fff0ddc7589 */ /* 0x00006400000e0000 */
.L_x_805:
[----:B-1----:R-:W-:Y:S01]  /*10ac0*/  LEA.HI R0, R220, R220, RZ, 0x1 ;  /* 0x000000dcdc007211 */ /* 0x002fe200078f08ff */
[----:B------:R-:W-:-:S03]  /*10ad0*/  ULOP3.LUT UP0, URZ, UR48, 0x9f, URZ, 0xc0, !UPT ;  /* 0x0000009f303f7892 */ /* 0x000fc6000f80c03f */
[----:B------:R-:W-:-:S03]  /*10ae0*/  LOP3.LUT R3, R0, 0x3e, RZ, 0xc0, !PT ;  /* 0x0000003e00037812 */ /* 0x000fc600078ec0ff */
[----:B------:R-:W-:Y:S02]  /*10af0*/  PLOP3.LUT P0, PT, PT, PT, UP0, 0x80, 0x0 ;  /* 0x000000000000781c */ /* 0x000fe40003f0f008 */
[----:B------:R-:W-:-:S05]  /*10b00*/  IMAD.IADD R3, R220, 0x1, -R3 ;  /* 0x00000001dc037824 */ /* 0x000fca00078e0a03 */
[----:B------:R-:W-:-:S04]  /*10b10*/  LEA R3, R3, UR48, 0xc ;  /* 0x0000003003037c11 */ /* 0x000fc8000f8e60ff */
[----:B------:R-:W-:-:S04]  /*10b20*/  SHF.R.U32.HI R3, RZ, 0x4, R3 ;  /* 0x00000004ff037819 */ /* 0x000fc80000011603 */
[----:B------:R-:W-:Y:S01]  /*10b30*/  LOP3.LUT R44, R3, 0x3fff, RZ, 0xc0, !PT ;  /* 0x00003fff032c7812 */ /* 0x000fe200078ec0ff */
[----:B------:R-:W-:Y:S06]  /*10b40*/  @!P0 BRA `(.L_x_549) ;  /* 0x0000000000408947 */ /* 0x000fec0003800000 */
[----:B------:R-:W-:Y:S01]  /*10b50*/  MOV R0, 0x0 ;  /* 0x0000000000007802 */ /* 0x000fe20000000f00 */
[----:B------:R-:W-:Y:S01]  /*10b60*/  ULDC.64 UR4, c[0x4][0xc0] ;  /* 0x0100300000047ab9 */ /* 0x000fe20000000a00 */
[----:B------:R-:W-:Y:S01]  /*10b70*/  ULDC.64 UR6, c[0x4][0xc8] ;  /* 0x0100320000067ab9 */ /* 0x000fe20000000a00 */
[----:B------:R-:W-:Y:S01]  /*10b80*/  IMAD.U32 R4, RZ, RZ, UR4 ;  /* 0x00000004ff047e24 */ /* 0x000fe2000f8e00ff */
[----:B------:R1:W2:Y:S01]  /*10b90*/  LDC.64 R14, c[0x4][R0] ;  /* 0x01000000000e7b82 */ /* 0x0002a20000000a00 */
[----:B------:R-:W-:Y:S01]  /*10ba0*/  MOV R5, UR5 ;  /* 0x0000000500057c02 */ /* 0x000fe20008000f00 */
[----:B------:R-:W-:Y:S01]  /*10bb0*/  ULDC.64 UR4, c[0x4][0x30] ;  /* 0x01000c0000047ab9 */ /* 0x000fe20000000a00 */
[----:B------:R-:W-:Y:S01]  /*10bc0*/  IMAD.U32 R6, RZ, RZ, UR6 ;  /* 0x00000006ff067e24 */ /* 0x000fe2000f8e00ff */
[----:B------:R-:W-:Y:S01]  /*10bd0*/  MOV R8, 0x70 ;  /* 0x0000007000087802 */ /* 0x000fe20000000f00 */
[----:B------:R-:W-:Y:S02]  /*10be0*/  IMAD.U32 R7, RZ, RZ, UR7 ;  /* 0x00000007ff077e24 */ /* 0x000fe4000f8e00ff */
[----:B------:R-:W-:-:S02]  /*10bf0*/  IMAD.U32 R10, RZ, RZ, UR4 ;  /* 0x00000004ff0a7e24 */ /* 0x000fc4000f8e00ff */
[----:B------:R-:W-:Y:S02]  /*10c00*/  IMAD.U32 R11, RZ, RZ, UR5 ;  /* 0x00000005ff0b7e24 */ /* 0x000fe4000f8e00ff */
[----:B------:R-:W-:Y:S02]  /*10c10*/  IMAD.MOV.U32 R12, RZ, RZ, 0x1 ;  /* 0x00000001ff0c7424 */ /* 0x000fe400078e00ff */
[----:B01----:R-:W-:-:S07]  /*10c20*/  IMAD.MOV.U32 R13, RZ, RZ, RZ ;  /* 0x000000ffff0d7224 */ /* 0x003fce00078e00ff */
[----:B------:R-:W-:-:S07]  /*10c30*/  LEPC R20, `(.L_x_549) ;  /* 0x000000001014794e */ /* 0x000fce0000000000 */
[----:B--2---:R-:W-:Y:S05]  /*10c40*/  CALL.ABS.NOINC R14 ;  /* 0x000000000e007343 */ /* 0x004fea0003c00000 */
.L_x_549:
[----:B------:R-:W-:Y:S02]  /*10c50*/  ULDC UR4, c[0x0][0x3f4] ;  /* 0x0000fd0000047ab9 */ /* 0x000fe40000000800 */
[----:B------:R-:W-:-:S13]  /*10c60*/  ISETP.LT.AND P0, PT, RZ, UR4, PT ;  /* 0x00000004ff007c0c */ /* 0x000fda000bf01270 */
[----:B------:R-:W-:Y:S05]  /*10c70*/  @P0 BRA `(.L_x_550) ;  /* 0x0000000000400947 */ /* 0x000fea0003800000 */
[----:B------:R-:W-:-:S04]  /*10c80*/  ULEA.HI UR4, UR37, UR37, URZ, 0x1 ;  /* 0x0000002525047291 */ /* 0x000fc8000f8f083f */
[----:B------:R-:W-:-:S04]  /*10c90*/  ULOP3.LUT UR4, UR4, 0xfffffffe, URZ, 0xc0, !UPT ;  /* 0xfffffffe04047892 */ /* 0x000fc8000f8ec03f */
[----:B------:R-:W-:-:S06]  /*10ca0*/  UIADD3 UR4, UR37, -UR4, URZ ;  /* 0x8000000425047290 */ /* 0x000fcc000fffe03f */
[----:B------:R-:W-:-:S05]  /*10cb0*/  IMAD.U32 R3, RZ, RZ, UR4 ;  /* 0x00000004ff037e24 */ /* 0x000fca000f8e00ff */
[----:B------:R-:W-:-:S04]  /*10cc0*/  SHF.L.U32 R3, R3, 0x1f, RZ ;  /* 0x0000001f03037819 */ /* 0x000fc800000006ff */
[----:B------:R1:W2:Y:S03]  /*10cd0*/  SYNCS.PHASECHK.TRANS64.TRYWAIT P0, [R18+URZ+0x33400], R3 ;  /* 0x03340003120075a7 */ /* 0x0002a6000800017f */
[----:B--2---:R-:W-:Y:S05]  /*10ce0*/  @!P0 NANOSLEEP.SYNCS 0x989680 ;  /* 0x009896800000895d */ /* 0x004fea0003900000 */
[----:B------:R-:W2:Y:S01]  /*10cf0*/  @!P0 SYNCS.PHASECHK.TRANS64 P0, [R18+URZ+0x33400], R3 ;  /* 0x03340003120085a7 */ /* 0x000ea2000800007f */
[----:B------:R-:W-:Y:S04]  /*10d00*/  BSSY B0, `(.L_x_551) ;  /* 0x0000006000007945 */ /* 0x000fe80003800000 */
[----:B--2---:R-:W-:Y:S05]  /*10d10*/  @P0 BRA `(.L_x_552) ;  /* 0x0000000000100947 */ /* 0x004fea0003800000 */
.L_x_553:
[----:B--2---:R2:W3:Y:S02]  /*10d20*/  SYNCS.PHASECHK.TRANS64.TRYWAIT P0, [R18+URZ+0x33400], R3 ;  /* 0x03340003120075a7 */ /* 0x0044e4000800017f */
[----:B---3--:R-:W-:Y:S05]  /*10d30*/  @!P0 NANOSLEEP.SYNCS 0x989680 ;  /* 0x009896800000895d */ /* 0x008fea0003900000 */
[----:B------:R-:W3:Y:S02]  /*10d40*/  @!P0 SYNCS.PHASECHK.TRANS64 P0, [R18+URZ+0x33400], R3 ;  /* 0x03340003120085a7 */ /* 0x000ee4000800007f */
[----:B---3--:R-:W-:Y:S05]  /*10d50*/  @!P0 BRA `(.L_x_553) ;  /* 0xfffffffc00f08947 */ /* 0x008fea000383ffff */
.L_x_552:
[----:B------:R-:W-:Y:S05]  /*10d60*/  BSYNC B0 ;  /* 0x0000000000007941 */ /* 0x000fea0003800000 */
.L_x_551:
[----:B------:R-:W-:Y:S05]  /*10d70*/  BRA `(.L_x_554) ;  /* 0x0000006c009c7947 */ /* 0x000fea0003800000 */
.L_x_550:
[----:B------:R-:W1:Y:S01]  /*10d80*/  LDC.64 R28, c[0x0][0x400] ;  /* 0x00010000ff1c7b82 */ /* 0x000e620000000a00 */
[----:B------:R-:W-:Y:S01]  /*10d90*/  ULOP3.LUT UP0, URZ, UR48, 0x1bf, URZ, 0xc0, !UPT ;  /* 0x000001bf303f7892 */ /* 0x000fe2000f80c03f */
[----:B------:R-:W-:Y:S01]  /*10da0*/  SHF.R.S32.HI R0, RZ, 0x1f, R134 ;  /* 0x0000001fff007819 */ /* 0x000fe20000011486 */
[----:B------:R-:W-:Y:S01]  /*10db0*/  ULDC.64 UR6, c[0x0][0x408] ;  /* 0x0001020000067ab9 */ /* 0x000fe20000000a00 */
[----:B------:R-:W-:-:S03]  /*10dc0*/  ULDC.64 UR4, c[0x0][0x3f8] ;  /* 0x0000fe0000047ab9 */ /* 0x000fc60000000a00 */
[----:B------:R-:W-:Y:S01]  /*10dd0*/  PLOP3.LUT P0, PT, PT, PT, UP0, 0x80, 0x0 ;  /* 0x000000000000781c */ /* 0x000fe20003f0f008 */
[----:B------:R-:W2:Y:S01]  /*10de0*/  LDC.64 R24, c[0x0][0x3e8] ;  /* 0x0000fa00ff187b82 */ /* 0x000ea20000000a00 */
[C---:B------:R-:W-:Y:S02]  /*10df0*/  IMAD R5, R0.reuse, UR6, RZ ;  /* 0x0000000600057c24 */ /* 0x040fe4000f8e02ff */
[----:B------:R-:W-:Y:S02]  /*10e00*/  IMAD R3, R0, UR4, RZ ;  /* 0x0000000400037c24 */ /* 0x000fe4000f8e02ff */
[C---:B------:R-:W-:Y:S02]  /*10e10*/  IMAD R5, R134.reuse, UR7, R5 ;  /* 0x0000000786057c24 */ /* 0x040fe4000f8e0205 */
[C---:B------:R-:W-:Y:S02]  /*10e20*/  IMAD R3, R134.reuse, UR5, R3 ;  /* 0x0000000586037c24 */ /* 0x040fe4000f8e0203 */
[----:B-1----:R-:W-:-:S05]  /*10e30*/  IMAD.WIDE.U32 R28, R134, UR6, R28 ;  /* 0x00000006861c7c25 */ /* 0x002fca000f8e001c */
[----:B------:R-:W-:Y:S01]  /*10e40*/  IADD3 R27, R5, R29, RZ ;  /* 0x0000001d051b7210 */ /* 0x000fe20007ffe0ff */
[----:B--2---:R-:W-:-:S04]  /*10e50*/  IMAD.WIDE.U32 R24, R134, UR4, R24 ;  /* 0x0000000486187c25 */ /* 0x004fc8000f8e0018 */
[----:B------:R-:W-:Y:S01]  /*10e60*/  IMAD.IADD R26, R3, 0x1, R25 ;  /* 0x00000001031a7824 */ /* 0x000fe200078e0219 */
[----:B------:R-:W-:Y:S06]  /*10e70*/  @!P0 BRA `(.L_x_555) ;  /* 0x0000000000408947 */ /* 0x000fec0003800000 */
[----:B------:R-:W-:Y:S01]  /*10e80*/  MOV R0, 0x0 ;  /* 0x0000000000007802 */ /* 0x000fe20000000f00 */
[----:B------:R-:W-:Y:S01]  /*10e90*/  ULDC.64 UR4, c[0x4][0xc0] ;  /* 0x0100300000047ab9 */ /* 0x000fe20000000a00 */
[----:B------:R-:W-:Y:S01]  /*10ea0*/  ULDC.64 UR6, c[0x4][0xc8] ;  /* 0x0100320000067ab9 */ /* 0x000fe20000000a00 */
[----:B------:R-:W-:Y:S01]  /*10eb0*/  IMAD.U32 R4, RZ, RZ, UR4 ;  /* 0x00000004ff047e24 */ /* 0x000fe2000f8e00ff */
[----:B------:R1:W2:Y:S01]  /*10ec0*/  LDC.64 R14, c[0x4][R0] ;  /* 0x01000000000e7b82 */ /* 0x0002a20000000a00 */
[----:B------:R-:W-:Y:S01]  /*10ed0*/  IMAD.U32 R5, RZ, RZ, UR5 ;  /* 0x00000005ff057e24 */ /* 0x000fe2000f8e00ff */
[----:B------:R-:W-:Y:S01]  /*10ee0*/  ULDC.64 UR4, c[0x4][0x28] ;  /* 0x01000a0000047ab9 */ /* 0x000fe20000000a00 */
[----:B------:R-:W-:Y:S01]  /*10ef0*/  IMAD.U32 R6, RZ, RZ, UR6 ;  /* 0x00000006ff067e24 */ /* 0x000fe2000f8e00ff */
[----:B------:R-:W-:Y:S01]  /*10f00*/  MOV R10, UR4 ;  /* 0x00000004000a7c02 */ /* 0x000fe20008000f00 */
[----:B------:R-:W-:Y:S02]  /*10f10*/  IMAD.U32 R7, RZ, RZ, UR7 ;  /* 0x00000007ff077e24 */ /* 0x000fe4000f8e00ff */
[----:B------:R-:W-:-:S02]  /*10f20*/  IMAD.U32 R11, RZ, RZ, UR5 ;  /* 0x00000005ff0b7e24 */ /* 0x000fc4000f8e00ff */
[----:B------:R-:W-:Y:S02]  /*10f30*/  IMAD.MOV.U32 R8, RZ, RZ, 0x70 ;  /* 0x00000070ff087424 */ /* 0x000fe400078e00ff */
[----:B------:R-:W-:Y:S02]  /*10f40*/  IMAD.MOV.U32 R12, RZ, RZ, 0x1 ;  /* 0x00000001ff0c7424 */ /* 0x000fe400078e00ff */
[----:B01----:R-:W-:-:S07]  /*10f50*/  IMAD.MOV.U32 R13, RZ, RZ, RZ ;  /* 0x000000ffff0d7224 */ /* 0x003fce00078e00ff */
[----:B------:R-:W-:-:S07]  /*10f60*/  LEPC R20, `(.L_x_555) ;  /* 0x000000001014794e */ /* 0x000fce0000000000 */
[----:B--2---:R-:W-:Y:S05]  /*10f70*/  CALL.ABS.NOINC R14 ;  /* 0x000000000e007343 */ /* 0x004fea0003c00000 */
.L_x_555:
[----:B------:R-:W1:Y:S01]  /*10f80*/  S2R R20, SR_TID.X ;  /* 0x0000000000147919 */ /* 0x000e620000002100 */
[----:B------:R-:W-:Y:S01]  /*10f90*/  ULDC.U8 UR4, c[0x0][0x410] ;  /* 0x0001040000047ab9 */ /* 0x000fe20000000000 */
[----:B------:R-:W-:Y:S01]  /*10fa0*/  BSSY B0, `(.L_x_556) ;  /* 0x00006bc000007945 */ /* 0x000fe20003800000 */
[----:B------:R-:W-:Y:S01]  /*10fb0*/  ISETP.NE.AND P0, PT, RZ, UR4, PT ;  /* 0x00000004ff007c0c */ /* 0x000fe2000bf05270 */
[C---:B-1----:R-:W-:Y:S01]  /*10fc0*/  VIADD R57, R20.reuse, 0xffffff80 ;  /* 0xffffff8014397836 */ /* 0x042fe20000000000 */
[----:B------:R-:W-:-:S04]  /*10fd0*/  IADD3 R58, R20, -0x80, RZ ;  /* 0xffffff80143a7810 */ /* 0x000fc80007ffe0ff */
[----:B------:R-:W-:-:S04]  /*10fe0*/  LEA.HI R57, R57, R58, RZ, 0x1 ;  /* 0x0000003a39397211 */ /* 0x000fc800078f08ff */
[----:B------:R-:W-:-:S05]  /*10ff0*/  SHF.R.S32.HI R57, RZ, 0x1, R57 ;  /* 0x00000001ff397819 */ /* 0x000fca0000011439 */
[----:B------:R-:W-:Y:S01]  /*11000*/  IMAD R6, R221, 0x80, R57 ;  /* 0x00000080dd067824 */ /* 0x000fe200078e0239 */
[----:B------:R-:W-:Y:S06]  /*11010*/  @!P0 BRA `(.L_x_557) ;  /* 0x0000003400908947 */ /* 0x000fec0003800000 */
[----:B------:R-:W-:-:S03]  /*11020*/  UMOV UR4, 0xffffffff ;  /* 0xffffffff00047882 */ /* 0x000fc60000000000 */
[----:B------:R-:W-:Y:S05]  /*11030*/  BRA.DIV UR4, `(.L_x_558) ;  /* 0x000001a6043c7947 */ /* 0x000fea000b800000 */
[----:B------:R1:W2:Y:S04]  /*11040*/  SHFL.IDX PT, R3, R24, RZ, 0x1e1f ;  /* 0x001e1fff18037589 */ /* 0x0002a800000e0000 */
[----:B------:R1:W3:Y:S04]  /*11050*/  SHFL.IDX PT, R14, R28, RZ, 0x1e1f ;  /* 0x001e1fff1c0e7589 */ /* 0x0002e800000e0000 */
[----:B------:R1:W4:Y:S04]  /*11060*/  SHFL.IDX PT, R0, R26, RZ, 0x1e1f ;  /* 0x001e1fff1a007589 */ /* 0x00032800000e0000 */
[----:B------:R1:W0:Y:S02]  /*11070*/  SHFL.IDX PT, R4, R27, RZ, 0x1e1f ;  /* 0x001e1fff1b047589 */ /* 0x00022400000e0000 */
.L_x_811:
[----:B------:R-:W-:Y:S01]  /*11080*/  ULDC UR4, c[0x0][0x448] ;  /* 0x0001120000047ab9 */ /* 0x000fe20000000800 */
[----:B------:R-:W-:Y:S01]  /*11090*/  BSSY B1, `(.L_x_559) ;  /* 0x0000052000017945 */ /* 0x000fe20003800000 */
[----:B------:R-:W-:Y:S01]  /*110a0*/  IMAD R135, R135, UR4, RZ ;  /* 0x0000000487877c24 */ /* 0x000fe2000f8e02ff */
[----:B------:R-:W-:Y:S02]  /*110b0*/  CS2R R8, SRZ ;  /* 0x0000000000087805 */ /* 0x000fe4000001ff00 */
[----:B------:R-:W-:Y:S02]  /*110c0*/  CS2R R10, SRZ ;  /* 0x00000000000a7805 */ /* 0x000fe4000001ff00 */
[----:B-1----:R-:W-:Y:S02]  /*110d0*/  CS2R R24, SRZ ;  /* 0x0000000000187805 */ /* 0x002fe4000001ff00 */
[----:B------:R-:W-:Y:S02]  /*110e0*/  CS2R R28, SRZ ;  /* 0x00000000001c7805 */ /* 0x000fe4000001ff00 */
[----:B------:R-:W-:-:S02]  /*110f0*/  ISETP.GE.AND P0, PT, R6, R135, PT ;  /* 0x000000870600720c */ /* 0x000fc40003f06270 */
[----:B------:R-:W-:Y:S02]  /*11100*/  CS2R R32, SRZ ;  /* 0x0000000000207805 */ /* 0x000fe4000001ff00 */
[----:B------:R-:W-:Y:S02]  /*11110*/  CS2R R36, SRZ ;  /* 0x0000000000247805 */ /* 0x000fe4000001ff00 */
[----:B0-----:R-:W-:Y:S02]  /*11120*/  CS2R R12, SRZ ;  /* 0x00000000000c7805 */ /* 0x001fe4000001ff00 */
[----:B------:R-:W-:Y:S02]  /*11130*/  CS2R R20, SRZ ;  /* 0x0000000000147805 */ /* 0x000fe4000001ff00 */
[----:B------:R-:W-:Y:S02]  /*11140*/  CS2R R26, SRZ ;  /* 0x00000000001a7805 */ /* 0x000fe4000001ff00 */
[----:B------:R-:W-:-:S02]  /*11150*/  CS2R R30, SRZ ;  /* 0x00000000001e7805 */ /* 0x000fc4000001ff00 */
[----:B------:R-:W-:Y:S02]  /*11160*/  CS2R R34, SRZ ;  /* 0x0000000000227805 */ /* 0x000fe4000001ff00 */
[----:B------:R-:W-:Y:S01]  /*11170*/  CS2R R38, SRZ ;  /* 0x0000000000267805 */ /* 0x000fe2000001ff00 */
[----:B------:R-:W-:Y:S06]  /*11180*/  @P0 BRA `(.L_x_560) ;  /* 0x0000000400080947 */ /* 0x000fec0003800000 */
[----:B------:R-:W2:Y:S01]  /*11190*/  LDL R42, [R1+0x18] ;  /* 0x00001800012a7983 */ /* 0x000ea20000100800 */
[----:B------:R-:W-:-:S03]  /*111a0*/  ULDC UR4, c[0x0][0x3f4] ;  /* 0x0000fd0000047ab9 */ /* 0x000fc60000000800 */
[----:B------:R-:W3:Y:S04]  /*111b0*/  LDL R15, [R1+0x20] ;  /* 0x00002000010f7983 */ /* 0x000ee80000100800 */
[----:B------:R-:W4:Y:S04]  /*111c0*/  LDL R41, [R1+0x24] ;  /* 0x0000240001297983 */ /* 0x000f280000100800 */
[----:B------:R-:W4:Y:S04]  /*111d0*/  LDL R40, [R1+0x1c] ;  /* 0x00001c0001287983 */ /* 0x000f280000100800 */
[----:B------:R-:W4:Y:S01]  /*111e0*/  LDL R58, [R1+0x28] ;  /* 0x00002800013a7983 */ /* 0x000f220000100800 */
        /* <DEDUP_REMOVED lines=9> */
[----:B--2---:R-:W-:Y:S02]  /*11280*/  ISETP.GE.AND P4, PT, R42, UR4, PT ;  /* 0x000000042a007c0c */ /* 0x004fe4000bf86270 */
[----:B------:R-:W-:Y:S02]  /*11290*/  SHF.R.S32.HI R5, RZ, 0x1f, R42 ;  /* 0x0000001fff057819 */ /* 0x000fe4000001142a */
[----:B---3--:R-:W-:Y:S02]  /*112a0*/  ISETP.GE.AND P3, PT, R15, UR4, PT ;  /* 0x000000040f007c0c */ /* 0x008fe4000bf66270 */
[----:B----4-:R-:W-:-:S07]  /*112b0*/  ISETP.GE.AND P2, PT, R41, UR4, PT ;  /* 0x0000000429007c0c */ /* 0x010fce000bf46270 */
[C---:B------:R-:W-:Y:S02]  /*112c0*/  @!P4 IADD3 R6, P0, R42.reuse, R3, RZ ;  /* 0x000000032a06c210 */ /* 0x040fe40007f1e0ff */
[----:B------:R-:W-:-:S03]  /*112d0*/  @!P4 IADD3 R8, P1, R42, R14, RZ ;  /* 0x0000000e2a08c210 */ /* 0x000fc60007f3e0ff */
[--C-:B------:R-:W-:Y:S02]  /*112e0*/  @!P4 IMAD.X R7, R0, 0x1, R5.reuse, P0 ;  /* 0x000000010007c824 */ /* 0x100fe400000e0605 */
[----:B------:R-:W-:Y:S01]  /*112f0*/  @!P4 IMAD.X R9, R4, 0x1, R5, P1 ;  /* 0x000000010409c824 */ /* 0x000fe200008e0605 */
[----:B------:R-:W-:Y:S02]  /*11300*/  ISETP.GE.AND P1, PT, R40, UR4, PT ;  /* 0x0000000428007c0c */ /* 0x000fe4000bf26270 */
[----:B------:R-:W5:Y:S01]  /*11310*/  @!P4 LD.E.64 R32, desc[UR50][R6.64] ;  /* 0x000000320620c980 */ /* 0x000f62000c101b00 */
[----:B------:R-:W-:-:S03]  /*11320*/  SHF.R.S32.HI R5, RZ, 0x1f, R15 ;  /* 0x0000001fff057819 */ /* 0x000fc6000001140f */
[----:B------:R0:W5:Y:S01]  /*11330*/  @!P4 LD.E.64 R34, desc[UR50][R8.64] ;  /* 0x000000320822c980 */ /* 0x000162000c101b00 */
[C---:B------:R-:W-:Y:S02]  /*11340*/  @!P3 IADD3 R12, P4, R15.reuse, R3, RZ ;  /* 0x000000030f0cb210 */ /* 0x040fe40007f9e0ff */
[----:B------:R-:W-:Y:S02]  /*11350*/  @!P3 IADD3 R42, P5, R15, R14, RZ ;  /* 0x0000000e0f2ab210 */ /* 0x000fe40007fbe0ff */
[----:B------:R-:W-:Y:S02]  /*11360*/  @!P3 IADD3.X R13, R0, R5, RZ, P4, !PT ;  /* 0x00000005000db210 */ /* 0x000fe400027fe4ff */
[----:B------:R-:W-:Y:S01]  /*11370*/  SHF.R.S32.HI R11, RZ, 0x1f, R41 ;  /* 0x0000001fff0b7819 */ /* 0x000fe20000011429 */
[----:B------:R-:W-:Y:S01]  /*11380*/  @!P3 IMAD.X R43, R4, 0x1, R5, P5 ;  /* 0x00000001042bb824 */ /* 0x000fe200028e0605 */
[----:B------:R-:W-:Y:S01]  /*11390*/  ISETP.GE.AND P0, PT, R228, UR4, PT ;  /* 0x00000004e4007c0c */ /* 0x000fe2000bf06270 */
[----:B------:R1:W5:Y:S01]  /*113a0*/  @!P3 LD.E.64 R28, desc[UR50][R12.64] ;  /* 0x000000320c1cb980 */ /* 0x000362000c101b00 */
[----:B------:R-:W-:-:S02]  /*113b0*/  @!P2 IADD3 R46, P4, R41, R3, RZ ;  /* 0x00000003292ea210 */ /* 0x000fc40007f9e0ff */
[-C--:B------:R-:W-:Y:S01]  /*113c0*/  @!P2 IADD3 R48, P5, R41, R14.reuse, RZ ;  /* 0x0000000e2930a210 */ /* 0x080fe20007fbe0ff */
[----:B------:R2:W5:Y:S01]  /*113d0*/  @!P3 LD.E.64 R30, desc[UR50][R42.64] ;  /* 0x000000322a1eb980 */ /* 0x000562000c101b00 */
[----:B------:R-:W-:Y:S01]  /*113e0*/  SHF.R.S32.HI R15, RZ, 0x1f, R40 ;  /* 0x0000001fff0f7819 */ /* 0x000fe20000011428 */
[--C-:B------:R-:W-:Y:S01]  /*113f0*/  @!P2 IMAD.X R47, R0, 0x1, R11.reuse, P4 ;  /* 0x00000001002fa824 */ /* 0x100fe200020e060b */
[----:B------:R-:W-:Y:S01]  /*11400*/  @!P1 IADD3 R50, P4, R40, R3, RZ ;  /* 0x0000000328329210 */ /* 0x000fe20007f9e0ff */
[----:B------:R-:W-:Y:S01]  /*11410*/  @!P2 IMAD.X R49, R4, 0x1, R11, P5 ;  /* 0x000000010431a824 */ /* 0x000fe200028e060b */
[----:B------:R-:W-:Y:S02]  /*11420*/  @!P1 IADD3 R52, P5, R40, R14, RZ ;  /* 0x0000000e28349210 */ /* 0x000fe40007fbe0ff */
[----:B0-----:R-:W-:Y:S01]  /*11430*/  SHF.R.S32.HI R9, RZ, 0x1f, R58 ;  /* 0x0000001fff097819 */ /* 0x001fe2000001143a */
[----:B------:R-:W-:Y:S01]  /*11440*/  @!P1 IMAD.X R51, R0, 0x1, R15, P4 ;  /* 0x0000000100339824 */ /* 0x000fe200020e060f */
[----:B------:R-:W-:-:S02]  /*11450*/  ISETP.GE.AND P4, PT, R58, UR4, PT ;  /* 0x000000043a007c0c */ /* 0x000fc4000bf86270 */
[----:B------:R-:W-:Y:S02]  /*11460*/  @!P0 SHF.R.S32.HI R5, RZ, 0x1f, R228 ;  /* 0x0000001fff058819 */ /* 0x000fe400000114e4 */
[----:B------:R-:W-:Y:S02]  /*11470*/  CS2R R10, SRZ ;  /* 0x00000000000a7805 */ /* 0x000fe4000001ff00 */
[----:B------:R-:W-:Y:S02]  /*11480*/  @!P1 IADD3.X R53, R4, R15, RZ, P5, !PT ;  /* 0x0000000f04359210 */ /* 0x000fe40002ffe4ff */
[----:B-1----:R-:W-:Y:S02]  /*11490*/  CS2R R12, SRZ ;  /* 0x00000000000c7805 */ /* 0x002fe4000001ff00 */
[-C--:B------:R-:W-:Y:S01]  /*114a0*/  @!P0 IADD3 R6, P5, R228, R3.reuse, RZ ;  /* 0x00000003e4068210 */ /* 0x080fe20007fbe0ff */
[----:B------:R2:W5:Y:S04]  /*114b0*/  @!P2 LD.E.64 R24, desc[UR50][R46.64] ;  /* 0x000000322e18a980 */ /* 0x000568000c101b00 */
[--C-:B------:R-:W-:Y:S01]  /*114c0*/  @!P0 IMAD.X R7, R0, 0x1, R5.reuse, P5 ;  /* 0x0000000100078824 */ /* 0x100fe200028e0605 */
[-C--:B------:R-:W-:Y:S01]  /*114d0*/  @!P0 IADD3 R40, P5, R228, R14.reuse, RZ ;  /* 0x0000000ee4288210 */ /* 0x080fe20007fbe0ff */
[----:B------:R2:W5:Y:S04]  /*114e0*/  @!P2 LD.E.64 R26, desc[UR50][R48.64] ;  /* 0x00000032301aa980 */ /* 0x000568000c101b00 */
[----:B------:R-:W-:Y:S01]  /*114f0*/  @!P0 IMAD.X R41, R4, 0x1, R5, P5 ;  /* 0x0000000104298824 */ /* 0x000fe200028e0605 */
[----:B------:R-:W-:Y:S01]  /*11500*/  @!P4 IADD3 R54, P5, R58, R3, RZ ;  /* 0x000000033a36c210 */ /* 0x000fe20007fbe0ff */
[----:B------:R2:W5:Y:S04]  /*11510*/  @!P1 LD.E.64 R10, desc[UR50][R50.64] ;  /* 0x00000032320a9980 */ /* 0x000568000c101b00 */
[--C-:B------:R-:W-:Y:S01]  /*11520*/  @!P4 IMAD.X R55, R0, 0x1, R9.reuse, P5 ;  /* 0x000000010037c824 */ /* 0x100fe200028e0609 */
[----:B------:R-:W-:Y:S01]  /*11530*/  @!P4 IADD3 R14, P5, R58, R14, RZ ;  /* 0x0000000e3a0ec210 */ /* 0x000fe20007fbe0ff */
[----:B------:R2:W5:Y:S04]  /*11540*/  @!P1 LD.E.64 R20, desc[UR50][R52.64] ;  /* 0x0000003234149980 */ /* 0x000568000c101b00 */
[----:B------:R-:W-:Y:S01]  /*11550*/  @!P4 IMAD.X R15, R4, 0x1, R9, P5 ;  /* 0x00000001040fc824 */ /* 0x000fe200028e0609 */
[----:B------:R-:W-:Y:S01]  /*11560*/  CS2R R8, SRZ ;  /* 0x0000000000087805 */ /* 0x000fe2000001ff00 */
[----:B------:R2:W5:Y:S04]  /*11570*/  @!P0 LD.E.64 R36, desc[UR50][R6.64] ;  /* 0x0000003206248980 */ /* 0x000568000c101b00 */
[----:B------:R2:W5:Y:S04]  /*11580*/  @!P0 LD.E.64 R38, desc[UR50][R40.64] ;  /* 0x0000003228268980 */ /* 0x000568000c101b00 */
[----:B------:R2:W5:Y:S04]  /*11590*/  @!P4 LD.E.64 R8, desc[UR50][R54.64] ;  /* 0x000000323608c980 */ /* 0x000568000c101b00 */
[----:B------:R2:W5:Y:S02]  /*115a0*/  @!P4 LD.E.64 R12, desc[UR50][R14.64] ;  /* 0x000000320e0cc980 */ /* 0x000564000c101b00 */
.L_x_560:
[----:B------:R-:W-:Y:S05]  /*115b0*/  BSYNC B1 ;  /* 0x0000000000017941 */ /* 0x000fea0003800000 */
.L_x_559:
[----:B------:R-:W-:Y:S01]  /*115c0*/  ULEA.HI UR4, UR37, UR37, URZ, 0x1 ;  /* 0x0000002525047291 */ /* 0x000fe2000f8f083f */
[----:B----4-:R-:W-:Y:S01]  /*115d0*/  IMAD R0, R221, -0x80, R135 ;  /* 0xffffff80dd007824 */ /* 0x010fe200078e0287 */
[----:B------:R-:W-:Y:S02]  /*115e0*/  BSSY B1, `(.L_x_561) ;  /* 0x0000009000017945 */ /* 0x000fe40003800000 */
[----:B------:R-:W-:Y:S02]  /*115f0*/  ULOP3.LUT UR4, UR4, 0xfffffffe, URZ, 0xc0, !UPT ;  /* 0xfffffffe04047892 */ /* 0x000fe4000f8ec03f */
[----:B------:R-:W-:Y:S02]  /*11600*/  VIMNMX R0, R0, 0x80, PT ;  /* 0x0000008000007848 */ /* 0x000fe40003fe0100 */
[----:B------:R-:W-:Y:S02]  /*11610*/  UIADD3 UR4, UR37, -UR4, URZ ;  /* 0x8000000425047290 */ /* 0x000fe4000fffe03f */
[----:B------:R-:W-:-:S04]  /*11620*/  ISETP.GE.AND P1, PT, R57, R0, PT ;  /* 0x000000003900720c */ /* 0x000fc80003f26270 */
[----:B--2---:R-:W-:-:S04]  /*11630*/  MOV R3, UR4 ;  /* 0x0000000400037c02 */ /* 0x004fc80008000f00 */
[----:B------:R-:W-:-:S04]  /*11640*/  SHF.L.U32 R3, R3, 0x1f, RZ ;  /* 0x0000001f03037819 */ /* 0x000fc800000006ff */
[----:B------:R-:W0:Y:S02]  /*11650*/  SYNCS.PHASECHK.TRANS64.TRYWAIT P0, [R18+URZ+0x33400], R3 ;  /* 0x03340003120075a7 */ /* 0x000e24000800017f */
[----:B0-----:R-:W-:Y:S05]  /*11660*/  @!P0 BRA `(.L_x_562) ;  /* 0x000001a000208947 */ /* 0x001fea0003800000 */
.L_x_812:
[----:B------:R-:W-:Y:S05]  /*11670*/  BSYNC B1 ;  /* 0x0000000000017941 */ /* 0x000fea0003800000 */
.L_x_561:
[----:B------:R-:W-:Y:S05]  /*11680*/  @P1 BRA `(.L_x_563) ;  /* 0x0000006400341947 */ /* 0x000fea0003800000 */
[----:B------:R-:W2:Y:S01]  /*11690*/  LDL R43, [R1+0x30] ;  /* 0x00003000012b7983 */ /* 0x000ea20000100800 */
[----:B------:R-:W1:Y:S03]  /*116a0*/  LDC R5, c[0x0][0x3f4] ;  /* 0x0000fd00ff057b82 */ /* 0x000e660000000800 */
[----:B------:R-:W4:Y:S04]  /*116b0*/  LDL R42, [R1+0x34] ;  /* 0x00003400012a7983 */ /* 0x000f280000100800 */
[----:B------:R-:W4:Y:S04]  /*116c0*/  LDL R41, [R1+0x38] ;  /* 0x0000380001297983 */ /* 0x000f280000100800 */
[----:B------:R-:W4:Y:S04]  /*116d0*/  LDL R40, [R1+0x18] ;  /* 0x0000180001287983 */ /* 0x000f280000100800 */
[----:B------:R-:W4:Y:S04]  /*116e0*/  LDL R15, [R1+0x20] ;  /* 0x00002000010f7983 */ /* 0x000f280000100800 */
[----:B---3--:R-:W3:Y:S04]  /*116f0*/  LDL R14, [R1+0x24] ;  /* 0x00002400010e7983 */ /* 0x008ee80000100800 */
[----:B------:R-:W3:Y:S04]  /*11700*/  LDL R7, [R1+0x1c] ;  /* 0x00001c0001077983 */ /* 0x000ee80000100800 */
[----:B------:R-:W3:Y:S01]  /*11710*/  LDL R6, [R1+0x28] ;  /* 0x0000280001067983 */ /* 0x000ee20000100800 */
[----:B------:R-:W-:Y:S01]  /*11720*/  LEA.HI R45, R56, R45, RZ, 0x2 ;  /* 0x0000002d382d7211 */ /* 0x000fe200078f10ff */
[----:B------:R-:W-:Y:S01]  /*11730*/  BSSY B1, `(.L_x_564) ;  /* 0x0000089000017945 */ /* 0x000fe20003800000 */
[----:B-1----:R-:W-:-:S02]  /*11740*/  ISETP.GE.AND P6, PT, R228, R5, PT ;  /* 0x00000005e400720c */ /* 0x002fc40003fc6270 */
[--C-:B0-----:R-:W-:Y:S02]  /*11750*/  SHF.R.S32.HI R3, RZ, 0x2, R45.reuse ;  /* 0x00000002ff037819 */ /* 0x101fe4000001142d */
[----:B------:R-:W-:-:S04]  /*11760*/  SHF.R.S32.HI R0, RZ, 0x1f, R45 ;  /* 0x0000001fff007819 */ /* 0x000fc8000001142d */
[----:B------:R-:W-:-:S04]  /*11770*/  LEA.HI R4, R0, R3, RZ, 0x2 ;  /* 0x0000000300047211 */ /* 0x000fc800078f10ff */
[----:B------:R-:W-:-:S05]  /*11780*/  LOP3.LUT R4, R4, 0xfffffffc, RZ, 0xc0, !PT ;  /* 0xfffffffc04047812 */ /* 0x000fca00078ec0ff */
[----:B------:R-:W-:-:S05]  /*11790*/  IMAD.IADD R4, R3, 0x1, -R4 ;  /* 0x0000000103047824 */ /* 0x000fca00078e0a04 */
[----:B------:R-:W-:Y:S02]  /*117a0*/  LOP3.LUT P0, RZ, R4, 0x2, RZ, 0xc0, !PT ;  /* 0x0000000204ff7812 */ /* 0x000fe4000780c0ff */
[----:B--2---:R-:W-:-:S04]  /*117b0*/  LOP3.LUT R0, R43, 0x10, R16, 0xf8, !PT ;  /* 0x000000102b007812 */ /* 0x004fc800078ef810 */
[----:B----4-:R-:W-:-:S05]  /*117c0*/  LOP3.LUT R0, R0, R42, RZ, 0x3c, !PT ;  /* 0x0000002a00007212 */ /* 0x010fca00078e3cff */
[----:B------:R-:W-:Y:S01]  /*117d0*/  IMAD.IADD R3, R41, 0x1, R0 ;  /* 0x0000000129037824 */ /* 0x000fe200078e0200 */
[----:B------:R-:W-:-:S03]  /*117e0*/  ISETP.GE.AND P1, PT, R40, R5, PT ;  /* 0x000000052800720c */ /* 0x000fc60003f26270 */
[----:B------:R-:W-:Y:S01]  /*117f0*/  IMAD.IADD R3, R18, 0x1, R3 ;  /* 0x0000000112037824 */ /* 0x000fe200078e0203 */
[----:B------:R-:W-:-:S03]  /*11800*/  ISETP.GE.AND P2, PT, R15, R5, PT ;  /* 0x000000050f00720c */ /* 0x000fc60003f46270 */
[----:B------:R-:W-:Y:S01]  /*11810*/  VIADD R0, R3, 0x20 ;  /* 0x0000002003007836 */ /* 0x000fe20000000000 */
[-C--:B---3--:R-:W-:Y:S02]  /*11820*/  ISETP.GE.AND P3, PT, R14, R5.reuse, PT ;  /* 0x000000050e00720c */ /* 0x088fe40003f66270 */
[-C--:B------:R-:W-:Y:S02]  /*11830*/  ISETP.GE.AND P4, PT, R7, R5.reuse, PT ;  /* 0x000000050700720c */ /* 0x080fe40003f86270 */
[----:B------:R-:W-:Y:S01]  /*11840*/  ISETP.GE.AND P5, PT, R6, R5, PT ;  /* 0x000000050600720c */ /* 0x000fe20003fa6270 */
[----:B------:R-:W-:-:S12]  /*11850*/  @P6 BRA `(.L_x_565) ;  /* 0x0000000400d86947 */ /* 0x000fd80003800000 */
[----:B------:R-:W0:Y:S01]  /*11860*/  LDS.128 R4, [R3+0x1e200] ;  /* 0x01e2000003047984 */ /* 0x000e220000000c00 */
[----:B-----5:R-:W-:Y:S02]  /*11870*/  SHF.R.U32.HI R41, RZ, 0x8, R37 ;  /* 0x00000008ff297819 */ /* 0x020fe40000011625 */
[----:B------:R-:W-:Y:S02]  /*11880*/  LOP3.LUT R40, R37, 0xff, RZ, 0xc0, !PT ;  /* 0x000000ff25287812 */ /* 0x000fe400078ec0ff */
[----:B------:R-:W-:Y:S02]  /*11890*/  LOP3.LUT R41, R41, 0xff, RZ, 0xc0, !PT ;  /* 0x000000ff29297812 */ /* 0x000fe400078ec0ff */
[----:B------:R-:W-:Y:S02]  /*118a0*/  SHF.R.U32.HI R45, RZ, 0x8, R39 ;  /* 0x00000008ff2d7819 */ /* 0x000fe40000011627 */
[----:B------:R-:W-:Y:S02]  /*118b0*/  PRMT R40, R41, 0x7604, R40 ;  /* 0x0000760429287816 */ /* 0x000fe40000000028 */
[----:B------:R-:W-:-:S02]  /*118c0*/  LOP3.LUT R42, R39, 0xff, RZ, 0xc0, !PT ;  /* 0x000000ff272a7812 */ /* 0x000fc400078ec0ff */
[----:B------:R-:W-:Y:S02]  /*118d0*/  LOP3.LUT R45, R45, 0xff, RZ, 0xc0, !PT ;  /* 0x000000ff2d2d7812 */ /* 0x000fe400078ec0ff */
[----:B------:R-:W-:Y:S02]  /*118e0*/  SHF.R.U32.HI R46, RZ, 0x10, R39 ;  /* 0x00000010ff2e7819 */ /* 0x000fe40000011627 */
[----:B------:R-:W-:Y:S02]  /*118f0*/  SHF.R.U32.HI R41, RZ, 0x8, R38 ;  /* 0x00000008ff297819 */ /* 0x000fe40000011626 */
[----:B------:R-:W-:Y:S02]  /*11900*/  SHF.R.U32.HI R47, RZ, 0x10, R37 ;  /* 0x00000010ff2f7819 */ /* 0x000fe40000011625 */
[----:B------:R-:W-:Y:S02]  /*11910*/  SHF.R.U32.HI R15, RZ, 0x8, R36 ;  /* 0x00000008ff0f7819 */ /* 0x000fe40000011624 */
[----:B------:R-:W-:Y:S01]  /*11920*/  PRMT R42, R45, 0x7604, R42 ;  /* 0x000076042d2a7816 */ /* 0x000fe2000000002a */
[----:B------:R-:W-:Y:S01]  /*11930*/  IMAD.U32 R45, R46, 0x10000, RZ ;  /* 0x000100002e2d7824 */ /* 0x000fe200078e00ff */
[----:B------:R-:W-:-:S02]  /*11940*/  LOP3.LUT R43, R41, 0xff, RZ, 0xc0, !PT ;  /* 0x000000ff292b7812 */ /* 0x000fc400078ec0ff */
[----:B------:R-:W-:Y:S02]  /*11950*/  SHF.L.U32 R41, R47, 0x10, RZ ;  /* 0x000000102f297819 */ /* 0x000fe400000006ff */
[----:B------:R-:W-:Y:S02]  /*11960*/  LOP3.LUT R14, R36, 0xff, RZ, 0xc0, !PT ;  /* 0x000000ff240e7812 */ /* 0x000fe400078ec0ff */
[----:B------:R-:W-:Y:S02]  /*11970*/  LOP3.LUT R15, R15, 0xff, RZ, 0xc0, !PT ;  /* 0x000000ff0f0f7812 */ /* 0x000fe400078ec0ff */
[----:B------:R-:W-:Y:S02]  /*11980*/  LOP3.LUT R41, R40, 0xff0000, R41, 0xf8, !PT ;  /* 0x00ff000028297812 */ /* 0x000fe400078ef829 */
[----:B------:R-:W-:Y:S02]  /*11990*/  LOP3.LUT R45, R42, 0xff0000, R45, 0xf8, !PT ;  /* 0x00ff00002a2d7812 */ /* 0x000fe400078ef82d */
[----:B------:R-:W-:-:S02]  /*119a0*/  PRMT R15, R15, 0x7604, R14 ;  /* 0x000076040f0f7816 */ /* 0x000fc4000000000e */
[----:B------:R-:W-:Y:S02]  /*119b0*/  LOP3.LUT R14, R38, 0xff, RZ, 0xc0, !PT ;  /* 0x000000ff260e7812 */ /* 0x000fe400078ec0ff */
[----:B------:R-:W-:Y:S02]  /*119c0*/  LOP3.LUT R45, R45, 0xff000000, R39, 0xf8, !PT ;  /* 0xff0000002d2d7812 */ /* 0x000fe400078ef827 */
[----:B------:R-:W-:Y:S02]  /*119d0*/  LOP3.LUT R41, R41, 0xff000000, R37, 0xf8, !PT ;  /* 0xff00000029297812 */ /* 0x000fe400078ef825 */
[----:B------:R-:W-:Y:S02]  /*119e0*/  PRMT R43, R43, 0x7604, R14 ;  /* 0x000076042b2b7816 */ /* 0x000fe4000000000e */
[----:B0-----:R-:W-:Y:S02]  /*119f0*/  F2FP.F16.E4M3.UNPACK_B R14, R6.H1 ;  /* 0x00000006ff0e723e */ /* 0x001fe400030006ff */
[----:B------:R-:W-:-:S02]  /*11a00*/  F2FP.F16.E4M3.UNPACK_B R46, R45 ;  /* 0x0000002dff2e723e */ /* 0x000fc400020006ff */
[----:B------:R-:W-:Y:S01]  /*11a10*/  F2FP.F16.E4M3.UNPACK_B R39, R41 ;  /* 0x00000029ff27723e */ /* 0x000fe200020006ff */
[--C-:B------:R-:W-:Y:S01]  /*11a20*/  HADD2.F32 R37, -RZ, R14.reuse.H0_H0 ;  /* 0x2000000eff257230 */ /* 0x100fe20000004100 */
[----:B------:R-:W-:Y:S01]  /*11a30*/  LOP3.LUT R15, R15, 0xff0000, R36, 0xf8, !PT ;  /* 0x00ff00000f0f7812 */ /* 0x000fe200078ef824 */
[----:B------:R-:W-:Y:S01]  /*11a40*/  HADD2.F32 R14, -RZ, R14.H1_H1 ;  /* 0x3000000eff0e7230 */ /* 0x000fe20000004100 */
[----:B------:R-:W-:Y:S01]  /*11a50*/  LOP3.LUT R43, R43, 0xff0000, R38, 0xf8, !PT ;  /* 0x00ff00002b2b7812 */ /* 0x000fe200078ef826 */
[--C-:B------:R-:W-:Y:S01]  /*11a60*/  HADD2.F32 R47, -RZ, R46.reuse.H1_H1 ;  /* 0x3000002eff2f7230 */ /* 0x100fe20000004100 */
[----:B------:R-:W-:Y:S01]  /*11a70*/  LOP3.LUT R40, R15, 0xff000000, R36, 0xf8, !PT ;  /* 0xff0000000f287812 */ /* 0x000fe200078ef824 */
[--C-:B------:R-:W-:Y:S01]  /*11a80*/  HADD2.F32 R42, -RZ, R39.reuse.H1_H1 ;  /* 0x30000027ff2a7230 */ /* 0x100fe20000004100 */
[----:B------:R-:W-:Y:S01]  /*11a90*/  F2FP.F16.E4M3.UNPACK_B R36, R6 ;  /* 0x00000006ff24723e */ /* 0x000fe200020006ff */
[----:B------:R-:W-:Y:S02]  /*11aa0*/  HADD2.F32 R46, -RZ, R46.H0_H0 ;  /* 0x2000002eff2e7230 */ /* 0x000fe40000004100 */
[C---:B------:R-:W-:Y:S01]  /*11ab0*/  FMUL.FTZ R48, R14.reuse, R47 ;  /* 0x0000002f0e307220 */ /* 0x040fe20000410000 */
[-C--:B------:R-:W-:Y:S01]  /*11ac0*/  F2FP.F16.E4M3.UNPACK_B R15, R5.reuse.H1 ;  /* 0x00000005ff0f723e */ /* 0x080fe200030006ff */
[-C--:B------:R-:W-:Y:S01]  /*11ad0*/  FMUL.FTZ R52, R14, R42.reuse ;  /* 0x0000002a0e347220 */ /* 0x080fe20000410000 */
[----:B------:R-:W-:Y:S01]  /*11ae0*/  F2FP.F16.E4M3.UNPACK_B R14, R5 ;  /* 0x00000005ff0e723e */ /* 0x000fe200020006ff */
[--C-:B------:R-:W-:Y:S01]  /*11af0*/  HADD2.F32 R5, -RZ, R36.reuse.H1_H1 ;  /* 0x30000024ff057230 */ /* 0x100fe20000004100 */
[----:B------:R-:W-:Y:S01]  /*11b00*/  LOP3.LUT R43, R43, 0xff000000, R38, 0xf8, !PT ;  /* 0xff0000002b2b7812 */ /* 0x000fe200078ef826 */
[C---:B------:R-:W-:Y:S01]  /*11b10*/  FFMA.FTZ R50, R37.reuse, R42, -R48 ;  /* 0x0000002a25327223 */ /* 0x040fe20000010830 */
[----:B------:R-:W-:Y:S01]  /*11b20*/  FFMA.FTZ R51, R37, R47, R52 ;  /* 0x0000002f25337223 */ /* 0x000fe20000010034 */
[----:B------:R-:W-:Y:S01]  /*11b30*/  HADD2.F32 R39, -RZ, R39.H0_H0 ;  /* 0x20000027ff277230 */ /* 0x000fe20000004100 */
[----:B------:R-:W-:Y:S01]  /*11b40*/  F2FP.F16.E4M3.UNPACK_B R38, R7 ;  /* 0x00000007ff26723e */ /* 0x000fe200020006ff */
[----:B------:R-:W-:Y:S01]  /*11b50*/  HADD2.F32 R36, -RZ, R36.H0_H0 ;  /* 0x20000024ff247230 */ /* 0x000fe20000004100 */
[----:B------:R-:W-:Y:S01]  /*11b60*/  F2FP.F16.E4M3.UNPACK_B R45, R45.H1 ;  /* 0x0000002dff2d723e */ /* 0x000fe200030006ff */
[C---:B------:R-:W-:Y:S01]  /*11b70*/  FMUL.FTZ R37, R5.reuse, R46 ;  /* 0x0000002e05257220 */ /* 0x040fe20000410000 */
[----:B------:R-:W-:Y:S01]  /*11b80*/  F2FP.F16.E4M3.UNPACK_B R41, R41.H1 ;  /* 0x00000029ff29723e */ /* 0x000fe200030006ff */
[----:B------:R-:W-:Y:S01]  /*11b90*/  FMUL.FTZ R49, R5, R39 ;  /* 0x0000002705317220 */ /* 0x000fe20000410000 */
[----:B------:R-:W-:Y:S01]  /*11ba0*/  F2FP.F16.E4M3.UNPACK_B R7, R7.H1 ;  /* 0x00000007ff07723e */ /* 0x000fe200030006ff */
[----:B------:R-:W-:Y:S01]  /*11bb0*/  FFMA.FTZ R47, R36, R39, -R37 ;  /* 0x00000027242f7223 */ /* 0x000fe20000010825 */
[----:B------:R-:W-:-:S02]  /*11bc0*/  HADD2.F32 R5, -RZ, R38.H1_H1 ;  /* 0x30000026ff057230 */ /* 0x000fc40000004100 */
[----:B------:R-:W-:Y:S01]  /*11bd0*/  FFMA.FTZ R48, R36, R46, R49 ;  /* 0x0000002e24307223 */ /* 0x000fe20000010031 */
[----:B------:R-:W-:Y:S01]  /*11be0*/  HADD2.F32 R42, -RZ, R45.H0_H0 ;  /* 0x2000002dff2a7230 */ /* 0x000fe20000004100 */
[-C--:B------:R-:W-:Y:S01]  /*11bf0*/  F2FP.F16.E4M3.UNPACK_B R6, R4.reuse ;  /* 0x00000004ff06723e */ /* 0x080fe200020006ff */
[----:B------:R-:W-:Y:S01]  /*11c00*/  HADD2.F32 R37, -RZ, R41.H0_H0 ;  /* 0x20000029ff257230 */ /* 0x000fe20000004100 */
[----:B------:R-:W-:Y:S01]  /*11c10*/  F2FP.F16.E4M3.UNPACK_B R4, R4.H1 ;  /* 0x00000004ff04723e */ /* 0x000fe200030006ff */
[----:B------:R-:W-:Y:S02]  /*11c20*/  HADD2.F32 R38, -RZ, R38.H0_H0 ;  /* 0x20000026ff267230 */ /* 0x000fe40000004100 */
[C---:B------:R-:W-:Y:S01]  /*11c30*/  FMUL.FTZ R39, R5.reuse, R42 ;  /* 0x0000002a05277220 */ /* 0x040fe20000410000 */
[----:B------:R-:W-:Y:S02]  /*11c40*/  HADD2.F32 R45, -RZ, R45.H1_H1 ;  /* 0x3000002dff2d7230 */ /* 0x000fe40000004100 */
[----:B------:R-:W-:Y:S01]  /*11c50*/  FMUL.FTZ R53, R5, R37 ;  /* 0x0000002505357220 */ /* 0x000fe20000410000 */
[----:B------:R-:W-:-:S02]  /*11c60*/  HADD2.F32 R36, -RZ, R7.H1_H1 ;  /* 0x30000007ff247230 */ /* 0x000fc40000004100 */
[C---:B------:R-:W-:Y:S01]  /*11c70*/  FFMA.FTZ R49, R38.reuse, R37, -R39 ;  /* 0x0000002526317223 */ /* 0x040fe20000010827 */
[----:B------:R-:W-:Y:S02]  /*11c80*/  HADD2.F32 R41, -RZ, R41.H1_H1 ;  /* 0x30000029ff297230 */ /* 0x000fe40000004100 */
[----:B------:R-:W-:Y:S01]  /*11c90*/  FFMA.FTZ R52, R38, R42, R53 ;  /* 0x0000002a26347223 */ /* 0x000fe20000010035 */
[----:B------:R-:W-:Y:S02]  /*11ca0*/  HADD2.F32 R5, -RZ, R7.H0_H0 ;  /* 0x20000007ff057230 */ /* 0x000fe40000004100 */
[C---:B------:R-:W-:Y:S01]  /*11cb0*/  FMUL.FTZ R46, R36.reuse, R45 ;  /* 0x0000002d242e7220 */ /* 0x040fe20000410000 */
[----:B------:R-:W-:Y:S01]  /*11cc0*/  F2FP.F16.E4M3.UNPACK_B R37, R43 ;  /* 0x0000002bff25723e */ /* 0x000fe200020006ff */
[-C--:B------:R-:W-:Y:S01]  /*11cd0*/  FMUL.FTZ R38, R36, R41.reuse ;  /* 0x0000002924267220 */ /* 0x080fe20000410000 */
[----:B------:R-:W-:Y:S01]  /*11ce0*/  F2FP.F16.E4M3.UNPACK_B R36, R40 ;  /* 0x00000028ff24723e */ /* 0x000fe200020006ff */
[----:B------:R-:W-:Y:S01]  /*11cf0*/  FFMA.FTZ R53, R5, R41, -R46 ;  /* 0x0000002905357223 */ /* 0x000fe2000001082e */
[----:B------:R-:W-:-:S02]  /*11d00*/  HADD2.F32 R7, -RZ, R4.H1_H1 ;  /* 0x30000004ff077230 */ /* 0x000fc40000004100 */
[----:B------:R-:W-:Y:S01]  /*11d10*/  FFMA.FTZ R54, R5, R45, R38 ;  /* 0x0000002d05367223 */ /* 0x000fe20000010026 */
[--C-:B------:R-:W-:Y:S01]  /*11d20*/  HADD2.F32 R42, -RZ, R37.reuse.H1_H1 ;  /* 0x30000025ff2a7230 */ /* 0x100fe20000004100 */
[----:B------:R-:W-:Y:S01]  /*11d30*/  F2FP.F16.E4M3.UNPACK_B R40, R40.H1 ;  /* 0x00000028ff28723e */ /* 0x000fe200030006ff */
[----:B------:R-:W-:Y:S01]  /*11d40*/  HADD2.F32 R38, -RZ, R36.H1_H1 ;  /* 0x30000024ff267230 */ /* 0x000fe20000004100 */
[----:B------:R-:W-:Y:S01]  /*11d50*/  F2FP.F16.E4M3.UNPACK_B R43, R43.H1 ;  /* 0x0000002bff2b723e */ /* 0x000fe200030006ff */
[----:B------:R-:W-:Y:S02]  /*11d60*/  HADD2.F32 R5, -RZ, R4.H0_H0 ;  /* 0x20000004ff057230 */ /* 0x000fe40000004100 */
[----:B------:R-:W-:Y:S01]  /*11d70*/  FMUL.FTZ R46, R7, R42 ;  /* 0x0000002a072e7220 */ /* 0x000fe20000410000 */
[----:B------:R-:W-:Y:S02]  /*11d80*/  HADD2.F32 R39, -RZ, R37.H0_H0 ;  /* 0x20000025ff277230 */ /* 0x000fe40000004100 */
[----:B------:R-:W-:-:S02]  /*11d90*/  HADD2.F32 R4, -RZ, R6.H1_H1 ;  /* 0x30000006ff047230 */ /* 0x000fc40000004100 */
[-C--:B------:R-:W-:Y:S01]  /*11da0*/  FFMA.FTZ R46, R5, R38.reuse, -R46 ;  /* 0x00000026052e7223 */ /* 0x080fe2000001082e */
[----:B------:R-:W-:Y:S02]  /*11db0*/  HADD2.F32 R37, -RZ, R36.H0_H0 ;  /* 0x20000024ff257230 */ /* 0x000fe40000004100 */
[----:B------:R-:W-:Y:S01]  /*11dc0*/  FMUL.FTZ R36, R7, R38 ;  /* 0x0000002607247220 */ /* 0x000fe20000410000 */
[----:B------:R-:W-:Y:S02]  /*11dd0*/  HADD2.F32 R6, -RZ, R6.H0_H0 ;  /* 0x20000006ff067230 */ /* 0x000fe40000004100 */
[C---:B------:R-:W-:Y:S01]  /*11de0*/  FMUL.FTZ R7, R4.reuse, R39 ;  /* 0x0000002704077220 */ /* 0x040fe20000410000 */
[-C--:B------:R-:W-:Y:S01]  /*11df0*/  FMUL.FTZ R4, R4, R37.reuse ;  /* 0x0000002504047220 */ /* 0x080fe20000410000 */
[----:B------:R-:W-:Y:S02]  /*11e00*/  FFMA.FTZ R41, R5, R42, R36 ;  /* 0x0000002a05297223 */ /* 0x000fe40000010024 */
[----:B------:R-:W-:Y:S01]  /*11e10*/  FFMA.FTZ R37, R6, R37, -R7 ;  /* 0x0000002506257223 */ /* 0x000fe20000010807 */
[----:B------:R-:W-:-:S02]  /*11e20*/  HADD2.F32 R5, -RZ, R15.H1_H1 ;  /* 0x3000000fff057230 */ /* 0x000fc40000004100 */
[----:B------:R-:W-:Y:S01]  /*11e30*/  FFMA.FTZ R38, R6, R39, R4 ;  /* 0x0000002706267223 */ /* 0x000fe20000010004 */
[----:B------:R-:W-:Y:S02]  /*11e40*/  HADD2.F32 R6, -RZ, R40.H1_H1 ;  /* 0x30000028ff067230 */ /* 0x000fe40000004100 */
[--C-:B------:R-:W-:Y:S02]  /*11e50*/  HADD2.F32 R36, -RZ, R43.reuse.H1_H1 ;  /* 0x3000002bff247230 */ /* 0x100fe40000004100 */
[----:B------:R-:W-:Y:S02]  /*11e60*/  HADD2.F32 R43, -RZ, R43.H0_H0 ;  /* 0x2000002bff2b7230 */ /* 0x000fe40000004100 */
[----:B------:R-:W-:Y:S01]  /*11e70*/  FMUL.FTZ R39, R5, R6 ;  /* 0x0000000605277220 */ /* 0x000fe20000410000 */
[----:B------:R-:W-:Y:S02]  /*11e80*/  HADD2.F32 R4, -RZ, R14.H1_H1 ;  /* 0x3000000eff047230 */ /* 0x000fe40000004100 */
[----:B------:R-:W-:-:S02]  /*11e90*/  HADD2.F32 R7, -RZ, R40.H0_H0 ;  /* 0x20000028ff077230 */ /* 0x000fc40000004100 */
[----:B------:R-:W-:Y:S01]  /*11ea0*/  FMUL.FTZ R40, R5, R36 ;  /* 0x0000002405287220 */ /* 0x000fe20000410000 */
[----:B------:R-:W-:Y:S02]  /*11eb0*/  HADD2.F32 R15, -RZ, R15.H0_H0 ;  /* 0x2000000fff0f7230 */ /* 0x000fe40000004100 */
[C---:B------:R-:W-:Y:S01]  /*11ec0*/  FMUL.FTZ R5, R4.reuse, R43 ;  /* 0x0000002b04057220 */ /* 0x040fe20000410000 */
[----:B------:R-:W-:Y:S02]  /*11ed0*/  HADD2.F32 R14, -RZ, R14.H0_H0 ;  /* 0x2000000eff0e7230 */ /* 0x000fe40000004100 */
[-C--:B------:R-:W-:Y:S01]  /*11ee0*/  FMUL.FTZ R4, R4, R7.reuse ;  /* 0x0000000704047220 */ /* 0x080fe20000410000 */
[C---:B------:R-:W-:Y:S01]  /*11ef0*/  FFMA.FTZ R40, R15.reuse, R6, -R40 ;  /* 0x000000060f287223 */ /* 0x040fe20000010828 */
[----:B------:R-:W-:Y:S01]  /*11f00*/  FFMA.FTZ R39, R15, R36, R39 ;  /* 0x000000240f277223 */ /* 0x000fe20000010027 */
[C---:B------:R-:W-:Y:S01]  /*11f10*/  FFMA.FTZ R5, R14.reuse, R7, -R5 ;  /* 0x000000070e057223 */ /* 0x040fe20000010805 */
[----:B------:R-:W-:Y:S01]  /*11f20*/  FFMA.FTZ R14, R14, R43, R4 ;  /* 0x0000002b0e0e7223 */ /* 0x000fe20000010004 */
[----:B------:R-:W-:-:S02]  /*11f30*/  F2FP.SATFINITE.E4M3.F32.PACK_AB_MERGE_C R6, R51, R50, RZ ;  /* 0x000000323306723e */ /* 0x000fc400048070ff */
[----:B------:R-:W-:Y:S02]  /*11f40*/  F2FP.SATFINITE.E4M3.F32.PACK_AB_MERGE_C R7, R54, R53, RZ ;  /* 0x000000353607723e */ /* 0x000fe400048070ff */
[----:B------:R-:W-:Y:S02]  /*11f50*/  F2FP.SATFINITE.E4M3.F32.PACK_AB_MERGE_C R4, R41, R46, RZ ;  /* 0x0000002e2904723e */ /* 0x000fe400048070ff */
[----:B------:R-:W-:Y:S02]  /*11f60*/  F2FP.SATFINITE.E4M3.F32.PACK_AB_MERGE_C R39, R39, R40, RZ ;  /* 0x000000282727723e */ /* 0x000fe400048070ff */
[----:B------:R-:W-:Y:S02]  /*11f70*/  F2FP.SATFINITE.E4M3.F32.PACK_AB_MERGE_C R6, R48, R47, R6 ;  /* 0x0000002f3006723e */ /* 0x000fe40004807006 */
[----:B------:R-:W-:Y:S02]  /*11f80*/  F2FP.SATFINITE.E4M3.F32.PACK_AB_MERGE_C R7, R52, R49, R7 ;  /* 0x000000313407723e */ /* 0x000fe40004807007 */
[----:B------:R-:W-:-:S02]  /*11f90*/  F2FP.SATFINITE.E4M3.F32.PACK_AB_MERGE_C R4, R38, R37, R4 ;  /* 0x000000252604723e */ /* 0x000fc40004807004 */
[----:B------:R-:W-:-:S05]  /*11fa0*/  F2FP.SATFINITE.E4M3.F32.PACK_AB_MERGE_C R5, R14, R5, R39 ;  /* 0x000000050e05723e */ /* 0x000fca0004807027 */
[----:B------:R0:W-:Y:S02]  /*11fb0*/  STS.128 [R3+0x1e200], R4 ;  /* 0x01e2000403007388 */ /* 0x0001e40000000c00 */
.L_x_565:
[----:B------:R-:W-:Y:S05]  /*11fc0*/  BSYNC B1 ;  /* 0x0000000000017941 */ /* 0x000fea0003800000 */
.L_x_564:
[----:B------:R-:W-:Y:S01]  /*11fd0*/  BSSY B1, `(.L_x_566) ;  /* 0x000007d000017945 */ /* 0x000fe20003800000 */
[----:B------:R-:W-:-:S03]  /*11fe0*/  @P0 VIADD R0, R3, 0xffffffe0 ;  /* 0xffffffe003000836 */ /* 0x000fc60000000000 */
[----:B------:R-:W-:Y:S05]  /*11ff0*/  @P1 BRA `(.L_x_567) ;  /* 0x0000000400e81947 */ /* 0x000fea0003800000 */
[----:B0-----:R-:W0:Y:S01]  /*12000*/  LDS.128 R4, [R0+0x1e200] ;  /* 0x01e2000000047984 */ /* 0x001e220000000c00 */
[----:B-----5:R-:W-:Y:S02]  /*12010*/  SHF.R.U32.HI R36, RZ, 0x8, R33 ;  /* 0x00000008ff247819 */ /* 0x020fe40000011621 */
[----:B------:R-:W-:Y:S02]  /*12020*/  SHF.R.U32.HI R40, RZ, 0x8, R35 ;  /* 0x00000008ff287819 */ /* 0x000fe40000011623 */
[----:B------:R-:W-:Y:S02]  /*12030*/  LOP3.LUT R37, R33, 0xff, RZ, 0xc0, !PT ;  /* 0x000000ff21257812 */ /* 0x000fe400078ec0ff */
[----:B------:R-:W-:Y:S02]  /*12040*/  LOP3.LUT R41, R35, 0xff, RZ, 0xc0, !PT ;  /* 0x000000ff23297812 */ /* 0x000fe400078ec0ff */
[----:B------:R-:W-:Y:S02]  /*12050*/  LOP3.LUT R36, R36, 0xff, RZ, 0xc0, !PT ;  /* 0x000000ff24247812 */ /* 0x000fe400078ec0ff */
[----:B------:R-:W-:-:S02]  /*12060*/  LOP3.LUT R40, R40, 0xff, RZ, 0xc0, !PT ;  /* 0x000000ff28287812 */ /* 0x000fc400078ec0ff */
[----:B------:R-:W-:Y:S02]  /*12070*/  SHF.R.U32.HI R14, RZ, 0x8, R32 ;  /* 0x00000008ff0e7819 */ /* 0x000fe40000011620 */
[----:B------:R-:W-:Y:S02]  /*12080*/  PRMT R37, R36, 0x7604, R37 ;  /* 0x0000760424257816 */ /* 0x000fe40000000025 */
[----:B------:R-:W-:Y:S02]  /*12090*/  PRMT R41, R40, 0x7604, R41 ;  /* 0x0000760428297816 */ /* 0x000fe40000000029 */
[----:B------:R-:W-:Y:S02]  /*120a0*/  SHF.R.U32.HI R36, RZ, 0x10, R33 ;  /* 0x00000010ff247819 */ /* 0x000fe40000011621 */
[----:B------:R-:W-:Y:S02]  /*120b0*/  SHF.R.U32.HI R40, RZ, 0x10, R35 ;  /* 0x00000010ff287819 */ /* 0x000fe40000011623 */
[----:B------:R-:W-:-:S02]  /*120c0*/  LOP3.LUT R15, R32, 0xff, RZ, 0xc0, !PT ;  /* 0x000000ff200f7812 */ /* 0x000fc400078ec0ff */
[----:B------:R-:W-:Y:S02]  /*120d0*/  LOP3.LUT R14, R14, 0xff, RZ, 0xc0, !PT ;  /* 0x000000ff0e0e7812 */ /* 0x000fe400078ec0ff */
[----:B------:R-:W-:Y:S02]  /*120e0*/  SHF.R.U32.HI R38, RZ, 0x8, R34 ;  /* 0x00000008ff267819 */ /* 0x000fe40000011622 */
[----:B------:R-:W-:Y:S02]  /*120f0*/  LOP3.LUT R36, R36, 0xff, RZ, 0xc0, !PT ;  /* 0x000000ff24247812 */ /* 0x000fe400078ec0ff */
[----:B------:R-:W-:Y:S02]  /*12100*/  LOP3.LUT R40, R40, 0xff, RZ, 0xc0, !PT ;  /* 0x000000ff28287812 */ /* 0x000fe400078ec0ff */
[----:B------:R-:W-:Y:S02]  /*12110*/  PRMT R15, R14, 0x7604, R15 ;  /* 0x000076040e0f7816 */ /* 0x000fe4000000000f */
[----:B------:R-:W-:-:S02]  /*12120*/  SHF.R.U32.HI R14, RZ, 0x10, R32 ;  /* 0x00000010ff0e7819 */ /* 0x000fc40000011620 */
[----:B------:R-:W-:Y:S02]  /*12130*/  LOP3.LUT R39, R34, 0xff, RZ, 0xc0, !PT ;  /* 0x000000ff22277812 */ /* 0x000fe400078ec0ff */
[----:B------:R-:W-:Y:S02]  /*12140*/  LOP3.LUT R38, R38, 0xff, RZ, 0xc0, !PT ;  /* 0x000000ff26267812 */ /* 0x000fe400078ec0ff */
[----:B------:R-:W-:Y:S02]  /*12150*/  PRMT R37, R36, 0x7054, R37 ;  /* 0x0000705424257816 */ /* 0x000fe40000000025 */
[----:B------:R-:W-:Y:S02]  /*12160*/  PRMT R41, R40, 0x7054, R41 ;  /* 0x0000705428297816 */ /* 0x000fe40000000029 */
[----:B------:R-:W-:Y:S02]  /*12170*/  LOP3.LUT R14, R14, 0xff, RZ, 0xc0, !PT ;  /* 0x000000ff0e0e7812 */ /* 0x000fe400078ec0ff */
[----:B------:R-:W-:-:S02]  /*12180*/  PRMT R39, R38, 0x7604, R39 ;  /* 0x0000760426277816 */ /* 0x000fc40000000027 */
[----:B------:R-:W-:Y:S02]  /*12190*/  SHF.R.U32.HI R38, RZ, 0x10, R34 ;  /* 0x00000010ff267819 */ /* 0x000fe40000011622 */
[----:B------:R-:W-:Y:S02]  /*121a0*/  LOP3.LUT R41, R41, 0xff000000, R35, 0xf8, !PT ;  /* 0xff00000029297812 */ /* 0x000fe400078ef823 */
[----:B------:R-:W-:Y:S02]  /*121b0*/  LOP3.LUT R37, R37, 0xff000000, R33, 0xf8, !PT ;  /* 0xff00000025257812 */ /* 0x000fe400078ef821 */
[----:B------:R-:W-:Y:S02]  /*121c0*/  PRMT R15, R14, 0x7054, R15 ;  /* 0x000070540e0f7816 */ /* 0x000fe4000000000f */
[----:B0-----:R-:W-:Y:S02]  /*121d0*/  F2FP.F16.E4M3.UNPACK_B R14, R6.H1 ;  /* 0x00000006ff0e723e */ /* 0x001fe400030006ff */
[----:B------:R-:W-:-:S02]  /*121e0*/  LOP3.LUT R38, R38, 0xff, RZ, 0xc0, !PT ;  /* 0x000000ff26267812 */ /* 0x000fc400078ec0ff */
[----:B------:R-:W-:Y:S01]  /*121f0*/  F2FP.F16.E4M3.UNPACK_B R40, R41 ;  /* 0x00000029ff28723e */ /* 0x000fe200020006ff */
[--C-:B------:R-:W-:Y:S01]  /*12200*/  HADD2.F32 R33, -RZ, R14.reuse.H0_H0 ;  /* 0x2000000eff217230 */ /* 0x100fe20000004100 */
[----:B------:R-:W-:Y:S01]  /*12210*/  F2FP.F16.E4M3.UNPACK_B R35, R37 ;  /* 0x00000025ff23723e */ /* 0x000fe200020006ff */
[----:B------:R-:W-:Y:S01]  /*12220*/  HADD2.F32 R14, -RZ, R14.H1_H1 ;  /* 0x3000000eff0e7230 */ /* 0x000fe20000004100 */
[----:B------:R-:W-:Y:S01]  /*12230*/  PRMT R39, R38, 0x7054, R39 ;  /* 0x0000705426277816 */ /* 0x000fe20000000027 */
        /* <DEDUP_REMOVED lines=86> */
.L_x_567:
[----:B------:R-:W-:Y:S05]  /*127a0*/  BSYNC B1 ;  /* 0x0000000000017941 */ /* 0x000fea0003800000 */
.L_x_566:
[----:B------:R-:W-:Y:S04]  /*127b0*/  BSSY B1, `(.L_x_568) ;  /* 0x0000078000017945 */ /* 0x000fe80003800000 */
[----:B------:R-:W-:Y:S05]  /*127c0*/  @P2 BRA `(.L_x_569) ;  /* 0x0000000400d82947 */ /* 0x000fea0003800000 */
[----:B01----:R-:W0:Y:S01]  /*127d0*/  LDS.128 R4, [R3+0x20200] ;  /* 0x0202000003047984 */ /* 0x003e220000000c00 */
[----:B-----5:R-:W-:Y:S02]  /*127e0*/  SHF.R.U32.HI R33, RZ, 0x8, R29 ;  /* 0x00000008ff217819 */ /* 0x020fe4000001161d */
[----:B------:R-:W-:Y:S02]  /*127f0*/  LOP3.LUT R32, R29, 0xff, RZ, 0xc0, !PT ;  /* 0x000000ff1d207812 */ /* 0x000fe400078ec0ff */
[----:B------:R-:W-:Y:S02]  /*12800*/  LOP3.LUT R33, R33, 0xff, RZ, 0xc0, !PT ;  /* 0x000000ff21217812 */ /* 0x000fe400078ec0ff */
[----:B------:R-:W-:Y:S02]  /*12810*/  SHF.R.U32.HI R37, RZ, 0x8, R31 ;  /* 0x00000008ff257819 */ /* 0x000fe4000001161f */
[----:B------:R-:W-:Y:S02]  /*12820*/  PRMT R32, R33, 0x7604, R32 ;  /* 0x0000760421207816 */ /* 0x000fe40000000020 */
[----:B------:R-:W-:-:S02]  /*12830*/  SHF.R.U32.HI R38, RZ, 0x10, R29 ;  /* 0x00000010ff267819 */ /* 0x000fc4000001161d */
[----:B------:R-:W-:Y:S02]  /*12840*/  SHF.R.U32.HI R33, RZ, 0x8, R30 ;  /* 0x00000008ff217819 */ /* 0x000fe4000001161e */
[----:B------:R-:W-:Y:S02]  /*12850*/  LOP3.LUT R34, R31, 0xff, RZ, 0xc0, !PT ;  /* 0x000000ff1f227812 */ /* 0x000fe400078ec0ff */
[----:B------:R-:W-:Y:S02]  /*12860*/  LOP3.LUT R37, R37, 0xff, RZ, 0xc0, !PT ;  /* 0x000000ff25257812 */ /* 0x000fe400078ec0ff */
[----:B------:R-:W-:Y:S02]  /*12870*/  SHF.R.U32.HI R36, RZ, 0x10, R31 ;  /* 0x00000010ff247819 */ /* 0x000fe4000001161f */
[----:B------:R-:W-:Y:S02]  /*12880*/  SHF.R.U32.HI R15, RZ, 0x8, R28 ;  /* 0x00000008ff0f7819 */ /* 0x000fe4000001161c */
[----:B------:R-:W-:Y:S01]  /*12890*/  LOP3.LUT R35, R33, 0xff, RZ, 0xc0, !PT ;  /* 0x000000ff21237812 */ /* 0x000fe200078ec0ff */
[----:B------:R-:W-:Y:S01]  /*128a0*/  IMAD.U32 R33, R38, 0x10000, RZ ;  /* 0x0001000026217824 */ /* 0x000fe200078e00ff */
[----:B------:R-:W-:Y:S01]  /*128b0*/  PRMT R34, R37, 0x7604, R34 ;  /* 0x0000760425227816 */ /* 0x000fe20000000022 */
[----:B------:R-:W-:Y:S01]  /*128c0*/  IMAD.U32 R37, R36, 0x10000, RZ ;  /* 0x0001000024257824 */ /* 0x000fe200078e00ff */
[----:B------:R-:W-:-:S02]  /*128d0*/  LOP3.LUT R14, R28, 0xff, RZ, 0xc0, !PT ;  /* 0x000000ff1c0e7812 */ /* 0x000fc400078ec0ff */
[----:B------:R-:W-:Y:S02]  /*128e0*/  LOP3.LUT R15, R15, 0xff, RZ, 0xc0, !PT ;  /* 0x000000ff0f0f7812 */ /* 0x000fe400078ec0ff */
[----:B------:R-:W-:Y:S02]  /*128f0*/  LOP3.LUT R33, R32, 0xff0000, R33, 0xf8, !PT ;  /* 0x00ff000020217812 */ /* 0x000fe400078ef821 */
[----:B------:R-:W-:Y:S02]  /*12900*/  LOP3.LUT R37, R34, 0xff0000, R37, 0xf8, !PT ;  /* 0x00ff000022257812 */ /* 0x000fe400078ef825 */
[----:B------:R-:W-:Y:S02]  /*12910*/  PRMT R15, R15, 0x7604, R14 ;  /* 0x000076040f0f7816 */ /* 0x000fe4000000000e */
[----:B------:R-:W-:Y:S02]  /*12920*/  LOP3.LUT R14, R30, 0xff, RZ, 0xc0, !PT ;  /* 0x000000ff1e0e7812 */ /* 0x000fe400078ec0ff */
[----:B------:R-:W-:-:S02]  /*12930*/  LOP3.LUT R37, R37, 0xff000000, R31, 0xf8, !PT ;  /* 0xff00000025257812 */ /* 0x000fc400078ef81f */
[----:B------:R-:W-:Y:S02]  /*12940*/  LOP3.LUT R33, R33, 0xff000000, R29, 0xf8, !PT ;  /* 0xff00000021217812 */ /* 0x000fe400078ef81d */
[----:B------:R-:W-:Y:S02]  /*12950*/  PRMT R35, R35, 0x7604, R14 ;  /* 0x0000760423237816 */ /* 0x000fe4000000000e */
[-C--:B0-----:R-:W-:Y:S02]  /*12960*/  F2FP.F16.E4M3.UNPACK_B R14, R6.reuse.H1 ;  /* 0x00000006ff0e723e */ /* 0x081fe400030006ff */
[----:B------:R-:W-:Y:S02]  /*12970*/  F2FP.F16.E4M3.UNPACK_B R36, R37 ;  /* 0x00000025ff24723e */ /* 0x000fe400020006ff */
[----:B------:R-:W-:Y:S01]  /*12980*/  F2FP.F16.E4M3.UNPACK_B R31, R33 ;  /* 0x00000021ff1f723e */ /* 0x000fe200020006ff */
[--C-:B------:R-:W-:Y:S01]  /*12990*/  HADD2.F32 R29, -RZ, R14.reuse.H0_H0 ;  /* 0x2000000eff1d7230 */ /* 0x100fe20000004100 */
[----:B------:R-:W-:Y:S01]  /*129a0*/  LOP3.LUT R15, R15, 0xff0000, R28, 0xf8, !PT ;  /* 0x00ff00000f0f7812 */ /* 0x000fe200078ef81c */
[----:B------:R-:W-:Y:S01]  /*129b0*/  HADD2.F32 R14, -RZ, R14.H1_H1 ;  /* 0x3000000eff0e7230 */ /* 0x000fe20000004100 */
[----:B------:R-:W-:Y:S01]  /*129c0*/  LOP3.LUT R35, R35, 0xff0000, R30, 0xf8, !PT ;  /* 0x00ff000023237812 */ /* 0x000fe200078ef81e */
[--C-:B------:R-:W-:Y:S01]  /*129d0*/  HADD2.F32 R38, -RZ, R36.reuse.H1_H1 ;  /* 0x30000024ff267230 */ /* 0x100fe20000004100 */
[----:B------:R-:W-:Y:S01]  /*129e0*/  LOP3.LUT R32, R15, 0xff000000, R28, 0xf8, !PT ;  /* 0xff0000000f207812 */ /* 0x000fe200078ef81c */
[----:B------:R-:W-:Y:S01]  /*129f0*/  HADD2.F32 R34, -RZ, R31.H1_H1 ;  /* 0x3000001fff227230 */ /* 0x000fe20000004100 */
[----:B------:R-:W-:Y:S01]  /*12a00*/  F2FP.F16.E4M3.UNPACK_B R28, R6 ;  /* 0x00000006ff1c723e */ /* 0x000fe200020006ff */
[----:B------:R-:W-:-:S02]  /*12a10*/  HADD2.F32 R36, -RZ, R36.H0_H0 ;  /* 0x20000024ff247230 */ /* 0x000fc40000004100 */
        /* <DEDUP_REMOVED lines=81> */
.L_x_569:
[----:B------:R-:W-:Y:S05]  /*12f30*/  BSYNC B1 ;  /* 0x0000000000017941 */ /* 0x000fea0003800000 */
.L_x_568:
[----:B------:R-:W-:Y:S04]  /*12f40*/  BSSY B1, `(.L_x_570) ;  /* 0x000007c000017945 */ /* 0x000fe80003800000 */
[----:B------:R-:W-:Y:S05]  /*12f50*/  @P3 BRA `(.L_x_571) ;  /* 0x0000000400e83947 */ /* 0x000fea0003800000 */
[----:B012---:R-:W0:Y:S01]  /*12f60*/  LDS.128 R4, [R0+0x20200] ;  /* 0x0202000000047984 */ /* 0x007e220000000c00 */
        /* <DEDUP_REMOVED lines=121> */
.L_x_571:
[----:B------:R-:W-:Y:S05]  /*13700*/  BSYNC B1 ;  /* 0x0000000000017941 */ /* 0x000fea0003800000 */
.L_x_570:
[----:B------:R-:W-:Y:S04]  /*13710*/  BSSY B1, `(.L_x_572) ;  /* 0x0000078000017945 */ /* 0x000fe80003800000 */
[----:B------:R-:W-:Y:S05]  /*13720*/  @P4 BRA `(.L_x_573) ;  /* 0x0000000400d84947 */ /* 0x000fea0003800000 */
[----:B0123--:R-:W0:Y:S01]  /*13730*/  LDS.128 R4, [R3+0x22200] ;  /* 0x0222000003047984 */ /* 0x00fe220000000c00 */
        /* <DEDUP_REMOVED lines=24> */
[----:B------:R-:W-:Y:S02]  /*138c0*/  LOP3.LUT R15, R15, 0xff0000, R10, 0xf8, !PT ;  /* 0x00ff00000f0f7812 */ /* 0x000fe400078ef80a */
[----:B0-----:R-:W-:-:S02]  /*138d0*/  F2FP.F16.E4M3.UNPACK_B R14, R6.H1 ;  /* 0x00000006ff0e723e */ /* 0x001fc400030006ff */
[----:B------:R-:W-:Y:S02]  /*138e0*/  F2FP.F16.E4M3.UNPACK_B R28, R29 ;  /* 0x0000001dff1c723e */ /* 0x000fe400020006ff */
[----:B------:R-:W-:Y:S02]  /*138f0*/  F2FP.F16.E4M3.UNPACK_B R21, R25 ;  /* 0x00000019ff15723e */ /* 0x000fe400020006ff */
[----:B------:R-:W-:Y:S01]  /*13900*/  LOP3.LUT R24, R15, 0xff000000, R10, 0xf8, !PT ;  /* 0xff0000000f187812 */ /* 0x000fe200078ef80a */
[----:B------:R-:W-:Y:S01]  /*13910*/  HADD2.F32 R10, -RZ, R14.H1_H1 ;  /* 0x3000000eff0a7230 */ /* 0x000fe20000004100 */
[----:B------:R-:W-:Y:S01]  /*13920*/  F2FP.F16.E4M3.UNPACK_B R11, R5.H1 ;  /* 0x00000005ff0b723e */ /* 0x000fe200030006ff */
[----:B------:R-:W-:Y:S01]  /*13930*/  HADD2.F32 R30, -RZ, R28.H1_H1 ;  /* 0x3000001cff1e7230 */ /* 0x000fe20000004100 */
[--C-:B------:R-:W-:Y:S01]  /*13940*/  LOP3.LUT R27, R27, 0xff0000, R20.reuse, 0xf8, !PT ;  /* 0x00ff00001b1b7812 */ /* 0x100fe200078ef814 */
[----:B------:R-:W-:Y:S01]  /*13950*/  HADD2.F32 R26, -RZ, R21.H1_H1 ;  /* 0x30000015ff1a7230 */ /* 0x000fe20000004100 */
[----:B------:R-:W-:Y:S01]  /*13960*/  F2FP.F16.E4M3.UNPACK_B R29, R29.H1 ;  /* 0x0000001dff1d723e */ /* 0x000fe200030006ff */
[----:B------:R-:W-:Y:S01]  /*13970*/  HADD2.F32 R15, -RZ, R14.H0_H0 ;  /* 0x2000000eff0f7230 */ /* 0x000fe20000004100 */
[----:B------:R-:W-:Y:S01]  /*13980*/  F2FP.F16.E4M3.UNPACK_B R14, R6 ;  /* 0x00000006ff0e723e */ /* 0x000fe200020006ff */
[C---:B------:R-:W-:Y:S01]  /*13990*/  FMUL.FTZ R32, R10.reuse, R30 ;  /* 0x0000001e0a207220 */ /* 0x040fe20000410000 */
[----:B------:R-:W-:Y:S01]  /*139a0*/  FMUL.FTZ R31, R10, R26 ;  /* 0x0000001a0a1f7220 */ /* 0x000fe20000410000 */
[----:B------:R-:W-:Y:S01]  /*139b0*/  F2FP.F16.E4M3.UNPACK_B R10, R5 ;  /* 0x00000005ff0a723e */ /* 0x000fe200020006ff */
[----:B------:R-:W-:Y:S01]  /*139c0*/  HADD2.F32 R28, -RZ, R28.H0_H0 ;  /* 0x2000001cff1c7230 */ /* 0x000fe20000004100 */
[----:B------:R-:W-:Y:S01]  /*139d0*/  LOP3.LUT R27, R27, 0xff000000, R20, 0xf8, !PT ;  /* 0xff0000001b1b7812 */ /* 0x000fe200078ef814 */
[----:B------:R-:W-:-:S02]  /*139e0*/  HADD2.F32 R5, -RZ, R14.H1_H1 ;  /* 0x3000000eff057230 */ /* 0x000fc40000004100 */
[C---:B------:R-:W-:Y:S01]  /*139f0*/  FFMA.FTZ R32, R15.reuse, R26, -R32 ;  /* 0x0000001a0f207223 */ /* 0x040fe20000010820 */
[----:B------:R-:W-:Y:S01]  /*13a00*/  FFMA.FTZ R33, R15, R30, R31 ;  /* 0x0000001e0f217223 */ /* 0x000fe2000001001f */
[----:B------:R-:W-:Y:S01]  /*13a10*/  HADD2.F32 R21, -RZ, R21.H0_H0 ;  /* 0x20000015ff157230 */ /* 0x000fe20000004100 */
[----:B------:R-:W-:Y:S01]  /*13a20*/  F2FP.F16.E4M3.UNPACK_B R20, R7 ;  /* 0x00000007ff14723e */ /* 0x000fe200020006ff */
[----:B------:R-:W-:Y:S01]  /*13a30*/  HADD2.F32 R14, -RZ, R14.H0_H0 ;  /* 0x2000000eff0e7230 */ /* 0x000fe20000004100 */
[----:B------:R-:W-:Y:S01]  /*13a40*/  F2FP.F16.E4M3.UNPACK_B R25, R25.H1 ;  /* 0x00000019ff19723e */ /* 0x000fe200030006ff */
[C---:B------:R-:W-:Y:S01]  /*13a50*/  FMUL.FTZ R15, R5.reuse, R28 ;  /* 0x0000001c050f7220 */ /* 0x040fe20000410000 */
[----:B------:R-:W-:Y:S01]  /*13a60*/  FMUL.FTZ R31, R5, R21 ;  /* 0x00000015051f7220 */ /* 0x000fe20000410000 */
[----:B------:R-:W-:Y:S01]  /*13a70*/  F2FP.F16.E4M3.UNPACK_B R7, R7.H1 ;  /* 0x00000007ff07723e */ /* 0x000fe200030006ff */
[----:B------:R-:W-:Y:S02]  /*13a80*/  HADD2.F32 R5, -RZ, R20.H1_H1 ;  /* 0x30000014ff057230 */ /* 0x000fe40000004100 */
[----:B------:R-:W-:Y:S01]  /*13a90*/  FFMA.FTZ R30, R14, R21, -R15 ;  /* 0x000000150e1e7223 */ /* 0x000fe2000001080f */
[----:B------:R-:W-:-:S02]  /*13aa0*/  HADD2.F32 R26, -RZ, R29.H0_H0 ;  /* 0x2000001dff1a7230 */ /* 0x000fc40000004100 */
[----:B------:R-:W-:Y:S01]  /*13ab0*/  FFMA.FTZ R31, R14, R28, R31 ;  /* 0x0000001c0e1f7223 */ /* 0x000fe2000001001f */
[----:B------:R-:W-:Y:S01]  /*13ac0*/  HADD2.F32 R15, -RZ, R25.H0_H0 ;  /* 0x20000019ff0f7230 */ /* 0x000fe20000004100 */
[----:B------:R-:W-:Y:S01]  /*13ad0*/  F2FP.F16.E4M3.UNPACK_B R6, R4 ;  /* 0x00000004ff06723e */ /* 0x000fe200020006ff */
[----:B------:R-:W-:Y:S02]  /*13ae0*/  HADD2.F32 R20, -RZ, R20.H0_H0 ;  /* 0x20000014ff147230 */ /* 0x000fe40000004100 */
[C---:B------:R-:W-:Y:S01]  /*13af0*/  FMUL.FTZ R21, R5.reuse, R26 ;  /* 0x0000001a05157220 */ /* 0x040fe20000410000 */
[----:B------:R-:W-:Y:S02]  /*13b00*/  HADD2.F32 R29, -RZ, R29.H1_H1 ;  /* 0x3000001dff1d7230 */ /* 0x000fe40000004100 */
[-C--:B------:R-:W-:Y:S01]  /*13b10*/  FMUL.FTZ R35, R5, R15.reuse ;  /* 0x0000000f05237220 */ /* 0x080fe20000410000 */
[----:B------:R-:W-:Y:S02]  /*13b20*/  HADD2.F32 R14, -RZ, R7.H1_H1 ;  /* 0x30000007ff0e7230 */ /* 0x000fe40000004100 */
[----:B------:R-:W-:Y:S01]  /*13b30*/  FFMA.FTZ R34, R20, R15, -R21 ;  /* 0x0000000f14227223 */ /* 0x000fe20000010815 */
[----:B------:R-:W-:-:S02]  /*13b40*/  HADD2.F32 R25, -RZ, R25.H1_H1 ;  /* 0x30000019ff197230 */ /* 0x000fc40000004100 */
[----:B------:R-:W-:Y:S01]  /*13b50*/  FFMA.FTZ R35, R20, R26, R35 ;  /* 0x0000001a14237223 */ /* 0x000fe20000010023 */
[----:B------:R-:W-:Y:S02]  /*13b60*/  HADD2.F32 R5, -RZ, R7.H0_H0 ;  /* 0x20000007ff057230 */ /* 0x000fe40000004100 */
[C---:B------:R-:W-:Y:S01]  /*13b70*/  FMUL.FTZ R28, R14.reuse, R29 ;  /* 0x0000001d0e1c7220 */ /* 0x040fe20000410000 */
[----:B------:R-:W-:Y:S01]  /*13b80*/  F2FP.F16.E4M3.UNPACK_B R4, R4.H1 ;  /* 0x00000004ff04723e */ /* 0x000fe200030006ff */
[----:B------:R-:W-:Y:S01]  /*13b90*/  FMUL.FTZ R20, R14, R25 ;  /* 0x000000190e147220 */ /* 0x000fe20000410000 */
[----:B------:R-:W-:Y:S01]  /*13ba0*/  F2FP.F16.E4M3.UNPACK_B R15, R27 ;  /* 0x0000001bff0f723e */ /* 0x000fe200020006ff */
[C---:B------:R-:W-:Y:S01]  /*13bb0*/  FFMA.FTZ R36, R5.reuse, R25, -R28 ;  /* 0x0000001905247223 */ /* 0x040fe2000001081c */
[-C--:B------:R-:W-:Y:S01]  /*13bc0*/  F2FP.F16.E4M3.UNPACK_B R14, R24.reuse ;  /* 0x00000018ff0e723e */ /* 0x080fe200020006ff */
[----:B------:R-:W-:Y:S01]  /*13bd0*/  FFMA.FTZ R29, R5, R29, R20 ;  /* 0x0000001d051d7223 */ /* 0x000fe20000010014 */
[----:B------:R-:W-:Y:S01]  /*13be0*/  HADD2.F32 R7, -RZ, R4.H1_H1 ;  /* 0x30000004ff077230 */ /* 0x000fe20000004100 */
[----:B------:R-:W-:Y:S01]  /*13bf0*/  F2FP.F16.E4M3.UNPACK_B R24, R24.H1 ;  /* 0x00000018ff18723e */ /* 0x000fe200030006ff */
[----:B------:R-:W-:Y:S01]  /*13c00*/  HADD2.F32 R26, -RZ, R15.H1_H1 ;  /* 0x3000000fff1a7230 */ /* 0x000fe20000004100 */
[----:B------:R-:W-:Y:S01]  /*13c10*/  F2FP.F16.E4M3.UNPACK_B R27, R27.H1 ;  /* 0x0000001bff1b723e */ /* 0x000fe200030006ff */
[----:B------:R-:W-:-:S02]  /*13c20*/  HADD2.F32 R20, -RZ, R14.H1_H1 ;  /* 0x3000000eff147230 */ /* 0x000fc40000004100 */
[----:B------:R-:W-:Y:S02]  /*13c30*/  HADD2.F32 R5, -RZ, R4.H0_H0 ;  /* 0x20000004ff057230 */ /* 0x000fe40000004100 */
[----:B------:R-:W-:Y:S01]  /*13c40*/  FMUL.FTZ R28, R7, R26 ;  /* 0x0000001a071c7220 */ /* 0x000fe20000410000 */
[----:B------:R-:W-:Y:S02]  /*13c50*/  HADD2.F32 R21, -RZ, R15.H0_H0 ;  /* 0x2000000fff157230 */ /* 0x000fe40000004100 */
[----:B------:R-:W-:Y:S02]  /*13c60*/  HADD2.F32 R4, -RZ, R6.H1_H1 ;  /* 0x30000006ff047230 */ /* 0x000fe40000004100 */
[-C--:B------:R-:W-:Y:S01]  /*13c70*/  FFMA.FTZ R28, R5, R20.reuse, -R28 ;  /* 0x00000014051c7223 */ /* 0x080fe2000001081c */
[----:B------:R-:W-:Y:S02]  /*13c80*/  HADD2.F32 R15, -RZ, R14.H0_H0 ;  /* 0x2000000eff0f7230 */ /* 0x000fe40000004100 */
[----:B------:R-:W-:Y:S01]  /*13c90*/  FMUL.FTZ R14, R7, R20 ;  /* 0x00000014070e7220 */ /* 0x000fe20000410000 */
[----:B------:R-:W-:-:S02]  /*13ca0*/  HADD2.F32 R6, -RZ, R6.H0_H0 ;  /* 0x20000006ff067230 */ /* 0x000fc40000004100 */
[C---:B------:R-:W-:Y:S01]  /*13cb0*/  FMUL.FTZ R7, R4.reuse, R21 ;  /* 0x0000001504077220 */ /* 0x040fe20000410000 */
[-C--:B------:R-:W-:Y:S01]  /*13cc0*/  FMUL.FTZ R4, R4, R15.reuse ;  /* 0x0000000f04047220 */ /* 0x080fe20000410000 */
[----:B------:R-:W-:Y:S02]  /*13cd0*/  FFMA.FTZ R25, R5, R26, R14 ;  /* 0x0000001a05197223 */ /* 0x000fe4000001000e */
[C---:B------:R-:W-:Y:S01]  /*13ce0*/  FFMA.FTZ R15, R6.reuse, R15, -R7 ;  /* 0x0000000f060f7223 */ /* 0x040fe20000010807 */
[----:B------:R-:W-:Y:S02]  /*13cf0*/  HADD2.F32 R5, -RZ, R11.H1_H1 ;  /* 0x3000000bff057230 */ /* 0x000fe40000004100 */
[----:B------:R-:W-:Y:S01]  /*13d00*/  FFMA.FTZ R20, R6, R21, R4 ;  /* 0x0000001506147223 */ /* 0x000fe20000010004 */
[----:B------:R-:W-:Y:S02]  /*13d10*/  HADD2.F32 R6, -RZ, R24.H1_H1 ;  /* 0x30000018ff067230 */ /* 0x000fe40000004100 */
[----:B------:R-:W-:-:S02]  /*13d20*/  HADD2.F32 R14, -RZ, R27.H1_H1 ;  /* 0x3000001bff0e7230 */ /* 0x000fc40000004100 */
[----:B------:R-:W-:Y:S02]  /*13d30*/  HADD2.F32 R27, -RZ, R27.H0_H0 ;  /* 0x2000001bff1b7230 */ /* 0x000fe40000004100 */
[C---:B------:R-:W-:Y:S01]  /*13d40*/  FMUL.FTZ R21, R5.reuse, R6 ;  /* 0x0000000605157220 */ /* 0x040fe20000410000 */
[----:B------:R-:W-:Y:S02]  /*13d50*/  HADD2.F32 R4, -RZ, R10.H1_H1 ;  /* 0x3000000aff047230 */ /* 0x000fe40000004100 */
[----:B------:R-:W-:Y:S02]  /*13d60*/  HADD2.F32 R7, -RZ, R24.H0_H0 ;  /* 0x20000018ff077230 */ /* 0x000fe40000004100 */
[----:B------:R-:W-:Y:S01]  /*13d70*/  FMUL.FTZ R24, R5, R14 ;  /* 0x0000000e05187220 */ /* 0x000fe20000410000 */
[----:B------:R-:W-:Y:S02]  /*13d80*/  HADD2.F32 R11, -RZ, R11.H0_H0 ;  /* 0x2000000bff0b7230 */ /* 0x000fe40000004100 */
[----:B------:R-:W-:Y:S01]  /*13d90*/  FMUL.FTZ R5, R4, R27 ;  /* 0x0000001b04057220 */ /* 0x000fe20000410000 */
[----:B------:R-:W-:-:S02]  /*13da0*/  HADD2.F32 R10, -RZ, R10.H0_H0 ;  /* 0x2000000aff0a7230 */ /* 0x000fc40000004100 */
[-C--:B------:R-:W-:Y:S01]  /*13db0*/  FMUL.FTZ R4, R4, R7.reuse ;  /* 0x0000000704047220 */ /* 0x080fe20000410000 */
[C---:B------:R-:W-:Y:S01]  /*13dc0*/  FFMA.FTZ R24, R11.reuse, R6, -R24 ;  /* 0x000000060b187223 */ /* 0x040fe20000010818 */
[----:B------:R-:W-:Y:S01]  /*13dd0*/  FFMA.FTZ R21, R11, R14, R21 ;  /* 0x0000000e0b157223 */ /* 0x000fe20000010015 */
[C---:B------:R-:W-:Y:S01]  /*13de0*/  FFMA.FTZ R5, R10.reuse, R7, -R5 ;  /* 0x000000070a057223 */ /* 0x040fe20000010805 */
[----:B------:R-:W-:Y:S01]  /*13df0*/  FFMA.FTZ R10, R10, R27, R4 ;  /* 0x0000001b0a0a7223 */ /* 0x000fe20000010004 */
[----:B------:R-:W-:Y:S02]  /*13e00*/  F2FP.SATFINITE.E4M3.F32.PACK_AB_MERGE_C R6, R33, R32, RZ ;  /* 0x000000202106723e */ /* 0x000fe400048070ff */
[----:B------:R-:W-:Y:S02]  /*13e10*/  F2FP.SATFINITE.E4M3.F32.PACK_AB_MERGE_C R7, R29, R36, RZ ;  /* 0x000000241d07723e */ /* 0x000fe400048070ff */
[----:B------:R-:W-:Y:S02]  /*13e20*/  F2FP.SATFINITE.E4M3.F32.PACK_AB_MERGE_C R4, R25, R28, RZ ;  /* 0x0000001c1904723e */ /* 0x000fe400048070ff */
[----:B------:R-:W-:-:S02]  /*13e30*/  F2FP.SATFINITE.E4M3.F32.PACK_AB_MERGE_C R21, R21, R24, RZ ;  /* 0x000000181515723e */ /* 0x000fc400048070ff */
[----:B------:R-:W-:Y:S02]  /*13e40*/  F2FP.SATFINITE.E4M3.F32.PACK_AB_MERGE_C R6, R31, R30, R6 ;  /* 0x0000001e1f06723e */ /* 0x000fe40004807006 */
[----:B------:R-:W-:Y:S02]  /*13e50*/  F2FP.SATFINITE.E4M3.F32.PACK_AB_MERGE_C R7, R35, R34, R7 ;  /* 0x000000222307723e */ /* 0x000fe40004807007 */
[----:B------:R-:W-:Y:S02]  /*13e60*/  F2FP.SATFINITE.E4M3.F32.PACK_AB_MERGE_C R4, R20, R15, R4 ;  /* 0x0000000f1404723e */ /* 0x000fe40004807004 */
[----:B------:R-:W-:-:S05]  /*13e70*/  F2FP.SATFINITE.E4M3.F32.PACK_AB_MERGE_C R5, R10, R5, R21 ;  /* 0x000000050a05723e */ /* 0x000fca0004807015 */
[----:B------:R4:W-:Y:S02]  /*13e80*/  STS.128 [R3+0x22200], R4 ;  /* 0x0222000403007388 */ /* 0x0009e40000000c00 */
.L_x_573:
[----:B------:R-:W-:Y:S05]  /*13e90*/  BSYNC B1 ;  /* 0x0000000000017941 */ /* 0x000fea0003800000 */
.L_x_572:
[----:B------:R-:W-:Y:S05]  /*13ea0*/  @P5 BRA `(.L_x_563) ;  /* 0x0000003c002c5947 */ /* 0x000fea0003800000 */
[----:B01234-:R-:W0:Y:S01]  /*13eb0*/  LDS.128 R4, [R0+0x22200] ;  /* 0x0222000000047984 */ /* 0x01fe220000000c00 */
[----:B-----5:R-:W-:Y:S02]  /*13ec0*/  SHF.R.U32.HI R11, RZ, 0x8, R9 ;  /* 0x00000008ff0b7819 */ /* 0x020fe40000011609 */
[----:B------:R-:W-:Y:S02]  /*13ed0*/  SHF.R.U32.HI R24, RZ, 0x8, R13 ;  /* 0x00000008ff187819 */ /* 0x000fe4000001160d */
[----:B------:R-:W-:Y:S02]  /*13ee0*/  SHF.R.U32.HI R15, RZ, 0x8, R12 ;  /* 0x00000008ff0f7819 */ /* 0x000fe4000001160c */
[----:B------:R-:W-:Y:S02]  /*13ef0*/  LOP3.LUT R14, R9, 0xff, RZ, 0xc0, !PT ;  /* 0x000000ff090e7812 */ /* 0x000fe400078ec0ff */
[----:B------:R-:W-:Y:S02]  /*13f00*/  LOP3.LUT R25, R13, 0xff, RZ, 0xc0, !PT ;  /* 0x000000ff0d197812 */ /* 0x000fe400078ec0ff */
[----:B------:R-:W-:-:S02]  /*13f10*/  LOP3.LUT R11, R11, 0xff, RZ, 0xc0, !PT ;  /* 0x000000ff0b0b7812 */ /* 0x000fc400078ec0ff */
[----:B------:R-:W-:Y:S02]  /*13f20*/  LOP3.LUT R24, R24, 0xff, RZ, 0xc0, !PT ;  /* 0x000000ff18187812 */ /* 0x000fe400078ec0ff */
[----:B------:R-:W-:Y:S02]  /*13f30*/  SHF.R.U32.HI R3, RZ, 0x8, R8 ;  /* 0x00000008ff037819 */ /* 0x000fe40000011608 */
[----:B------:R-:W-:Y:S02]  /*13f40*/  LOP3.LUT R20, R15, 0xff, RZ, 0xc0, !PT ;  /* 0x000000ff0f147812 */ /* 0x000fe400078ec0ff */
[----:B------:R-:W-:Y:S02]  /*13f50*/  PRMT R15, R11, 0x7604, R14 ;  /* 0x000076040b0f7816 */ /* 0x000fe4000000000e */
[----:B------:R-:W-:Y:S02]  /*13f60*/  PRMT R25, R24, 0x7604, R25 ;  /* 0x0000760418197816 */ /* 0x000fe40000000019 */
[----:B------:R-:W-:-:S02]  /*13f70*/  SHF.R.U32.HI R14, RZ, 0x10, R9 ;  /* 0x00000010ff0e7819 */ /* 0x000fc40000011609 */
[----:B------:R-:W-:Y:S02]  /*13f80*/  SHF.R.U32.HI R24, RZ, 0x10, R13 ;  /* 0x00000010ff187819 */ /* 0x000fe4000001160d */
[----:B------:R-:W-:Y:S02]  /*13f90*/  LOP3.LUT R10, R8, 0xff, RZ, 0xc0, !PT ;  /* 0x000000ff080a7812 */ /* 0x000fe400078ec0ff */
[----:B------:R-:W-:Y:S02]  /*13fa0*/  LOP3.LUT R21, R12, 0xff, RZ, 0xc0, !PT ;  /* 0x000000ff0c157812 */ /* 0x000fe400078ec0ff */
[----:B------:R-:W-:Y:S02]  /*13fb0*/  LOP3.LUT R3, R3, 0xff, RZ, 0xc0, !PT ;  /* 0x000000ff03037812 */ /* 0x000fe400078ec0ff */
[----:B------:R-:W-:Y:S02]  /*13fc0*/  SHF.R.U32.HI R11, RZ, 0x10, R12 ;  /* 0x00000010ff0b7819 */ /* 0x000fe4000001160c */
[----:B------:R-:W-:-:S02]  /*13fd0*/  LOP3.LUT R14, R14, 0xff, RZ, 0xc0, !PT ;  /* 0x000000ff0e0e7812 */ /* 0x000fc400078ec0ff */
[----:B------:R-:W-:Y:S02]  /*13fe0*/  LOP3.LUT R24, R24, 0xff, RZ, 0xc0, !PT ;  /* 0x000000ff18187812 */ /* 0x000fe400078ec0ff */
[----:B------:R-:W-:Y:S02]  /*13ff0*/  PRMT R10, R3, 0x7604, R10 ;  /* 0x00007604030a7816 */ /* 0x000fe4000000000a */
[----:B------:R-:W-:Y:S02]  /*14000*/  PRMT R21, R20, 0x7604, R21 ;  /* 0x0000760414157816 */ /* 0x000fe40000000015 */
[----:B------:R-:W-:Y:S02]  /*14010*/  SHF.R.U32.HI R3, RZ, 0x10, R8 ;  /* 0x00000010ff037819 */ /* 0x000fe40000011608 */
[----:B------:R-:W-:Y:S02]  /*14020*/  LOP3.LUT R20, R11, 0xff, RZ, 0xc0, !PT ;  /* 0x000000ff0b147812 */ /* 0x000fe400078ec0ff */
[----:B------:R-:W-:-:S02]  /*14030*/  PRMT R15, R14, 0x7054, R15 ;  /* 0x000070540e0f7816 */ /* 0x000fc4000000000f */
[----:B------:R-:W-:Y:S02]  /*14040*/  PRMT R25, R24, 0x7054, R25 ;  /* 0x0000705418197816 */ /* 0x000fe40000000019 */
[----:B------:R-:W-:Y:S02]  /*14050*/  LOP3.LUT R3, R3, 0xff, RZ, 0xc0, !PT ;  /* 0x000000ff03037812 */ /* 0x000fe400078ec0ff */
[----:B------:R-:W-:Y:S02]  /*14060*/  PRMT R21, R20, 0x7054, R21 ;  /* 0x0000705414157816 */ /* 0x000fe40000000015 */
[----:B------:R-:W-:Y:S02]  /*14070*/  LOP3.LUT R25, R25, 0xff000000, R13, 0xf8, !PT ;  /* 0xff00000019197812 */ /* 0x000fe400078ef80d */
[----:B------:R-:W-:Y:S02]  /*14080*/  LOP3.LUT R15, R15, 0xff000000, R9, 0xf8, !PT ;  /* 0xff0000000f0f7812 */ /* 0x000fe400078ef809 */
[----:B------:R-:W-:-:S02]  /*14090*/  PRMT R11, R3, 0x7054, R10 ;  /* 0x00007054030b7816 */ /* 0x000fc4000000000a */
[----:B------:R-:W-:Y:S02]  /*140a0*/  LOP3.LUT R21, R21, 0xff000000, R12, 0xf8, !PT ;  /* 0xff00000015157812 */ /* 0x000fe400078ef80c */
[-C--:B0-----:R-:W-:Y:S02]  /*140b0*/  F2FP.F16.E4M3.UNPACK_B R3, R6.reuse.H1 ;  /* 0x00000006ff03723e */ /* 0x081fe400030006ff */
[----:B------:R-:W-:Y:S02]  /*140c0*/  F2FP.F16.E4M3.UNPACK_B R20, R25 ;  /* 0x00000019ff14723e */ /* 0x000fe400020006ff */
[----:B------:R-:W-:Y:S01]  /*140d0*/  F2FP.F16.E4M3.UNPACK_B R12, R15 ;  /* 0x0000000fff0c723e */ /* 0x000fe200020006ff */
[--C-:B------:R-:W-:Y:S01]  /*140e0*/  HADD2.F32 R9, -RZ, R3.reuse.H0_H0 ;  /* 0x20000003ff097230 */ /* 0x100fe20000004100 */
[----:B------:R-:W-:Y:S01]  /*140f0*/  LOP3.LUT R14, R11, 0xff000000, R8, 0xf8, !PT ;  /* 0xff0000000b0e7812 */ /* 0x000fe200078ef808 */
[----:B------:R-:W-:Y:S01]  /*14100*/  HADD2.F32 R8, -RZ, R3.H1_H1 ;  /* 0x30000003ff087230 */ /* 0x000fe20000004100 */
[----:B------:R-:W-:Y:S01]  /*14110*/  F2FP.F16.E4M3.UNPACK_B R6, R6 ;  /* 0x00000006ff06723e */ /* 0x000fe200020006ff */
[----:B------:R-:W-:Y:S01]  /*14120*/  HADD2.F32 R24, -RZ, R20.H1_H1 ;  /* 0x30000014ff187230 */ /* 0x000fe20000004100 */
[-C--:B------:R-:W-:Y:S01]  /*14130*/  F2FP.F16.E4M3.UNPACK_B R10, R7.reuse ;  /* 0x00000007ff0a723e */ /* 0x080fe200020006ff */
[----:B------:R-:W-:Y:S01]  /*14140*/  HADD2.F32 R13, -RZ, R12.H1_H1 ;  /* 0x3000000cff0d7230 */ /* 0x000fe20000004100 */
[----:B------:R-:W-:Y:S01]  /*14150*/  F2FP.F16.E4M3.UNPACK_B R11, R7.H1 ;  /* 0x00000007ff0b723e */ /* 0x000fe200030006ff */
[----:B------:R-:W-:-:S02]  /*14160*/  HADD2.F32 R20, -RZ, R20.H0_H0 ;  /* 0x20000014ff147230 */ /* 0x000fc40000004100 */
[CC--:B------:R-:W-:Y:S01]  /*14170*/  FMUL.FTZ R26, R8.reuse, R24.reuse ;  /* 0x00000018081a7220 */ /* 0x0c0fe20000410000 */
[----:B------:R-:W-:Y:S01]  /*14180*/  F2FP.F16.E4M3.UNPACK_B R7, R5 ;  /* 0x00000005ff07723e */ /* 0x000fe200020006ff */
[----:B------:R-:W-:Y:S01]  /*14190*/  FMUL.FTZ R27, R8, R13 ;  /* 0x0000000d081b7220 */ /* 0x000fe20000410000 */
[----:B------:R-:W-:Y:S01]  /*141a0*/  F2FP.F16.E4M3.UNPACK_B R8, R5.H1 ;  /* 0x00000005ff08723e */ /* 0x000fe200030006ff */
[----:B------:R-:W-:Y:S02]  /*141b0*/  HADD2.F32 R5, -RZ, R6.H1_H1 ;  /* 0x30000006ff057230 */ /* 0x000fe40000004100 */
[C---:B------:R-:W-:Y:S01]  /*141c0*/  FFMA.FTZ R28, R9.reuse, R13, -R26 ;  /* 0x0000000d091c7223 */ /* 0x040fe2000001081a */
[----:B------:R-:W-:Y:S02]  /*141d0*/  HADD2.F32 R12, -RZ, R12.H0_H0 ;  /* 0x2000000cff0c7230 */ /* 0x000fe40000004100 */
[----:B------:R-:W-:Y:S01]  /*141e0*/  FFMA.FTZ R29, R9, R24, R27 ;  /* 0x00000018091d7223 */ /* 0x000fe2000001001b */
[----:B------:R-:W-:Y:S01]  /*141f0*/  HADD2.F32 R6, -RZ, R6.H0_H0 ;  /* 0x20000006ff067230 */ /* 0x000fe20000004100 */
[----:B------:R-:W-:Y:S01]  /*14200*/  F2FP.F16.E4M3.UNPACK_B R25, R25.H1 ;  /* 0x00000019ff19723e */ /* 0x000fe200030006ff */
[C---:B------:R-:W-:Y:S01]  /*14210*/  FMUL.FTZ R9, R5.reuse, R20 ;  /* 0x0000001405097220 */ /* 0x040fe20000410000 */
[----:B------:R-:W-:Y:S01]  /*14220*/  F2FP.F16.E4M3.UNPACK_B R15, R15.H1 ;  /* 0x0000000fff0f723e */ /* 0x000fe200030006ff */
[----:B------:R-:W-:Y:S01]  /*14230*/  FMUL.FTZ R27, R5, R12 ;  /* 0x0000000c051b7220 */ /* 0x000fe20000410000 */
[----:B------:R-:W-:-:S02]  /*14240*/  HADD2.F32 R5, -RZ, R10.H1_H1 ;  /* 0x3000000aff057230 */ /* 0x000fc40000004100 */
[C---:B------:R-:W-:Y:S01]  /*14250*/  FFMA.FTZ R26, R6.reuse, R12, -R9 ;  /* 0x0000000c061a7223 */ /* 0x040fe20000010809 */
[----:B------:R-:W-:Y:S02]  /*14260*/  HADD2.F32 R13, -RZ, R25.H0_H0 ;  /* 0x20000019ff0d7230 */ /* 0x000fe40000004100 */
[----:B------:R-:W-:Y:S01]  /*14270*/  FFMA.FTZ R27, R6, R20, R27 ;  /* 0x00000014061b7223 */ /* 0x000fe2000001001b */
[----:B------:R-:W-:Y:S01]  /*14280*/  HADD2.F32 R9, -RZ, R15.H0_H0 ;  /* 0x2000000fff097230 */ /* 0x000fe20000004100 */
[----:B------:R-:W-:Y:S01]  /*14290*/  F2FP.F16.E4M3.UNPACK_B R3, R4 ;  /* 0x00000004ff03723e */ /* 0x000fe200020006ff */
        /* <DEDUP_REMOVED lines=12> */
[----:B------:R-:W-:Y:S01]  /*14360*/  F2FP.F16.E4M3.UNPACK_B R4, R4.H1 ;  /* 0x00000004ff04723e */ /* 0x000fe200030006ff */
[C---:B------:R-:W-:Y:S01]  /*14370*/  FFMA.FTZ R32, R11.reuse, R15, -R12 ;  /* 0x0000000f0b207223 */ /* 0x040fe2000001080c */
[-C--:B------:R-:W-:Y:S01]  /*14380*/  F2FP.F16.E4M3.UNPACK_B R9, R14.reuse ;  /* 0x0000000eff09723e */ /* 0x080fe200020006ff */
[----:B------:R-:W-:Y:S01]  /*14390*/  FFMA.FTZ R25, R11, R25, R10 ;  /* 0x000000190b197223 */ /* 0x000fe2000001000a */
[--C-:B------:R-:W-:Y:S01]  /*143a0*/  HADD2.F32 R12, -RZ, R5.reuse.H1_H1 ;  /* 0x30000005ff0c7230 */ /* 0x100fe20000004100 */
[----:B------:R-:W-:Y:S01]  /*143b0*/  F2FP.F16.E4M3.UNPACK_B R14, R14.H1 ;  /* 0x0000000eff0e723e */ /* 0x000fe200030006ff */
[----:B------:R-:W-:Y:S01]  /*143c0*/  HADD2.F32 R11, -RZ, R5.H0_H0 ;  /* 0x20000005ff0b7230 */ /* 0x000fe20000004100 */
[----:B------:R-:W-:Y:S01]  /*143d0*/  F2FP.F16.E4M3.UNPACK_B R21, R21.H1 ;  /* 0x00000015ff15723e */ /* 0x000fe200030006ff */
[----:B------:R-:W-:-:S02]  /*143e0*/  HADD2.F32 R6, -RZ, R4.H1_H1 ;  /* 0x30000004ff067230 */ /* 0x000fc40000004100 */
[----:B------:R-:W-:Y:S02]  /*143f0*/  HADD2.F32 R10, -RZ, R9.H1_H1 ;  /* 0x30000009ff0a7230 */ /* 0x000fe40000004100 */
[----:B------:R-:W-:Y:S02]  /*14400*/  HADD2.F32 R5, -RZ, R4.H0_H0 ;  /* 0x20000004ff057230 */ /* 0x000fe40000004100 */
[C---:B------:R-:W-:Y:S01]  /*14410*/  FMUL.FTZ R20, R6.reuse, R12 ;  /* 0x0000000c06147220 */ /* 0x040fe20000410000 */
[----:B------:R-:W-:Y:S02]  /*14420*/  HADD2.F32 R4, -RZ, R3.H1_H1 ;  /* 0x30000003ff047230 */ /* 0x000fe40000004100 */
[-C--:B------:R-:W-:Y:S01]  /*14430*/  FMUL.FTZ R24, R6, R10.reuse ;  /* 0x0000000a06187220 */ /* 0x080fe20000410000 */
[----:B------:R-:W-:Y:S02]  /*14440*/  HADD2.F32 R9, -RZ, R9.H0_H0 ;  /* 0x20000009ff097230 */ /* 0x000fe40000004100 */
[----:B------:R-:W-:Y:S01]  /*14450*/  FFMA.FTZ R20, R5, R10, -R20 ;  /* 0x0000000a05147223 */ /* 0x000fe20000010814 */
[----:B------:R-:W-:-:S02]  /*14460*/  HADD2.F32 R3, -RZ, R3.H0_H0 ;  /* 0x20000003ff037230 */ /* 0x000fc40000004100 */
[C---:B------:R-:W-:Y:S01]  /*14470*/  FMUL.FTZ R6, R4.reuse, R11 ;  /* 0x0000000b04067220 */ /* 0x040fe20000410000 */
[----:B------:R-:W-:Y:S01]  /*14480*/  FFMA.FTZ R13, R5, R12, R24 ;  /* 0x0000000c050d7223 */ /* 0x000fe20000010018 */
[-C--:B------:R-:W-:Y:S01]  /*14490*/  FMUL.FTZ R4, R4, R9.reuse ;  /* 0x0000000904047220 */ /* 0x080fe20000410000 */
[----:B------:R-:W-:Y:S02]  /*144a0*/  HADD2.F32 R5, -RZ, R14.H1_H1 ;  /* 0x3000000eff057230 */ /* 0x000fe40000004100 */
[C---:B------:R-:W-:Y:S01]  /*144b0*/  FFMA.FTZ R10, R3.reuse, R9, -R6 ;  /* 0x00000009030a7223 */ /* 0x040fe20000010806 */
[--C-:B------:R-:W-:Y:S02]  /*144c0*/  HADD2.F32 R9, -RZ, R21.reuse.H1_H1 ;  /* 0x30000015ff097230 */ /* 0x100fe40000004100 */
[----:B------:R-:W-:Y:S01]  /*144d0*/  FFMA.FTZ R11, R3, R11, R4 ;  /* 0x0000000b030b7223 */ /* 0x000fe20000010004 */
[----:B------:R-:W-:Y:S02]  /*144e0*/  HADD2.F32 R4, -RZ, R8.H1_H1 ;  /* 0x30000008ff047230 */ /* 0x000fe40000004100 */
[----:B------:R-:W-:-:S02]  /*144f0*/  HADD2.F32 R6, -RZ, R21.H0_H0 ;  /* 0x20000015ff067230 */ /* 0x000fc40000004100 */
[--C-:B------:R-:W-:Y:S02]  /*14500*/  HADD2.F32 R3, -RZ, R7.reuse.H1_H1 ;  /* 0x30000007ff037230 */ /* 0x100fe40000004100 */
[C---:B------:R-:W-:Y:S01]  /*14510*/  FMUL.FTZ R15, R4.reuse, R9 ;  /* 0x00000009040f7220 */ /* 0x040fe20000410000 */
[----:B------:R-:W-:Y:S02]  /*14520*/  HADD2.F32 R14, -RZ, R14.H0_H0 ;  /* 0x2000000eff0e7230 */ /* 0x000fe40000004100 */
[-C--:B------:R-:W-:Y:S01]  /*14530*/  FMUL.FTZ R12, R4, R5.reuse ;  /* 0x00000005040c7220 */ /* 0x080fe20000410000 */
        /* <DEDUP_REMOVED lines=16> */
[----:B------:R0:W-:Y:S01]  /*14640*/  STS.128 [R0+0x22200], R4 ;  /* 0x0222000400007388 */ /* 0x0001e20000000c00 */
[----:B------:R-:W-:Y:S05]  /*14650*/  BRA `(.L_x_563) ;  /* 0x0000003400407947 */ /* 0x000fea0003800000 */
.L_x_557:
[----:B------:R-:W-:-:S03]  /*14660*/  UMOV UR4, 0xffffffff ;  /* 0xffffffff00047882 */ /* 0x000fc60000000000 */
[----:B------:R-:W-:Y:S05]  /*14670*/  BRA.DIV UR4, `(.L_x_574) ;  /* 0x0000017204307947 */ /* 0x000fea000b800000 */
[----:B------:R1:W2:Y:S04]  /*14680*/  SHFL.IDX PT, R5, R24, RZ, 0x1e1f ;  /* 0x001e1fff18057589 */ /* 0x0002a800000e0000 */
[----:B------:R1:W3:Y:S04]  /*14690*/  SHFL.IDX PT, R14, R28, RZ, 0x1e1f ;  /* 0x001e1fff1c0e7589 */ /* 0x0002e800000e0000 */
[----:B------:R1:W4:Y:S04]  /*146a0*/  SHFL.IDX PT, R3, R26, RZ, 0x1e1f ;  /* 0x001e1fff1a037589 */ /* 0x00032800000e0000 */
[----:B------:R1:W0:Y:S02]  /*146b0*/  SHFL.IDX PT, R7, R27, RZ, 0x1e1f ;  /* 0x001e1fff1b077589 */ /* 0x00022400000e0000 */
.L_x_818:
[----:B------:R-:W-:Y:S01]  /*146c0*/  ULDC UR4, c[0x0][0x448] ;  /* 0x0001120000047ab9 */ /* 0x000fe20000000800 */
[----:B------:R-:W-:Y:S01]  /*146d0*/  BSSY B1, `(.L_x_575) ;  /* 0x0000037000017945 */ /* 0x000fe20003800000 */
[----:B------:R-:W-:Y:S01]  /*146e0*/  IMAD R0, R135, UR4, RZ ;  /* 0x0000000487007c24 */ /* 0x000fe2000f8e02ff */
[----:B------:R-:W-:Y:S02]  /*146f0*/  CS2R R36, SRZ ;  /* 0x0000000000247805 */ /* 0x000fe4000001ff00 */
[----:B------:R-:W-:Y:S02]  /*14700*/  CS2R R38, SRZ ;  /* 0x0000000000267805 */ /* 0x000fe4000001ff00 */
[----:B------:R-:W-:Y:S02]  /*14710*/  CS2R R8, SRZ ;  /* 0x0000000000087805 */ /* 0x000fe4000001ff00 */
[----:B------:R-:W-:Y:S02]  /*14720*/  CS2R R10, SRZ ;  /* 0x00000000000a7805 */ /* 0x000fe4000001ff00 */
[----:B------:R-:W-:-:S02]  /*14730*/  ISETP.GE.AND P0, PT, R6, R0, PT ;  /* 0x000000000600720c */ /* 0x000fc40003f06270 */
[----:B-1----:R-:W-:Y:S02]  /*14740*/  CS2R R24, SRZ ;  /* 0x0000000000187805 */ /* 0x002fe4000001ff00 */
[----:B------:R-:W-:Y:S02]  /*14750*/  CS2R R26, SRZ ;  /* 0x00000000001a7805 */ /* 0x000fe4000001ff00 */
[----:B------:R-:W-:Y:S02]  /*14760*/  CS2R R40, SRZ ;  /* 0x0000000000287805 */ /* 0x000fe4000001ff00 */
[----:B------:R-:W-:Y:S02]  /*14770*/  CS2R R42, SRZ ;  /* 0x00000000002a7805 */ /* 0x000fe4000001ff00 */
[----:B------:R-:W-:Y:S02]  /*14780*/  CS2R R28, SRZ ;  /* 0x00000000001c7805 */ /* 0x000fe4000001ff00 */
[----:B------:R-:W-:-:S02]  /*14790*/  CS2R R30, SRZ ;  /* 0x00000000001e7805 */ /* 0x000fc4000001ff00 */
[----:B------:R-:W-:Y:S02]  /*147a0*/  CS2R R32, SRZ ;  /* 0x0000000000207805 */ /* 0x000fe4000001ff00 */
[----:B------:R-:W-:Y:S01]  /*147b0*/  CS2R R34, SRZ ;  /* 0x0000000000227805 */ /* 0x000fe2000001ff00 */
[----:B------:R-:W-:Y:S06]  /*147c0*/  @P0 BRA `(.L_x_576) ;  /* 0x00000000009c0947 */ /* 0x000fec0003800000 */
[----:B------:R-:W3:Y:S01]  /*147d0*/  LDL R4, [R1] ;  /* 0x0000000001047983 */ /* 0x000ee20000100800 */
[----:B------:R-:W-:Y:S01]  /*147e0*/  ULDC UR4, c[0x0][0x3f4] ;  /* 0x0000fd0000047ab9 */ /* 0x000fe20000000800 */
[----:B------:R-:W-:Y:S02]  /*147f0*/  CS2R R40, SRZ ;  /* 0x0000000000287805 */ /* 0x000fe4000001ff00 */
[----:B------:R-:W-:Y:S02]  /*14800*/  ISETP.GE.AND P1, PT, R225, UR4, PT ;  /* 0x00000004e1007c0c */ /* 0x000fe4000bf26270 */
[----:B------:R-:W-:Y:S02]  /*14810*/  CS2R R42, SRZ ;  /* 0x00000000002a7805 */ /* 0x000fe4000001ff00 */
[----:B------:R-:W-:Y:S02]  /*14820*/  ISETP.GE.AND P2, PT, R16, UR4, PT ;  /* 0x0000000410007c0c */ /* 0x000fe4000bf46270 */
[----:B------:R-:W-:-:S02]  /*14830*/  CS2R R36, SRZ ;  /* 0x0000000000247805 */ /* 0x000fc4000001ff00 */
[----:B------:R-:W-:Y:S02]  /*14840*/  ISETP.GE.AND P0, PT, R226, UR4, PT ;  /* 0x00000004e2007c0c */ /* 0x000fe4000bf06270 */
[----:B------:R-:W-:Y:S02]  /*14850*/  CS2R R38, SRZ ;  /* 0x0000000000267805 */ /* 0x000fe4000001ff00 */
[----:B------:R-:W-:Y:S02]  /*14860*/  CS2R R28, SRZ ;  /* 0x00000000001c7805 */ /* 0x000fe4000001ff00 */
[----:B------:R-:W-:Y:S01]  /*14870*/  CS2R R30, SRZ ;  /* 0x00000000001e7805 */ /* 0x000fe2000001ff00 */
[----:B------:R-:W-:Y:S02]  /*14880*/  @!P1 IMAD.SHL.U32 R20, R227, 0x10, RZ ;  /* 0x00000010e3149824 */ /* 0x000fe400078e00ff */
[----:B--2---:R-:W-:-:S03]  /*14890*/  @!P2 IADD3 R12, P3, R16, R5, RZ ;  /* 0x00000005100ca210 */ /* 0x004fc60007f7e0ff */
[----:B------:R-:W-:Y:S02]  /*148a0*/  @!P1 SHF.R.S32.HI R6, RZ, 0x1f, R20 ;  /* 0x0000001fff069819 */ /* 0x000fe40000011414 */
[----:B0---4-:R-:W-:Y:S01]  /*148b0*/  @!P2 IMAD.X R13, R3, 0x1, R17, P3 ;  /* 0x00000001030da824 */ /* 0x011fe200018e0611 */
[----:B------:R-:W-:Y:S02]  /*148c0*/  CS2R R10, SRZ ;  /* 0x00000000000a7805 */ /* 0x000fe4000001ff00 */
[----:B------:R-:W-:Y:S02]  /*148d0*/  CS2R R32, SRZ ;  /* 0x0000000000207805 */ /* 0x000fe4000001ff00 */
[----:B------:R-:W-:Y:S02]  /*148e0*/  CS2R R34, SRZ ;  /* 0x0000000000227805 */ /* 0x000fe4000001ff00 */
[----:B------:R-:W-:Y:S02]  /*148f0*/  CS2R R24, SRZ ;  /* 0x0000000000187805 */ /* 0x000fe4000001ff00 */
[----:B------:R-:W-:Y:S01]  /*14900*/  CS2R R26, SRZ ;  /* 0x00000000001a7805 */ /* 0x000fe2000001ff00 */
[----:B------:R1:W5:Y:S01]  /*14910*/  @!P2 LD.E.128 R40, desc[UR50][R12.64] ;  /* 0x000000320c28a980 */ /* 0x000362000c101d00 */
[----:B---3--:R-:W-:Y:S01]  /*14920*/  @!P0 IMAD.SHL.U32 R48, R4, 0x10, RZ ;  /* 0x0000001004308824 */ /* 0x008fe200078e00ff */
[----:B------:R-:W-:-:S02]  /*14930*/  @!P1 IADD3 R4, P5, R20, R5, RZ ;  /* 0x0000000514049210 */ /* 0x000fc40007fbe0ff */
[----:B------:R-:W-:Y:S02]  /*14940*/  @!P1 IADD3 R20, P4, R20, R14, RZ ;  /* 0x0000000e14149210 */ /* 0x000fe40007f9e0ff */
[C---:B------:R-:W-:Y:S02]  /*14950*/  @!P0 IADD3 R46, P3, R48.reuse, R5, RZ ;  /* 0x00000005302e8210 */ /* 0x040fe40007f7e0ff */
[----:B------:R-:W-:Y:S01]  /*14960*/  @!P0 SHF.R.S32.HI R8, RZ, 0x1f, R48 ;  /* 0x0000001fff088819 */ /* 0x000fe20000011430 */
[----:B------:R-:W-:Y:S01]  /*14970*/  @!P1 IMAD.X R21, R7, 0x1, R6, P4 ;  /* 0x0000000107159824 */ /* 0x000fe200020e0606 */
[C---:B------:R-:W-:Y:S02]  /*14980*/  @!P1 IADD3.X R5, R3.reuse, R6, RZ, P5, !PT ;  /* 0x0000000603059210 */ /* 0x040fe40002ffe4ff */
[-C--:B------:R-:W-:Y:S01]  /*14990*/  @!P0 IADD3 R48, P5, R48, R14.reuse, RZ ;  /* 0x0000000e30308210 */ /* 0x080fe20007fbe0ff */
[--C-:B------:R-:W-:Y:S01]  /*149a0*/  @!P0 IMAD.X R47, R3, 0x1, R8.reuse, P3 ;  /* 0x00000001032f8824 */ /* 0x100fe200018e0608 */
[----:B------:R-:W-:Y:S01]  /*149b0*/  @!P2 IADD3 R14, P4, R16, R14, RZ ;  /* 0x0000000e100ea210 */ /* 0x000fe20007f9e0ff */
[----:B------:R1:W5:Y:S02]  /*149c0*/  @!P1 LD.E.128 R28, desc[UR50][R4.64] ;  /* 0x00000032041c9980 */ /* 0x000364000c101d00 */
[C---:B------:R-:W-:Y:S01]  /*149d0*/  @!P0 IMAD.X R49, R7.reuse, 0x1, R8, P5 ;  /* 0x0000000107318824 */ /* 0x040fe200028e0608 */
[----:B------:R-:W-:Y:S01]  /*149e0*/  CS2R R8, SRZ ;  /* 0x0000000000087805 */ /* 0x000fe2000001ff00 */
[----:B------:R-:W-:Y:S01]  /*149f0*/  @!P2 IMAD.X R15, R7, 0x1, R17, P4 ;  /* 0x00000001070fa824 */ /* 0x000fe200020e0611 */
[----:B------:R1:W5:Y:S04]  /*14a00*/  @!P0 LD.E.128 R32, desc[UR50][R46.64] ;  /* 0x000000322e208980 */ /* 0x000368000c101d00 */
[----:B------:R1:W5:Y:S04]  /*14a10*/  @!P2 LD.E.128 R36, desc[UR50][R14.64] ;  /* 0x000000320e24a980 */ /* 0x000368000c101d00 */
[----:B------:R1:W5:Y:S04]  /*14a20*/  @!P1 LD.E.128 R8, desc[UR50][R20.64] ;  /* 0x0000003214089980 */ /* 0x000368000c101d00 */
[----:B------:R1:W5:Y:S02]  /*14a30*/  @!P0 LD.E.128 R24, desc[UR50][R48.64] ;  /* 0x0000003230188980 */ /* 0x000364000c101d00 */
.L_x_576:
[----:B------:R-:W-:Y:S05]  /*14a40*/  BSYNC B1 ;  /* 0x0000000000017941 */ /* 0x000fea0003800000 */
.L_x_575:
[----:B------:R-:W-:Y:S01]  /*14a50*/  ULEA.HI UR4, UR37, UR37, URZ, 0x1 ;  /* 0x0000002525047291 */ /* 0x000fe2000f8f083f */
[----:B-1----:R-:W2:Y:S01]  /*14a60*/  S2R R4, SR_TID.X ;  /* 0x0000000000047919 */ /* 0x002ea20000002100 */
[----:B------:R-:W-:Y:S01]  /*14a70*/  IMAD R0, R221, -0x80, R0 ;  /* 0xffffff80dd007824 */ /* 0x000fe200078e0200 */
[----:B------:R-:W-:Y:S01]  /*14a80*/  BSSY B1, `(.L_x_577) ;  /* 0x000000d000017945 */ /* 0x000fe20003800000 */
[----:B------:R-:W-:-:S03]  /*14a90*/  ULOP3.LUT UR4, UR4, 0xfffffffe, URZ, 0xc0, !UPT ;  /* 0xfffffffe04047892 */ /* 0x000fc6000f8ec03f */
[----:B------:R-:W-:Y:S01]  /*14aa0*/  VIMNMX R0, R0, 0x80, PT ;  /* 0x0000008000007848 */ /* 0x000fe20003fe0100 */
[----:B------:R-:W-:-:S06]  /*14ab0*/  UIADD3 UR4, UR37, -UR4, URZ ;  /* 0x8000000425047290 */ /* 0x000fcc000fffe03f */
[----:B----4-:R-:W-:-:S04]  /*14ac0*/  MOV R3, UR4 ;  /* 0x0000000400037c02 */ /* 0x010fc80008000f00 */
[----:B------:R-:W-:-:S04]  /*14ad0*/  SHF.L.U32 R3, R3, 0x1f, RZ ;  /* 0x0000001f03037819 */ /* 0x000fc800000006ff */
[----:B------:R-:W1:Y:S01]  /*14ae0*/  SYNCS.PHASECHK.TRANS64.TRYWAIT P0, [R18+URZ+0x33400], R3 ;  /* 0x03340003120075a7 */ /* 0x000e62000800017f */
[C---:B--2---:R-:W-:Y:S02]  /*14af0*/  VIADD R5, R4.reuse, 0xffffff80 ;  /* 0xffffff8004057836 */ /* 0x044fe40000000000 */
[----:B------:R-:W-:-:S05]  /*14b00*/  VIADD R4, R4, 0xffffff80 ;  /* 0xffffff8004047836 */ /* 0x000fca0000000000 */
[----:B------:R-:W-:-:S04]  /*14b10*/  LEA.HI R4, R4, R5, RZ, 0x1 ;  /* 0x0000000504047211 */ /* 0x000fc800078f08ff */
[----:B------:R-:W-:-:S04]  /*14b20*/  SHF.R.S32.HI R4, RZ, 0x1, R4 ;  /* 0x00000001ff047819 */ /* 0x000fc80000011404 */
[----:B------:R-:W-:Y:S01]  /*14b30*/  ISETP.GE.AND P1, PT, R4, R0, PT ;  /* 0x000000000400720c */ /* 0x000fe20003f26270 */
[----:B-1----:R-:W-:-:S12]  /*14b40*/  @!P0 BRA `(.L_x_578) ;  /* 0x0000016c006c8947 */ /* 0x002fd80003800000 */
.L_x_819:
[----:B------:R-:W-:Y:S05]  /*14b50*/  BSYNC B1 ;  /* 0x0000000000017941 */ /* 0x000fea0003800000 */
.L_x_577:
[----:B------:R-:W-:Y:S05]  /*14b60*/  @P1 BRA `(.L_x_563) ;  /* 0x0000002c00fc1947 */ /* 0x000fea0003800000 */
[----:B------:R2:W5:Y:S01]  /*14b70*/  LDL R69, [R1+0x30] ;  /* 0x0000300001457983 */ /* 0x0005620000100800 */
[----:B------:R-:W4:Y:S03]  /*14b80*/  LDC R0, c[0x0][0x3f4] ;  /* 0x0000fd00ff007b82 */ /* 0x000f260000000800 */
[----:B------:R2:W5:Y:S04]  /*14b90*/  LDL R68, [R1+0x34] ;  /* 0x0000340001447983 */ /* 0x0005680000100800 */
[----:B------:R2:W5:Y:S01]  /*14ba0*/  LDL R67, [R1+0x38] ;  /* 0x0000380001437983 */ /* 0x0005620000100800 */
[----:B------:R-:W-:Y:S01]  /*14bb0*/  BSSY B1, `(.L_x_579) ;  /* 0x00000ff000017945 */ /* 0x000fe20003800000 */
[----:B----4-:R-:W-:-:S02]  /*14bc0*/  ISETP.GE.AND P0, PT, R16, R0, PT ;  /* 0x000000001000720c */ /* 0x010fc40003f06270 */
[-C--:B------:R-:W-:Y:S02]  /*14bd0*/  ISETP.GE.AND P1, PT, R225, R0.reuse, PT ;  /* 0x00000000e100720c */ /* 0x080fe40003f26270 */
[----:B------:R-:W-:-:S09]  /*14be0*/  ISETP.GE.AND P2, PT, R226, R0, PT ;  /* 0x00000000e200720c */ /* 0x000fd20003f46270 */
[----:B--2---:R-:W-:Y:S05]  /*14bf0*/  @P0 BRA `(.L_x_580) ;  /* 0x0000000c00e80947 */ /* 0x004fea0003800000 */
[----:B------:R-:W2:Y:S01]  /*14c00*/  LDL R70, [R1+0x60] ;  /* 0x0000600001467983 */ /* 0x000ea20000100800 */
[----:B-1----:R-:W-:Y:S02]  /*14c10*/  LEA.HI R3, R45, R45, RZ, 0x1 ;  /* 0x0000002d2d037211 */ /* 0x002fe400078f08ff */
[----:B-----5:R-:W-:Y:S02]  /*14c20*/  LOP3.LUT R4, R40, 0xff, RZ, 0xc0, !PT ;  /* 0x000000ff28047812 */ /* 0x020fe400078ec0ff */
[----:B------:R-:W-:Y:S02]  /*14c30*/  LOP3.LUT R6, R3, 0xfffffffe, RZ, 0xc0, !PT ;  /* 0xfffffffe03067812 */ /* 0x000fe400078ec0ff */
[----:B------:R-:W-:Y:S02]  /*14c40*/  SHF.R.U32.HI R3, RZ, 0x8, R40 ;  /* 0x00000008ff037819 */ /* 0x000fe40000011628 */
[----:B0-----:R-:W-:Y:S01]  /*14c50*/  SHF.R.U32.HI R13, RZ, 0x8, R42 ;  /* 0x00000008ff0d7819 */ /* 0x001fe2000001162a */
[----:B------:R-:W-:Y:S01]  /*14c60*/  IMAD.IADD R45, R45, 0x1, -R6 ;  /* 0x000000012d2d7824 */ /* 0x000fe200078e0a06 */
[----:B------:R-:W-:-:S02]  /*14c70*/  LOP3.LUT R5, R3, 0xff, RZ, 0xc0, !PT ;  /* 0x000000ff03057812 */ /* 0x000fc400078ec0ff */
[----:B------:R-:W-:Y:S02]  /*14c80*/  LOP3.LUT R12, R42, 0xff, RZ, 0xc0, !PT ;  /* 0x000000ff2a0c7812 */ /* 0x000fe400078ec0ff */
[----:B------:R-:W-:Y:S02]  /*14c90*/  LEA.HI R3, R0, R45, RZ, 0x1c ;  /* 0x0000002d00037211 */ /* 0x000fe400078fe0ff */
[----:B------:R-:W-:Y:S02]  /*14ca0*/  PRMT R21, R5, 0x7604, R4 ;  /* 0x0000760405157816 */ /* 0x000fe40000000004 */
[----:B------:R-:W-:Y:S02]  /*14cb0*/  SHF.R.S32.HI R4, RZ, 0x1f, R3 ;  /* 0x0000001fff047819 */ /* 0x000fe40000011403 */
[----:B------:R-:W-:Y:S02]  /*14cc0*/  LOP3.LUT R13, R13, 0xff, RZ, 0xc0, !PT ;  /* 0x000000ff0d0d7812 */ /* 0x000fe400078ec0ff */
[----:B------:R-:W-:Y:S01]  /*14cd0*/  LEA.HI R4, R4, R3, RZ, 0x2 ;  /* 0x0000000304047211 */ /* 0x000fe200078f10ff */
[----:B------:R-:W-:Y:S01]  /*14ce0*/  IMAD.SHL.U32 R3, R3, 0x10, RZ ;  /* 0x0000001003037824 */ /* 0x000fe200078e00ff */
[----:B------:R-:W-:-:S02]  /*14cf0*/  PRMT R47, R13, 0x7604, R12 ;  /* 0x000076040d2f7816 */ /* 0x000fc4000000000c */
[----:B------:R-:W-:Y:S02]  /*14d00*/  SHF.R.U32.HI R12, RZ, 0x8, R36 ;  /* 0x00000008ff0c7819 */ /* 0x000fe40000011624 */
[----:B------:R-:W-:Y:S02]  /*14d10*/  LOP3.LUT R3, R69, 0x30, R3, 0xf8, !PT ;  /* 0x0000003045037812 */ /* 0x000fe400078ef803 */
[----:B------:R-:W-:Y:S02]  /*14d20*/  SHF.L.U32 R4, R4, 0xb, RZ ;  /* 0x0000000b04047819 */ /* 0x000fe400000006ff */
[----:B---3--:R-:W-:Y:S02]  /*14d30*/  LOP3.LUT R14, R12, 0xff, RZ, 0xc0, !PT ;  /* 0x000000ff0c0e7812 */ /* 0x008fe400078ec0ff */
[----:B------:R-:W-:Y:S02]  /*14d40*/  SHF.R.U32.HI R7, RZ, 0x8, R41 ;  /* 0x00000008ff077819 */ /* 0x000fe40000011629 */
[----:B------:R-:W-:-:S02]  /*14d50*/  LOP3.LUT R12, R3, R68, RZ, 0x3c, !PT ;  /* 0x00000044030c7212 */ /* 0x000fc400078e3cff */
[----:B------:R-:W-:Y:S02]  /*14d60*/  LOP3.LUT R3, R4, 0xffffe000, RZ, 0xc0, !PT ;  /* 0xffffe00004037812 */ /* 0x000fe400078ec0ff */
[----:B------:R-:W-:Y:S02]  /*14d70*/  LOP3.LUT R6, R41, 0xff, RZ, 0xc0, !PT ;  /* 0x000000ff29067812 */ /* 0x000fe400078ec0ff */
[----:B------:R-:W-:Y:S02]  /*14d80*/  LOP3.LUT R7, R7, 0xff, RZ, 0xc0, !PT ;  /* 0x000000ff07077812 */ /* 0x000fe400078ec0ff */
[----:B------:R-:W-:Y:S02]  /*14d90*/  IADD3 R3, R12, R67, R3 ;  /* 0x000000430c037210 */ /* 0x000fe40007ffe003 */
[----:B------:R-:W-:Y:S02]  /*14da0*/  PRMT R20, R7, 0x7604, R6 ;  /* 0x0000760407147816 */ /* 0x000fe40000000006 */
[----:B------:R-:W-:Y:S01]  /*14db0*/  SHF.R.U32.HI R6, RZ, 0x8, R43 ;  /* 0x00000008ff067819 */ /* 0x000fe2000001162b */
[----:B------:R-:W-:Y:S01]  /*14dc0*/  IMAD.IADD R3, R18, 0x1, R3 ;  /* 0x0000000112037824 */ /* 0x000fe200078e0203 */
[----:B------:R-:W-:-:S02]  /*14dd0*/  LOP3.LUT R7, R36, 0xff, RZ, 0xc0, !PT ;  /* 0x000000ff24077812 */ /* 0x000fc400078ec0ff */
[----:B------:R-:W-:Y:S02]  /*14de0*/  LOP3.LUT R5, R43, 0xff, RZ, 0xc0, !PT ;  /* 0x000000ff2b057812 */ /* 0x000fe400078ec0ff */
[----:B------:R-:W-:Y:S02]  /*14df0*/  LOP3.LUT R6, R6, 0xff, RZ, 0xc0, !PT ;  /* 0x000000ff06067812 */ /* 0x000fe400078ec0ff */
[----:B------:R-:W-:Y:S02]  /*14e00*/  PRMT R53, R14, 0x7604, R7 ;  /* 0x000076040e357816 */ /* 0x000fe40000000007 */
[----:B------:R-:W0:Y:S01]  /*14e10*/  LDS.128 R12, [R3+0x1e200] ;  /* 0x01e20000030c7984 */ /* 0x000e220000000c00 */
[----:B------:R-:W-:Y:S02]  /*14e20*/  PRMT R46, R6, 0x7604, R5 ;  /* 0x00007604062e7816 */ /* 0x000fe40000000005 */
[----:B------:R-:W-:Y:S02]  /*14e30*/  SHF.R.U32.HI R48, RZ, 0x8, R37 ;  /* 0x00000008ff307819 */ /* 0x000fe40000011625 */
[----:B------:R-:W-:-:S02]  /*14e40*/  SHF.R.U32.HI R50, RZ, 0x8, R38 ;  /* 0x00000008ff327819 */ /* 0x000fc40000011626 */
[----:B------:R-:W-:Y:S02]  /*14e50*/  LOP3.LUT R45, R37, 0xff, RZ, 0xc0, !PT ;  /* 0x000000ff252d7812 */ /* 0x000fe400078ec0ff */
[----:B------:R-:W-:Y:S02]  /*14e60*/  LOP3.LUT R48, R48, 0xff, RZ, 0xc0, !PT ;  /* 0x000000ff30307812 */ /* 0x000fe400078ec0ff */
[----:B------:R-:W-:Y:S02]  /*14e70*/  LOP3.LUT R49, R38, 0xff, RZ, 0xc0, !PT ;  /* 0x000000ff26317812 */ /* 0x000fe400078ec0ff */
[----:B------:R-:W-:Y:S02]  /*14e80*/  LOP3.LUT R50, R50, 0xff, RZ, 0xc0, !PT ;  /* 0x000000ff32327812 */ /* 0x000fe400078ec0ff */
[----:B------:R-:W-:Y:S02]  /*14e90*/  PRMT R48, R48, 0x7604, R45 ;  /* 0x0000760430307816 */ /* 0x000fe4000000002d */
[----:B------:R-:W-:-:S02]  /*14ea0*/  SHF.R.U32.HI R55, RZ, 0x10, R37 ;  /* 0x00000010ff377819 */ /* 0x000fc40000011625 */
[----:B------:R-:W-:Y:S02]  /*14eb0*/  SHF.R.U32.HI R45, RZ, 0x10, R41 ;  /* 0x00000010ff2d7819 */ /* 0x000fe40000011629 */
[----:B------:R-:W-:Y:S01]  /*14ec0*/  PRMT R57, R50, 0x7604, R49 ;  /* 0x0000760432397816 */ /* 0x000fe20000000031 */
[----:B------:R-:W-:Y:S01]  /*14ed0*/  IMAD.U32 R55, R55, 0x10000, RZ ;  /* 0x0001000037377824 */ /* 0x000fe200078e00ff */
[----:B------:R-:W-:Y:S01]  /*14ee0*/  SHF.R.U32.HI R49, RZ, 0x10, R43 ;  /* 0x00000010ff317819 */ /* 0x000fe2000001162b */
[----:B------:R-:W-:Y:S01]  /*14ef0*/  IMAD.U32 R45, R45, 0x10000, RZ ;  /* 0x000100002d2d7824 */ /* 0x000fe200078e00ff */
[----:B------:R-:W-:Y:S02]  /*14f00*/  SHF.R.U32.HI R52, RZ, 0x8, R39 ;  /* 0x00000008ff347819 */ /* 0x000fe40000011627 */
[----:B------:R-:W-:Y:S01]  /*14f10*/  LOP3.LUT R51, R39, 0xff, RZ, 0xc0, !PT ;  /* 0x000000ff27337812 */ /* 0x000fe200078ec0ff */
[----:B------:R-:W-:Y:S01]  /*14f20*/  IMAD.U32 R49, R49, 0x10000, RZ ;  /* 0x0001000031317824 */ /* 0x000fe200078e00ff */
[----:B------:R-:W-:-:S02]  /*14f30*/  LOP3.LUT R52, R52, 0xff, RZ, 0xc0, !PT ;  /* 0x000000ff34347812 */ /* 0x000fc400078ec0ff */
[----:B------:R-:W-:Y:S02]  /*14f40*/  LOP3.LUT R55, R48, 0xff0000, R55, 0xf8, !PT ;  /* 0x00ff000030377812 */ /* 0x000fe400078ef837 */
[----:B------:R-:W-:Y:S02]  /*14f50*/  SHF.R.U32.HI R59, RZ, 0x10, R39 ;  /* 0x00000010ff3b7819 */ /* 0x000fe40000011627 */
[----:B------:R-:W-:Y:S02]  /*14f60*/  LOP3.LUT R45, R20, 0xff0000, R45, 0xf8, !PT ;  /* 0x00ff0000142d7812 */ /* 0x000fe400078ef82d */
[----:B------:R-:W-:Y:S02]  /*14f70*/  PRMT R52, R52, 0x7604, R51 ;  /* 0x0000760434347816 */ /* 0x000fe40000000033 */
[----:B------:R-:W-:Y:S02]  /*14f80*/  LOP3.LUT R51, R46, 0xff0000, R49, 0xf8, !PT ;  /* 0x00ff00002e337812 */ /* 0x000fe400078ef831 */
[----:B------:R-:W-:-:S02]  /*14f90*/  LOP3.LUT R55, R55, 0xff000000, R37, 0xf8, !PT ;  /* 0xff00000037377812 */ /* 0x000fc400078ef825 */
[----:B------:R-:W-:Y:S02]  /*14fa0*/  SHF.L.U32 R59, R59, 0x10, RZ ;  /* 0x000000103b3b7819 */ /* 0x000fe400000006ff */
[----:B------:R-:W-:Y:S02]  /*14fb0*/  LOP3.LUT R49, R45, 0xff000000, R41, 0xf8, !PT ;  /* 0xff0000002d317812 */ /* 0x000fe400078ef829 */
[----:B------:R-:W-:Y:S02]  /*14fc0*/  LOP3.LUT R53, R53, 0xff0000, R36, 0xf8, !PT ;  /* 0x00ff000035357812 */ /* 0x000fe400078ef824 */
[----:B------:R-:W-:Y:S02]  /*14fd0*/  F2FP.F16.E4M3.UNPACK_B R54, R55 ;  /* 0x00000037ff36723e */ /* 0x000fe400020006ff */
[----:B0-----:R-:W-:Y:S02]  /*14fe0*/  F2FP.F16.E4M3.UNPACK_B R41, R13 ;  /* 0x0000000dff29723e */ /* 0x001fe400020006ff */
[----:B------:R-:W-:Y:S01]  /*14ff0*/  LOP3.LUT R21, R21, 0xff0000, R40, 0xf8, !PT ;  /* 0x00ff000015157812 */ /* 0x000fe200078ef828 */
[--C-:B------:R-:W-:Y:S01]  /*15000*/  HADD2.F32 R56, -RZ, R54.reuse.H0_H0 ;  /* 0x20000036ff387230 */ /* 0x100fe20000004100 */
[----:B------:R-:W-:Y:S01]  /*15010*/  LOP3.LUT R59, R52, 0xff0000, R59, 0xf8, !PT ;  /* 0x00ff0000343b7812 */ /* 0x000fe200078ef83b */
[----:B------:R-:W-:Y:S01]  /*15020*/  HADD2.F32 R54, -RZ, R54.H1_H1 ;  /* 0x30000036ff367230 */ /* 0x000fe20000004100 */
[----:B------:R-:W-:-:S02]  /*15030*/  F2FP.F16.E4M3.UNPACK_B R50, R49 ;  /* 0x00000031ff32723e */ /* 0x000fc400020006ff */
[----:B------:R-:W-:Y:S02]  /*15040*/  LOP3.LUT R57, R57, 0xff0000, R38, 0xf8, !PT ;  /* 0x00ff000039397812 */ /* 0x000fe400078ef826 */
[----:B------:R-:W-:Y:S02]  /*15050*/  LOP3.LUT R53, R53, 0xff000000, R36, 0xf8, !PT ;  /* 0xff00000035357812 */ /* 0x000fe400078ef824 */
[----:B------:R-:W-:Y:S02]  /*15060*/  LOP3.LUT R47, R47, 0xff0000, R42, 0xf8, !PT ;  /* 0x00ff00002f2f7812 */ /* 0x000fe400078ef82a */
[----:B------:R-:W-:Y:S02]  /*15070*/  LOP3.LUT R48, R21, 0xff000000, R40, 0xf8, !PT ;  /* 0xff00000015307812 */ /* 0x000fe400078ef828 */
[----:B------:R-:W-:Y:S01]  /*15080*/  LOP3.LUT R52, R51, 0xff000000, R43, 0xf8, !PT ;  /* 0xff00000033347812 */ /* 0x000fe200078ef82b */
[--C-:B------:R-:W-:Y:S01]  /*15090*/  HADD2.F32 R51, -RZ, R50.reuse.H0_H0 ;  /* 0x20000032ff337230 */ /* 0x100fe20000004100 */
[----:B------:R-:W-:Y:S01]  /*150a0*/  LOP3.LUT R59, R59, 0xff000000, R39, 0xf8, !PT ;  /* 0xff0000003b3b7812 */ /* 0x000fe200078ef827 */
[----:B------:R-:W-:Y:S01]  /*150b0*/  HADD2.F32 R50, -RZ, R50.H1_H1 ;  /* 0x30000032ff327230 */ /* 0x000fe20000004100 */
[----:B------:R-:W-:-:S02]  /*150c0*/  LOP3.LUT R58, R57, 0xff000000, R38, 0xf8, !PT ;  /* 0xff000000393a7812 */ /* 0x000fc400078ef826 */
[----:B------:R-:W-:Y:S02]  /*150d0*/  LOP3.LUT R20, R47, 0xff000000, R42, 0xf8, !PT ;  /* 0xff0000002f147812 */ /* 0x000fe400078ef82a */
[----:B------:R-:W-:Y:S02]  /*150e0*/  F2FP.F16.E4M3.UNPACK_B R42, R13.H1 ;  /* 0x0000000dff2a723e */ /* 0x000fe400030006ff */
[----:B------:R-:W-:Y:S02]  /*150f0*/  F2FP.F16.E4M3.UNPACK_B R55, R55.H1 ;  /* 0x00000037ff37723e */ /* 0x000fe400030006ff */
[----:B------:R-:W-:Y:S02]  /*15100*/  F2FP.F16.E4M3.UNPACK_B R49, R49.H1 ;  /* 0x00000031ff31723e */ /* 0x000fe400030006ff */
[-C--:B------:R-:W-:Y:S02]  /*15110*/  F2FP.F16.E4M3.UNPACK_B R43, R14.reuse ;  /* 0x0000000eff2b723e */ /* 0x080fe400020006ff */
[----:B------:R-:W-:Y:S01]  /*15120*/  F2FP.F16.E4M3.UNPACK_B R45, R14.H1 ;  /* 0x0000000eff2d723e */ /* 0x000fe200030006ff */
[--C-:B------:R-:W-:Y:S01]  /*15130*/  HADD2.F32 R14, -RZ, R42.reuse.H0_H0 ;  /* 0x2000002aff0e7230 */ /* 0x100fe20000004100 */
[-C--:B------:R-:W-:Y:S01]  /*15140*/  F2FP.F16.E4M3.UNPACK_B R46, R15.reuse ;  /* 0x0000000fff2e723e */ /* 0x080fe200020006ff */
[----:B------:R-:W-:Y:S01]  /*15150*/  HADD2.F32 R42, -RZ, R42.H1_H1 ;  /* 0x3000002aff2a7230 */ /* 0x000fe20000004100 */
[----:B------:R-:W-:-:S02]  /*15160*/  F2FP.F16.E4M3.UNPACK_B R47, R15.H1 ;  /* 0x0000000fff2f723e */ /* 0x000fc400030006ff */
[-C--:B------:R-:W-:Y:S02]  /*15170*/  F2FP.F16.E4M3.UNPACK_B R15, R12.reuse ;  /* 0x0000000cff0f723e */ /* 0x080fe400020006ff */
[----:B------:R-:W-:Y:S01]  /*15180*/  F2FP.F16.E4M3.UNPACK_B R12, R12.H1 ;  /* 0x0000000cff0c723e */ /* 0x000fe200030006ff */
[----:B--2---:R-:W0:Y:S02]  /*15190*/  LDS.128 R4, [R70+0x1e200] ;  /* 0x01e2000046047984 */ /* 0x004e240000000c00 */
[-C--:B0-----:R-:W-:Y:S02]  /*151a0*/  F2FP.F16.E4M3.UNPACK_B R36, R5.reuse ;  /* 0x00000005ff24723e */ /* 0x081fe400020006ff */
[----:B------:R-:W-:Y:S01]  /*151b0*/  F2FP.F16.E4M3.UNPACK_B R37, R5.H1 ;  /* 0x00000005ff25723e */ /* 0x000fe200030006ff */
[--C-:B------:R-:W-:Y:S01]  /*151c0*/  HADD2.F32 R5, -RZ, R41.reuse.H0_H0 ;  /* 0x20000029ff057230 */ /* 0x100fe20000004100 */
[-C--:B------:R-:W-:Y:S01]  /*151d0*/  F2FP.F16.E4M3.UNPACK_B R39, R7.reuse ;  /* 0x00000007ff27723e */ /* 0x080fe200020006ff */
[----:B------:R-:W-:Y:S01]  /*151e0*/  HADD2.F32 R41, -RZ, R41.H1_H1 ;  /* 0x30000029ff297230 */ /* 0x000fe20000004100 */
[----:B------:R-:W-:-:S02]  /*151f0*/  F2FP.F16.E4M3.UNPACK_B R40, R7.H1 ;  /* 0x00000007ff28723e */ /* 0x000fc400030006ff */
[----:B------:R-:W-:Y:S01]  /*15200*/  F2FP.F16.E4M3.UNPACK_B R7, R4 ;  /* 0x00000004ff07723e */ /* 0x000fe200020006ff */
[C---:B------:R-:W-:Y:S01]  /*15210*/  FMUL.FTZ R13, R5.reuse, R56 ;  /* 0x00000038050d7220 */ /* 0x040fe20000410000 */
[----:B------:R-:W-:Y:S01]  /*15220*/  F2FP.F16.E4M3.UNPACK_B R21, R4.H1 ;  /* 0x00000004ff15723e */ /* 0x000fe200030006ff */
[----:B------:R-:W-:Y:S01]  /*15230*/  FMUL.FTZ R57, R5, R51 ;  /* 0x0000003305397220 */ /* 0x000fe20000410000 */
[----:B------:R-:W-:Y:S01]  /*15240*/  F2FP.F16.E4M3.UNPACK_B R4, R6 ;  /* 0x00000006ff04723e */ /* 0x000fe200020006ff */
[C---:B------:R-:W-:Y:S01]  /*15250*/  FMUL.FTZ R61, R41.reuse, R54 ;  /* 0x00000036293d7220 */ /* 0x040fe20000410000 */
[----:B------:R-:W-:Y:S01]  /*15260*/  F2FP.F16.E4M3.UNPACK_B R38, R6.H1 ;  /* 0x00000006ff26723e */ /* 0x000fe200030006ff */
[--C-:B------:R-:W-:Y:S02]  /*15270*/  HADD2.F32 R6, -RZ, R36.reuse.H0_H0 ;  /* 0x20000024ff067230 */ /* 0x100fe40000004100 */
[----:B------:R-:W-:Y:S01]  /*15280*/  FMUL.FTZ R41, R41, R50 ;  /* 0x0000003229297220 */ /* 0x000fe20000410000 */
[----:B------:R-:W-:-:S02]  /*15290*/  HADD2.F32 R36, -RZ, R36.H1_H1 ;  /* 0x30000024ff247230 */ /* 0x000fc40000004100 */
[C---:B------:R-:W-:Y:S01]  /*152a0*/  FFMA.FTZ R5, R6.reuse, R51, -R13 ;  /* 0x0000003306057223 */ /* 0x040fe2000001080d */
[----:B------:R-:W-:Y:S01]  /*152b0*/  FFMA.FTZ R13, R6, R56, R57 ;  /* 0x00000038060d7223 */ /* 0x000fe20000010039 */
[----:B------:R-:W-:Y:S02]  /*152c0*/  HADD2.F32 R57, -RZ, R55.H0_H0 ;  /* 0x20000037ff397230 */ /* 0x000fe40000004100 */
[C---:B------:R-:W-:Y:S01]  /*152d0*/  FFMA.FTZ R56, R36.reuse, R50, -R61 ;  /* 0x0000003224387223 */ /* 0x040fe2000001083d */
[----:B------:R-:W-:Y:S02]  /*152e0*/  HADD2.F32 R51, -RZ, R49.H0_H0 ;  /* 0x20000031ff337230 */ /* 0x000fe40000004100 */
        /* <DEDUP_REMOVED lines=9> */
[----:B------:R-:W-:Y:S01]  /*15380*/  HADD2.F32 R49, -RZ, R49.H1_H1 ;  /* 0x30000031ff317230 */ /* 0x000fe20000004100 */
[----:B------:R-:W-:Y:S01]  /*15390*/  F2FP.F16.E4M3.UNPACK_B R59, R59.H1 ;  /* 0x0000003bff3b723e */ /* 0x000fe200030006ff */
[----:B------:R-:W-:Y:S02]  /*153a0*/  HADD2.F32 R51, -RZ, R50.H0_H0 ;  /* 0x20000032ff337230 */ /* 0x000fe40000004100 */
[C---:B------:R-:W-:Y:S01]  /*153b0*/  FMUL.FTZ R60, R42.reuse, R55 ;  /* 0x000000372a3c7220 */ /* 0x040fe20000410000 */
[----:B------:R-:W-:Y:S02]  /*153c0*/  HADD2.F32 R14, -RZ, R46.H0_H0 ;  /* 0x2000002eff0e7230 */ /* 0x000fe40000004100 */
[----:B------:R-:W-:Y:S01]  /*153d0*/  FMUL.FTZ R42, R42, R49 ;  /* 0x000000312a2a7220 */ /* 0x000fe20000410000 */
[----:B------:R-:W-:Y:S01]  /*153e0*/  HADD2.F32 R41, -RZ, R36.H0_H0 ;  /* 0x20000024ff297230 */ /* 0x000fe20000004100 */
[----:B------:R-:W-:Y:S01]  /*153f0*/  F2FP.F16.E4M3.UNPACK_B R52, R52.H1 ;  /* 0x00000034ff34723e */ /* 0x000fe200030006ff */
[----:B------:R-:W-:-:S02]  /*15400*/  HADD2.F32 R37, -RZ, R37.H1_H1 ;  /* 0x30000025ff257230 */ /* 0x000fc40000004100 */
[C---:B------:R-:W-:Y:S01]  /*15410*/  FMUL.FTZ R61, R14.reuse, R51 ;  /* 0x000000330e3d7220 */ /* 0x040fe20000410000 */
[----:B------:R-:W-:Y:S02]  /*15420*/  HADD2.F32 R6, -RZ, R39.H0_H0 ;  /* 0x20000027ff067230 */ /* 0x000fe40000004100 */
[----:B------:R-:W-:Y:S01]  /*15430*/  FMUL.FTZ R14, R14, R41 ;  /* 0x000000290e0e7220 */ /* 0x000fe20000410000 */
[----:B------:R-:W-:Y:S02]  /*15440*/  HADD2.F32 R36, -RZ, R36.H1_H1 ;  /* 0x30000024ff247230 */ /* 0x000fe40000004100 */
[----:B------:R-:W-:Y:S01]  /*15450*/  FFMA.FTZ R62, R37, R55, R42 ;  /* 0x00000037253e7223 */ /* 0x000fe2000001002a */
[----:B------:R-:W-:Y:S02]  /*15460*/  HADD2.F32 R50, -RZ, R50.H1_H1 ;  /* 0x30000032ff327230 */ /* 0x000fe40000004100 */
[----:B------:R-:W-:Y:S01]  /*15470*/  FFMA.FTZ R61, R6, R41, -R61 ;  /* 0x00000029063d7223 */ /* 0x000fe2000001083d */
[----:B------:R-:W-:-:S02]  /*15480*/  HADD2.F32 R46, -RZ, R46.H1_H1 ;  /* 0x3000002eff2e7230 */ /* 0x000fc40000004100 */
[----:B------:R-:W-:Y:S01]  /*15490*/  FFMA.FTZ R55, R6, R51, R14 ;  /* 0x0000003306377223 */ /* 0x000fe2000001000e */
[----:B------:R-:W-:Y:S01]  /*154a0*/  FFMA.FTZ R60, R37, R49, -R60 ;  /* 0x00000031253c7223 */ /* 0x000fe2000001083c */
[----:B------:R-:W-:Y:S01]  /*154b0*/  HADD2.F32 R39, -RZ, R39.H1_H1 ;  /* 0x30000027ff277230 */ /* 0x000fe20000004100 */
[----:B------:R-:W-:Y:S01]  /*154c0*/  F2FP.SATFINITE.E4M3.F32.PACK_AB_MERGE_C R57, R62, R57, RZ ;  /* 0x000000393e39723e */ /* 0x000fe200048070ff */
[----:B------:R-:W-:Y:S02]  /*154d0*/  HADD2.F32 R41, -RZ, R59.H0_H0 ;  /* 0x2000003bff297230 */ /* 0x000fe40000004100 */
[C---:B------:R-:W-:Y:S01]  /*154e0*/  FMUL.FTZ R42, R46.reuse, R50 ;  /* 0x000000322e2a7220 */ /* 0x040fe20000410000 */
[----:B------:R-:W-:Y:S02]  /*154f0*/  HADD2.F32 R14, -RZ, R47.H0_H0 ;  /* 0x2000002fff0e7230 */ /* 0x000fe40000004100 */
[----:B------:R-:W-:Y:S01]  /*15500*/  FMUL.FTZ R49, R46, R36 ;  /* 0x000000242e317220 */ /* 0x000fe20000410000 */
[----:B------:R-:W-:-:S02]  /*15510*/  HADD2.F32 R37, -RZ, R52.H0_H0 ;  /* 0x20000034ff257230 */ /* 0x000fc40000004100 */
[C---:B------:R-:W-:Y:S01]  /*15520*/  FFMA.FTZ R64, R39.reuse, R36, -R42 ;  /* 0x0000002427407223 */ /* 0x040fe2000001082a */
[----:B------:R-:W-:Y:S02]  /*15530*/  HADD2.F32 R6, -RZ, R40.H0_H0 ;  /* 0x20000028ff067230 */ /* 0x000fe40000004100 */
[C---:B------:R-:W-:Y:S01]  /*15540*/  FMUL.FTZ R51, R14.reuse, R41 ;  /* 0x000000290e337220 */ /* 0x040fe20000410000 */
[----:B------:R-:W-:Y:S01]  /*15550*/  FFMA.FTZ R50, R39, R50, R49 ;  /* 0x0000003227327223 */ /* 0x000fe20000010031 */
[----:B------:R-:W-:Y:S01]  /*15560*/  FMUL.FTZ R14, R14, R37 ;  /* 0x000000250e0e7220 */ /* 0x000fe20000410000 */
[----:B------:R-:W-:Y:S01]  /*15570*/  F2FP.F16.E4M3.UNPACK_B R39, R53.H1 ;  /* 0x00000035ff27723e */ /* 0x000fe200030006ff */
[----:B------:R-:W-:Y:S01]  /*15580*/  HADD2.F32 R52, -RZ, R52.H1_H1 ;  /* 0x30000034ff347230 */ /* 0x000fe20000004100 */
[----:B------:R-:W-:Y:S01]  /*15590*/  F2FP.F16.E4M3.UNPACK_B R36, R48.H1 ;  /* 0x00000030ff24723e */ /* 0x000fe200030006ff */
[----:B------:R-:W-:Y:S01]  /*155a0*/  FFMA.FTZ R66, R6, R41, R14 ;  /* 0x0000002906427223 */ /* 0x000fe2000001000e */
[----:B------:R-:W-:-:S02]  /*155b0*/  HADD2.F32 R59, -RZ, R59.H1_H1 ;  /* 0x3000003bff3b7230 */ /* 0x000fc40000004100 */
[----:B------:R-:W-:Y:S01]  /*155c0*/  FFMA.FTZ R65, R6, R37, -R51 ;  /* 0x0000002506417223 */ /* 0x000fe20000010833 */
[----:B------:R-:W-:Y:S01]  /*155d0*/  HADD2.F32 R47, -RZ, R47.H1_H1 ;  /* 0x3000002fff2f7230 */ /* 0x000fe20000004100 */
[----:B------:R-:W-:Y:S01]  /*155e0*/  F2FP.F16.E4M3.UNPACK_B R53, R53 ;  /* 0x00000035ff35723e */ /* 0x000fe200020006ff */
[----:B------:R-:W-:Y:S01]  /*155f0*/  HADD2.F32 R41, -RZ, R39.H0_H0 ;  /* 0x20000027ff297230 */ /* 0x000fe20000004100 */
[----:B------:R-:W-:Y:S01]  /*15600*/  F2FP.F16.E4M3.UNPACK_B R48, R48 ;  /* 0x00000030ff30723e */ /* 0x000fe200020006ff */
[----:B------:R-:W-:Y:S02]  /*15610*/  HADD2.F32 R14, -RZ, R12.H0_H0 ;  /* 0x2000000cff0e7230 */ /* 0x000fe40000004100 */
[C---:B------:R-:W-:Y:S01]  /*15620*/  FMUL.FTZ R49, R47.reuse, R59 ;  /* 0x0000003b2f317220 */ /* 0x040fe20000410000 */
[----:B------:R-:W-:Y:S02]  /*15630*/  HADD2.F32 R37, -RZ, R36.H0_H0 ;  /* 0x20000024ff257230 */ /* 0x000fe40000004100 */
[----:B------:R-:W-:Y:S01]  /*15640*/  FMUL.FTZ R42, R47, R52 ;  /* 0x000000342f2a7220 */ /* 0x000fe20000410000 */
[----:B------:R-:W-:-:S02]  /*15650*/  HADD2.F32 R40, -RZ, R40.H1_H1 ;  /* 0x30000028ff287230 */ /* 0x000fc40000004100 */
[C---:B------:R-:W-:Y:S01]  /*15660*/  FMUL.FTZ R47, R14.reuse, R41 ;  /* 0x000000290e2f7220 */ /* 0x040fe20000410000 */
[----:B------:R-:W-:Y:S02]  /*15670*/  HADD2.F32 R6, -RZ, R21.H0_H0 ;  /* 0x20000015ff067230 */ /* 0x000fe40000004100 */
[----:B------:R-:W-:Y:S01]  /*15680*/  FMUL.FTZ R14, R14, R37 ;  /* 0x000000250e0e7220 */ /* 0x000fe20000410000 */
[----:B------:R-:W-:Y:S02]  /*15690*/  HADD2.F32 R39, -RZ, R39.H1_H1 ;  /* 0x30000027ff277230 */ /* 0x000fe40000004100 */
[C---:B------:R-:W-:Y:S01]  /*156a0*/  FFMA.FTZ R52, R40.reuse, R52, -R49 ;  /* 0x0000003428347223 */ /* 0x040fe20000010831 */
[----:B------:R-:W-:Y:S02]  /*156b0*/  HADD2.F32 R12, -RZ, R12.H1_H1 ;  /* 0x3000000cff0c7230 */ /* 0x000fe40000004100 */
[----:B------:R-:W-:Y:S01]  /*156c0*/  FFMA.FTZ R59, R40, R59, R42 ;  /* 0x0000003b283b7223 */ /* 0x000fe2000001002a */
[----:B------:R-:W-:-:S02]  /*156d0*/  HADD2.F32 R36, -RZ, R36.H1_H1 ;  /* 0x30000024ff247230 */ /* 0x000fc40000004100 */
[C---:B------:R-:W-:Y:S01]  /*156e0*/  FFMA.FTZ R47, R6.reuse, R37, -R47 ;  /* 0x00000025062f7223 */ /* 0x040fe2000001082f */
[----:B------:R-:W-:Y:S01]  /*156f0*/  FFMA.FTZ R40, R6, R41, R14 ;  /* 0x0000002906287223 */ /* 0x000fe2000001000e */
[----:B------:R-:W-:Y:S02]  /*15700*/  HADD2.F32 R21, -RZ, R21.H1_H1 ;  /* 0x30000015ff157230 */ /* 0x000fe40000004100 */
[C---:B------:R-:W-:Y:S01]  /*15710*/  FMUL.FTZ R6, R12.reuse, R39 ;  /* 0x000000270c067220 */ /* 0x040fe20000410000 */
[-C--:B------:R-:W-:Y:S01]  /*15720*/  FMUL.FTZ R14, R12, R36.reuse ;  /* 0x000000240c0e7220 */ /* 0x080fe20000410000 */
[----:B------:R-:W-:Y:S01]  /*15730*/  HADD2.F32 R37, -RZ, R53.H0_H0 ;  /* 0x20000035ff257230 */ /* 0x000fe20000004100 */
[----:B------:R-:W-:Y:S01]  /*15740*/  F2FP.SATFINITE.E4M3.F32.PACK_AB_MERGE_C R60, R60, R63, RZ ;  /* 0x0000003f3c3c723e */ /* 0x000fe200048070ff */
[----:B------:R-:W-:Y:S02]  /*15750*/  HADD2.F32 R12, -RZ, R15.H0_H0 ;  /* 0x2000000fff0c7230 */ /* 0x000fe40000004100 */
[C---:B------:R-:W-:Y:S01]  /*15760*/  FFMA.FTZ R42, R21.reuse, R36, -R6 ;  /* 0x00000024152a7223 */ /* 0x040fe20000010806 */
[----:B------:R-:W-:Y:S01]  /*15770*/  FFMA.FTZ R49, R21, R39, R14 ;  /* 0x0000002715317223 */ /* 0x000fe2000001000e */
[----:B------:R-:W-:Y:S01]  /*15780*/  HADD2.F32 R21, -RZ, R48.H0_H0 ;  /* 0x20000030ff157230 */ /* 0x000fe20000004100 */
[----:B------:R-:W-:Y:S01]  /*15790*/  F2FP.SATFINITE.E4M3.F32.PACK_AB_MERGE_C R5, R56, R5, R60 ;  /* 0x000000053805723e */ /* 0x000fe2000480703c */
[----:B------:R-:W-:-:S02]  /*157a0*/  HADD2.F32 R6, -RZ, R7.H0_H0 ;  /* 0x20000007ff067230 */ /* 0x000fc40000004100 */
[C---:B------:R-:W-:Y:S01]  /*157b0*/  FMUL.FTZ R39, R12.reuse, R37 ;  /* 0x000000250c277220 */ /* 0x040fe20000410000 */
[----:B------:R-:W-:Y:S02]  /*157c0*/  HADD2.F32 R14, -RZ, R53.H1_H1 ;  /* 0x30000035ff0e7230 */ /* 0x000fe40000004100 */
[-C--:B------:R-:W-:Y:S01]  /*157d0*/  FMUL.FTZ R41, R12, R21.reuse ;  /* 0x000000150c297220 */ /* 0x080fe20000410000 */
[----:B------:R-:W-:Y:S02]  /*157e0*/  HADD2.F32 R15, -RZ, R15.H1_H1 ;  /* 0x3000000fff0f7230 */ /* 0x000fe40000004100 */
[C---:B------:R-:W-:Y:S01]  /*157f0*/  FFMA.FTZ R39, R6.reuse, R21, -R39 ;  /* 0x0000001506277223 */ /* 0x040fe20000010827 */
[----:B------:R-:W-:Y:S01]  /*15800*/  HADD2.F32 R48, -RZ, R48.H1_H1 ;  /* 0x30000030ff307230 */ /* 0x000fe20000004100 */
[----:B------:R-:W-:Y:S01]  /*15810*/  F2FP.F16.E4M3.UNPACK_B R21, R58.H1 ;  /* 0x0000003aff15723e */ /* 0x000fe200030006ff */
[----:B------:R-:W-:Y:S02]  /*15820*/  HADD2.F32 R7, -RZ, R7.H1_H1 ;  /* 0x30000007ff077230 */ /* 0x000fe40000004100 */
[C---:B------:R-:W-:Y:S01]  /*15830*/  FMUL.FTZ R12, R15.reuse, R14 ;  /* 0x0000000e0f0c7220 */ /* 0x040fe20000410000 */
[----:B------:R-:W-:Y:S01]  /*15840*/  FFMA.FTZ R41, R6, R37, R41 ;  /* 0x0000002506297223 */ /* 0x000fe20000010029 */
[----:B------:R-:W-:Y:S01]  /*15850*/  F2FP.F16.E4M3.UNPACK_B R6, R20.H1 ;  /* 0x00000014ff06723e */ /* 0x000fe200030006ff */
[-C--:B------:R-:W-:Y:S01]  /*15860*/  FMUL.FTZ R37, R15, R48.reuse ;  /* 0x000000300f257220 */ /* 0x080fe20000410000 */
[----:B------:R-:W-:Y:S01]  /*15870*/  FFMA.FTZ R48, R7, R48, -R12 ;  /* 0x0000003007307223 */ /* 0x000fe2000001080c */
[----:B------:R-:W-:Y:S01]  /*15880*/  HADD2.F32 R15, -RZ, R21.H0_H0 ;  /* 0x20000015ff0f7230 */ /* 0x000fe20000004100 */
[----:B------:R-:W-:Y:S01]  /*15890*/  F2FP.F16.E4M3.UNPACK_B R58, R58 ;  /* 0x0000003aff3a723e */ /* 0x000fe200020006ff */
[----:B------:R-:W-:-:S02]  /*158a0*/  HADD2.F32 R12, -RZ, R45.H0_H0 ;  /* 0x2000002dff0c7230 */ /* 0x000fc40000004100 */
[----:B------:R-:W-:Y:S01]  /*158b0*/  FFMA.FTZ R36, R7, R14, R37 ;  /* 0x0000000e07247223 */ /* 0x000fe20000010025 */
[--C-:B------:R-:W-:Y:S01]  /*158c0*/  HADD2.F32 R7, -RZ, R6.reuse.H0_H0 ;  /* 0x20000006ff077230 */ /* 0x100fe20000004100 */
[----:B------:R-:W-:Y:S01]  /*158d0*/  F2FP.F16.E4M3.UNPACK_B R20, R20 ;  /* 0x00000014ff14723e */ /* 0x000fe200020006ff */
[----:B------:R-:W-:Y:S02]  /*158e0*/  HADD2.F32 R14, -RZ, R6.H1_H1 ;  /* 0x30000006ff0e7230 */ /* 0x000fe40000004100 */
[C---:B------:R-:W-:Y:S01]  /*158f0*/  FMUL.FTZ R37, R12.reuse, R15 ;  /* 0x0000000f0c257220 */ /* 0x040fe20000410000 */
[----:B------:R-:W-:Y:S02]  /*15900*/  HADD2.F32 R6, -RZ, R38.H0_H0 ;  /* 0x20000026ff067230 */ /* 0x000fe40000004100 */
[----:B------:R-:W-:Y:S01]  /*15910*/  FMUL.FTZ R51, R12, R7 ;  /* 0x000000070c337220 */ /* 0x000fe20000410000 */
[----:B------:R-:W-:Y:S01]  /*15920*/  HADD2.F32 R21, -RZ, R21.H1_H1 ;  /* 0x30000015ff157230 */ /* 0x000fe20000004100 */
[----:B------:R-:W-:Y:S01]  /*15930*/  F2FP.SATFINITE.E4M3.F32.PACK_AB_MERGE_C R13, R54, R13, R57 ;  /* 0x0000000d360d723e */ /* 0x000fe20004807039 */
[----:B------:R-:W-:-:S02]  /*15940*/  HADD2.F32 R45, -RZ, R45.H1_H1 ;  /* 0x3000002dff2d7230 */ /* 0x000fc40000004100 */
[C---:B------:R-:W-:Y:S01]  /*15950*/  FFMA.FTZ R46, R6.reuse, R7, -R37 ;  /* 0x00000007062e7223 */ /* 0x040fe20000010825 */
[----:B------:R-:W-:Y:S02]  /*15960*/  HADD2.F32 R38, -RZ, R38.H1_H1 ;  /* 0x30000026ff267230 */ /* 0x000fe40000004100 */
[----:B------:R-:W-:Y:S01]  /*15970*/  FFMA.FTZ R51, R6, R15, R51 ;  /* 0x0000000f06337223 */ /* 0x000fe20000010033 */
[--C-:B------:R-:W-:Y:S02]  /*15980*/  HADD2.F32 R6, -RZ, R4.reuse.H0_H0 ;  /* 0x20000004ff067230 */ /* 0x100fe40000004100 */
[CC--:B------:R-:W-:Y:S01]  /*15990*/  FMUL.FTZ R7, R45.reuse, R21.reuse ;  /* 0x000000152d077220 */ /* 0x0c0fe20000410000 */
[-C--:B------:R-:W-:Y:S01]  /*159a0*/  FMUL.FTZ R12, R45, R14.reuse ;  /* 0x0000000e2d0c7220 */ /* 0x080fe20000410000 */
[----:B------:R-:W-:Y:S02]  /*159b0*/  HADD2.F32 R4, -RZ, R4.H1_H1 ;  /* 0x30000004ff047230 */ /* 0x000fe40000004100 */
[C---:B------:R-:W-:Y:S01]  /*159c0*/  FFMA.FTZ R45, R38.reuse, R14, -R7 ;  /* 0x0000000e262d7223 */ /* 0x040fe20000010807 */
[----:B------:R-:W-:Y:S01]  /*159d0*/  FFMA.FTZ R38, R38, R21, R12 ;  /* 0x0000001526267223 */ /* 0x000fe2000001000c */
[----:B------:R-:W-:-:S02]  /*159e0*/  HADD2.F32 R14, -RZ, R58.H0_H0 ;  /* 0x2000003aff0e7230 */ /* 0x000fc40000004100 */
[--C-:B------:R-:W-:Y:S01]  /*159f0*/  HADD2.F32 R7, -RZ, R43.reuse.H0_H0 ;  /* 0x2000002bff077230 */ /* 0x100fe20000004100 */
[----:B------:R-:W-:Y:S01]  /*15a00*/  F2FP.SATFINITE.E4M3.F32.PACK_AB_MERGE_C R45, R45, R46, RZ ;  /* 0x0000002e2d2d723e */ /* 0x000fe200048070ff */
[----:B------:R-:W-:Y:S01]  /*15a10*/  HADD2.F32 R12, -RZ, R20.H0_H0 ;  /* 0x20000014ff0c7230 */ /* 0x000fe20000004100 */
[----:B------:R-:W-:Y:S01]  /*15a20*/  F2FP.SATFINITE.E4M3.F32.PACK_AB_MERGE_C R38, R38, R51, RZ ;  /* 0x000000332626723e */ /* 0x000fe200048070ff */
[----:B------:R-:W-:Y:S02]  /*15a30*/  HADD2.F32 R58, -RZ, R58.H1_H1 ;  /* 0x3000003aff3a7230 */ /* 0x000fe40000004100 */
[C---:B------:R-:W-:Y:S01]  /*15a40*/  FMUL.FTZ R15, R7.reuse, R14 ;  /* 0x0000000e070f7220 */ /* 0x040fe20000410000 */
[----:B------:R-:W-:Y:S02]  /*15a50*/  HADD2.F32 R43, -RZ, R43.H1_H1 ;  /* 0x3000002bff2b7230 */ /* 0x000fe40000004100 */
[----:B------:R-:W-:Y:S01]  /*15a60*/  FMUL.FTZ R7, R7, R12 ;  /* 0x0000000c07077220 */ /* 0x000fe20000410000 */
[----:B------:R-:W-:-:S02]  /*15a70*/  HADD2.F32 R20, -RZ, R20.H1_H1 ;  /* 0x30000014ff147230 */ /* 0x000fc40000004100 */
[C---:B------:R-:W-:Y:S01]  /*15a80*/  FFMA.FTZ R21, R6.reuse, R12, -R15 ;  /* 0x0000000c06157223 */ /* 0x040fe2000001080f */
[----:B------:R-:W-:Y:S01]  /*15a90*/  F2FP.SATFINITE.E4M3.F32.PACK_AB_MERGE_C R15, R59, R66, RZ ;  /* 0x000000423b0f723e */ /* 0x000fe200048070ff */
[C---:B------:R-:W-:Y:S01]  /*15aa0*/  FMUL.FTZ R37, R43.reuse, R58 ;  /* 0x0000003a2b257220 */ /* 0x040fe20000410000 */
[----:B------:R-:W-:Y:S01]  /*15ab0*/  FFMA.FTZ R14, R6, R14, R7 ;  /* 0x0000000e060e7223 */ /* 0x000fe20000010007 */
[-C--:B------:R-:W-:Y:S01]  /*15ac0*/  FMUL.FTZ R43, R43, R20.reuse ;  /* 0x000000142b2b7220 */ /* 0x080fe20000410000 */
[----:B------:R-:W-:Y:S01]  /*15ad0*/  F2FP.SATFINITE.E4M3.F32.PACK_AB_MERGE_C R7, R52, R65, RZ ;  /* 0x000000413407723e */ /* 0x000fe200048070ff */
[C---:B------:R-:W-:Y:S01]  /*15ae0*/  FFMA.FTZ R6, R4.reuse, R20, -R37 ;  /* 0x0000001404067223 */ /* 0x040fe20000010825 */
[----:B------:R-:W-:Y:S01]  /*15af0*/  F2FP.SATFINITE.E4M3.F32.PACK_AB_MERGE_C R12, R49, R40, RZ ;  /* 0x00000028310c723e */ /* 0x000fe200048070ff */
[----:B------:R-:W-:Y:S01]  /*15b00*/  FFMA.FTZ R43, R4, R58, R43 ;  /* 0x0000003a042b7223 */ /* 0x000fe2000001002b */
[----:B------:R-:W-:Y:S02]  /*15b10*/  F2FP.SATFINITE.E4M3.F32.PACK_AB_MERGE_C R4, R42, R47, RZ ;  /* 0x0000002f2a04723e */ /* 0x000fe400048070ff */
[----:B------:R-:W-:-:S02]  /*15b20*/  F2FP.SATFINITE.E4M3.F32.PACK_AB_MERGE_C R7, R64, R61, R7 ;  /* 0x0000003d4007723e */ /* 0x000fc40004807007 */
[----:B------:R-:W-:Y:S02]  /*15b30*/  F2FP.SATFINITE.E4M3.F32.PACK_AB_MERGE_C R4, R48, R39, R4 ;  /* 0x000000273004723e */ /* 0x000fe40004807004 */
[----:B------:R-:W-:Y:S02]  /*15b40*/  F2FP.SATFINITE.E4M3.F32.PACK_AB_MERGE_C R6, R6, R21, R45 ;  /* 0x000000150606723e */ /* 0x000fe4000480702d */
[----:B------:R-:W-:Y:S02]  /*15b50*/  F2FP.SATFINITE.E4M3.F32.PACK_AB_MERGE_C R15, R50, R55, R15 ;  /* 0x00000037320f723e */ /* 0x000fe4000480700f */
[----:B------:R-:W-:Y:S01]  /*15b60*/  F2FP.SATFINITE.E4M3.F32.PACK_AB_MERGE_C R12, R36, R41, R12 ;  /* 0x00000029240c723e */ /* 0x000fe2000480700c */
[----:B------:R2:W-:Y:S01]  /*15b70*/  STS.128 [R70+0x1e200], R4 ;  /* 0x01e2000446007388 */ /* 0x0005e20000000c00 */
[----:B------:R-:W-:-:S05]  /*15b80*/  F2FP.SATFINITE.E4M3.F32.PACK_AB_MERGE_C R14, R43, R14, R38 ;  /* 0x0000000e2b0e723e */ /* 0x000fca0004807026 */
[----:B------:R2:W-:Y:S02]  /*15b90*/  STS.128 [R3+0x1e200], R12 ;  /* 0x01e2000c03007388 */ /* 0x0005e40000000c00 */
.L_x_580:
[----:B------:R-:W-:Y:S05]  /*15ba0*/  BSYNC B1 ;  /* 0x0000000000017941 */ /* 0x000fea0003800000 */
.L_x_579:
[----:B------:R-:W-:Y:S04]  /*15bb0*/  BSSY B1, `(.L_x_581) ;  /* 0x0000101000017945 */ /* 0x000fe80003800000 */
[----:B------:R-:W-:Y:S05]  /*15bc0*/  @P1 BRA `(.L_x_582) ;  /* 0x0000000c00fc1947 */ /* 0x000fea0003800000 */
[----:B------:R-:W4:Y:S01]  /*15bd0*/  LDL R62, [R1+0x5c] ;  /* 0x00005c00013e7983 */ /* 0x000f220000100800 */
[----:B-12--5:R-:W-:Y:S02]  /*15be0*/  SHF.R.U32.HI R3, RZ, 0x8, R28 ;  /* 0x00000008ff037819 */ /* 0x026fe4000001161c */
[----:B------:R-:W-:Y:S02]  /*15bf0*/  LOP3.LUT R5, R28, 0xff, RZ, 0xc0, !PT ;  /* 0x000000ff1c057812 */ /* 0x000fe400078ec0ff */
[----:B------:R-:W-:Y:S02]  /*15c00*/  LOP3.LUT R4, R3, 0xff, RZ, 0xc0, !PT ;  /* 0x000000ff03047812 */ /* 0x000fe400078ec0ff */
[----:B------:R-:W-:Y:S02]  /*15c10*/  LEA.HI R3, R0, R227, RZ, 0x1c ;  /* 0x000000e300037211 */ /* 0x000fe400078fe0ff */
[----:B------:R-:W-:Y:S02]  /*15c20*/  PRMT R21, R4, 0x7604, R5 ;  /* 0x0000760404157816 */ /* 0x000fe40000000005 */
[----:B------:R-:W-:-:S02]  /*15c30*/  SHF.R.U32.HI R6, RZ, 0x8, R29 ;  /* 0x00000008ff067819 */ /* 0x000fc4000001161d */
[----:B------:R-:W-:Y:S02]  /*15c40*/  SHF.R.S32.HI R4, RZ, 0x1f, R3 ;  /* 0x0000001fff047819 */ /* 0x000fe40000011403 */
[----:B0-----:R-:W-:Y:S02]  /*15c50*/  LOP3.LUT R7, R29, 0xff, RZ, 0xc0, !PT ;  /* 0x000000ff1d077812 */ /* 0x001fe400078ec0ff */
[----:B------:R-:W-:Y:S02]  /*15c60*/  LOP3.LUT R6, R6, 0xff, RZ, 0xc0, !PT ;  /* 0x000000ff06067812 */ /* 0x000fe400078ec0ff */
[----:B------:R-:W-:Y:S01]  /*15c70*/  LEA.HI R4, R4, R3, RZ, 0x2 ;  /* 0x0000000304047211 */ /* 0x000fe200078f10ff */
[----:B------:R-:W-:Y:S01]  /*15c80*/  IMAD.SHL.U32 R3, R3, 0x10, RZ ;  /* 0x0000001003037824 */ /* 0x000fe200078e00ff */
[----:B------:R-:W-:Y:S02]  /*15c90*/  PRMT R37, R6, 0x7604, R7 ;  /* 0x0000760406257816 */ /* 0x000fe40000000007 */
[----:B------:R-:W-:Y:S01]  /*15ca0*/  SHF.R.U32.HI R7, RZ, 0x8, R31 ;  /* 0x00000008ff077819 */ /* 0x000fe2000001161f */
[----:B------:R-:W-:Y:S01]  /*15cb0*/  IMAD.SHL.U32 R4, R4, 0x800, RZ ;  /* 0x0000080004047824 */ /* 0x000fe200078e00ff */
[----:B------:R-:W-:-:S02]  /*15cc0*/  SHF.R.U32.HI R13, RZ, 0x8, R8 ;  /* 0x00000008ff0d7819 */ /* 0x000fc40000011608 */
[----:B------:R-:W-:Y:S02]  /*15cd0*/  LOP3.LUT R3, R69, 0x30, R3, 0xf8, !PT ;  /* 0x0000003045037812 */ /* 0x000fe400078ef803 */
[----:B------:R-:W-:Y:S02]  /*15ce0*/  LOP3.LUT R12, R31, 0xff, RZ, 0xc0, !PT ;  /* 0x000000ff1f0c7812 */ /* 0x000fe400078ec0ff */
[----:B---3--:R-:W-:Y:S02]  /*15cf0*/  LOP3.LUT R14, R8, 0xff, RZ, 0xc0, !PT ;  /* 0x000000ff080e7812 */ /* 0x008fe400078ec0ff */
[----:B------:R-:W-:Y:S02]  /*15d00*/  LOP3.LUT R7, R7, 0xff, RZ, 0xc0, !PT ;  /* 0x000000ff07077812 */ /* 0x000fe400078ec0ff */
[----:B------:R-:W-:Y:S02]  /*15d10*/  LOP3.LUT R13, R13, 0xff, RZ, 0xc0, !PT ;  /* 0x000000ff0d0d7812 */ /* 0x000fe400078ec0ff */
[----:B------:R-:W-:-:S02]  /*15d20*/  LOP3.LUT R3, R3, R68, RZ, 0x3c, !PT ;  /* 0x0000004403037212 */ /* 0x000fc400078e3cff */
[----:B------:R-:W-:Y:S02]  /*15d30*/  LOP3.LUT R4, R4, 0xffffe000, RZ, 0xc0, !PT ;  /* 0xffffe00004047812 */ /* 0x000fe400078ec0ff */
[----:B------:R-:W-:Y:S02]  /*15d40*/  SHF.R.U32.HI R5, RZ, 0x8, R30 ;  /* 0x00000008ff057819 */ /* 0x000fe4000001161e */
[----:B------:R-:W-:Y:S02]  /*15d50*/  PRMT R43, R7, 0x7604, R12 ;  /* 0x00007604072b7816 */ /* 0x000fe4000000000c */
[----:B------:R-:W-:Y:S02]  /*15d60*/  PRMT R47, R13, 0x7604, R14 ;  /* 0x000076040d2f7816 */ /* 0x000fe4000000000e */
[----:B------:R-:W-:Y:S02]  /*15d70*/  IADD3 R3, R3, R67, R4 ;  /* 0x0000004303037210 */ /* 0x000fe40007ffe004 */
[----:B------:R-:W-:-:S02]  /*15d80*/  SHF.R.U32.HI R12, RZ, 0x8, R9 ;  /* 0x00000008ff0c7819 */ /* 0x000fc40000011609 */
[----:B------:R-:W-:Y:S01]  /*15d90*/  SHF.R.U32.HI R14, RZ, 0x8, R10 ;  /* 0x00000008ff0e7819 */ /* 0x000fe2000001160a */
[----:B------:R-:W-:Y:S01]  /*15da0*/  IMAD.IADD R3, R18, 0x1, R3 ;  /* 0x0000000112037824 */ /* 0x000fe200078e0203 */
[----:B------:R-:W-:Y:S02]  /*15db0*/  LOP3.LUT R6, R30, 0xff, RZ, 0xc0, !PT ;  /* 0x000000ff1e067812 */ /* 0x000fe400078ec0ff */
[----:B------:R-:W-:Y:S02]  /*15dc0*/  LOP3.LUT R5, R5, 0xff, RZ, 0xc0, !PT ;  /* 0x000000ff05057812 */ /* 0x000fe400078ec0ff */
[----:B------:R-:W-:Y:S02]  /*15dd0*/  LOP3.LUT R13, R9, 0xff, RZ, 0xc0, !PT ;  /* 0x000000ff090d7812 */ /* 0x000fe400078ec0ff */
[----:B------:R-:W-:Y:S02]  /*15de0*/  LOP3.LUT R15, R10, 0xff, RZ, 0xc0, !PT ;  /* 0x000000ff0a0f7812 */ /* 0x000fe400078ec0ff */
[----:B------:R-:W-:-:S02]  /*15df0*/  LOP3.LUT R12, R12, 0xff, RZ, 0xc0, !PT ;  /* 0x000000ff0c0c7812 */ /* 0x000fc400078ec0ff */
[----:B------:R-:W-:Y:S02]  /*15e00*/  LOP3.LUT R14, R14, 0xff, RZ, 0xc0, !PT ;  /* 0x000000ff0e0e7812 */ /* 0x000fe400078ec0ff */
[----:B------:R-:W-:Y:S02]  /*15e10*/  PRMT R39, R5, 0x7604, R6 ;  /* 0x0000760405277816 */ /* 0x000fe40000000006 */
[----:B------:R-:W-:Y:S02]  /*15e20*/  PRMT R49, R12, 0x7604, R13 ;  /* 0x000076040c317816 */ /* 0x000fe4000000000d */
[----:B------:R-:W-:Y:S02]  /*15e30*/  PRMT R51, R14, 0x7604, R15 ;  /* 0x000076040e337816 */ /* 0x000fe4000000000f */
[----:B------:R-:W0:Y:S01]  /*15e40*/  LDS.128 R12, [R3+0x1e200] ;  /* 0x01e20000030c7984 */ /* 0x000e220000000c00 */
[----:B------:R-:W-:Y:S02]  /*15e50*/  SHF.R.U32.HI R20, RZ, 0x8, R11 ;  /* 0x00000008ff147819 */ /* 0x000fe4000001160b */
[----:B------:R-:W-:-:S02]  /*15e60*/  SHF.R.U32.HI R36, RZ, 0x10, R29 ;  /* 0x00000010ff247819 */ /* 0x000fc4000001161d */
[----:B------:R-:W-:Y:S02]  /*15e70*/  LOP3.LUT R41, R11, 0xff, RZ, 0xc0, !PT ;  /* 0x000000ff0b297812 */ /* 0x000fe400078ec0ff */
[----:B------:R-:W-:Y:S02]  /*15e80*/  LOP3.LUT R20, R20, 0xff, RZ, 0xc0, !PT ;  /* 0x000000ff14147812 */ /* 0x000fe400078ec0ff */
[----:B------:R-:W-:Y:S02]  /*15e90*/  SHF.R.U32.HI R38, RZ, 0x10, R30 ;  /* 0x00000010ff267819 */ /* 0x000fe4000001161e */
[----:B------:R-:W-:Y:S02]  /*15ea0*/  LOP3.LUT R36, R36, 0xff, RZ, 0xc0, !PT ;  /* 0x000000ff24247812 */ /* 0x000fe400078ec0ff */
[----:B------:R-:W-:Y:S02]  /*15eb0*/  PRMT R42, R20, 0x7604, R41 ;  /* 0x00007604142a7816 */ /* 0x000fe40000000029 */
[----:B------:R-:W-:-:S02]  /*15ec0*/  SHF.R.U32.HI R20, RZ, 0x10, R28 ;  /* 0x00000010ff147819 */ /* 0x000fc4000001161c */
[----:B------:R-:W-:Y:S02]  /*15ed0*/  LOP3.LUT R38, R38, 0xff, RZ, 0xc0, !PT ;  /* 0x000000ff26267812 */ /* 0x000fe400078ec0ff */
[----:B------:R-:W-:Y:S02]  /*15ee0*/  PRMT R37, R36, 0x7054, R37 ;  /* 0x0000705424257816 */ /* 0x000fe40000000025 */
        /* <DEDUP_REMOVED lines=8> */
[----:B------:R-:W-:Y:S02]  /*15f70*/  SHF.R.U32.HI R38, RZ, 0x10, R10 ;  /* 0x00000010ff267819 */ /* 0x000fe4000001160a */
[----:B------:R-:W-:-:S02]  /*15f80*/  SHF.R.U32.HI R40, RZ, 0x10, R31 ;  /* 0x00000010ff287819 */ /* 0x000fc4000001161f */
[----:B------:R-:W-:Y:S02]  /*15f90*/  PRMT R49, R36, 0x7054, R49 ;  /* 0x0000705424317816 */ /* 0x000fe40000000031 */
[----:B------:R-:W-:Y:S02]  /*15fa0*/  LOP3.LUT R20, R20, 0xff, RZ, 0xc0, !PT ;  /* 0x000000ff14147812 */ /* 0x000fe400078ec0ff */
[----:B------:R-:W-:Y:S02]  /*15fb0*/  PRMT R53, R39, 0x7054, R42 ;  /* 0x0000705427357816 */ /* 0x000fe4000000002a */
[----:B------:R-:W-:Y:S02]  /*15fc0*/  LOP3.LUT R38, R38, 0xff, RZ, 0xc0, !PT ;  /* 0x000000ff26267812 */ /* 0x000fe400078ec0ff */
[----:B------:R-:W-:Y:S02]  /*15fd0*/  LOP3.LUT R40, R40, 0xff, RZ, 0xc0, !PT ;  /* 0x000000ff28287812 */ /* 0x000fe400078ec0ff */
[----:B------:R-:W-:-:S02]  /*15fe0*/  LOP3.LUT R49, R49, 0xff000000, R9, 0xf8, !PT ;  /* 0xff00000031317812 */ /* 0x000fc400078ef809 */
[----:B------:R-:W-:Y:S02]  /*15ff0*/  LOP3.LUT R39, R37, 0xff000000, R29, 0xf8, !PT ;  /* 0xff00000025277812 */ /* 0x000fe400078ef81d */
[----:B------:R-:W-:Y:S02]  /*16000*/  PRMT R47, R20, 0x7054, R47 ;  /* 0x00007054142f7816 */ /* 0x000fe4000000002f */
[----:B------:R-:W-:Y:S02]  /*16010*/  LOP3.LUT R53, R53, 0xff000000, R11, 0xf8, !PT ;  /* 0xff00000035357812 */ /* 0x000fe400078ef80b */
[----:B------:R-:W-:Y:S02]  /*16020*/  PRMT R51, R38, 0x7054, R51 ;  /* 0x0000705426337816 */ /* 0x000fe40000000033 */
[----:B------:R-:W-:Y:S02]  /*16030*/  PRMT R45, R40, 0x7054, R43 ;  /* 0x00007054282d7816 */ /* 0x000fe4000000002b */
[----:B------:R-:W-:-:S02]  /*16040*/  F2FP.F16.E4M3.UNPACK_B R46, R49 ;  /* 0x00000031ff2e723e */ /* 0x000fc400020006ff */
[----:B------:R-:W-:Y:S02]  /*16050*/  F2FP.F16.E4M3.UNPACK_B R40, R39 ;  /* 0x00000027ff28723e */ /* 0x000fe400020006ff */
[----:B------:R-:W-:Y:S01]  /*16060*/  LOP3.LUT R47, R47, 0xff000000, R8, 0xf8, !PT ;  /* 0xff0000002f2f7812 */ /* 0x000fe200078ef808 */
[----:B------:R-:W-:Y:S01]  /*16070*/  HADD2.F32 R48, -RZ, R46.H0_H0 ;  /* 0x2000002eff307230 */ /* 0x000fe20000004100 */
[----:B------:R-:W-:Y:S01]  /*16080*/  LOP3.LUT R50, R51, 0xff000000, R10, 0xf8, !PT ;  /* 0xff00000033327812 */ /* 0x000fe200078ef80a */
[----:B------:R-:W-:Y:S01]  /*16090*/  HADD2.F32 R42, -RZ, R40.H0_H0 ;  /* 0x20000028ff2a7230 */ /* 0x000fe20000004100 */
[-C--:B0-----:R-:W-:Y:S01]  /*160a0*/  F2FP.F16.E4M3.UNPACK_B R36, R15.reuse ;  /* 0x0000000fff24723e */ /* 0x081fe200020006ff */
[----:B------:R-:W-:Y:S01]  /*160b0*/  HADD2.F32 R51, -RZ, R46.H1_H1 ;  /* 0x3000002eff337230 */ /* 0x000fe20000004100 */
[----:B------:R-:W-:Y:S02]  /*160c0*/  F2FP.F16.E4M3.UNPACK_B R37, R15.H1 ;  /* 0x0000000fff25723e */ /* 0x000fe400030006ff */
[----:B------:R-:W-:-:S02]  /*160d0*/  F2FP.F16.E4M3.UNPACK_B R29, R13.H1 ;  /* 0x0000000dff1d723e */ /* 0x000fc400030006ff */
[----:B------:R-:W-:Y:S02]  /*160e0*/  F2FP.F16.E4M3.UNPACK_B R49, R49.H1 ;  /* 0x00000031ff31723e */ /* 0x000fe400030006ff */
[----:B------:R-:W-:Y:S01]  /*160f0*/  LOP3.LUT R43, R41, 0xff000000, R30, 0xf8, !PT ;  /* 0xff000000292b7812 */ /* 0x000fe200078ef81e */
[----:B------:R-:W-:Y:S01]  /*16100*/  HADD2.F32 R41, -RZ, R40.H1_H1 ;  /* 0x30000028ff297230 */ /* 0x000fe20000004100 */
[----:B------:R-:W-:Y:S02]  /*16110*/  LOP3.LUT R45, R45, 0xff000000, R31, 0xf8, !PT ;  /* 0xff0000002d2d7812 */ /* 0x000fe400078ef81f */
[-C--:B------:R-:W-:Y:S02]  /*16120*/  F2FP.F16.E4M3.UNPACK_B R30, R14.reuse ;  /* 0x0000000eff1e723e */ /* 0x080fe400020006ff */
[----:B------:R-:W-:Y:S02]  /*16130*/  F2FP.F16.E4M3.UNPACK_B R31, R14.H1 ;  /* 0x0000000eff1f723e */ /* 0x000fe400030006ff */
[----:B------:R-:W-:-:S02]  /*16140*/  F2FP.F16.E4M3.UNPACK_B R39, R39.H1 ;  /* 0x00000027ff27723e */ /* 0x000fc400030006ff */
[----:B------:R-:W-:-:S03]  /*16150*/  LOP3.LUT R38, R21, 0xff000000, R28, 0xf8, !PT ;  /* 0xff00000015267812 */ /* 0x000fc600078ef81c */
[--C-:B------:R-:W-:Y:S02]  /*16160*/  HADD2.F32 R40, -RZ, R39.reuse.H0_H0 ;  /* 0x20000027ff287230 */ /* 0x100fe40000004100 */
[----:B------:R-:W-:Y:S01]  /*16170*/  HADD2.F32 R39, -RZ, R39.H1_H1 ;  /* 0x30000027ff277230 */ /* 0x000fe20000004100 */
[----:B----4-:R-:W0:Y:S02]  /*16180*/  LDS.128 R4, [R62+0x1e200] ;  /* 0x01e200003e047984 */ /* 0x010e240000000c00 */
[-C--:B0-----:R-:W-:Y:S02]  /*16190*/  F2FP.F16.E4M3.UNPACK_B R11, R6.reuse ;  /* 0x00000006ff0b723e */ /* 0x081fe400020006ff */
[----:B------:R-:W-:Y:S02]  /*161a0*/  F2FP.F16.E4M3.UNPACK_B R20, R6.H1 ;  /* 0x00000006ff14723e */ /* 0x000fe400030006ff */
[----:B------:R-:W-:Y:S02]  /*161b0*/  F2FP.F16.E4M3.UNPACK_B R6, R13 ;  /* 0x0000000dff06723e */ /* 0x000fe400020006ff */
[----:B------:R-:W-:-:S02]  /*161c0*/  F2FP.F16.E4M3.UNPACK_B R8, R5 ;  /* 0x00000005ff08723e */ /* 0x000fc400020006ff */
[----:B------:R-:W-:Y:S01]  /*161d0*/  F2FP.F16.E4M3.UNPACK_B R10, R5.H1 ;  /* 0x00000005ff0a723e */ /* 0x000fe200030006ff */
[----:B------:R-:W-:Y:S01]  /*161e0*/  HADD2.F32 R5, -RZ, R6.H0_H0 ;  /* 0x20000006ff057230 */ /* 0x000fe20000004100 */
[-C--:B------:R-:W-:Y:S01]  /*161f0*/  F2FP.F16.E4M3.UNPACK_B R21, R7.reuse ;  /* 0x00000007ff15723e */ /* 0x080fe200020006ff */
[----:B------:R-:W-:Y:S01]  /*16200*/  HADD2.F32 R9, -RZ, R8.H0_H0 ;  /* 0x20000008ff097230 */ /* 0x000fe20000004100 */
[----:B------:R-:W-:Y:S01]  /*16210*/  F2FP.F16.E4M3.UNPACK_B R28, R7.H1 ;  /* 0x00000007ff1c723e */ /* 0x000fe200030006ff */
[----:B------:R-:W-:Y:S02]  /*16220*/  HADD2.F32 R14, -RZ, R6.H1_H1 ;  /* 0x30000006ff0e7230 */ /* 0x000fe40000004100 */
[C---:B------:R-:W-:Y:S01]  /*16230*/  FMUL.FTZ R52, R5.reuse, R48 ;  /* 0x0000003005347220 */ /* 0x040fe20000410000 */
[----:B------:R-:W-:Y:S01]  /*16240*/  FMUL.FTZ R15, R5, R42 ;  /* 0x0000002a050f7220 */ /* 0x000fe20000410000 */
[----:B------:R-:W-:Y:S01]  /*16250*/  HADD2.F32 R6, -RZ, R10.H0_H0 ;  /* 0x2000000aff067230 */ /* 0x000fe20000004100 */
[----:B------:R-:W-:Y:S01]  /*16260*/  F2FP.F16.E4M3.UNPACK_B R13, R12 ;  /* 0x0000000cff0d723e */ /* 0x000fe200020006ff */
[C---:B------:R-:W-:Y:S01]  /*16270*/  FFMA.FTZ R5, R9.reuse, R42, -R52 ;  /* 0x0000002a09057223 */ /* 0x040fe20000010834 */
[----:B------:R-:W-:Y:S01]  /*16280*/  FFMA.FTZ R9, R9, R48, R15 ;  /* 0x0000003009097223 */ /* 0x000fe2000001000f */
[----:B------:R-:W-:-:S02]  /*16290*/  HADD2.F32 R42, -RZ, R49.H0_H0 ;  /* 0x20000031ff2a7230 */ /* 0x000fc40000004100 */
[C---:B------:R-:W-:Y:S01]  /*162a0*/  FMUL.FTZ R55, R14.reuse, R51 ;  /* 0x000000330e377220 */ /* 0x040fe20000410000 */
[----:B------:R-:W-:Y:S02]  /*162b0*/  HADD2.F32 R15, -RZ, R29.H0_H0 ;  /* 0x2000001dff0f7230 */ /* 0x000fe40000004100 */
[----:B------:R-:W-:Y:S01]  /*162c0*/  FMUL.FTZ R14, R14, R41 ;  /* 0x000000290e0e7220 */ /* 0x000fe20000410000 */
[----:B------:R-:W-:Y:S01]  /*162d0*/  HADD2.F32 R8, -RZ, R8.H1_H1 ;  /* 0x30000008ff087230 */ /* 0x000fe20000004100 */
[----:B------:R-:W-:Y:S01]  /*162e0*/  F2FP.F16.E4M3.UNPACK_B R12, R12.H1 ;  /* 0x0000000cff0c723e */ /* 0x000fe200030006ff */
[----:B------:R-:W-:Y:S02]  /*162f0*/  HADD2.F32 R49, -RZ, R49.H1_H1 ;  /* 0x30000031ff317230 */ /* 0x000fe40000004100 */
[C---:B------:R-:W-:Y:S01]  /*16300*/  FMUL.FTZ R57, R15.reuse, R42 ;  /* 0x0000002a0f397220 */ /* 0x040fe20000410000 */
[-C--:B------:R-:W-:Y:S01]  /*16310*/  FMUL.FTZ R15, R15, R40.reuse ;  /* 0x000000280f0f7220 */ /* 0x080fe20000410000 */
[----:B------:R-:W-:Y:S01]  /*16320*/  FFMA.FTZ R48, R8, R51, R14 ;  /* 0x0000003308307223 */ /* 0x000fe2000001000e */
[----:B------:R-:W-:Y:S01]  /*16330*/  F2FP.F16.E4M3.UNPACK_B R14, R45 ;  /* 0x0000002dff0e723e */ /* 0x000fe200020006ff */
[----:B------:R-:W-:Y:S01]  /*16340*/  FFMA.FTZ R57, R6, R40, -R57 ;  /* 0x0000002806397223 */ /* 0x000fe20000010839 */
[----:B------:R-:W-:Y:S01]  /*16350*/  F2FP.F16.E4M3.UNPACK_B R40, R53 ;  /* 0x00000035ff28723e */ /* 0x000fe200020006ff */
[----:B------:R-:W-:Y:S01]  /*16360*/  FFMA.FTZ R46, R8, R41, -R55 ;  /* 0x00000029082e7223 */ /* 0x000fe20000010837 */
[----:B------:R-:W-:-:S02]  /*16370*/  HADD2.F32 R29, -RZ, R29.H1_H1 ;  /* 0x3000001dff1d7230 */ /* 0x000fc40000004100 */
[----:B------:R-:W-:Y:S01]  /*16380*/  FFMA.FTZ R42, R6, R42, R15 ;  /* 0x0000002a062a7223 */ /* 0x000fe2000001000f */
[----:B------:R-:W-:Y:S01]  /*16390*/  HADD2.F32 R8, -RZ, R36.H0_H0 ;  /* 0x20000024ff087230 */ /* 0x000fe20000004100 */
[----:B------:R-:W-:Y:S01]  /*163a0*/  F2FP.F16.E4M3.UNPACK_B R53, R53.H1 ;  /* 0x00000035ff35723e */ /* 0x000fe200030006ff */
[----:B------:R-:W-:Y:S02]  /*163b0*/  HADD2.F32 R41, -RZ, R40.H0_H0 ;  /* 0x20000028ff297230 */ /* 0x000fe40000004100 */
[C---:B------:R-:W-:Y:S01]  /*163c0*/  FMUL.FTZ R51, R29.reuse, R49 ;  /* 0x000000311d337220 */ /* 0x040fe20000410000 */
[----:B------:R-:W-:Y:S02]  /*163d0*/  HADD2.F32 R15, -RZ, R14.H0_H0 ;  /* 0x2000000eff0f7230 */ /* 0x000fe40000004100 */
[----:B------:R-:W-:Y:S01]  /*163e0*/  FMUL.FTZ R54, R29, R39 ;  /* 0x000000271d367220 */ /* 0x000fe20000410000 */
[----:B------:R-:W-:Y:S02]  /*163f0*/  HADD2.F32 R10, -RZ, R10.H1_H1 ;  /* 0x3000000aff0a7230 */ /* 0x000fe40000004100 */
[----:B------:R-:W-:Y:S01]  /*16400*/  FMUL.FTZ R29, R8, R41 ;  /* 0x00000029081d7220 */ /* 0x000fe20000410000 */
[----:B------:R-:W-:-:S02]  /*16410*/  HADD2.F32 R6, -RZ, R21.H0_H0 ;  /* 0x20000015ff067230 */ /* 0x000fc40000004100 */
[----:B------:R-:W-:Y:S01]  /*16420*/  FMUL.FTZ R8, R8, R15 ;  /* 0x0000000f08087220 */ /* 0x000fe20000410000 */
[----:B------:R-:W-:Y:S01]  /*16430*/  HADD2.F32 R40, -RZ, R40.H1_H1 ;  /* 0x30000028ff287230 */ /* 0x000fe20000004100 */
[----:B------:R-:W-:Y:S01]  /*16440*/  F2FP.F16.E4M3.UNPACK_B R45, R45.H1 ;  /* 0x0000002dff2d723e */ /* 0x000fe200030006ff */
[----:B------:R-:W-:Y:S02]  /*16450*/  HADD2.F32 R36, -RZ, R36.H1_H1 ;  /* 0x30000024ff247230 */ /* 0x000fe40000004100 */
[C---:B------:R-:W-:Y:S01]  /*16460*/  FFMA.FTZ R52, R10.reuse, R39, -R51 ;  /* 0x000000270a347223 */ /* 0x040fe20000010833 */
[----:B------:R-:W-:Y:S01]  /*16470*/  FFMA.FTZ R49, R10, R49, R54 ;  /* 0x000000310a317223 */ /* 0x000fe20000010036 */
[C---:B------:R-:W-:Y:S01]  /*16480*/  FFMA.FTZ R51, R6.reuse, R15, -R29 ;  /* 0x0000000f06337223 */ /* 0x040fe2000001081d */
[----:B------:R-:W-:Y:S01]  /*16490*/  FFMA.FTZ R54, R6, R41, R8 ;  /* 0x0000002906367223 */ /* 0x000fe20000010008 */
[----:B------:R-:W-:Y:S02]  /*164a0*/  HADD2.F32 R14, -RZ, R14.H1_H1 ;  /* 0x3000000eff0e7230 */ /* 0x000fe40000004100 */
[----:B------:R-:W-:Y:S01]  /*164b0*/  FMUL.FTZ R10, R36, R40 ;  /* 0x00000028240a7220 */ /* 0x000fe20000410000 */
[----:B------:R-:W-:Y:S01]  /*164c0*/  HADD2.F32 R21, -RZ, R21.H1_H1 ;  /* 0x30000015ff157230 */ /* 0x000fe20000004100 */
[----:B------:R-:W-:Y:S01]  /*164d0*/  F2FP.F16.E4M3.UNPACK_B R7, R4 ;  /* 0x00000004ff07723e */ /* 0x000fe200020006ff */
[----:B------:R-:W-:-:S02]  /*164e0*/  HADD2.F32 R29, -RZ, R53.H0_H0 ;  /* 0x20000035ff1d7230 */ /* 0x000fc40000004100 */
[-C--:B------:R-:W-:Y:S01]  /*164f0*/  FMUL.FTZ R39, R36, R14.reuse ;  /* 0x0000000e24277220 */ /* 0x080fe20000410000 */
[----:B------:R-:W-:Y:S02]  /*16500*/  HADD2.F32 R8, -RZ, R37.H0_H0 ;  /* 0x20000025ff087230 */ /* 0x000fe40000004100 */
[C---:B------:R-:W-:Y:S01]  /*16510*/  FFMA.FTZ R56, R21.reuse, R14, -R10 ;  /* 0x0000000e15387223 */ /* 0x040fe2000001080a */
[--C-:B------:R-:W-:Y:S01]  /*16520*/  HADD2.F32 R15, -RZ, R45.reuse.H0_H0 ;  /* 0x2000002dff0f7230 */ /* 0x100fe20000004100 */
[----:B------:R-:W-:Y:S01]  /*16530*/  F2FP.F16.E4M3.UNPACK_B R14, R47.H1 ;  /* 0x0000002fff0e723e */ /* 0x000fe200030006ff */
[----:B------:R-:W-:Y:S02]  /*16540*/  HADD2.F32 R6, -RZ, R28.H0_H0 ;  /* 0x2000001cff067230 */ /* 0x000fe40000004100 */
[C---:B------:R-:W-:Y:S01]  /*16550*/  FMUL.FTZ R41, R8.reuse, R29 ;  /* 0x0000001d08297220 */ /* 0x040fe20000410000 */
[----:B------:R-:W-:Y:S01]  /*16560*/  F2FP.F16.E4M3.UNPACK_B R4, R4.H1 ;  /* 0x00000004ff04723e */ /* 0x000fe200030006ff */
[----:B------:R-:W-:Y:S01]  /*16570*/  FMUL.FTZ R8, R8, R15 ;  /* 0x0000000f08087220 */ /* 0x000fe20000410000 */
[----:B------:R-:W-:Y:S01]  /*16580*/  FFMA.FTZ R55, R21, R40, R39 ;  /* 0x0000002815377223 */ /* 0x000fe20000010027 */
        /* <DEDUP_REMOVED lines=11> */
[----:B------:R-:W-:Y:S02]  /*16640*/  HADD2.F32 R28, -RZ, R28.H1_H1 ;  /* 0x3000001cff1c7230 */ /* 0x000fe40000004100 */
[----:B------:R-:W-:Y:S01]  /*16650*/  FMUL.FTZ R36, R37, R45 ;  /* 0x0000002d25247220 */ /* 0x000fe20000410000 */
[----:B------:R-:W-:-:S02]  /*16660*/  HADD2.F32 R15, -RZ, R10.H0_H0 ;  /* 0x2000000aff0f7230 */ /* 0x000fc40000004100 */
[----:B------:R-:W-:Y:S01]  /*16670*/  FMUL.FTZ R29, R8, R21 ;  /* 0x00000015081d7220 */ /* 0x000fe20000410000 */
[----:B------:R-:W-:Y:S02]  /*16680*/  HADD2.F32 R6, -RZ, R4.H0_H0 ;  /* 0x20000004ff067230 */ /* 0x000fe40000004100 */
[C---:B------:R-:W-:Y:S01]  /*16690*/  FFMA.FTZ R61, R28.reuse, R45, -R39 ;  /* 0x0000002d1c3d7223 */ /* 0x040fe20000010827 */
[----:B------:R-:W-:Y:S01]  /*166a0*/  FFMA.FTZ R60, R28, R53, R36 ;  /* 0x000000351c3c7223 */ /* 0x000fe20000010024 */
[----:B------:R-:W-:Y:S02]  /*166b0*/  HADD2.F32 R12, -RZ, R12.H1_H1 ;  /* 0x3000000cff0c7230 */ /* 0x000fe40000004100 */
[-C--:B------:R-:W-:Y:S01]  /*166c0*/  FMUL.FTZ R8, R8, R15.reuse ;  /* 0x0000000f08087220 */ /* 0x080fe20000410000 */
[----:B------:R-:W-:Y:S01]  /*166d0*/  FFMA.FTZ R28, R6, R15, -R29 ;  /* 0x0000000f061c7223 */ /* 0x000fe2000001081d */
[----:B------:R-:W-:Y:S01]  /*166e0*/  HADD2.F32 R29, -RZ, R14.H1_H1 ;  /* 0x3000000eff1d7230 */ /* 0x000fe20000004100 */
[----:B------:R-:W-:Y:S01]  /*166f0*/  F2FP.SATFINITE.E4M3.F32.PACK_AB_MERGE_C R52, R52, R57, RZ ;  /* 0x000000393434723e */ /* 0x000fe200048070ff */
[----:B------:R-:W-:-:S02]  /*16700*/  HADD2.F32 R15, -RZ, R10.H1_H1 ;  /* 0x3000000aff0f7230 */ /* 0x000fc40000004100 */
[----:B------:R-:W-:Y:S01]  /*16710*/  FFMA.FTZ R36, R6, R21, R8 ;  /* 0x0000001506247223 */ /* 0x000fe20000010008 */
[----:B------:R-:W-:Y:S02]  /*16720*/  HADD2.F32 R4, -RZ, R4.H1_H1 ;  /* 0x30000004ff047230 */ /* 0x000fe40000004100 */
[C---:B------:R-:W-:Y:S01]  /*16730*/  FMUL.FTZ R37, R12.reuse, R29 ;  /* 0x0000001d0c257220 */ /* 0x040fe20000410000 */
[----:B------:R-:W-:Y:S02]  /*16740*/  HADD2.F32 R21, -RZ, R47.H0_H0 ;  /* 0x2000002fff157230 */ /* 0x000fe40000004100 */
[-C--:B------:R-:W-:Y:S01]  /*16750*/  FMUL.FTZ R12, R12, R15.reuse ;  /* 0x0000000f0c0c7220 */ /* 0x080fe20000410000 */
[----:B------:R-:W-:Y:S02]  /*16760*/  HADD2.F32 R6, -RZ, R13.H0_H0 ;  /* 0x2000000dff067230 */ /* 0x000fe40000004100 */
[----:B------:R-:W-:Y:S01]  /*16770*/  FFMA.FTZ R39, R4, R15, -R37 ;  /* 0x0000000f04277223 */ /* 0x000fe20000010825 */
[----:B------:R-:W-:-:S02]  /*16780*/  HADD2.F32 R15, -RZ, R38.H0_H0 ;  /* 0x20000026ff0f7230 */ /* 0x000fc40000004100 */
[----:B------:R-:W-:Y:S01]  /*16790*/  FFMA.FTZ R41, R4, R29, R12 ;  /* 0x0000001d04297223 */ /* 0x000fe2000001000c */
[----:B------:R-:W-:Y:S02]  /*167a0*/  HADD2.F32 R8, -RZ, R47.H1_H1 ;  /* 0x3000002fff087230 */ /* 0x000fe40000004100 */
[C---:B------:R-:W-:Y:S01]  /*167b0*/  FMUL.FTZ R29, R6.reuse, R21 ;  /* 0x00000015061d7220 */ /* 0x040fe20000410000 */
[----:B------:R-:W-:Y:S02]  /*167c0*/  HADD2.F32 R13, -RZ, R13.H1_H1 ;  /* 0x3000000dff0d7230 */ /* 0x000fe40000004100 */
[----:B------:R-:W-:Y:S01]  /*167d0*/  FMUL.FTZ R37, R6, R15 ;  /* 0x0000000f06257220 */ /* 0x000fe20000410000 */
[--C-:B------:R-:W-:Y:S01]  /*167e0*/  HADD2.F32 R4, -RZ, R7.reuse.H0_H0 ;  /* 0x20000007ff047230 */ /* 0x100fe20000004100 */
[----:B------:R-:W-:Y:S01]  /*167f0*/  F2FP.F16.E4M3.UNPACK_B R10, R50.H1 ;  /* 0x00000032ff0a723e */ /* 0x000fe200030006ff */
[----:B------:R-:W-:Y:S02]  /*16800*/  HADD2.F32 R38, -RZ, R38.H1_H1 ;  /* 0x30000026ff267230 */ /* 0x000fe40000004100 */
[----:B------:R-:W-:Y:S01]  /*16810*/  FMUL.FTZ R6, R13, R8 ;  /* 0x000000080d067220 */ /* 0x000fe20000410000 */
[----:B------:R-:W-:-:S02]  /*16820*/  HADD2.F32 R7, -RZ, R7.H1_H1 ;  /* 0x30000007ff077230 */ /* 0x000fc40000004100 */
[C---:B------:R-:W-:Y:S01]  /*16830*/  FFMA.FTZ R29, R4.reuse, R15, -R29 ;  /* 0x0000000f041d7223 */ /* 0x040fe2000001081d */
[----:B------:R-:W-:Y:S01]  /*16840*/  FFMA.FTZ R37, R4, R21, R37 ;  /* 0x0000001504257223 */ /* 0x000fe20000010025 */
[-C--:B------:R-:W-:Y:S01]  /*16850*/  F2FP.F16.E4M3.UNPACK_B R4, R43.reuse.H1 ;  /* 0x0000002bff04723e */ /* 0x080fe200030006ff */
[-C--:B------:R-:W-:Y:S01]  /*16860*/  FMUL.FTZ R15, R13, R38.reuse ;  /* 0x000000260d0f7220 */ /* 0x080fe20000410000 */
[C---:B------:R-:W-:Y:S01]  /*16870*/  FFMA.FTZ R38, R7.reuse, R38, -R6 ;  /* 0x0000002607267223 */ /* 0x040fe20000010806 */
[----:B------:R-:W-:Y:S01]  /*16880*/  HADD2.F32 R13, -RZ, R10.H0_H0 ;  /* 0x2000000aff0d7230 */ /* 0x000fe20000004100 */
[----:B------:R-:W-:Y:S01]  /*16890*/  F2FP.F16.E4M3.UNPACK_B R50, R50 ;  /* 0x00000032ff32723e */ /* 0x000fe200020006ff */
[----:B------:R-:W-:Y:S02]  /*168a0*/  HADD2.F32 R6, -RZ, R31.H0_H0 ;  /* 0x2000001fff067230 */ /* 0x000fe40000004100 */
[----:B------:R-:W-:Y:S01]  /*168b0*/  FFMA.FTZ R12, R7, R8, R15 ;  /* 0x00000008070c7223 */ /* 0x000fe2000001000f */
[--C-:B------:R-:W-:Y:S01]  /*168c0*/  HADD2.F32 R7, -RZ, R4.reuse.H0_H0 ;  /* 0x20000004ff077230 */ /* 0x100fe20000004100 */
[----:B------:R-:W-:Y:S01]  /*168d0*/  F2FP.F16.E4M3.UNPACK_B R43, R43 ;  /* 0x0000002bff2b723e */ /* 0x000fe200020006ff */
[----:B------:R-:W-:-:S02]  /*168e0*/  HADD2.F32 R8, -RZ, R4.H1_H1 ;  /* 0x30000004ff087230 */ /* 0x000fc40000004100 */
[C---:B------:R-:W-:Y:S01]  /*168f0*/  FMUL.FTZ R15, R6.reuse, R13 ;  /* 0x0000000d060f7220 */ /* 0x040fe20000410000 */
[----:B------:R-:W-:Y:S02]  /*16900*/  HADD2.F32 R4, -RZ, R20.H0_H0 ;  /* 0x20000014ff047230 */ /* 0x000fe40000004100 */
[-C--:B------:R-:W-:Y:S01]  /*16910*/  FMUL.FTZ R21, R6, R7.reuse ;  /* 0x0000000706157220 */ /* 0x080fe20000410000 */
[----:B------:R-:W-:Y:S01]  /*16920*/  HADD2.F32 R10, -RZ, R10.H1_H1 ;  /* 0x3000000aff0a7230 */ /* 0x000fe20000004100 */
[----:B------:R-:W-:Y:S01]  /*16930*/  F2FP.SATFINITE.E4M3.F32.PACK_AB_MERGE_C R42, R49, R42, RZ ;  /* 0x0000002a312a723e */ /* 0x000fe200048070ff */
[----:B------:R-:W-:Y:S02]  /*16940*/  HADD2.F32 R31, -RZ, R31.H1_H1 ;  /* 0x3000001fff1f7230 */ /* 0x000fe40000004100 */
[----:B------:R-:W-:Y:S01]  /*16950*/  FFMA.FTZ R40, R4, R7, -R15 ;  /* 0x0000000704287223 */ /* 0x000fe2000001080f */
[----:B------:R-:W-:Y:S01]  /*16960*/  HADD2.F32 R20, -RZ, R20.H1_H1 ;  /* 0x30000014ff147230 */ /* 0x000fe20000004100 */
[----:B------:R-:W-:Y:S01]  /*16970*/  F2FP.SATFINITE.E4M3.F32.PACK_AB_MERGE_C R5, R46, R5, R52 ;  /* 0x000000052e05723e */ /* 0x000fe20004807034 */
[----:B------:R-:W-:-:S02]  /*16980*/  HADD2.F32 R6, -RZ, R30.H0_H0 ;  /* 0x2000001eff067230 */ /* 0x000fc40000004100 */
[C---:B------:R-:W-:Y:S01]  /*16990*/  FMUL.FTZ R7, R31.reuse, R10 ;  /* 0x0000000a1f077220 */ /* 0x040fe20000410000 */
[-C--:B------:R-:W-:Y:S01]  /*169a0*/  FMUL.FTZ R15, R31, R8.reuse ;  /* 0x000000081f0f7220 */ /* 0x080fe20000410000 */
[----:B------:R-:W-:Y:S01]  /*169b0*/  FFMA.FTZ R31, R4, R13, R21 ;  /* 0x0000000d041f7223 */ /* 0x000fe20000010015 */
[--C-:B------:R-:W-:Y:S02]  /*169c0*/  HADD2.F32 R13, -RZ, R50.reuse.H0_H0 ;  /* 0x20000032ff0d7230 */ /* 0x100fe40000004100 */
[C---:B------:R-:W-:Y:S01]  /*169d0*/  FFMA.FTZ R45, R20.reuse, R8, -R7 ;  /* 0x00000008142d7223 */ /* 0x040fe20000010807 */
[----:B------:R-:W-:Y:S02]  /*169e0*/  HADD2.F32 R7, -RZ, R43.H0_H0 ;  /* 0x2000002bff077230 */ /* 0x000fe40000004100 */
[----:B------:R-:W-:Y:S01]  /*169f0*/  FFMA.FTZ R20, R20, R10, R15 ;  /* 0x0000000a14147223 */ /* 0x000fe2000001000f */
[----:B------:R-:W-:Y:S02]  /*16a00*/  HADD2.F32 R50, -RZ, R50.H1_H1 ;  /* 0x30000032ff327230 */ /* 0x000fe40000004100 */
[----:B------:R-:W-:Y:S01]  /*16a10*/  FMUL.FTZ R15, R6, R13 ;  /* 0x0000000d060f7220 */ /* 0x000fe20000410000 */
[----:B------:R-:W-:-:S02]  /*16a20*/  HADD2.F32 R30, -RZ, R30.H1_H1 ;  /* 0x3000001eff1e7230 */ /* 0x000fc40000004100 */
[----:B------:R-:W-:Y:S01]  /*16a30*/  FMUL.FTZ R8, R6, R7 ;  /* 0x0000000706087220 */ /* 0x000fe20000410000 */
[----:B------:R-:W-:Y:S01]  /*16a40*/  HADD2.F32 R43, -RZ, R43.H1_H1 ;  /* 0x3000002bff2b7230 */ /* 0x000fe20000004100 */
[----:B------:R-:W-:Y:S01]  /*16a50*/  F2FP.SATFINITE.E4M3.F32.PACK_AB_MERGE_C R40, R45, R40, RZ ;  /* 0x000000282d28723e */ /* 0x000fe200048070ff */
[--C-:B------:R-:W-:Y:S02]  /*16a60*/  HADD2.F32 R4, -RZ, R11.reuse.H0_H0 ;  /* 0x2000000bff047230 */ /* 0x100fe40000004100 */
[CC--:B------:R-:W-:Y:S01]  /*16a70*/  FMUL.FTZ R14, R30.reuse, R50.reuse ;  /* 0x000000321e0e7220 */ /* 0x0c0fe20000410000 */
[----:B------:R-:W-:Y:S02]  /*16a80*/  HADD2.F32 R11, -RZ, R11.H1_H1 ;  /* 0x3000000bff0b7230 */ /* 0x000fe40000004100 */
[----:B------:R-:W-:Y:S01]  /*16a90*/  FMUL.FTZ R21, R30, R43 ;  /* 0x0000002b1e157220 */ /* 0x000fe20000410000 */
[----:B------:R-:W-:Y:S01]  /*16aa0*/  F2FP.SATFINITE.E4M3.F32.PACK_AB_MERGE_C R20, R20, R31, RZ ;  /* 0x0000001f1414723e */ /* 0x000fe200048070ff */
        /* <DEDUP_REMOVED lines=11> */
[----:B------:R-:W-:Y:S02]  /*16b60*/  F2FP.SATFINITE.E4M3.F32.PACK_AB_MERGE_C R9, R48, R9, R42 ;  /* 0x000000093009723e */ /* 0x000fe4000480702a */
[----:B------:R-:W-:Y:S01]  /*16b70*/  F2FP.SATFINITE.E4M3.F32.PACK_AB_MERGE_C R11, R55, R54, R11 ;  /* 0x00000036370b723e */ /* 0x000fe2000480700b */
[----:B------:R4:W-:Y:S01]  /*16b80*/  STS.128 [R62+0x1e200], R4 ;  /* 0x01e200043e007388 */ /* 0x0009e20000000c00 */
[----:B------:R-:W-:Y:S02]  /*16b90*/  F2FP.SATFINITE.E4M3.F32.PACK_AB_MERGE_C R8, R12, R37, R8 ;  /* 0x000000250c08723e */ /* 0x000fe40004807008 */
[----:B------:R-:W-:-:S05]  /*16ba0*/  F2FP.SATFINITE.E4M3.F32.PACK_AB_MERGE_C R10, R21, R10, R20 ;  /* 0x0000000a150a723e */ /* 0x000fca0004807014 */
[----:B------:R4:W-:Y:S02]  /*16bb0*/  STS.128 [R3+0x1e200], R8 ;  /* 0x01e2000803007388 */ /* 0x0009e40000000c00 */
.L_x_582:
[----:B------:R-:W-:Y:S05]  /*16bc0*/  BSYNC B1 ;  /* 0x0000000000017941 */ /* 0x000fea0003800000 */
.L_x_581:
[----:B------:R-:W-:Y:S05]  /*16bd0*/  @P2 BRA `(.L_x_563) ;  /* 0x0000000c00e02947 */ /* 0x000fea0003800000 */
[----:B-12-4-:R-:W2:Y:S04]  /*16be0*/  LDL R3, [R1] ;  /* 0x0000000001037983 */ /* 0x016ea80000100800 */
[----:B------:R-:W4:Y:S01]  /*16bf0*/  LDL R53, [R1+0x58] ;  /* 0x0000580001357983 */ /* 0x000f220000100800 */
[----:B-----5:R-:W-:Y:S02]  /*16c00*/  SHF.R.U32.HI R4, RZ, 0x8, R32 ;  /* 0x00000008ff047819 */ /* 0x020fe40000011620 */
[----:B------:R-:W-:Y:S02]  /*16c10*/  SHF.R.U32.HI R6, RZ, 0x8, R33 ;  /* 0x00000008ff067819 */ /* 0x000fe40000011621 */
[----:B------:R-:W-:Y:S02]  /*16c20*/  LOP3.LUT R4, R4, 0xff, RZ, 0xc0, !PT ;  /* 0x000000ff04047812 */ /* 0x000fe400078ec0ff */
[----:B------:R-:W-:-:S02]  /*16c30*/  SHF.R.U32.HI R8, RZ, 0x8, R34 ;  /* 0x00000008ff087819 */ /* 0x000fc40000011622 */
[----:B------:R-:W-:Y:S02]  /*16c40*/  LOP3.LUT R5, R33, 0xff, RZ, 0xc0, !PT ;  /* 0x000000ff21057812 */ /* 0x000fe400078ec0ff */
[----:B0-----:R-:W-:Y:S02]  /*16c50*/  LOP3.LUT R7, R34, 0xff, RZ, 0xc0, !PT ;  /* 0x000000ff22077812 */ /* 0x001fe400078ec0ff */
[----:B------:R-:W-:Y:S02]  /*16c60*/  LOP3.LUT R6, R6, 0xff, RZ, 0xc0, !PT ;  /* 0x000000ff06067812 */ /* 0x000fe400078ec0ff */
[----:B------:R-:W-:Y:S02]  /*16c70*/  LOP3.LUT R8, R8, 0xff, RZ, 0xc0, !PT ;  /* 0x000000ff08087812 */ /* 0x000fe400078ec0ff */
[----:B------:R-:W-:Y:S02]  /*16c80*/  PRMT R12, R6, 0x7604, R5 ;  /* 0x00007604060c7816 */ /* 0x000fe40000000005 */
[----:B------:R-:W-:-:S02]  /*16c90*/  PRMT R15, R8, 0x7604, R7 ;  /* 0x00007604080f7816 */ /* 0x000fc40000000007 */
[----:B------:R-:W-:Y:S02]  /*16ca0*/  SHF.R.U32.HI R5, RZ, 0x8, R35 ;  /* 0x00000008ff057819 */ /* 0x000fe40000011623 */
[----:B------:R-:W-:Y:S02]  /*16cb0*/  SHF.R.U32.HI R7, RZ, 0x8, R24 ;  /* 0x00000008ff077819 */ /* 0x000fe40000011618 */
[----:B------:R-:W-:Y:S02]  /*16cc0*/  SHF.R.U32.HI R8, RZ, 0x8, R25 ;  /* 0x00000008ff087819 */ /* 0x000fe40000011619 */
[----:B------:R-:W-:Y:S02]  /*16cd0*/  LOP3.LUT R6, R24, 0xff, RZ, 0xc0, !PT ;  /* 0x000000ff18067812 */ /* 0x000fe400078ec0ff */
[----:B------:R-:W-:Y:S02]  /*16ce0*/  LOP3.LUT R5, R5, 0xff, RZ, 0xc0, !PT ;  /* 0x000000ff05057812 */ /* 0x000fe400078ec0ff */
[----:B------:R-:W-:-:S02]  /*16cf0*/  LOP3.LUT R7, R7, 0xff, RZ, 0xc0, !PT ;  /* 0x000000ff07077812 */ /* 0x000fc400078ec0ff */
[----:B------:R-:W-:Y:S02]  /*16d00*/  SHF.R.U32.HI R31, RZ, 0x8, R27 ;  /* 0x00000008ff1f7819 */ /* 0x000fe4000001161b */
[----:B------:R-:W-:Y:S02]  /*16d10*/  PRMT R29, R7, 0x7604, R6 ;  /* 0x00007604071d7816 */ /* 0x000fe40000000006 */
[----:B------:R-:W-:Y:S02]  /*16d20*/  LOP3.LUT R20, R25, 0xff, RZ, 0xc0, !PT ;  /* 0x000000ff19147812 */ /* 0x000fe400078ec0ff */
[----:B------:R-:W-:Y:S02]  /*16d30*/  LOP3.LUT R30, R27, 0xff, RZ, 0xc0, !PT ;  /* 0x000000ff1b1e7812 */ /* 0x000fe400078ec0ff */
[----:B------:R-:W-:Y:S02]  /*16d40*/  LOP3.LUT R31, R31, 0xff, RZ, 0xc0, !PT ;  /* 0x000000ff1f1f7812 */ /* 0x000fe400078ec0ff */
[----:B------:R-:W-:-:S02]  /*16d50*/  SHF.R.U32.HI R28, RZ, 0x8, R26 ;  /* 0x00000008ff1c7819 */ /* 0x000fc4000001161a */
[----:B------:R-:W-:Y:S02]  /*16d60*/  PRMT R30, R31, 0x7604, R30 ;  /* 0x000076041f1e7816 */ /* 0x000fe4000000001e */
[----:B------:R-:W-:Y:S02]  /*16d70*/  SHF.R.U32.HI R31, RZ, 0x10, R25 ;  /* 0x00000010ff1f7819 */ /* 0x000fe40000011619 */
[----:B------:R-:W-:Y:S02]  /*16d80*/  SHF.R.U32.HI R41, RZ, 0x10, R27 ;  /* 0x00000010ff297819 */ /* 0x000fe4000001161b */
[----:B------:R-:W-:Y:S01]  /*16d90*/  LOP3.LUT R21, R26, 0xff, RZ, 0xc0, !PT ;  /* 0x000000ff1a157812 */ /* 0x000fe200078ec0ff */
[----:B------:R-:W-:Y:S01]  /*16da0*/  IMAD.U32 R31, R31, 0x10000, RZ ;  /* 0x000100001f1f7824 */ /* 0x000fe200078e00ff */
[----:B------:R-:W-:Y:S02]  /*16db0*/  LOP3.LUT R28, R28, 0xff, RZ, 0xc0, !PT ;  /* 0x000000ff1c1c7812 */ /* 0x000fe400078ec0ff */
[----:B------:R-:W-:-:S02]  /*16dc0*/  SHF.L.U32 R41, R41, 0x10, RZ ;  /* 0x0000001029297819 */ /* 0x000fc400000006ff */
[----:B------:R-:W-:Y:S02]  /*16dd0*/  PRMT R39, R28, 0x7604, R21 ;  /* 0x000076041c277816 */ /* 0x000fe40000000015 */
[----:B------:R-:W-:Y:S02]  /*16de0*/  SHF.R.U32.HI R21, RZ, 0x10, R35 ;  /* 0x00000010ff157819 */ /* 0x000fe40000011623 */
[----:B------:R-:W-:Y:S02]  /*16df0*/  LOP3.LUT R41, R30, 0xff0000, R41, 0xf8, !PT ;  /* 0x00ff00001e297812 */ /* 0x000fe400078ef829 */
[----:B------:R-:W-:Y:S01]  /*16e00*/  LOP3.LUT R29, R29, 0xff0000, R24, 0xf8, !PT ;  /* 0x00ff00001d1d7812 */ /* 0x000fe200078ef818 */
[----:B------:R-:W-:Y:S01]  /*16e10*/  IMAD.U32 R21, R21, 0x10000, RZ ;  /* 0x0001000015157824 */ /* 0x000fe200078e00ff */
[----:B------:R-:W-:Y:S02]  /*16e20*/  LOP3.LUT R41, R41, 0xff000000, R27, 0xf8, !PT ;  /* 0xff00000029297812 */ /* 0x000fe400078ef81b */
[----:B------:R-:W-:-:S02]  /*16e30*/  LOP3.LUT R15, R15, 0xff0000, R34, 0xf8, !PT ;  /* 0x00ff00000f0f7812 */ /* 0x000fc400078ef822 */
[----:B------:R-:W-:Y:S02]  /*16e40*/  LOP3.LUT R39, R39, 0xff0000, R26, 0xf8, !PT ;  /* 0x00ff000027277812 */ /* 0x000fe400078ef81a */
[----:B------:R-:W-:Y:S02]  /*16e50*/  LOP3.LUT R30, R15, 0xff000000, R34, 0xf8, !PT ;  /* 0xff0000000f1e7812 */ /* 0x000fe400078ef822 */
[----:B------:R-:W-:Y:S02]  /*16e60*/  LOP3.LUT R39, R39, 0xff000000, R26, 0xf8, !PT ;  /* 0xff00000027277812 */ /* 0x000fe400078ef81a */
[----:B--2---:R-:W-:Y:S02]  /*16e70*/  LEA.HI R0, R0, R3, RZ, 0x1c ;  /* 0x0000000300007211 */ /* 0x004fe400078fe0ff */
[----:B------:R-:W-:-:S04]  /*16e80*/  LOP3.LUT R3, R32, 0xff, RZ, 0xc0, !PT ;  /* 0x000000ff20037812 */ /* 0x000fc800078ec0ff */
[----:B------:R-:W-:Y:S02]  /*16e90*/  PRMT R13, R4, 0x7604, R3 ;  /* 0x00007604040d7816 */ /* 0x000fe40000000003 */
[----:B------:R-:W-:Y:S02]  /*16ea0*/  SHF.R.S32.HI R3, RZ, 0x1f, R0 ;  /* 0x0000001fff037819 */ /* 0x000fe40000011400 */
[----:B------:R-:W-:Y:S02]  /*16eb0*/  LOP3.LUT R4, R35, 0xff, RZ, 0xc0, !PT ;  /* 0x000000ff23047812 */ /* 0x000fe400078ec0ff */
[----:B------:R-:W-:Y:S01]  /*16ec0*/  LEA.HI R3, R3, R0, RZ, 0x2 ;  /* 0x0000000003037211 */ /* 0x000fe200078f10ff */
[----:B------:R-:W-:Y:S01]  /*16ed0*/  IMAD.SHL.U32 R0, R0, 0x10, RZ ;  /* 0x0000001000007824 */ /* 0x000fe200078e00ff */
[----:B---3--:R-:W-:Y:S02]  /*16ee0*/  PRMT R14, R5, 0x7604, R4 ;  /* 0x00007604050e7816 */ /* 0x008fe40000000004 */
[----:B------:R-:W-:Y:S01]  /*16ef0*/  SHF.L.U32 R3, R3, 0xb, RZ ;  /* 0x0000000b03037819 */ /* 0x000fe200000006ff */
[----:B----4-:R-:W0:Y:S01]  /*16f00*/  LDS.128 R4, [R53+0x1e200] ;  /* 0x01e2000035047984 */ /* 0x010e220000000c00 */
[----:B------:R-:W-:-:S02]  /*16f10*/  LOP3.LUT R0, R69, 0x30, R0, 0xf8, !PT ;  /* 0x0000003045007812 */ /* 0x000fc400078ef800 */
[----:B------:R-:W-:Y:S02]  /*16f20*/  LOP3.LUT R3, R3, 0xffffe000, RZ, 0xc0, !PT ;  /* 0xffffe00003037812 */ /* 0x000fe400078ec0ff */
[----:B------:R-:W-:Y:S02]  /*16f30*/  LOP3.LUT R0, R0, R68, RZ, 0x3c, !PT ;  /* 0x0000004400007212 */ /* 0x000fe400078e3cff */
[--C-:B------:R-:W-:Y:S02]  /*16f40*/  LOP3.LUT R13, R13, 0xff0000, R32.reuse, 0xf8, !PT ;  /* 0x00ff00000d0d7812 */ /* 0x100fe400078ef820 */
[----:B------:R-:W-:Y:S02]  /*16f50*/  IADD3 R3, R0, R67, R3 ;  /* 0x0000004300037210 */ /* 0x000fe40007ffe003 */
[----:B------:R-:W-:Y:S02]  /*16f60*/  LOP3.LUT R28, R13, 0xff000000, R32, 0xf8, !PT ;  /* 0xff0000000d1c7812 */ /* 0x000fe400078ef820 */
[----:B------:R-:W-:Y:S01]  /*16f70*/  LOP3.LUT R21, R14, 0xff0000, R21, 0xf8, !PT ;  /* 0x00ff00000e157812 */ /* 0x000fe200078ef815 */
[----:B------:R-:W-:Y:S01]  /*16f80*/  IMAD.IADD R0, R18, 0x1, R3 ;  /* 0x0000000112007824 */ /* 0x000fe200078e0203 */
[----:B------:R-:W-:-:S02]  /*16f90*/  LOP3.LUT R3, R8, 0xff, RZ, 0xc0, !PT ;  /* 0x000000ff08037812 */ /* 0x000fc400078ec0ff */
[----:B------:R-:W-:Y:S02]  /*16fa0*/  LOP3.LUT R34, R21, 0xff000000, R35, 0xf8, !PT ;  /* 0xff00000015227812 */ /* 0x000fe400078ef823 */
[----:B------:R-:W1:Y:S01]  /*16fb0*/  LDS.128 R8, [R0+0x1e200] ;  /* 0x01e2000000087984 */ /* 0x000e620000000c00 */
[----:B------:R-:W-:Y:S02]  /*16fc0*/  PRMT R20, R3, 0x7604, R20 ;  /* 0x0000760403147816 */ /* 0x000fe40000000014 */
[----:B------:R-:W-:Y:S02]  /*16fd0*/  SHF.R.U32.HI R3, RZ, 0x10, R33 ;  /* 0x00000010ff037819 */ /* 0x000fe40000011621 */
[----:B------:R-:W-:Y:S02]  /*16fe0*/  LOP3.LUT R37, R20, 0xff0000, R31, 0xf8, !PT ;  /* 0x00ff000014257812 */ /* 0x000fe400078ef81f */
[----:B------:R-:W-:Y:S01]  /*16ff0*/  LOP3.LUT R31, R29, 0xff000000, R24, 0xf8, !PT ;  /* 0xff0000001d1f7812 */ /* 0x000fe200078ef818 */
[----:B------:R-:W-:Y:S01]  /*17000*/  IMAD.U32 R3, R3, 0x10000, RZ ;  /* 0x0001000003037824 */ /* 0x000fe200078e00ff */
[----:B------:R-:W-:-:S04]  /*17010*/  LOP3.LUT R37, R37, 0xff000000, R25, 0xf8, !PT ;  /* 0xff00000025257812 */ /* 0x000fc800078ef819 */
[----:B------:R-:W-:-:S04]  /*17020*/  LOP3.LUT R3, R12, 0xff0000, R3, 0xf8, !PT ;  /* 0x00ff00000c037812 */ /* 0x000fc800078ef803 */
[----:B------:R-:W-:Y:S02]  /*17030*/  LOP3.LUT R32, R3, 0xff000000, R33, 0xf8, !PT ;  /* 0xff00000003207812 */ /* 0x000fe400078ef821 */
[----:B------:R-:W-:Y:S02]  /*17040*/  F2FP.F16.E4M3.UNPACK_B R33, R37 ;  /* 0x00000025ff21723e */ /* 0x000fe400020006ff */
[----:B------:R-:W-:Y:S02]  /*17050*/  F2FP.F16.E4M3.UNPACK_B R27, R32 ;  /* 0x00000020ff1b723e */ /* 0x000fe400020006ff */
[----:B0-----:R-:W-:Y:S01]  /*17060*/  F2FP.F16.E4M3.UNPACK_B R12, R5 ;  /* 0x00000005ff0c723e */ /* 0x001fe200020006ff */
[----:B------:R-:W-:Y:S01]  /*17070*/  HADD2.F32 R35, -RZ, R33.H0_H0 ;  /* 0x20000021ff237230 */ /* 0x000fe20000004100 */
[-C--:B------:R-:W-:Y:S01]  /*17080*/  F2FP.F16.E4M3.UNPACK_B R14, R7.reuse ;  /* 0x00000007ff0e723e */ /* 0x080fe200020006ff */
[----:B------:R-:W-:Y:S01]  /*17090*/  HADD2.F32 R29, -RZ, R27.H0_H0 ;  /* 0x2000001bff1d7230 */ /* 0x000fe20000004100 */
[----:B------:R-:W-:Y:S01]  /*170a0*/  F2FP.F16.E4M3.UNPACK_B R15, R7.H1 ;  /* 0x00000007ff0f723e */ /* 0x000fe200030006ff */
[----:B------:R-:W-:Y:S01]  /*170b0*/  HADD2.F32 R33, -RZ, R33.H1_H1 ;  /* 0x30000021ff217230 */ /* 0x000fe20000004100 */
[-C--:B------:R-:W-:Y:S01]  /*170c0*/  F2FP.F16.E4M3.UNPACK_B R7, R6.reuse ;  /* 0x00000006ff07723e */ /* 0x080fe200020006ff */
[----:B------:R-:W-:Y:S01]  /*170d0*/  HADD2.F32 R27, -RZ, R27.H1_H1 ;  /* 0x3000001bff1b7230 */ /* 0x000fe20000004100 */
[----:B------:R-:W-:Y:S01]  /*170e0*/  F2FP.F16.E4M3.UNPACK_B R13, R6.H1 ;  /* 0x00000006ff0d723e */ /* 0x000fe200030006ff */
[--C-:B------:R-:W-:Y:S01]  /*170f0*/  HADD2.F32 R6, -RZ, R12.reuse.H0_H0 ;  /* 0x2000000cff067230 */ /* 0x100fe20000004100 */
[----:B------:R-:W-:Y:S01]  /*17100*/  F2FP.F16.E4M3.UNPACK_B R37, R37.H1 ;  /* 0x00000025ff25723e */ /* 0x000fe200030006ff */
[----:B------:R-:W-:Y:S01]  /*17110*/  HADD2.F32 R12, -RZ, R12.H1_H1 ;  /* 0x3000000cff0c7230 */ /* 0x000fe20000004100 */
[----:B------:R-:W-:-:S02]  /*17120*/  F2FP.F16.E4M3.UNPACK_B R5, R5.H1 ;  /* 0x00000005ff05723e */ /* 0x000fc400030006ff */
[----:B------:R-:W-:Y:S02]  /*17130*/  F2FP.F16.E4M3.UNPACK_B R32, R32.H1 ;  /* 0x00000020ff20723e */ /* 0x000fe400030006ff */
[----:B------:R-:W-:Y:S02]  /*17140*/  F2FP.F16.E4M3.UNPACK_B R3, R4 ;  /* 0x00000004ff03723e */ /* 0x000fe400020006ff */
[-C--:B-1----:R-:W-:Y:S02]  /*17150*/  F2FP.F16.E4M3.UNPACK_B R20, R9.reuse ;  /* 0x00000009ff14723e */ /* 0x082fe400020006ff */
[----:B------:R-:W-:Y:S02]  /*17160*/  F2FP.F16.E4M3.UNPACK_B R21, R9.H1 ;  /* 0x00000009ff15723e */ /* 0x000fe400030006ff */
[-C--:B------:R-:W-:Y:S01]  /*17170*/  F2FP.F16.E4M3.UNPACK_B R25, R11.reuse ;  /* 0x0000000bff19723e */ /* 0x080fe200020006ff */
[--C-:B------:R-:W-:Y:S01]  /*17180*/  HADD2.F32 R24, -RZ, R20.reuse.H0_H0 ;  /* 0x20000014ff187230 */ /* 0x100fe20000004100 */
[----:B------:R-:W-:Y:S01]  /*17190*/  F2FP.F16.E4M3.UNPACK_B R26, R11.H1 ;  /* 0x0000000bff1a723e */ /* 0x000fe200030006ff */
[----:B------:R-:W-:Y:S01]  /*171a0*/  HADD2.F32 R20, -RZ, R20.H1_H1 ;  /* 0x30000014ff147230 */ /* 0x000fe20000004100 */
[----:B------:R-:W-:-:S02]  /*171b0*/  F2FP.F16.E4M3.UNPACK_B R11, R10 ;  /* 0x0000000aff0b723e */ /* 0x000fc400020006ff */
[C---:B------:R-:W-:Y:S01]  /*171c0*/  FMUL.FTZ R36, R24.reuse, R29 ;  /* 0x0000001d18247220 */ /* 0x040fe20000410000 */
[-C--:B------:R-:W-:Y:S01]  /*171d0*/  FMUL.FTZ R43, R24, R35.reuse ;  /* 0x00000023182b7220 */ /* 0x080fe20000410000 */
[----:B------:R-:W-:Y:S01]  /*171e0*/  F2FP.F16.E4M3.UNPACK_B R24, R10.H1 ;  /* 0x0000000aff18723e */ /* 0x000fe200030006ff */
[----:B------:R-:W-:Y:S02]  /*171f0*/  HADD2.F32 R10, -RZ, R21.H0_H0 ;  /* 0x20000015ff0a7230 */ /* 0x000fe40000004100 */
[C---:B------:R-:W-:Y:S01]  /*17200*/  FFMA.FTZ R36, R6.reuse, R35, R36 ;  /* 0x0000002306247223 */ /* 0x040fe20000010024 */
[----:B------:R-:W-:Y:S02]  /*17210*/  HADD2.F32 R35, -RZ, R37.H0_H0 ;  /* 0x20000025ff237230 */ /* 0x000fe40000004100 */
[----:B------:R-:W-:Y:S01]  /*17220*/  FFMA.FTZ R43, R6, R29, -R43 ;  /* 0x0000001d062b7223 */ /* 0x000fe2000001082b */
[----:B------:R-:W-:Y:S02]  /*17230*/  HADD2.F32 R29, -RZ, R32.H0_H0 ;  /* 0x20000020ff1d7230 */ /* 0x000fe40000004100 */
[----:B------:R-:W-:Y:S01]  /*17240*/  FMUL.FTZ R45, R20, R33 ;  /* 0x00000021142d7220 */ /* 0x000fe20000410000 */
[----:B------:R-:W-:-:S02]  /*17250*/  HADD2.F32 R6, -RZ, R5.H0_H0 ;  /* 0x20000005ff067230 */ /* 0x000fc40000004100 */
[----:B------:R-:W-:Y:S01]  /*17260*/  FMUL.FTZ R47, R10, R35 ;  /* 0x000000230a2f7220 */ /* 0x000fe20000410000 */
[----:B------:R-:W-:Y:S01]  /*17270*/  FMUL.FTZ R20, R20, R27 ;  /* 0x0000001b14147220 */ /* 0x000fe20000410000 */
[----:B------:R-:W-:Y:S01]  /*17280*/  FMUL.FTZ R10, R10, R29 ;  /* 0x0000001d0a0a7220 */ /* 0x000fe20000410000 */
[----:B------:R-:W-:Y:S01]  /*17290*/  FFMA.FTZ R38, R12, R27, -R45 ;  /* 0x0000001b0c267223 */ /* 0x000fe2000001082d */
[----:B------:R-:W-:Y:S01]  /*172a0*/  FFMA.FTZ R47, R6, R29, -R47 ;  /* 0x0000001d062f7223 */ /* 0x000fe2000001082f */
[----:B------:R-:W-:Y:S01]  /*172b0*/  FFMA.FTZ R45, R12, R33, R20 ;  /* 0x000000210c2d7223 */ /* 0x000fe20000010014 */
[----:B------:R-:W-:Y:S01]  /*172c0*/  F2FP.F16.E4M3.UNPACK_B R29, R41 ;  /* 0x00000029ff1d723e */ /* 0x000fe200020006ff */
[----:B------:R-:W-:Y:S01]  /*172d0*/  FFMA.FTZ R35, R6, R35, R10 ;  /* 0x0000002306237223 */ /* 0x000fe2000001000a */
[-C--:B------:R-:W-:Y:S01]  /*172e0*/  F2FP.F16.E4M3.UNPACK_B R12, R34.reuse ;  /* 0x00000022ff0c723e */ /* 0x080fe200020006ff */
[----:B------:R-:W-:Y:S01]  /*172f0*/  HADD2.F32 R20, -RZ, R37.H1_H1 ;  /* 0x30000025ff147230 */ /* 0x000fe20000004100 */
[----:B------:R-:W-:Y:S01]  /*17300*/  F2FP.F16.E4M3.UNPACK_B R41, R41.H1 ;  /* 0x00000029ff29723e */ /* 0x000fe200030006ff */
[----:B------:R-:W-:Y:S01]  /*17310*/  HADD2.F32 R21, -RZ, R21.H1_H1 ;  /* 0x30000015ff157230 */ /* 0x000fe20000004100 */
[----:B------:R-:W-:Y:S01]  /*17320*/  F2FP.F16.E4M3.UNPACK_B R34, R34.H1 ;  /* 0x00000022ff22723e */ /* 0x000fe200030006ff */
[----:B------:R-:W-:Y:S01]  /*17330*/  HADD2.F32 R33, -RZ, R29.H0_H0 ;  /* 0x2000001dff217230 */ /* 0x000fe20000004100 */
[----:B------:R-:W-:Y:S01]  /*17340*/  F2FP.F16.E4M3.UNPACK_B R9, R8 ;  /* 0x00000008ff09723e */ /* 0x000fe200020006ff */
[----:B------:R-:W-:-:S02]  /*17350*/  HADD2.F32 R10, -RZ, R25.H0_H0 ;  /* 0x20000019ff0a7230 */ /* 0x000fc40000004100 */
[C---:B------:R-:W-:Y:S01]  /*17360*/  FMUL.FTZ R40, R21.reuse, R20 ;  /* 0x0000001415287220 */ /* 0x040fe20000410000 */
[----:B------:R-:W-:Y:S01]  /*17370*/  HADD2.F32 R32, -RZ, R32.H1_H1 ;  /* 0x30000020ff207230 */ /* 0x000fe20000004100 */
[----:B------:R-:W-:Y:S01]  /*17380*/  F2FP.F16.E4M3.UNPACK_B R8, R8.H1 ;  /* 0x00000008ff08723e */ /* 0x000fe200030006ff */
[----:B------:R-:W-:Y:S02]  /*17390*/  HADD2.F32 R27, -RZ, R12.H0_H0 ;  /* 0x2000000cff1b7230 */ /* 0x000fe40000004100 */
[C---:B------:R-:W-:Y:S01]  /*173a0*/  FMUL.FTZ R37, R10.reuse, R33 ;  /* 0x000000210a257220 */ /* 0x040fe20000410000 */
[----:B------:R-:W-:Y:S02]  /*173b0*/  HADD2.F32 R5, -RZ, R5.H1_H1 ;  /* 0x30000005ff057230 */ /* 0x000fe40000004100 */
[----:B------:R-:W-:Y:S01]  /*173c0*/  FMUL.FTZ R21, R21, R32 ;  /* 0x0000002015157220 */ /* 0x000fe20000410000 */
[----:B------:R-:W-:Y:S02]  /*173d0*/  HADD2.F32 R6, -RZ, R14.H0_H0 ;  /* 0x2000000eff067230 */ /* 0x000fe40000004100 */
[----:B------:R-:W-:Y:S01]  /*173e0*/  FMUL.FTZ R10, R10, R27 ;  /* 0x0000001b0a0a7220 */ /* 0x000fe20000410000 */
[----:B------:R-:W-:-:S02]  /*173f0*/  HADD2.F32 R12, -RZ, R12.H1_H1 ;  /* 0x3000000cff0c7230 */ /* 0x000fc40000004100 */
[C---:B------:R-:W-:Y:S01]  /*17400*/  FFMA.FTZ R40, R5.reuse, R32, -R40 ;  /* 0x0000002005287223 */ /* 0x040fe20000010828 */
[----:B------:R-:W-:Y:S01]  /*17410*/  FFMA.FTZ R32, R5, R20, R21 ;  /* 0x0000001405207223 */ /* 0x000fe20000010015 */
[C---:B------:R-:W-:Y:S01]  /*17420*/  FFMA.FTZ R37, R6.reuse, R27, -R37 ;  /* 0x0000001b06257223 */ /* 0x040fe20000010825 */
[----:B------:R-:W-:Y:S01]  /*17430*/  FFMA.FTZ R33, R6, R33, R10 ;  /* 0x0000002106217223 */ /* 0x000fe2000001000a */
[----:B------:R-:W-:Y:S01]  /*17440*/  HADD2.F32 R20, -RZ, R41.H0_H0 ;  /* 0x20000029ff147230 */ /* 0x000fe20000004100 */
[----:B------:R-:W-:Y:S01]  /*17450*/  F2FP.F16.E4M3.UNPACK_B R4, R4.H1 ;  /* 0x00000004ff04723e */ /* 0x000fe200030006ff */
[----:B------:R-:W-:Y:S02]  /*17460*/  HADD2.F32 R6, -RZ, R26.H0_H0 ;  /* 0x2000001aff067230 */ /* 0x000fe40000004100 */
[----:B------:R-:W-:Y:S02]  /*17470*/  HADD2.F32 R29, -RZ, R29.H1_H1 ;  /* 0x3000001dff1d7230 */ /* 0x000fe40000004100 */
[----:B------:R-:W-:-:S02]  /*17480*/  HADD2.F32 R25, -RZ, R25.H1_H1 ;  /* 0x30000019ff197230 */ /* 0x000fc40000004100 */
[C---:B------:R-:W-:Y:S01]  /*17490*/  FMUL.FTZ R48, R6.reuse, R20 ;  /* 0x0000001406307220 */ /* 0x040fe20000410000 */
[----:B------:R-:W-:Y:S02]  /*174a0*/  HADD2.F32 R10, -RZ, R34.H0_H0 ;  /* 0x20000022ff0a7230 */ /* 0x000fe40000004100 */
[----:B------:R-:W-:Y:S02]  /*174b0*/  HADD2.F32 R5, -RZ, R15.H0_H0 ;  /* 0x2000000fff057230 */ /* 0x000fe40000004100 */
[CC--:B------:R-:W-:Y:S01]  /*174c0*/  FMUL.FTZ R21, R25.reuse, R29.reuse ;  /* 0x0000001d19157220 */ /* 0x0c0fe20000410000 */
[----:B------:R-:W-:Y:S02]  /*174d0*/  HADD2.F32 R14, -RZ, R14.H1_H1 ;  /* 0x3000000eff0e7230 */ /* 0x000fe40000004100 */
[----:B------:R-:W-:Y:S01]  /*174e0*/  FMUL.FTZ R46, R25, R12 ;  /* 0x0000000c192e7220 */ /* 0x000fe20000410000 */
[-C--:B------:R-:W-:Y:S01]  /*174f0*/  FMUL.FTZ R25, R6, R10.reuse ;  /* 0x0000000a06197220 */ /* 0x080fe20000410000 */
[----:B------:R-:W-:Y:S01]  /*17500*/  FFMA.FTZ R48, R5, R10, -R48 ;  /* 0x0000000a05307223 */ /* 0x000fe20000010830 */
[----:B------:R-:W-:Y:S01]  /*17510*/  F2FP.F16.E4M3.UNPACK_B R10, R28.H1 ;  /* 0x0000001cff0a723e */ /* 0x000fe200030006ff */
[C---:B------:R-:W-:Y:S01]  /*17520*/  FFMA.FTZ R42, R14.reuse, R12, -R21 ;  /* 0x0000000c0e2a7223 */ /* 0x040fe20000010815 */
[----:B------:R-:W-:Y:S01]  /*17530*/  FFMA.FTZ R46, R14, R29, R46 ;  /* 0x0000001d0e2e7223 */ /* 0x000fe2000001002e */
[----:B------:R-:W-:Y:S01]  /*17540*/  HADD2.F32 R34, -RZ, R34.H1_H1 ;  /* 0x30000022ff227230 */ /* 0x000fe20000004100 */
[----:B------:R-:W-:Y:S01]  /*17550*/  F2FP.F16.E4M3.UNPACK_B R14, R31.H1 ;  /* 0x0000001fff0e723e */ /* 0x000fe200030006ff */
[----:B------:R-:W-:-:S02]  /*17560*/  HADD2.F32 R41, -RZ, R41.H1_H1 ;  /* 0x30000029ff297230 */ /* 0x000fc40000004100 */
[----:B------:R-:W-:Y:S01]  /*17570*/  FFMA.FTZ R49, R5, R20, R25 ;  /* 0x0000001405317223 */ /* 0x000fe20000010019 */
        /* <DEDUP_REMOVED lines=9> */
[C---:B------:R-:W-:Y:S01]  /*17610*/  FMUL.FTZ R21, R6.reuse, R12 ;  /* 0x0000000c06157220 */ /* 0x040fe20000410000 */
[----:B------:R-:W-:Y:S02]  /*17620*/  HADD2.F32 R5, -RZ, R4.H0_H0 ;  /* 0x20000004ff057230 */ /* 0x000fe40000004100 */
[C---:B------:R-:W-:Y:S01]  /*17630*/  FFMA.FTZ R51, R15.reuse, R34, -R50 ;  /* 0x000000220f337223 */ /* 0x040fe20000010832 */
[----:B------:R-:W-:Y:S01]  /*17640*/  FFMA.FTZ R52, R15, R41, R52 ;  /* 0x000000290f347223 */ /* 0x000fe20000010034 */
[----:B------:R-:W-:Y:S02]  /*17650*/  HADD2.F32 R8, -RZ, R8.H1_H1 ;  /* 0x30000008ff087230 */ /* 0x000fe40000004100 */
[-C--:B------:R-:W-:Y:S01]  /*17660*/  FMUL.FTZ R26, R6, R20.reuse ;  /* 0x00000014061a7220 */ /* 0x080fe20000410000 */
[----:B------:R-:W-:Y:S02]  /*17670*/  HADD2.F32 R15, -RZ, R10.H1_H1 ;  /* 0x3000000aff0f7230 */ /* 0x000fe40000004100 */
[----:B------:R-:W-:Y:S01]  /*17680*/  FFMA.FTZ R20, R5, R20, R21 ;  /* 0x0000001405147223 */ /* 0x000fe20000010015 */
[----:B------:R-:W-:-:S02]  /*17690*/  HADD2.F32 R21, -RZ, R14.H1_H1 ;  /* 0x3000000eff157230 */ /* 0x000fc40000004100 */
[----:B------:R-:W-:Y:S01]  /*176a0*/  FFMA.FTZ R26, R5, R12, -R26 ;  /* 0x0000000c051a7223 */ /* 0x000fe2000001081a */
[----:B------:R-:W-:Y:S02]  /*176b0*/  HADD2.F32 R4, -RZ, R4.H1_H1 ;  /* 0x30000004ff047230 */ /* 0x000fe40000004100 */
[C---:B------:R-:W-:Y:S01]  /*176c0*/  FMUL.FTZ R6, R8.reuse, R15 ;  /* 0x0000000f08067220 */ /* 0x040fe20000410000 */
[----:B------:R-:W-:Y:S02]  /*176d0*/  HADD2.F32 R5, -RZ, R9.H0_H0 ;  /* 0x20000009ff057230 */ /* 0x000fe40000004100 */
[-C--:B------:R-:W-:Y:S01]  /*176e0*/  FMUL.FTZ R25, R8, R21.reuse ;  /* 0x0000001508197220 */ /* 0x080fe20000410000 */
[----:B------:R-:W-:Y:S02]  /*176f0*/  HADD2.F32 R8, -RZ, R31.H0_H0 ;  /* 0x2000001fff087230 */ /* 0x000fe40000004100 */
[----:B------:R-:W-:Y:S01]  /*17700*/  FFMA.FTZ R27, R4, R21, R6 ;  /* 0x00000015041b7223 */ /* 0x000fe20000010006 */
[----:B------:R-:W-:-:S02]  /*17710*/  HADD2.F32 R6, -RZ, R28.H0_H0 ;  /* 0x2000001cff067230 */ /* 0x000fc40000004100 */
[----:B------:R-:W-:Y:S01]  /*17720*/  FFMA.FTZ R25, R4, R15, -R25 ;  /* 0x0000000f04197223 */ /* 0x000fe20000010819 */
[----:B------:R-:W-:Y:S02]  /*17730*/  HADD2.F32 R4, -RZ, R3.H0_H0 ;  /* 0x20000003ff047230 */ /* 0x000fe40000004100 */
[C---:B------:R-:W-:Y:S01]  /*17740*/  FMUL.FTZ R15, R5.reuse, R8 ;  /* 0x00000008050f7220 */ /* 0x040fe20000410000 */
[----:B------:R-:W-:Y:S02]  /*17750*/  HADD2.F32 R10, -RZ, R31.H1_H1 ;  /* 0x3000001fff0a7230 */ /* 0x000fe40000004100 */
[-C--:B------:R-:W-:Y:S01]  /*17760*/  FMUL.FTZ R5, R5, R6.reuse ;  /* 0x0000000605057220 */ /* 0x080fe20000410000 */
[----:B------:R-:W-:Y:S01]  /*17770*/  HADD2.F32 R9, -RZ, R9.H1_H1 ;  /* 0x30000009ff097230 */ /* 0x000fe20000004100 */
[----:B------:R-:W-:Y:S01]  /*17780*/  F2FP.F16.E4M3.UNPACK_B R12, R39.H1 ;  /* 0x00000027ff0c723e */ /* 0x000fe200030006ff */
[----:B------:R-:W-:Y:S02]  /*17790*/  HADD2.F32 R28, -RZ, R28.H1_H1 ;  /* 0x3000001cff1c7230 */ /* 0x000fe40000004100 */
[----:B------:R-:W-:Y:S01]  /*177a0*/  FFMA.FTZ R15, R4, R6, -R15 ;  /* 0x00000006040f7223 */ /* 0x000fe2000001080f */
[----:B------:R-:W-:-:S02]  /*177b0*/  HADD2.F32 R3, -RZ, R3.H1_H1 ;  /* 0x30000003ff037230 */ /* 0x000fc40000004100 */
[C---:B------:R-:W-:Y:S01]  /*177c0*/  FMUL.FTZ R6, R9.reuse, R10 ;  /* 0x0000000a09067220 */ /* 0x040fe20000410000 */
[----:B------:R-:W-:Y:S01]  /*177d0*/  FFMA.FTZ R14, R4, R8, R5 ;  /* 0x00000008040e7223 */ /* 0x000fe20000010005 */
[----:B------:R-:W-:Y:S01]  /*177e0*/  F2FP.F16.E4M3.UNPACK_B R5, R30.H1 ;  /* 0x0000001eff05723e */ /* 0x000fe200030006ff */
[-C--:B------:R-:W-:Y:S01]  /*177f0*/  FMUL.FTZ R9, R9, R28.reuse ;  /* 0x0000001c09097220 */ /* 0x080fe20000410000 */
[----:B------:R-:W-:Y:S02]  /*17800*/  HADD2.F32 R8, -RZ, R12.H0_H0 ;  /* 0x2000000cff087230 */ /* 0x000fe40000004100 */
[C---:B------:R-:W-:Y:S01]  /*17810*/  FFMA.FTZ R28, R3.reuse, R28, -R6 ;  /* 0x0000001c031c7223 */ /* 0x040fe20000010806 */
[----:B------:R-:W-:Y:S02]  /*17820*/  HADD2.F32 R4, -RZ, R24.H0_H0 ;  /* 0x20000018ff047230 */ /* 0x000fe40000004100 */
[----:B------:R-:W-:Y:S01]  /*17830*/  FFMA.FTZ R21, R3, R10, R9 ;  /* 0x0000000a03157223 */ /* 0x000fe20000010009 */
[----:B------:R-:W-:Y:S01]  /*17840*/  HADD2.F32 R6, -RZ, R5.H0_H0 ;  /* 0x20000005ff067230 */ /* 0x000fe20000004100 */
[----:B------:R-:W-:Y:S01]  /*17850*/  F2FP.F16.E4M3.UNPACK_B R30, R30 ;  /* 0x0000001eff1e723e */ /* 0x000fe200020006ff */
[----:B------:R-:W-:-:S02]  /*17860*/  HADD2.F32 R3, -RZ, R13.H0_H0 ;  /* 0x2000000dff037230 */ /* 0x000fc40000004100 */
[C---:B------:R-:W-:Y:S01]  /*17870*/  FMUL.FTZ R10, R4.reuse, R8 ;  /* 0x00000008040a7220 */ /* 0x040fe20000410000 */
[----:B------:R-:W-:Y:S02]  /*17880*/  HADD2.F32 R12, -RZ, R12.H1_H1 ;  /* 0x3000000cff0c7230 */ /* 0x000fe40000004100 */
[-C--:B------:R-:W-:Y:S01]  /*17890*/  FMUL.FTZ R4, R4, R6.reuse ;  /* 0x0000000604047220 */ /* 0x080fe20000410000 */
[----:B------:R-:W-:Y:S02]  /*178a0*/  HADD2.F32 R24, -RZ, R24.H1_H1 ;  /* 0x30000018ff187230 */ /* 0x000fe40000004100 */
[C---:B------:R-:W-:Y:S01]  /*178b0*/  FFMA.FTZ R29, R3.reuse, R6, -R10 ;  /* 0x00000006031d7223 */ /* 0x040fe2000001080a */
[----:B------:R-:W-:Y:S01]  /*178c0*/  HADD2.F32 R5, -RZ, R5.H1_H1 ;  /* 0x30000005ff057230 */ /* 0x000fe20000004100 */
[----:B------:R-:W-:Y:S01]  /*178d0*/  F2FP.F16.E4M3.UNPACK_B R39, R39 ;  /* 0x00000027ff27723e */ /* 0x000fe200020006ff */
[----:B------:R-:W-:Y:S02]  /*178e0*/  HADD2.F32 R13, -RZ, R13.H1_H1 ;  /* 0x3000000dff0d7230 */ /* 0x000fe40000004100 */
[C---:B------:R-:W-:Y:S01]  /*178f0*/  FMUL.FTZ R6, R24.reuse, R12 ;  /* 0x0000000c18067220 */ /* 0x040fe20000410000 */
[----:B------:R-:W-:Y:S01]  /*17900*/  FMUL.FTZ R9, R24, R5 ;  /* 0x0000000518097220 */ /* 0x000fe20000410000 */
[----:B------:R-:W-:-:S02]  /*17910*/  FFMA.FTZ R24, R3, R8, R4 ;  /* 0x0000000803187223 */ /* 0x000fc40000010004 */
[C---:B------:R-:W-:Y:S01]  /*17920*/  FFMA.FTZ R34, R13.reuse, R5, -R6 ;  /* 0x000000050d227223 */ /* 0x040fe20000010806 */
[----:B------:R-:W-:Y:S02]  /*17930*/  HADD2.F32 R5, -RZ, R30.H0_H0 ;  /* 0x2000001eff057230 */ /* 0x000fe40000004100 */
[----:B------:R-:W-:Y:S01]  /*17940*/  FFMA.FTZ R31, R13, R12, R9 ;  /* 0x0000000c0d1f7223 */ /* 0x000fe20000010009 */
[----:B------:R-:W-:Y:S02]  /*17950*/  HADD2.F32 R6, -RZ, R39.H0_H0 ;  /* 0x20000027ff067230 */ /* 0x000fe40000004100 */
[----:B------:R-:W-:Y:S02]  /*17960*/  HADD2.F32 R4, -RZ, R11.H0_H0 ;  /* 0x2000000bff047230 */ /* 0x000fe40000004100 */
[----:B------:R-:W-:Y:S01]  /*17970*/  HADD2.F32 R8, -RZ, R39.H1_H1 ;  /* 0x30000027ff087230 */ /* 0x000fe20000004100 */
[----:B------:R-:W-:Y:S01]  /*17980*/  F2FP.SATFINITE.E4M3.F32.PACK_AB_MERGE_C R24, R31, R24, RZ ;  /* 0x000000181f18723e */ /* 0x000fe200048070ff */
[----:B------:R-:W-:-:S02]  /*17990*/  HADD2.F32 R11, -RZ, R11.H1_H1 ;  /* 0x3000000bff0b7230 */ /* 0x000fc40000004100 */
[C---:B------:R-:W-:Y:S01]  /*179a0*/  FMUL.FTZ R10, R4.reuse, R6 ;  /* 0x00000006040a7220 */ /* 0x040fe20000410000 */
[----:B------:R-:W-:Y:S02]  /*179b0*/  HADD2.F32 R30, -RZ, R30.H1_H1 ;  /* 0x3000001eff1e7230 */ /* 0x000fe40000004100 */
[-C--:B------:R-:W-:Y:S01]  /*179c0*/  FMUL.FTZ R9, R4, R5.reuse ;  /* 0x0000000504097220 */ /* 0x080fe20000410000 */
[--C-:B------:R-:W-:Y:S02]  /*179d0*/  HADD2.F32 R3, -RZ, R7.reuse.H0_H0 ;  /* 0x20000007ff037230 */ /* 0x100fe40000004100 */
[C---:B------:R-:W-:Y:S01]  /*179e0*/  FMUL.FTZ R4, R11.reuse, R8 ;  /* 0x000000080b047220 */ /* 0x040fe20000410000 */
[----:B------:R-:W-:Y:S02]  /*179f0*/  HADD2.F32 R7, -RZ, R7.H1_H1 ;  /* 0x30000007ff077230 */ /* 0x000fe40000004100 */
[----:B------:R-:W-:Y:S01]  /*17a00*/  FMUL.FTZ R11, R11, R30 ;  /* 0x0000001e0b0b7220 */ /* 0x000fe20000410000 */
        /* <DEDUP_REMOVED lines=8> */
[----:B------:R-:W-:Y:S02]  /*17a90*/  F2FP.SATFINITE.E4M3.F32.PACK_AB_MERGE_C R9, R32, R35, RZ ;  /* 0x000000232009723e */ /* 0x000fe400048070ff */
[----:B------:R-:W-:Y:S02]  /*17aa0*/  F2FP.SATFINITE.E4M3.F32.PACK_AB_MERGE_C R11, R52, R49, RZ ;  /* 0x00000031340b723e */ /* 0x000fe400048070ff */
[----:B------:R-:W-:-:S02]  /*17ab0*/  F2FP.SATFINITE.E4M3.F32.PACK_AB_MERGE_C R8, R27, R20, RZ ;  /* 0x000000141b08723e */ /* 0x000fc400048070ff */
[----:B------:R-:W-:Y:S02]  /*17ac0*/  F2FP.SATFINITE.E4M3.F32.PACK_AB_MERGE_C R5, R38, R43, R5 ;  /* 0x0000002b2605723e */ /* 0x000fe40004807005 */
[----:B------:R-:W-:Y:S02]  /*17ad0*/  F2FP.SATFINITE.E4M3.F32.PACK_AB_MERGE_C R7, R42, R37, R7 ;  /* 0x000000252a07723e */ /* 0x000fe40004807007 */
[----:B------:R-:W-:Y:S02]  /*17ae0*/  F2FP.SATFINITE.E4M3.F32.PACK_AB_MERGE_C R4, R28, R15, R4 ;  /* 0x0000000f1c04723e */ /* 0x000fe40004807004 */
[----:B------:R-:W-:Y:S02]  /*17af0*/  F2FP.SATFINITE.E4M3.F32.PACK_AB_MERGE_C R6, R13, R10, R6 ;  /* 0x0000000a0d06723e */ /* 0x000fe40004807006 */
[----:B------:R-:W-:Y:S02]  /*17b00*/  F2FP.SATFINITE.E4M3.F32.PACK_AB_MERGE_C R9, R45, R36, R9 ;  /* 0x000000242d09723e */ /* 0x000fe40004807009 */
[----:B------:R-:W-:Y:S01]  /*17b10*/  F2FP.SATFINITE.E4M3.F32.PACK_AB_MERGE_C R11, R46, R33, R11 ;  /* 0x000000212e0b723e */ /* 0x000fe2000480700b */
[----:B------:R0:W-:Y:S01]  /*17b20*/  STS.128 [R53+0x1e200], R4 ;  /* 0x01e2000435007388 */ /* 0x0001e20000000c00 */
[----:B------:R-:W-:-:S02]  /*17b30*/  F2FP.SATFINITE.E4M3.F32.PACK_AB_MERGE_C R8, R21, R14, R8 ;  /* 0x0000000e1508723e */ /* 0x000fc40004807008 */
[----:B------:R-:W-:-:S05]  /*17b40*/  F2FP.SATFINITE.E4M3.F32.PACK_AB_MERGE_C R10, R12, R3, R24 ;  /* 0x000000030c0a723e */ /* 0x000fca0004807018 */
[----:B------:R0:W-:Y:S02]  /*17b50*/  STS.128 [R0+0x1e200], R8 ;  /* 0x01e2000800007388 */ /* 0x0001e40000000c00 */
.L_x_563:
[----:B------:R-:W-:Y:S05]  /*17b60*/  BSYNC B0 ;  /* 0x0000000000007941 */ /* 0x000fea0003800000 */
.L_x_556:
[----:B------:R-:W-:Y:S01]  /*17b70*/  @!PT LDS RZ, [RZ] ;  /* 0x00000000fffff984 */ /* 0x000fe20000000800 */
[----:B------:R-:W-:Y:S01]  /*17b80*/  @!PT LDS RZ, [RZ] ;  /* 0x00000000fffff984 */ /* 0x000fe20000000800 */
[----:B------:R-:W-:Y:S01]  /*17b90*/  @!PT LDS RZ, [RZ] ;  /* 0x00000000fffff984 */ /* 0x000fe20000000800 */
[----:B------:R-:W-:Y:S01]  /*17ba0*/  @!PT LDS RZ, [RZ] ;  /* 0x00000000fffff984 */ /* 0x000fe20000000800 */
[----:B------:R1:W-:Y:S06]  /*17bb0*/  MEMBAR.ALL.CTA ;  /* 0x0000000000007992 */ /* 0x0003ec0000008000 */
[----:B-1----:R-:W1:Y:S01]  /*17bc0*/  FENCE.VIEW.ASYNC.S ;  /* 0x00000000000073c6 */ /* 0x002e620000000000 */
[----:B------:R-:W-:Y:S05]  /*17bd0*/  WARPSYNC.ALL ;  /* 0x0000000000007948 */ /* 0x000fea0003800000 */
[----:B-1----:R-:W-:Y:S06]  /*17be0*/  BAR.SYNC.DEFER_BLOCKING 0xd, 0x100 ;  /* 0x0344000000007b1d */ /* 0x002fec0000010000 */
.L_x_554:
[----:B0--3--:R-:W-:-:S05]  /*17bf0*/  IMAD.U32 R0, RZ, RZ, UR49 ;  /* 0x00000031ff007e24 */ /* 0x009fca000f8e00ff */
[----:B------:R-:W-:-:S13]  /*17c00*/  ISETP.NE.AND P0, PT, R0, 0x3, PT ;  /* 0x000000030000780c */ /* 0x000fda0003f05270 */
[----:B------:R-:W-:Y:S05]  /*17c10*/  @!P0 BRA `(.L_x_583) ;  /* 0x0000000000048947 */ /* 0x000fea0003800000 */
[----:B------:R-:W-:Y:S01]  /*17c20*/  BPT.TRAP 0x1 ;  /* 0x000000040000795c */ /* 0x000fe20000300000 */
.L_x_583:
[----:B------:R-:W3:Y:S04]  /*17c30*/  LDL R0, [R1+0x2c] ;  /* 0x00002c0001007983 */ /* 0x000ee80000100800 */
[----:B-12-4-:R-:W2:Y:S01]  /*17c40*/  LDL R3, [R1+0x3c] ;  /* 0x00003c0001037983 */ /* 0x016ea20000100800 */
[----:B---3--:R-:W-:Y:S01]  /*17c50*/  IMAD R0, R0, 0x8, R18 ;  /* 0x0000000800007824 */ /* 0x008fe200078e0212 */
[----:B--2---:R-:W-:-:S04]  /*17c60*/  SHF.L.U32 R3, R3, 0x1f, RZ ;  /* 0x0000001f03037819 */ /* 0x004fc800000006ff */
[----:B------:R0:W1:Y:S01]  /*17c70*/  SYNCS.PHASECHK.TRANS64.TRYWAIT P1, [R0+URZ+0x33430], R3 ;  /* 0x03343003000075a7 */ /* 0x000062000802017f */
[----:B------:R-:W-:Y:S05]  /*17c80*/  @!P0 BRA `(.L_x_584) ;  /* 0x0000000000048947 */ /* 0x000fea0003800000 */
[----:B------:R-:W-:Y:S01]  /*17c90*/  BPT.TRAP 0x1 ;  /* 0x000000040000795c */ /* 0x000fe20000300000 */
.L_x_584:
[----:B------:R-:W-:Y:S01]  /*17ca0*/  IMAD.MOV.U32 R119, RZ, RZ, RZ ;  /* 0x000000ffff777224 */ /* 0x000fe200078e00ff */
[----:B-1----:R-:W-:Y:S06]  /*17cb0*/  @P1 BRA `(.L_x_585) ;  /* 0x0000000000081947 */ /* 0x002fec0003800000 */
[----:B------:R-:W1:Y:S02]  /*17cc0*/  SYNCS.PHASECHK.TRANS64.TRYWAIT P1, [R0+URZ+0x33430], R3 ;  /* 0x03343003000075a7 */ /* 0x000e64000802017f */
[----:B-1----:R-:W-:Y:S05]  /*17cd0*/  @!P1 BRA `(.L_x_586) ;  /* 0x0000013c001c9947 */ /* 0x002fea0003800000 */
.L_x_585:
[----:B------:R-:W-:Y:S05]  /*17ce0*/  WARPSYNC.ALL ;  /* 0x0000000000007948 */ /* 0x000fea0003800000 */
[----:B------:R-:W2:Y:S01]  /*17cf0*/  LDL R120, [R1+0x2c] ;  /* 0x00002c0001787983 */ /* 0x000ea20000100800 */
[----:B01----:R-:W-:Y:S01]  /*17d00*/  VIADD R3, R18, 0x24200 ;  /* 0x0002420012037836 */ /* 0x003fe20000000000 */
[----:B------:R-:W-:Y:S01]  /*17d10*/  R2UR UR28, R44 ;  /* 0x000000002c1c72ca */ /* 0x000fe200000e0000 */
[----:B------:R-:W-:Y:S01]  /*17d20*/  IMAD.MOV.U32 R5, RZ, RZ, -0x7fffffe0 ;  /* 0x80000020ff057424 */ /* 0x000fe200078e00ff */
[----:B------:R-:W-:Y:S01]  /*17d30*/  WARPGROUP.ARRIVE ;  /* 0x00000000000079c5 */ /* 0x000fe20000000000 */
[----:B------:R-:W-:Y:S01]  /*17d40*/  UMOV UR29, 0x80000020 ;  /* 0x80000020001d7882 */ /* 0x000fe20000000000 */
[----:B------:R-:W-:Y:S01]  /*17d50*/  SHF.R.U32.HI R3, RZ, 0x4, R3 ;  /* 0x00000004ff037819 */ /* 0x000fe20000011603 */
[----:B------:R-:W-:Y:S01]  /*17d60*/  IMAD.MOV.U32 R7, RZ, RZ, -0x7fffffe0 ;  /* 0x80000020ff077424 */ /* 0x000fe200078e00ff */
[----:B------:R-:W-:Y:S01]  /*17d70*/  R2UR UR31, R5 ;  /* 0x00000000051f72ca */ /* 0x000fe200000e0000 */
[----:B------:R-:W-:Y:S01]  /*17d80*/  UMOV UR5, UR29 ;  /* 0x0000001d00057c82 */ /* 0x000fe20008000000 */
[----:B------:R-:W-:Y:S01]  /*17d90*/  LOP3.LUT R3, R3, 0x3fff, RZ, 0xc0, !PT ;  /* 0x00003fff03037812 */ /* 0x000fe200078ec0ff */
[----:B------:R-:W-:Y:S01]  /*17da0*/  UMOV UR9, UR29 ;  /* 0x0000001d00097c82 */ /* 0x000fe20008000000 */
[----:B------:R-:W-:Y:S01]  /*17db0*/  R2UR UR7, R7 ;  /* 0x00000000070772ca */ /* 0x000fe200000e0000 */
[----:B------:R-:W-:Y:S01]  /*17dc0*/  UMOV UR13, UR29 ;  /* 0x0000001d000d7c82 */ /* 0x000fe20008000000 */
[----:B-----5:R-:W-:Y:S01]  /*17dd0*/  LOP3.LUT R13, R3, 0x10000, RZ, 0xfc, !PT ;  /* 0x00010000030d7812 */ /* 0x020fe200078efcff */
[----:B------:R-:W-:Y:S01]  /*17de0*/  ULOP3.LUT UR28, UR28, 0x10000, URZ, 0xfc, !UPT ;  /* 0x000100001c1c7892 */ /* 0x000fe2000f8efc3f */
[----:B------:R-:W-:Y:S01]  /*17df0*/  MOV R9, 0x80000020 ;  /* 0x8000002000097802 */ /* 0x000fe20000000f00 */
[----:B------:R-:W-:Y:S01]  /*17e00*/  UMOV UR17, UR29 ;  /* 0x0000001d00117c82 */ /* 0x000fe20008000000 */
[----:B------:R-:W-:Y:S01]  /*17e10*/  R2UR UR15, R7 ;  /* 0x00000000070f72ca */ /* 0x000fe200000e0000 */
[----:B------:R-:W-:Y:S01]  /*17e20*/  UIADD3 UR44, UR28, 0x2, URZ ;  /* 0x000000021c2c7890 */ /* 0x000fe2000fffe03f */
[C---:B------:R-:W-:Y:S01]  /*17e30*/  R2UR UR11, R9.reuse ;  /* 0x00000000090b72ca */ /* 0x040fe200000e0000 */
[----:B------:R-:W-:Y:S01]  /*17e40*/  UMOV UR45, 0x80000020 ;  /* 0x80000020002d7882 */ /* 0x000fe20000000000 */
[----:B------:R-:W-:Y:S01]  /*17e50*/  UMOV UR4, UR28 ;  /* 0x0000001c00047c82 */ /* 0x000fe20008000000 */
[----:B------:R-:W-:Y:S01]  /*17e60*/  UMOV UR8, UR28 ;  /* 0x0000001c00087c82 */ /* 0x000fe20008000000 */
[----:B------:R-:W-:Y:S01]  /*17e70*/  UMOV UR12, UR28 ;  /* 0x0000001c000c7c82 */ /* 0x000fe20008000000 */
[----:B------:R-:W-:Y:S01]  /*17e80*/  R2UR UR19, R9 ;  /* 0x00000000091372ca */ /* 0x000fe200000e0000 */
[----:B------:R-:W-:Y:S01]  /*17e90*/  UMOV UR16, UR28 ;  /* 0x0000001c00107c82 */ /* 0x000fe20008000000 */
[----:B------:R-:W-:Y:S01]  /*17ea0*/  MOV R7, 0x80000020 ;  /* 0x8000002000077802 */ /* 0x000fe20000000f00 */
[----:B------:R-:W-:-:S02]  /*17eb0*/  IMAD.MOV.U32 R9, RZ, RZ, -0x7fffffe0 ;  /* 0x80000020ff097424 */ /* 0x000fc400078e00ff */
[----:B------:R-:W-:Y:S01]  /*17ec0*/  IMAD.MOV.U32 R11, RZ, RZ, -0x7fffffe0 ;  /* 0x80000020ff0b7424 */ /* 0x000fe200078e00ff */
[----:B------:R-:W-:Y:S01]  /*17ed0*/  R2UR UR47, R7 ;  /* 0x00000000072f72ca */ /* 0x000fe200000e0000 */
[----:B------:R-:W-:Y:S01]  /*17ee0*/  IMAD.MOV.U32 R5, RZ, RZ, -0x7fffffe0 ;  /* 0x80000020ff057424 */ /* 0x000fe200078e00ff */
[----:B------:R-:W-:-:S04]  /*17ef0*/  MOV R7, 0x80000020 ;  /* 0x8000002000077802 */ /* 0x000fc80000000f00 */
[----:B------:R-:W-:Y:S01]  /*17f00*/  R2UR UR43, R5 ;  /* 0x00000000052b72ca */ /* 0x000fe200000e0000 */
[----:B--2---:R-:W-:-:S04]  /*17f10*/  IMAD R4, R120, 0x780, R13 ;  /* 0x0000078078047824 */ /* 0x004fc800078e020d */
[C---:B------:R-:W-:Y:S01]  /*17f20*/  VIADD R8, R4.reuse, 0x100 ;  /* 0x0000010004087836 */ /* 0x040fe20000000000 */
[C---:B------:R-:W-:Y:S01]  /*17f30*/  R2UR UR30, R4.reuse ;  /* 0x00000000041e72ca */ /* 0x040fe200000e0000 */
[C---:B------:R-:W-:Y:S01]  /*17f40*/  VIADD R10, R4.reuse, 0x102 ;  /* 0x00000102040a7836 */ /* 0x040fe20000000000 */
[----:B------:R-:W-:Y:S02]  /*17f50*/  IADD3 R6, R4, 0x80, RZ ;  /* 0x0000008004067810 */ /* 0x000fe40007ffe0ff */
[----:B------:R-:W-:Y:S01]  /*17f60*/  R2UR UR10, R8 ;  /* 0x00000000080a72ca */ /* 0x000fe200000e0000 */
[----:B------:R-:W-:Y:S01]  /*17f70*/  VIADD R8, R4, 0x200 ;  /* 0x0000020004087836 */ /* 0x000fe20000000000 */
[----:B------:R-:W-:Y:S01]  /*17f80*/  R2UR UR6, R6 ;  /* 0x00000000060672ca */ /* 0x000fe200000e0000 */
[----:B------:R-:W-:-:S03]  /*17f90*/  VIADD R6, R4, 0x180 ;  /* 0x0000018004067836 */ /* 0x000fc60000000000 */
[----:B------:R-:W-:Y:S01]  /*17fa0*/  R2UR UR18, R8 ;  /* 0x00000000081272ca */ /* 0x000fe200000e0000 */
[----:B------:R-:W-:Y:S01]  /*17fb0*/  VIADD R8, R4, 0x82 ;  /* 0x0000008204087836 */ /* 0x000fe20000000000 */
[----:B------:R-:W-:Y:S01]  /*17fc0*/  R2UR UR14, R6 ;  /* 0x00000000060e72ca */ /* 0x000fe200000e0000 */
[----:B------:R-:W-:Y:S01]  /*17fd0*/  QGMMA.64x32x32.F32.E4M3.E4M3 R88, gdesc[UR28], RZ, !UPT, gsb0 ;  /* 0x006000001c5879f3 */ /* 0x000fe2000c0008ff */
[----:B------:R-:W-:-:S05]  /*17fe0*/  VIADD R6, R4, 0x2 ;  /* 0x0000000204067836 */ /* 0x000fca0000000000 */
[----:B------:R-:W-:Y:S01]  /*17ff0*/  R2UR UR46, R6 ;  /* 0x00000000062e72ca */ /* 0x000fe200000e0000 */
[----:B------:R-:W-:Y:S01]  /*18000*/  VIADD R6, R4, 0x182 ;  /* 0x0000018204067836 */ /* 0x000fe20000000000 */
[----:B------:R-:W-:Y:S02]  /*18010*/  WARPGROUP.DEPBAR.LE gsb0, 0x0 ;  /* 0x00008000000079c5 */ /* 0x000fe40000010000 */
[----:B------:R-:W-:-:S06]  /*18020*/  WARPGROUP.ARRIVE ;  /* 0x00000000000079c5 */ /* 0x000fcc0000000000 */
[----:B------:R-:W-:Y:S01]  /*18030*/  QGMMA.64x32x32.F32.E4M3.E4M3 R72, gdesc[UR4], RZ, !UPT, gsb0 ;  /* 0x00600000044879f3 */ /* 0x000fe2000c0008ff */
[----:B------:R-:W-:Y:S01]  /*18040*/  R2UR UR6, R8 ;  /* 0x00000000080672ca */ /* 0x000fe200000e0000 */
[----:B------:R-:W-:Y:S01]  /*18050*/  UMOV UR4, UR44 ;  /* 0x0000002c00047c82 */ /* 0x000fe20008000000 */
[----:B------:R-:W-:Y:S01]  /*18060*/  R2UR UR7, R9 ;  /* 0x00000000090772ca */ /* 0x000fe200000e0000 */
[----:B------:R-:W-:Y:S01]  /*18070*/  UMOV UR5, UR45 ;  /* 0x0000002d00057c82 */ /* 0x000fe20008000000 */
[----:B------:R-:W-:Y:S02]  /*18080*/  VIADD R8, R4, 0x202 ;  /* 0x0000020204087836 */ /* 0x000fe40000000000 */
[----:B------:R-:W-:Y:S01]  /*18090*/  IMAD.MOV.U32 R9, RZ, RZ, -0x7fffffe0 ;  /* 0x80000020ff097424 */ /* 0x000fe200078e00ff */
        /* <DEDUP_REMOVED lines=16> */
[----:B------:R-:W-:Y:S01]  /*181a0*/  VIADD R6, R4, 0x280 ;  /* 0x0000028004067836 */ /* 0x000fe20000000000 */
[----:B------:R-:W-:Y:S01]  /*181b0*/  MOV R7, 0x80000020 ;  /* 0x8000002000077802 */ /* 0x000fe20000000f00 */
        /* <DEDUP_REMOVED lines=11> */
[----:B------:R-:W-:Y:S03]  /*18270*/  QGMMA.64x32x32.F32.E4M3.E4M3 R88, gdesc[UR44], R88, gsb0 ;  /* 0x006000002c5879f3 */ /* 0x000fe60008000858 */
[----:B------:R-:W-:Y:S02]  /*18280*/  WARPGROUP.DEPBAR.LE gsb0, 0x0 ;  /* 0x00008000000079c5 */ /* 0x000fe40000010000 */
[----:B------:R-:W-:-:S06]  /*18290*/  WARPGROUP.ARRIVE ;  /* 0x00000000000079c5 */ /* 0x000fcc0000000000 */
[----:B------:R-:W-:Y:S01]  /*182a0*/  QGMMA.64x32x32.F32.E4M3.E4M3 R72, gdesc[UR4], R72, gsb0 ;  /* 0x00600000044879f3 */ /* 0x000fe20008000848 */
[----:B------:R-:W-:Y:S01]  /*182b0*/  R2UR UR6, R6 ;  /* 0x00000000060672ca */ /* 0x000fe200000e0000 */
[----:B------:R-:W-:Y:S01]  /*182c0*/  UIADD3 UR4, UR28, 0x200, URZ ;  /* 0x000002001c047890 */ /* 0x000fe2000fffe03f */
[----:B------:R-:W-:Y:S01]  /*182d0*/  R2UR UR7, R7 ;  /* 0x00000000070772ca */ /* 0x000fe200000e0000 */
[----:B------:R-:W-:Y:S01]  /*182e0*/  UMOV UR5, 0x80000020 ;  /* 0x8000002000057882 */ /* 0x000fe20000000000 */
[----:B------:R-:W-:Y:S01]  /*182f0*/  VIADD R6, R4, 0x400 ;  /* 0x0000040004067836 */ /* 0x000fe20000000000 */
[----:B------:R-:W-:Y:S01]  /*18300*/  MOV R7, 0x80000020 ;  /* 0x8000002000077802 */ /* 0x000fe20000000f00 */
[----:B------:R-:W-:Y:S02]  /*18310*/  UMOV UR21, UR5 ;  /* 0x0000000500157c82 */ /* 0x000fe40008000000 */
[----:B------:R-:W-:Y:S01]  /*18320*/  UMOV UR20, UR4 ;  /* 0x0000000400147c82 */ /* 0x000fe20008000000 */
[----:B------:R-:W-:-:S02]  /*18330*/  WARPGROUP.DEPBAR.LE gsb0, 0x0 ;  /* 0x00008000000079c5 */ /* 0x000fc40000010000 */
[----:B------:R-:W-:-:S06]  /*18340*/  WARPGROUP.ARRIVE ;  /* 0x00000000000079c5 */ /* 0x000fcc0000000000 */
[----:B------:R-:W-:Y:S01]  /*18350*/  QGMMA.64x32x32.F32.E4M3.E4M3 R56, gdesc[UR8], R56, gsb0 ;  /* 0x00600000083879f3 */ /* 0x000fe20008000838 */
[----:B------:R-:W-:Y:S01]  /*18360*/  R2UR UR10, R8 ;  /* 0x00000000080a72ca */ /* 0x000fe200000e0000 */
[----:B------:R-:W-:Y:S01]  /*18370*/  UMOV UR8, UR4 ;  /* 0x0000000400087c82 */ /* 0x000fe20008000000 */
[----:B------:R-:W-:Y:S01]  /*18380*/  R2UR UR11, R9 ;  /* 0x00000000090b72ca */ /* 0x000fe200000e0000 */
[----:B------:R-:W-:Y:S01]  /*18390*/  UMOV UR9, UR5 ;  /* 0x0000000500097c82 */ /* 0x000fe20008000000 */
[----:B------:R-:W-:Y:S02]  /*183a0*/  VIADD R8, R4, 0x480 ;  /* 0x0000048004087836 */ /* 0x000fe40000000000 */
[----:B------:R-:W-:-:S03]  /*183b0*/  IMAD.MOV.U32 R9, RZ, RZ, -0x7fffffe0 ;  /* 0x80000020ff097424 */ /* 0x000fc600078e00ff */
[----:B------:R-:W-:Y:S01]  /*183c0*/  R2UR UR22, R8 ;  /* 0x00000000081672ca */ /* 0x000fe200000e0000 */
[----:B------:R-:W-:Y:S01]  /*183d0*/  VIADD R8, R4, 0x302 ;  /* 0x0000030204087836 */ /* 0x000fe20000000000 */
[----:B------:R-:W-:Y:S01]  /*183e0*/  R2UR UR23, R9 ;  /* 0x00000000091772ca */ /* 0x000fe200000e0000 */
[----:B------:R-:W-:Y:S01]  /*183f0*/  IMAD.MOV.U32 R9, RZ, RZ, -0x7fffffe0 ;  /* 0x80000020ff097424 */ /* 0x000fe200078e00ff */
[----:B------:R-:W-:Y:S02]  /*18400*/  WARPGROUP.DEPBAR.LE gsb0, 0x0 ;  /* 0x00008000000079c5 */ /* 0x000fe40000010000 */
[----:B------:R-:W-:-:S06]  /*18410*/  WARPGROUP.ARRIVE ;  /* 0x00000000000079c5 */ /* 0x000fcc0000000000 */
[----:B------:R-:W-:Y:S01]  /*18420*/  QGMMA.64x32x32.F32.E4M3.E4M3 R40, gdesc[UR12], R40, gsb0 ;  /* 0x006000000c2879f3 */ /* 0x000fe20008000828 */
        /* <DEDUP_REMOVED lines=115> */
[C---:B------:R-:W-:Y:S01]  /*18b60*/  VIADD R6, R4.reuse, 0x682 ;  /* 0x0000068204067836 */ /* 0x040fe20000000000 */
[----:B------:R-:W-:Y:S01]  /*18b70*/  MOV R7, 0x80000020 ;  /* 0x8000002000077802 */ /* 0x000fe20000000f00 */
[----:B------:R-:W-:Y:S01]  /*18b80*/  VIADD R4, R4, 0x702 ;  /* 0x0000070204047836 */ /* 0x000fe20000000000 */
[----:B------:R-:W-:Y:S01]  /*18b90*/  UMOV UR41, UR17 ;  /* 0x0000001100297c82 */ /* 0x000fe20008000000 */
[----:B------:R-:W-:-:S03]  /*18ba0*/  UMOV UR40, UR16 ;  /* 0x0000001000287c82 */ /* 0x000fc60008000000 */
[----:B------:R-:W-:Y:S01]  /*18bb0*/  R2UR UR42, R4 ;  /* 0x00000000042a72ca */ /* 0x000fe200000e0000 */
[----:B------:R-:W-:Y:S02]  /*18bc0*/  WARPGROUP.DEPBAR.LE gsb0, 0x0 ;  /* 0x00008000000079c5 */ /* 0x000fe40000010000 */
[----:B------:R-:W-:-:S06]  /*18bd0*/  WARPGROUP.ARRIVE ;  /* 0x00000000000079c5 */ /* 0x000fcc0000000000 */
[----:B------:R-:W-:Y:S01]  /*18be0*/  QGMMA.64x32x32.F32.E4M3.E4M3 R56, gdesc[UR20], R56, gsb0 ;  /* 0x00600000143879f3 */ /* 0x000fe20008000838 */
[----:B------:R-:W-:Y:S01]  /*18bf0*/  R2UR UR22, R8 ;  /* 0x00000000081672ca */ /* 0x000fe200000e0000 */
[----:B------:R-:W-:Y:S01]  /*18c00*/  UMOV UR20, UR16 ;  /* 0x0000001000147c82 */ /* 0x000fe20008000000 */
[----:B------:R-:W-:Y:S01]  /*18c10*/  R2UR UR23, R9 ;  /* 0x00000000091772ca */ /* 0x000fe200000e0000 */
[----:B------:R-:W-:Y:S01]  /*18c20*/  UMOV UR21, UR17 ;  /* 0x0000001100157c82 */ /* 0x000fe20008000000 */
        /* <DEDUP_REMOVED lines=30> */
[----:B------:R-:W-:Y:S05]  /*18e10*/  @!P0 BRA `(.L_x_587) ;  /* 0x0000000000048947 */ /* 0x000fea0003800000 */
[----:B------:R-:W-:Y:S01]  /*18e20*/  BPT.TRAP 0x1 ;  /* 0x000000040000795c */ /* 0x000fe20000300000 */
.L_x_587:
[----:B------:R-:W2:Y:S01]  /*18e30*/  LDL R3, [R1+0x64] ;  /* 0x0000640001037983 */ /* 0x000ea20000100800 */
[----:B------:R-:W-:Y:S01]  /*18e40*/  P2R R10, PR, RZ, 0x1 ;  /* 0x00000001ff0a7803 */ /* 0x000fe20000000000 */
[--C-:B------:R-:W-:Y:S01]  /*18e50*/  IMAD.MOV.U32 R116, RZ, RZ, R119.reuse ;  /* 0x000000ffff747224 */ /* 0x100fe200078e0077 */
[-C--:B------:R-:W-:Y:S01]  /*18e60*/  MOV R118, R119.reuse ;  /* 0x0000007700767202 */ /* 0x080fe20000000f00 */
[--C-:B------:R-:W-:Y:S01]  /*18e70*/  IMAD.MOV.U32 R114, RZ, RZ, R119.reuse ;  /* 0x000000ffff727224 */ /* 0x100fe200078e0077 */
[----:B------:R-:W-:Y:S01]  /*18e80*/  MOV R108, R119 ;  /* 0x00000077006c7202 */ /* 0x000fe20000000f00 */
[--C-:B------:R-:W-:Y:S02]  /*18e90*/  IMAD.MOV.U32 R112, RZ, RZ, R119.reuse ;  /* 0x000000ffff707224 */ /* 0x100fe400078e0077 */
[--C-:B------:R-:W-:Y:S02]  /*18ea0*/  IMAD.MOV.U32 R110, RZ, RZ, R119.reuse ;  /* 0x000000ffff6e7224 */ /* 0x100fe400078e0077 */
[----:B------:R-:W-:-:S02]  /*18eb0*/  IMAD.MOV.U32 R106, RZ, RZ, R119 ;  /* 0x000000ffff6a7224 */ /* 0x000fc400078e0077 */
[----:B------:R-:W-:Y:S02]  /*18ec0*/  IMAD.MOV.U32 R104, RZ, RZ, R119 ;  /* 0x000000ffff687224 */ /* 0x000fe400078e0077 */
[----:B--2---:R-:W-:-:S04]  /*18ed0*/  IMAD.IADD R3, R3, 0x1, R141 ;  /* 0x0000000103037824 */ /* 0x004fc800078e028d */
[----:B------:R-:W-:-:S05]  /*18ee0*/  IMAD R8, R148, -0xa0, R3 ;  /* 0xffffff6094087824 */ /* 0x000fca00078e0203 */
[C---:B------:R-:W-:Y:S02]  /*18ef0*/  ISETP.GT.AND P2, PT, R8.reuse, RZ, PT ;  /* 0x000000ff0800720c */ /* 0x040fe40003f44270 */
[C---:B------:R-:W-:Y:S02]  /*18f00*/  ISETP.GT.AND P5, PT, R8.reuse, 0x1, PT ;  /* 0x000000010800780c */ /* 0x040fe40003fa4270 */
[----:B------:R-:W-:Y:S02]  /*18f10*/  ISETP.GT.AND P4, PT, R8, 0x8, PT ;  /* 0x000000080800780c */ /* 0x000fe40003f84270 */
[----:B------:R-:W-:Y:S02]  /*18f20*/  FSEL R5, R88, -INF , P2 ;  /* 0xff80000058057808 */ /* 0x000fe40001000000 */
[----:B------:R-:W-:Y:S02]  /*18f30*/  FSEL R6, R89, -INF , P5 ;  /* 0xff80000059067808 */ /* 0x000fe40002800000 */
[----:B------:R-:W-:-:S02]  /*18f40*/  ISETP.GT.AND P3, PT, R8, 0x9, PT ;  /* 0x000000090800780c */ /* 0x000fc40003f64270 */
[----:B------:R-:W-:Y:S01]  /*18f50*/  FSEL R89, R92, -INF , P4 ;  /* 0xff8000005c597808 */ /* 0x000fe20002000000 */
[--C-:B------:R-:W-:Y:S01]  /*18f60*/  IMAD.MOV.U32 R92, RZ, RZ, R119.reuse ;  /* 0x000000ffff5c7224 */ /* 0x100fe200078e0077 */
[----:B------:R-:W-:Y:S02]  /*18f70*/  FMNMX.FTZ R4, R5, R6, !PT ;  /* 0x0000000605047209 */ /* 0x000fe40007810000 */
[----:B------:R-:W-:Y:S02]  /*18f80*/  ISETP.GT.AND P1, PT, R8, 0x10, PT ;  /* 0x000000100800780c */ /* 0x000fe40003f24270 */
[----:B------:R-:W-:Y:S02]  /*18f90*/  FSEL R93, R93, -INF , P3 ;  /* 0xff8000005d5d7808 */ /* 0x000fe40001800000 */
[----:B------:R-:W-:Y:S02]  /*18fa0*/  FMNMX.FTZ R4, R89, R4, !PT ;  /* 0x0000000459047209 */ /* 0x000fe40007810000 */
[----:B------:R-:W-:Y:S01]  /*18fb0*/  FSEL R3, R90, -INF , P2 ;  /* 0xff8000005a037808 */ /* 0x000fe20001000000 */
[----:B------:R-:W-:Y:S01]  /*18fc0*/  IMAD.MOV.U32 R90, RZ, RZ, R119 ;  /* 0x000000ffff5a7224 */ /* 0x000fe200078e0077 */
        /* <DEDUP_REMOVED lines=8> */
[----:B------:R-:W-:Y:S01]  /*19050*/  FSEL R7, R94, -INF , P4 ;  /* 0xff8000005e077808 */ /* 0x000fe20002000000 */
[--C-:B------:R-:W-:Y:S01]  /*19060*/  IMAD.MOV.U32 R94, RZ, RZ, R119.reuse ;  /* 0x000000ffff5e7224 */ /* 0x100fe200078e0077 */
[----:B------:R-:W-:Y:S02]  /*19070*/  ISETP.GT.AND P4, PT, R8, 0x19, PT ;  /* 0x000000190800780c */ /* 0x000fe40003f84270 */
[----:B------:R-:W-:Y:S01]  /*19080*/  FSEL R107, R100, -INF , P5 ;  /* 0xff800000646b7808 */ /* 0x000fe20002800000 */
[----:B------:R-:W-:Y:S01]  /*19090*/  IMAD.MOV.U32 R100, RZ, RZ, R119 ;  /* 0x000000ffff647224 */ /* 0x000fe200078e0077 */
        /* <DEDUP_REMOVED lines=13> */
[----:B------:R-:W-:Y:S01]  /*19170*/  FSEL R11, R102, -INF , P5 ;  /* 0xff800000660b7808 */ /* 0x000fe20002800000 */
[----:B------:R-:W-:Y:S01]  /*19180*/  IMAD.MOV.U32 R102, RZ, RZ, R119 ;  /* 0x000000ffff667224 */ /* 0x000fe200078e0077 */
        /* <DEDUP_REMOVED lines=24> */
[----:B------:R-:W-:Y:S01]  /*19310*/  IMAD.U32 R82, RZ, RZ, UR38 ;  /* 0x00000026ff527e24 */ /* 0x000fe2000f8e00ff */
[----:B------:R-:W-:-:S02]  /*19320*/  ISETP.GT.AND P4, PT, R8, 0x41, PT ;  /* 0x000000410800780c */ /* 0x000fc40003f84270 */
[----:B------:R-:W-:Y:S02]  /*19330*/  FSEL R115, R56, -INF , P5 ;  /* 0xff80000038737808 */ /* 0x000fe40002800000 */
[----:B------:R-:W-:Y:S02]  /*19340*/  FMNMX.FTZ R4, R129, R4, !PT ;  /* 0x0000000481047209 */ /* 0x000fe40007810000 */
[----:B------:R-:W-:Y:S02]  /*19350*/  FSEL R83, R83, -INF , P3 ;  /* 0xff80000053537808 */ /* 0x000fe40001800000 */
[----:B------:R-:W-:Y:S02]  /*19360*/  ISETP.GT.AND P3, PT, R8, 0x48, PT ;  /* 0x000000480800780c */ /* 0x000fe40003f64270 */
[----:B------:R-:W-:Y:S02]  /*19370*/  FSEL R113, R57, -INF , P4 ;  /* 0xff80000039717808 */ /* 0x000fe40002000000 */
[----:B------:R-:W-:-:S02]  /*19380*/  FMNMX.FTZ R4, R115, R4, !PT ;  /* 0x0000000473047209 */ /* 0x000fc40007810000 */
[----:B------:R-:W-:Y:S01]  /*19390*/  FSEL R57, R86, -INF , P1 ;  /* 0xff80000056397808 */ /* 0x000fe20000800000 */
[----:B------:R-:W-:Y:S01]  /*193a0*/  IMAD.MOV.U32 R86, RZ, RZ, R119 ;  /* 0x000000ffff567224 */ /* 0x000fe200078e0077 */
        /* <DEDUP_REMOVED lines=47> */
[----:B------:R-:W-:Y:S02]  /*196a0*/  ISETP.GT.AND P0, PT, R8, 0x79, PT ;  /* 0x000000790800780c */ /* 0x000fe40003f04270 */
[----:B------:R-:W-:Y:S02]  /*196b0*/  FSEL R151, R52, -INF , P2 ;  /* 0xff80000034977808 */ /* 0x000fe40001000000 */
[----:B------:R-:W-:Y:S02]  /*196c0*/  FMNMX.FTZ R4, R149, R4, !PT ;  /* 0x0000000495047209 */ /* 0x000fe40007810000 */
[----:B------:R-:W-:Y:S02]  /*196d0*/  ISETP.GT.AND P6, PT, R8, 0x80, PT ;  /* 0x000000800800780c */ /* 0x000fe40003fc4270 */
[----:B------:R-:W-:Y:S02]  /*196e0*/  FSEL R153, R53, -INF , P0 ;  /* 0xff80000035997808 */ /* 0x000fe40000000000 */
[----:B------:R-:W-:-:S02]  /*196f0*/  FMNMX.FTZ R4, R151, R4, !PT ;  /* 0x0000000497047209 */ /* 0x000fc40007810000 */
        /* <DEDUP_REMOVED lines=12> */
[----:B------:R-:W-:Y:S02]  /*197c0*/  FSEL R161, R29, -INF , P2 ;  /* 0xff8000001da17808 */ /* 0x000fe40001000000 */
[----:B------:R-:W-:Y:S02]  /*197d0*/  FMNMX.FTZ R4, R159, R4, !PT ;  /* 0x000000049f047209 */ /* 0x000fe40007810000 */
[----:B------:R-:W-:Y:S02]  /*197e0*/  ISETP.GT.AND P3, PT, R8, 0x90, PT ;  /* 0x000000900800780c */ /* 0x000fe40003f64270 */
[----:B------:R-:W-:Y:S02]  /*197f0*/  FSEL R47, R47, -INF , P4 ;  /* 0xff8000002f2f7808 */ /* 0x000fe40002000000 */
[----:B------:R-:W-:Y:S02]  /*19800*/  FSEL R163, R32, -INF , P3 ;  /* 0xff80000020a37808 */ /* 0x000fe40001800000 */
[----:B------:R-:W-:-:S02]  /*19810*/  FMNMX.FTZ R4, R161, R4, !PT ;  /* 0x00000004a1047209 */ /* 0x000fc40007810000 */
[----:B------:R-:W-:Y:S02]  /*19820*/  ISETP.GT.AND P4, PT, R8, 0x91, PT ;  /* 0x000000910800780c */ /* 0x000fe40003f84270 */
[----:B------:R-:W-:Y:S02]  /*19830*/  FSEL R49, R46, -INF , P5 ;  /* 0xff8000002e317808 */ /* 0x000fe40002800000 */
[----:B------:R-:W-:Y:S02]  /*19840*/  FSEL R167, R33, -INF , P4 ;  /* 0xff80000021a77808 */ /* 0x000fe40002000000 */
[----:B------:R-:W-:Y:S02]  /*19850*/  FMNMX.FTZ R4, R163, R4, !PT ;  /* 0x00000004a3047209 */ /* 0x000fe40007810000 */
[----:B------:R-:W-:Y:S02]  /*19860*/  ISETP.GT.AND P5, PT, R8, 0x98, PT ;  /* 0x000000980800780c */ /* 0x000fe40003fa4270 */
[----:B------:R-:W-:-:S02]  /*19870*/  FMNMX.FTZ R4, R167, R4, !PT ;  /* 0x00000004a7047209 */ /* 0x000fc40007810000 */
[----:B------:R-:W-:Y:S02]  /*19880*/  FSEL R165, R36, -INF , P5 ;  /* 0xff80000024a57808 */ /* 0x000fe40002800000 */
[----:B------:R-:W-:Y:S02]  /*19890*/  ISETP.GT.AND P6, PT, R8, 0x99, PT ;  /* 0x000000990800780c */ /* 0x000fe40003fc4270 */
[----:B------:R-:W-:Y:S02]  /*198a0*/  FMNMX.FTZ R4, R165, R4, !PT ;  /* 0x00000004a5047209 */ /* 0x000fe40007810000 */
[----:B------:R-:W-:Y:S02]  /*198b0*/  FSEL R169, R37, -INF , P6 ;  /* 0xff80000025a97808 */ /* 0x000fe40003000000 */
[----:B------:R-:W-:Y:S02]  /*198c0*/  P2R R20, PR, RZ, 0x4 ;  /* 0x00000004ff147803 */ /* 0x000fe40000000000 */
[----:B------:R-:W-:-:S02]  /*198d0*/  FMNMX.FTZ R12, R169, R4, !PT ;  /* 0x00000004a90c7209 */ /* 0x000fc40007810000 */
[----:B------:R-:W-:Y:S02]  /*198e0*/  P2R R24, PR, RZ, 0x2 ;  /* 0x00000002ff187803 */ /* 0x000fe40000000000 */
[----:B------:R-:W-:Y:S01]  /*198f0*/  ISETP.GT.AND P1, PT, R8, 0x79, PT ;  /* 0x000000790800780c */ /* 0x000fe20003f24270 */
[----:B------:R-:W0:Y:S01]  /*19900*/  SHFL.BFLY PT, R29, R12, 0x2, 0x1f ;  /* 0x0c401f000c1d7f89 */ /* 0x000e2200000e0000 */
[----:B------:R-:W-:Y:S02]  /*19910*/  P2R R40, PR, RZ, 0x1 ;  /* 0x00000001ff287803 */ /* 0x000fe40000000000 */
[----:B------:R-:W-:Y:S02]  /*19920*/  FSEL R55, R55, -INF , P1 ;  /* 0xff80000037377808 */ /* 0x000fe40000800000 */
[----:B------:R-:W-:Y:S02]  /*19930*/  ISETP.NE.AND P1, PT, R24, RZ, PT ;  /* 0x000000ff1800720c */ /* 0x000fe40003f25270 */
[----:B------:R-:W-:-:S02]  /*19940*/  ISETP.GT.AND P0, PT, R8, 0x80, PT ;  /* 0x000000800800780c */ /* 0x000fc40003f04270 */
[----:B------:R-:W-:Y:S02]  /*19950*/  FSEL R33, R30, -INF , P1 ;  /* 0xff8000001e217808 */ /* 0x000fe40000800000 */
[----:B------:R-:W-:Y:S02]  /*19960*/  FSEL R35, R35, -INF , P4 ;  /* 0xff80000023237808 */ /* 0x000fe40002000000 */
[-C--:B------:R-:W-:Y:S02]  /*19970*/  MOV R98, R119.reuse ;  /* 0x0000007700627202 */ /* 0x080fe40000000f00 */
[----:B------:R-:W-:Y:S02]  /*19980*/  MOV R88, R119 ;  /* 0x0000007700587202 */ /* 0x000fe40000000f00 */
[----:B0-----:R-:W-:-:S05]  /*19990*/  FMNMX.FTZ R14, R12, R29, !PT ;  /* 0x0000001d0c0e7209 */ /* 0x001fca0007810000 */
[----:B------:R-:W0:Y:S02]  /*199a0*/  SHFL.BFLY PT, R29, R14, 0x1, 0x1f ;  /* 0x0c201f000e1d7f89 */ /* 0x000e2400000e0000 */
[----:B0-----:R-:W-:Y:S02]  /*199b0*/  FMNMX.FTZ R4, R14, R29, !PT ;  /* 0x0000001d0e047209 */ /* 0x001fe40007810000 */
[----:B------:R-:W-:Y:S02]  /*199c0*/  FMNMX.FTZ R14, R3, R91, !PT ;  /* 0x0000005b030e7209 */ /* 0x000fe40007810000 */
[----:B------:R-:W-:Y:S01]  /*199d0*/  FSETP.NEU.FTZ.AND P2, PT, R4, -INF , PT ;  /* 0xff8000000400780b */ /* 0x000fe20003f5d000 */
[----:B------:R-:W-:-:S01]  /*199e0*/  FFMA.FTZ R171, R2, R4, -8 ;  /* 0xc100000002ab7423 */ /* 0x000fc20000010004 */
[----:B------:R-:W-:Y:S02]  /*199f0*/  FMNMX.FTZ R14, R7, R14, !PT ;  /* 0x0000000e070e7209 */ /* 0x000fe40007810000 */
[----:B------:R-:W-:-:S02]  /*19a00*/  FSEL R29, R26, -INF , P0 ;  /* 0xff8000001a1d7808 */ /* 0x000fc40000000000 */
[----:B------:R-:W-:Y:S02]  /*19a10*/  FSEL R171, R171, RZ, P2 ;  /* 0x000000ffabab7208 */ /* 0x000fe40001000000 */
[----:B------:R-:W-:Y:S02]  /*19a20*/  ISETP.NE.AND P2, PT, R20, RZ, PT ;  /* 0x000000ff1400720c */ /* 0x000fe40003f45270 */
[----:B------:R-:W-:Y:S01]  /*19a30*/  FMNMX.FTZ R20, R95, R14, !PT ;  /* 0x0000000e5f147209 */ /* 0x000fe20007810000 */
[----:B------:R-:W-:-:S01]  /*19a40*/  FFMA.FTZ R109, R2, R109, -R171 ;  /* 0x0000006d026d7223 */ /* 0x000fc200000108ab */
[----:B------:R-:W-:Y:S01]  /*19a50*/  ISETP.NE.AND P0, PT, R40, RZ, PT ;  /* 0x000000ff2800720c */ /* 0x000fe20003f05270 */
[----:B------:R-:W-:-:S01]  /*19a60*/  FFMA.FTZ R115, R2, R115, -R171 ;  /* 0x0000007302737223 */ /* 0x000fc200000108ab */
[----:B------:R-:W-:Y:S01]  /*19a70*/  FMNMX.FTZ R20, R9, R20, !PT ;  /* 0x0000001409147209 */ /* 0x000fe20007810000 */
[----:B------:R-:W-:-:S01]  /*19a80*/  FFMA.FTZ R8, R2, R5, -R171 ;  /* 0x0000000502087223 */ /* 0x000fc200000108ab */
[----:B------:R-:W-:Y:S01]  /*19a90*/  FSEL R27, R27, -INF , P0 ;  /* 0xff8000001b1b7808 */ /* 0x000fe20000000000 */
        /* <DEDUP_REMOVED lines=10> */
[----:B------:R-:W-:Y:S01]  /*19b40*/  MUFU.EX2 R8, R8 ;  /* 0x0000000800087308 */ /* 0x000fe20000000800 */
[----:B------:R-:W-:-:S01]  /*19b50*/  FFMA.FTZ R89, R2, R93, -R171 ;  /* 0x0000005d02597223 */ /* 0x000fc200000108ab */
[----:B------:R-:W-:Y:S01]  /*19b60*/  ISETP.NE.AND P0, PT, R10, RZ, PT ;  /* 0x000000ff0a00720c */ /* 0x000fe20003f05270 */
[----:B------:R-:W-:-:S01]  /*19b70*/  FFMA.FTZ R10, R2, R105, -R171 ;  /* 0x00000069020a7223 */ /* 0x000fc200000108ab */
[----:B------:R-:W-:Y:S01]  /*19b80*/  FMNMX.FTZ R24, R15, R24, !PT ;  /* 0x000000180f187209 */ /* 0x000fe20007810000 */
[----:B------:R-:W-:-:S01]  /*19b90*/  FFMA.FTZ R93, R2, R97, -R171 ;  /* 0x00000061025d7223 */ /* 0x000fc200000108ab */
[C-C-:B------:R-:W-:Y:S01]  /*19ba0*/  FFMA.FTZ R97, R2.reuse, R101, -R171.reuse ;  /* 0x0000006502617223 */ /* 0x140fe200000108ab */
[----:B------:R-:W-:-:S01]  /*19bb0*/  FFMA.FTZ R125, R2, R125, -R171 ;  /* 0x0000007d027d7223 */ /* 0x000fc200000108ab */
[----:B------:R-:W-:Y:S01]  /*19bc0*/  FMNMX.FTZ R24, R75, R24, !PT ;  /* 0x000000184b187209 */ /* 0x000fe20007810000 */
[----:B------:R0:W-:Y:S01]  /*19bd0*/  MUFU.EX2 R20, R109 ;  /* 0x0000006d00147308 */ /* 0x0001e20000000800 */
[----:B------:R-:W-:-:S01]  /*19be0*/  FFMA.FTZ R101, R2, R123, -R171 ;  /* 0x0000007b02657223 */ /* 0x000fc200000108ab */
[C-C-:B------:R-:W-:Y:S01]  /*19bf0*/  FFMA.FTZ R105, R2.reuse, R131, -R171.reuse ;  /* 0x0000008302697223 */ /* 0x140fe200000108ab */
[----:B------:R-:W-:Y:S01]  /*19c00*/  FMNMX.FTZ R24, R21, R24, !PT ;  /* 0x0000001815187209 */ /* 0x000fe20007810000 */
[C-C-:B------:R-:W-:Y:S01]  /*19c10*/  FFMA.FTZ R121, R2.reuse, R121, -R171.reuse ;  /* 0x0000007902797223 */ /* 0x140fe200000108ab */
[----:B------:R-:W-:-:S01]  /*19c20*/  FFMA.FTZ R81, R2, R129, -R171 ;  /* 0x0000008102517223 */ /* 0x000fc200000108ab */
[C-C-:B------:R-:W-:Y:S01]  /*19c30*/  FFMA.FTZ R111, R2.reuse, R111, -R171.reuse ;  /* 0x0000006f026f7223 */ /* 0x140fe200000108ab */
[----:B------:R-:W-:Y:S01]  /*19c40*/  FMNMX.FTZ R26, R79, R24, !PT ;  /* 0x000000184f1a7209 */ /* 0x000fe20007810000 */
[----:B------:R-:W-:Y:S01]  /*19c50*/  MUFU.EX2 R37, R37 ;  /* 0x0000002500257308 */ /* 0x000fe20000000800 */
[----:B0-----:R-:W-:-:S01]  /*19c60*/  FFMA.FTZ R109, R2, R113, -R171 ;  /* 0x00000071026d7223 */ /* 0x001fc200000108ab */
[----:B------:R-:W-:Y:S01]  /*19c70*/  FSEL R113, R34, -INF , P3 ;  /* 0xff80000022717808 */ /* 0x000fe20001800000 */
[----:B------:R-:W-:-:S01]  /*19c80*/  FFMA.FTZ R85, R2, R85, -R171 ;  /* 0x0000005502557223 */ /* 0x000fc200000108ab */
[----:B------:R-:W-:Y:S01]  /*19c90*/  FMNMX.FTZ R26, R73, R26, !PT ;  /* 0x0000001a491a7209 */ /* 0x000fe20007810000 */
[----:B------:R-:W-:-:S01]  /*19ca0*/  FFMA.FTZ R133, R2, R133, -R171 ;  /* 0x0000008502857223 */ /* 0x000fc200000108ab */
[C-C-:B------:R-:W-:Y:S01]  /*19cb0*/  FFMA.FTZ R135, R2.reuse, R135, -R171.reuse ;  /* 0x0000008702877223 */ /* 0x140fe200000108ab */
[----:B------:R-:W-:-:S01]  /*19cc0*/  FFMA.FTZ R34, R2, R137, -R171 ;  /* 0x0000008902227223 */ /* 0x000fc200000108ab */
[----:B------:R-:W-:Y:S01]  /*19cd0*/  FMNMX.FTZ R26, R83, R26, !PT ;  /* 0x0000001a531a7209 */ /* 0x000fe20007810000 */
[----:B------:R-:W-:Y:S01]  /*19ce0*/  MUFU.EX2 R6, R6 ;  /* 0x0000000600067308 */ /* 0x000fe20000000800 */
[----:B------:R-:W-:-:S01]  /*19cf0*/  FFMA.FTZ R139, R2, R139, -R171 ;  /* 0x0000008b028b7223 */ /* 0x000fc200000108ab */
[C-C-:B------:R-:W-:Y:S01]  /*19d00*/  FFMA.FTZ R123, R2.reuse, R149, -R171.reuse ;  /* 0x00000095027b7223 */ /* 0x140fe200000108ab */
[----:B------:R-:W-:Y:S01]  /*19d10*/  FMNMX.FTZ R26, R57, R26, !PT ;  /* 0x0000001a391a7209 */ /* 0x000fe20007810000 */
[C-C-:B------:R-:W-:Y:S01]  /*19d20*/  FFMA.FTZ R42, R2.reuse, R151, -R171.reuse ;  /* 0x00000097022a7223 */ /* 0x140fe200000108ab */
[----:B------:R-:W-:-:S01]  /*19d30*/  FFMA.FTZ R46, R2, R159, -R171 ;  /* 0x0000009f022e7223 */ /* 0x000fc200000108ab */
[C-C-:B------:R-:W-:Y:S01]  /*19d40*/  FFMA.FTZ R129, R2.reuse, R161, -R171.reuse ;  /* 0x000000a102817223 */ /* 0x140fe200000108ab */
[----:B------:R-:W-:Y:S01]  /*19d50*/  FMNMX.FTZ R28, R87, R26, !PT ;  /* 0x0000001a571c7209 */ /* 0x000fe20007810000 */
[----:B------:R-:W0:Y:S01]  /*19d60*/  MUFU.EX2 R89, R89 ;  /* 0x0000005900597308 */ /* 0x000e220000000800 */
[----:B------:R-:W-:-:S01]  /*19d70*/  FFMA.FTZ R48, R2, R163, -R171 ;  /* 0x000000a302307223 */ /* 0x000fc200000108ab */
[----:B------:R-:W-:Y:S01]  /*19d80*/  FFMA.FTZ R131, R2, R167, -R171 ;  /* 0x000000a702837223 */ /* 0x000fe200000108ab */
[----:B------:R-:W-:-:S04]  /*19d90*/  FMNMX.FTZ R28, R61, R28, !PT ;  /* 0x0000001c3d1c7209 */ /* 0x000fc80007810000 */
[----:B------:R-:W-:Y:S01]  /*19da0*/  FMNMX.FTZ R28, R59, R28, !PT ;  /* 0x0000001c3b1c7209 */ /* 0x000fe20007810000 */
[----:B------:R1:W-:Y:S03]  /*19db0*/  MUFU.EX2 R26, R5 ;  /* 0x00000005001a7308 */ /* 0x0003e60000000800 */
[----:B------:R-:W-:-:S04]  /*19dc0*/  FMNMX.FTZ R28, R65, R28, !PT ;  /* 0x0000001c411c7209 */ /* 0x000fc80007810000 */
[----:B------:R-:W-:Y:S01]  /*19dd0*/  FMNMX.FTZ R30, R63, R28, !PT ;  /* 0x0000001c3f1e7209 */ /* 0x000fe20007810000 */
[----:B------:R-:W-:Y:S01]  /*19de0*/  MUFU.EX2 R10, R10 ;  /* 0x0000000a000a7308 */ /* 0x000fe20000000800 */
[----:B-1----:R-:W-:-:S01]  /*19df0*/  FFMA.FTZ R5, R2, R77, -R171 ;  /* 0x0000004d02057223 */ /* 0x002fc200000108ab */
[C-C-:B------:R-:W-:Y:S01]  /*19e00*/  FFMA.FTZ R77, R2.reuse, R127, -R171.reuse ;  /* 0x0000007f024d7223 */ /* 0x140fe200000108ab */
[----:B------:R-:W-:Y:S01]  /*19e10*/  FMNMX.FTZ R30, R69, R30, !PT ;  /* 0x0000001e451e7209 */ /* 0x000fe20007810000 */
[----:B------:R-:W-:Y:S01]  /*19e20*/  FFMA.FTZ R127, R2, R157, -R171 ;  /* 0x0000009d027f7223 */ /* 0x000fe200000108ab */
[----:B0-----:R-:W-:Y:S02]  /*19e30*/  F2FP.SATFINITE.E4M3.F32.PACK_AB_MERGE_C R216, R89, R6, RZ ;  /* 0x0000000659d8723e */ /* 0x001fe400048070ff */
[----:B------:R-:W-:Y:S01]  /*19e40*/  FMNMX.FTZ R30, R67, R30, !PT ;  /* 0x0000001e431e7209 */ /* 0x000fe20007810000 */
[----:B------:R0:W-:Y:S01]  /*19e50*/  MUFU.EX2 R28, R115 ;  /* 0x00000073001c7308 */ /* 0x0001e20000000800 */
[----:B------:R-:W-:-:S02]  /*19e60*/  F2FP.SATFINITE.E4M3.F32.PACK_AB_MERGE_C R216, R37, R8, R216 ;  /* 0x0000000825d8723e */ /* 0x000fc400048070d8 */
[----:B------:R-:W-:-:S04]  /*19e70*/  FMNMX.FTZ R30, R41, R30, !PT ;  /* 0x0000001e291e7209 */ /* 0x000fc80007810000 */
[----:B------:R-:W-:Y:S01]  /*19e80*/  FMNMX.FTZ R32, R71, R30, !PT ;  /* 0x0000001e47207209 */ /* 0x000fe20007810000 */
[----:B------:R-:W-:Y:S01]  /*19e90*/  MUFU.EX2 R93, R93 ;  /* 0x0000005d005d7308 */ /* 0x000fe20000000800 */
[----:B0-----:R-:W-:Y:S01]  /*19ea0*/  FSEL R115, R38, -INF , P5 ;  /* 0xff80000026737808 */ /* 0x001fe20002800000 */
[----:B------:R-:W-:Y:S01]  /*19eb0*/  FFMA.FTZ R38, R2, R143, -R171 ;  /* 0x0000008f02267223 */ /* 0x000fe200000108ab */
[----:B------:R-:W-:-:S04]  /*19ec0*/  FMNMX.FTZ R32, R45, R32, !PT ;  /* 0x000000202d207209 */ /* 0x000fc80007810000 */
[----:B------:R-:W-:Y:S01]  /*19ed0*/  FMNMX.FTZ R32, R43, R32, !PT ;  /* 0x000000202b207209 */ /* 0x000fe20007810000 */
[----:B------:R-:W-:Y:S03]  /*19ee0*/  MUFU.EX2 R30, R5 ;  /* 0x00000005001e7308 */ /* 0x000fe60000000800 */
[----:B------:R-:W-:-:S04]  /*19ef0*/  FMNMX.FTZ R32, R49, R32, !PT ;  /* 0x0000002031207209 */ /* 0x000fc80007810000 */
[----:B------:R-:W-:Y:S01]  /*19f00*/  FMNMX.FTZ R36, R47, R32, !PT ;  /* 0x000000202f247209 */ /* 0x000fe20007810000 */
[----:B------:R-:W-:Y:S03]  /*19f10*/  MUFU.EX2 R12, R12 ;  /* 0x0000000c000c7308 */ /* 0x000fe60000000800 */
[----:B------:R-:W-:-:S04]  /*19f20*/  FMNMX.FTZ R36, R53, R36, !PT ;  /* 0x0000002435247209 */ /* 0x000fc80007810000 */
[----:B------:R-:W-:Y:S01]  /*19f30*/  FMNMX.FTZ R36, R51, R36, !PT ;  /* 0x0000002433247209 */ /* 0x000fe20007810000 */
[----:B------:R-:W0:Y:S03]  /*19f40*/  MUFU.EX2 R97, R97 ;  /* 0x0000006100617308 */ /* 0x000e260000000800 */
[----:B------:R-:W-:-:S04]  /*19f50*/  FMNMX.FTZ R36, R25, R36, !PT ;  /* 0x0000002419247209 */ /* 0x000fc80007810000 */
[----:B------:R-:W-:Y:S01]  /*19f60*/  FMNMX.FTZ R40, R55, R36, !PT ;  /* 0x0000002437287209 */ /* 0x000fe20007810000 */
[----:B------:R1:W-:Y:S03]  /*19f70*/  MUFU.EX2 R14, R125 ;  /* 0x0000007d000e7308 */ /* 0x0003e60000000800 */
[----:B------:R-:W-:-:S04]  /*19f80*/  FMNMX.FTZ R40, R29, R40, !PT ;  /* 0x000000281d287209 */ /* 0x000fc80007810000 */
[----:B------:R-:W-:Y:S01]  /*19f90*/  FMNMX.FTZ R40, R27, R40, !PT ;  /* 0x000000281b287209 */ /* 0x000fe20007810000 */
[----:B------:R-:W-:Y:S01]  /*19fa0*/  MUFU.EX2 R101, R101 ;  /* 0x0000006500657308 */ /* 0x000fe20000000800 */
[----:B0-----:R-:W-:Y:S01]  /*19fb0*/  F2FP.SATFINITE.E4M3.F32.PACK_AB_MERGE_C R218, R97, R12, RZ ;  /* 0x0000000c61da723e */ /* 0x001fe200048070ff */
[----:B-1----:R-:W-:Y:S01]  /*19fc0*/  FFMA.FTZ R125, R2, R153, -R171 ;  /* 0x00000099027d7223 */ /* 0x002fe200000108ab */
[----:B------:R-:W-:Y:S02]  /*19fd0*/  FMNMX.FTZ R40, R33, R40, !PT ;  /* 0x0000002821287209 */ /* 0x000fe40007810000 */
[----:B------:R-:W-:Y:S02]  /*19fe0*/  F2FP.SATFINITE.E4M3.F32.PACK_AB_MERGE_C R218, R93, R10, R218 ;  /* 0x0000000a5dda723e */ /* 0x000fe400048070da */
        /* <DEDUP_REMOVED lines=9> */
[C-C-:B-1----:R-:W-:Y:S01]  /*1a080*/  FFMA.FTZ R121, R2.reuse, R145, -R171.reuse ;  /* 0x0000009102797223 */ /* 0x142fe200000108ab */
[----:B------:R-:W-:-:S01]  /*1a090*/  FFMA.FTZ R40, R2, R147, -R171 ;  /* 0x0000009302287223 */ /* 0x000fc200000108ab */
[----:B------:R-:W0:Y:S01]  /*1a0a0*/  SHFL.BFLY PT, R44, R5, 0x2, 0x1f ;  /* 0x0c401f00052c7f89 */ /* 0x000e2200000e0000 */
[----:B------:R-:W-:-:S03]  /*1a0b0*/  F2FP.SATFINITE.E4M3.F32.PACK_AB_MERGE_C R212, R101, R14, R212 ;  /* 0x0000000e65d4723e */ /* 0x000fc600048070d4 */
[----:B------:R-:W1:Y:S08]  /*1a0c0*/  MUFU.EX2 R81, R81 ;  /* 0x0000005100517308 */ /* 0x000e700000000800 */
[----:B------:R-:W-:Y:S08]  /*1a0d0*/  MUFU.EX2 R109, R109 ;  /* 0x0000006d006d7308 */ /* 0x000ff00000000800 */
[----:B------:R-:W2:Y:S01]  /*1a0e0*/  MUFU.EX2 R77, R77 ;  /* 0x0000004d004d7308 */ /* 0x000ea20000000800 */
[----:B-1----:R-:W-:-:S02]  /*1a0f0*/  F2FP.SATFINITE.E4M3.F32.PACK_AB_MERGE_C R214, R81, R26, RZ ;  /* 0x0000001a51d6723e */ /* 0x002fc400048070ff */
[----:B0-----:R-:W-:Y:S01]  /*1a100*/  FMNMX.FTZ R50, R5, R44, !PT ;  /* 0x0000002c05327209 */ /* 0x001fe20007810000 */
[----:B------:R-:W-:-:S01]  /*1a110*/  FFMA.FTZ R44, R2, R155, -R171 ;  /* 0x0000009b022c7223 */ /* 0x000fc200000108ab */
[----:B------:R-:W-:-:S03]  /*1a120*/  F2FP.SATFINITE.E4M3.F32.PACK_AB_MERGE_C R214, R107, R24, R214 ;  /* 0x000000186bd6723e */ /* 0x000fc600048070d6 */
[----:B------:R-:W-:Y:S01]  /*1a130*/  MUFU.EX2 R32, R111 ;  /* 0x0000006f00207308 */ /* 0x000fe20000000800 */
[----:B------:R-:W0:Y:S07]  /*1a140*/  SHFL.BFLY PT, R5, R50, 0x1, 0x1f ;  /* 0x0c201f0032057f89 */ /* 0x000e2e00000e0000 */
[----:B------:R-:W-:Y:S01]  /*1a150*/  MUFU.EX2 R85, R85 ;  /* 0x0000005500557308 */ /* 0x000fe20000000800 */
[----:B--2---:R-:W-:-:S04]  /*1a160*/  F2FP.SATFINITE.E4M3.F32.PACK_AB_MERGE_C R200, R77, R30, RZ ;  /* 0x0000001e4dc8723e */ /* 0x004fc800048070ff */
[----:B------:R-:W-:-:S03]  /*1a170*/  F2FP.SATFINITE.E4M3.F32.PACK_AB_MERGE_C R200, R109, R28, R200 ;  /* 0x0000001c6dc8723e */ /* 0x000fc600048070c8 */
[----:B------:R1:W-:Y:S08]  /*1a180*/  MUFU.EX2 R36, R133 ;  /* 0x0000008500247308 */ /* 0x0003f00000000800 */
[----:B------:R-:W-:Y:S01]  /*1a190*/  MUFU.EX2 R111, R135 ;  /* 0x00000087006f7308 */ /* 0x000fe20000000800 */
[----:B0-----:R-:W-:Y:S01]  /*1a1a0*/  FMNMX.FTZ R5, R50, R5, !PT ;  /* 0x0000000532057209 */ /* 0x001fe20007810000 */
[C-C-:B------:R-:W-:Y:S01]  /*1a1b0*/  FFMA.FTZ R50, R2.reuse, R165, -R171.reuse ;  /* 0x000000a502327223 */ /* 0x140fe200000108ab */
[----:B-1----:R-:W-:-:S02]  /*1a1c0*/  FFMA.FTZ R133, R2, R169, -R171 ;  /* 0x000000a902857223 */ /* 0x002fc400000108ab */
[----:B------:R-:W-:Y:S01]  /*1a1d0*/  FSETP.NEU.FTZ.AND P1, PT, R5, -INF , PT ;  /* 0xff8000000500780b */ /* 0x000fe20003f3d000 */
[----:B------:R-:W-:-:S02]  /*1a1e0*/  FFMA.FTZ R56, R2, R5, -8 ;  /* 0xc100000002387423 */ /* 0x000fc40000010005 */
[----:B------:R-:W-:Y:S03]  /*1a1f0*/  MUFU.EX2 R34, R34 ;  /* 0x0000002200227308 */ /* 0x000fe60000000800 */
[----:B------:R-:W-:Y:S02]  /*1a200*/  FSEL R56, R56, RZ, P1 ;  /* 0x000000ff38387208 */ /* 0x000fe40000800000 */
[----:B------:R-:W-:-:S03]  /*1a210*/  ISETP.GE.AND P1, PT, R141, 0xa1, PT ;  /* 0x000000a18d00780c */ /* 0x000fc60003f26270 */
[C-C-:B------:R-:W-:Y:S01]  /*1a220*/  FFMA.FTZ R3, R2.reuse, R3, -R56.reuse ;  /* 0x0000000302037223 */ /* 0x140fe20000010838 */
[----:B------:R-:W-:-:S01]  /*1a230*/  FFMA.FTZ R52, R2, R91, -R56 ;  /* 0x0000005b02347223 */ /* 0x000fc20000010838 */
[C-C-:B------:R-:W-:Y:S01]  /*1a240*/  FFMA.FTZ R60, R2.reuse, R7, -R56.reuse ;  /* 0x00000007023c7223 */ /* 0x140fe20000010838 */
[----:B------:R-:W-:-:S01]  /*1a250*/  FFMA.FTZ R91, R2, R95, -R56 ;  /* 0x0000005f025b7223 */ /* 0x000fc20000010838 */
[C-C-:B------:R-:W-:Y:S01]  /*1a260*/  FFMA.FTZ R7, R2.reuse, R9, -R56.reuse ;  /* 0x0000000902077223 */ /* 0x140fe20000010838 */
[----:B------:R-:W-:-:S01]  /*1a270*/  FFMA.FTZ R54, R2, R99, -R56 ;  /* 0x0000006302367223 */ /* 0x000fc20000010838 */
[----:B------:R-:W-:Y:S01]  /*1a280*/  MUFU.EX2 R3, R3 ;  /* 0x0000000300037308 */ /* 0x000fe20000000800 */
[----:B------:R-:W-:-:S01]  /*1a290*/  FFMA.FTZ R64, R2, R11, -R56 ;  /* 0x0000000b02407223 */ /* 0x000fc20000010838 */
[C-C-:B------:R-:W-:Y:S01]  /*1a2a0*/  FFMA.FTZ R66, R2.reuse, R59, -R56.reuse ;  /* 0x0000003b02427223 */ /* 0x140fe20000010838 */
[----:B------:R-:W-:-:S01]  /*1a2b0*/  FFMA.FTZ R9, R2, R15, -R56 ;  /* 0x0000000f02097223 */ /* 0x000fc20000010838 */
[C-C-:B------:R-:W-:Y:S01]  /*1a2c0*/  FFMA.FTZ R59, R2.reuse, R41, -R56.reuse ;  /* 0x00000029023b7223 */ /* 0x140fe20000010838 */
[----:B------:R-:W-:-:S01]  /*1a2d0*/  FFMA.FTZ R15, R2, R61, -R56 ;  /* 0x0000003d020f7223 */ /* 0x000fc20000010838 */
[----:B------:R-:W-:Y:S01]  /*1a2e0*/  FADD.FTZ R41, R8, R37 ;  /* 0x0000002508297221 */ /* 0x000fe20000010000 */
[----:B------:R-:W-:-:S01]  /*1a2f0*/  FFMA.FTZ R95, R2, R103, -R56 ;  /* 0x00000067025f7223 */ /* 0x000fc20000010838 */
[----:B------:R-:W0:Y:S01]  /*1a300*/  MUFU.EX2 R52, R52 ;  /* 0x0000003400347308 */ /* 0x000e220000000800 */
[----:B------:R-:W-:-:S01]  /*1a310*/  FFMA.FTZ R58, R2, R75, -R56 ;  /* 0x0000004b023a7223 */ /* 0x000fc20000010838 */
[----:B------:R-:W-:Y:S01]  /*1a320*/  FADD.FTZ R78, R6, R41 ;  /* 0x00000029064e7221 */ /* 0x000fe20000010000 */
[----:B------:R-:W-:-:S02]  /*1a330*/  VIADD R41, R0, 0x33440 ;  /* 0x0003344000297836 */ /* 0x000fc40000000000 */
[C-C-:B------:R-:W-:Y:S01]  /*1a340*/  FFMA.FTZ R0, R2.reuse, R45, -R56.reuse ;  /* 0x0000002d02007223 */ /* 0x140fe20000010838 */
[----:B------:R-:W-:-:S01]  /*1a350*/  FFMA.FTZ R70, R2, R21, -R56 ;  /* 0x0000001502467223 */ /* 0x000fc20000010838 */
[----:B------:R-:W-:Y:S01]  /*1a360*/  FADD.FTZ R45, R89, R78 ;  /* 0x0000004e592d7221 */ /* 0x000fe20000010000 */
[----:B------:R-:W-:-:S01]  /*1a370*/  FFMA.FTZ R75, R2, R79, -R56 ;  /* 0x0000004f024b7223 */ /* 0x000fc20000010838 */
[----:B------:R-:W1:Y:S01]  /*1a380*/  MUFU.EX2 R60, R60 ;  /* 0x0000003c003c7308 */ /* 0x000e620000000800 */
[----:B------:R-:W-:-:S01]  /*1a390*/  FFMA.FTZ R11, R2, R73, -R56 ;  /* 0x00000049020b7223 */ /* 0x000fc20000010838 */
[----:B------:R-:W-:Y:S01]  /*1a3a0*/  FADD.FTZ R78, R10, R45 ;  /* 0x0000002d0a4e7221 */ /* 0x000fe20000010000 */
[----:B------:R-:W-:Y:S01]  /*1a3b0*/  PRMT R41, R82, 0x654, R41 ;  /* 0x0000065452297816 */ /* 0x000fe20000000029 */
[C-C-:B------:R-:W-:Y:S01]  /*1a3c0*/  FFMA.FTZ R62, R2.reuse, R83, -R56.reuse ;  /* 0x00000053023e7223 */ /* 0x140fe20000010838 */
[----:B------:R-:W-:-:S01]  /*1a3d0*/  FFMA.FTZ R43, R2, R43, -R56 ;  /* 0x0000002b022b7223 */ /* 0x000fc20000010838 */
[----:B------:R-:W-:Y:S01]  /*1a3e0*/  FFMA.FTZ R57, R2, R57, -R56 ;  /* 0x0000003902397223 */ /* 0x000fe20000010838 */
[----:B------:R2:W-:Y:S01]  /*1a3f0*/  SYNCS.ARRIVE.TRANS64.RED.A1T0 RZ, [R41+URZ], RZ ;  /* 0x000000ff29ff79a7 */ /* 0x0005e2000810043f */
[----:B------:R-:W3:Y:S01]  /*1a400*/  MUFU.EX2 R91, R91 ;  /* 0x0000005b005b7308 */ /* 0x000ee20000000800 */
[----:B0-----:R-:W-:-:S01]  /*1a410*/  FADD.FTZ R61, R3, R52 ;  /* 0x00000034033d7221 */ /* 0x001fc20000010000 */
[C-C-:B------:R-:W-:Y:S01]  /*1a420*/  FFMA.FTZ R87, R2.reuse, R87, -R56.reuse ;  /* 0x0000005702577223 */ /* 0x140fe20000010838 */
[----:B------:R-:W-:-:S01]  /*1a430*/  FFMA.FTZ R47, R2, R47, -R56 ;  /* 0x0000002f022f7223 */ /* 0x000fc20000010838 */
[C-C-:B------:R-:W-:Y:S01]  /*1a440*/  FFMA.FTZ R65, R2.reuse, R65, -R56.reuse ;  /* 0x0000004102417223 */ /* 0x140fe20000010838 */
[----:B------:R-:W-:-:S01]  /*1a450*/  FFMA.FTZ R63, R2, R63, -R56 ;  /* 0x0000003f023f7223 */ /* 0x000fc20000010838 */
[C-C-:B------:R-:W-:Y:S01]  /*1a460*/  FFMA.FTZ R21, R2.reuse, R69, -R56.reuse ;  /* 0x0000004502157223 */ /* 0x140fe20000010838 */
[----:B------:R-:W-:-:S01]  /*1a470*/  FFMA.FTZ R68, R2, R67, -R56 ;  /* 0x0000004302447223 */ /* 0x000fc20000010838 */
[----:B------:R-:W0:Y:S01]  /*1a480*/  MUFU.EX2 R7, R7 ;  /* 0x0000000700077308 */ /* 0x000e220000000800 */
[----:B-1----:R-:W-:-:S01]  /*1a490*/  FADD.FTZ R80, R60, R61 ;  /* 0x0000003d3c507221 */ /* 0x002fc20000010000 */
[----:B------:R-:W-:Y:S01]  /*1a4a0*/  FADD.FTZ R61, R93, R78 ;  /* 0x0000004e5d3d7221 */ /* 0x000fe20000010000 */
[----:B------:R-:W-:-:S01]  /*1a4b0*/  FFMA.FTZ R71, R2, R71, -R56 ;  /* 0x0000004702477223 */ /* 0x000fc20000010838 */
[--C-:B------:R-:W-:Y:S01]  /*1a4c0*/  FFMA.FTZ R49, R2, R49, -R56.reuse ;  /* 0x0000003102317223 */ /* 0x100fe20000010838 */
[----:B------:R-:W-:Y:S01]  /*1a4d0*/  F2FP.SATFINITE.E4M3.F32.PACK_AB_MERGE_C R202, R111, R36, RZ ;  /* 0x000000246fca723e */ /* 0x000fe200048070ff */
[----:B------:R-:W-:Y:S01]  /*1a4e0*/  FADD.FTZ R78, R12, R61 ;  /* 0x0000003d0c4e7221 */ /* 0x000fe20000010000 */
[----:B------:R-:W-:-:S01]  /*1a4f0*/  FFMA.FTZ R53, R2, R53, -R56 ;  /* 0x0000003502357223 */ /* 0x000fc20000010838 */
[----:B------:R-:W1:Y:S01]  /*1a500*/  MUFU.EX2 R54, R54 ;  /* 0x0000003600367308 */ /* 0x000e620000000800 */
[----:B---3--:R-:W-:-:S01]  /*1a510*/  FADD.FTZ R80, R91, R80 ;  /* 0x000000505b507221 */ /* 0x008fc20000010000 */
[C-C-:B------:R-:W-:Y:S01]  /*1a520*/  FFMA.FTZ R27, R2.reuse, R27, -R56.reuse ;  /* 0x0000001b021b7223 */ /* 0x140fe20000010838 */
[----:B------:R-:W-:-:S01]  /*1a530*/  FFMA.FTZ R51, R2, R51, -R56 ;  /* 0x0000003302337223 */ /* 0x000fc20000010838 */
[C-C-:B------:R-:W-:Y:S01]  /*1a540*/  FFMA.FTZ R55, R2.reuse, R55, -R56.reuse ;  /* 0x0000003702377223 */ /* 0x140fe20000010838 */
[----:B------:R-:W-:-:S01]  /*1a550*/  FFMA.FTZ R29, R2, R29, -R56 ;  /* 0x0000001d021d7223 */ /* 0x000fc20000010838 */
[C-C-:B------:R-:W-:Y:S01]  /*1a560*/  FFMA.FTZ R31, R2.reuse, R31, -R56.reuse ;  /* 0x0000001f021f7223 */ /* 0x140fe20000010838 */
[----:B------:R-:W-:-:S01]  /*1a570*/  FFMA.FTZ R33, R2, R33, -R56 ;  /* 0x0000002102217223 */ /* 0x000fc20000010838 */
[----:B------:R-:W3:Y:S01]  /*1a580*/  MUFU.EX2 R64, R64 ;  /* 0x0000004000407308 */ /* 0x000ee20000000800 */
[----:B0-----:R-:W-:-:S01]  /*1a590*/  FADD.FTZ R45, R7, R80 ;  /* 0x00000050072d7221 */ /* 0x001fc20000010000 */
[C-C-:B------:R-:W-:Y:S01]  /*1a5a0*/  FFMA.FTZ R113, R2.reuse, R113, -R56.reuse ;  /* 0x0000007102717223 */ /* 0x140fe20000010838 */
[----:B------:R-:W-:Y:S01]  /*1a5b0*/  F2FP.SATFINITE.E4M3.F32.PACK_AB_MERGE_C R217, R91, R60, RZ ;  /* 0x0000003c5bd9723e */ /* 0x000fe200048070ff */
[C-C-:B------:R-:W-:Y:S01]  /*1a5c0*/  FFMA.FTZ R35, R2.reuse, R35, -R56.reuse ;  /* 0x0000002302237223 */ /* 0x140fe20000010838 */
[----:B------:R-:W-:-:S01]  /*1a5d0*/  FFMA.FTZ R115, R2, R115, -R56 ;  /* 0x0000007302737223 */ /* 0x000fc20000010838 */
[----:B------:R-:W-:Y:S01]  /*1a5e0*/  F2FP.SATFINITE.E4M3.F32.PACK_AB_MERGE_C R202, R85, R32, R202 ;  /* 0x0000002055ca723e */ /* 0x000fe200048070ca */
[----:B------:R-:W-:Y:S01]  /*1a5f0*/  IMAD.MOV.U32 R99, RZ, RZ, R119 ;  /* 0x000000ffff637224 */ /* 0x000fe200078e0077 */
[----:B------:R-:W0:Y:S01]  /*1a600*/  MUFU.EX2 R95, R95 ;  /* 0x0000005f005f7308 */ /* 0x000e220000000800 */
[----:B-1----:R-:W-:-:S01]  /*1a610*/  FADD.FTZ R45, R54, R45 ;  /* 0x0000002d362d7221 */ /* 0x002fc20000010000 */
[----:B------:R-:W-:Y:S01]  /*1a620*/  F2FP.SATFINITE.E4M3.F32.PACK_AB_MERGE_C R217, R52, R3, R217 ;  /* 0x0000000334d9723e */ /* 0x000fe200048070d9 */
[--C-:B------:R-:W-:Y:S01]  /*1a630*/  IMAD.MOV.U32 R91, RZ, RZ, R119.reuse ;  /* 0x000000ffff5b7224 */ /* 0x100fe200078e0077 */
[-C--:B------:R-:W-:Y:S01]  /*1a640*/  MOV R103, R119.reuse ;  /* 0x0000007700677202 */ /* 0x080fe20000000f00 */
[--C-:B------:R-:W-:Y:S01]  /*1a650*/  IMAD.MOV.U32 R89, RZ, RZ, R119.reuse ;  /* 0x000000ffff597224 */ /* 0x100fe200078e0077 */
[----:B------:R-:W-:Y:S01]  /*1a660*/  MOV R93, R119 ;  /* 0x00000077005d7202 */ /* 0x000fe20000000f00 */
[----:B------:R-:W-:Y:S01]  /*1a670*/  IMAD.MOV.U32 R79, RZ, RZ, R119 ;  /* 0x000000ffff4f7224 */ /* 0x000fe200078e0077 */
[----:B------:R-:W1:Y:S01]  /*1a680*/  MUFU.EX2 R9, R9 ;  /* 0x0000000900097308 */ /* 0x000e620000000800 */
[----:B---3--:R-:W-:-:S01]  /*1a690*/  FADD.FTZ R80, R64, R45 ;  /* 0x0000002d40507221 */ /* 0x008fc20000010000 */
[----:B------:R-:W-:Y:S01]  /*1a6a0*/  FADD.FTZ R45, R97, R78 ;  /* 0x0000004e612d7221 */ /* 0x000fe20000010000 */
[--C-:B------:R-:W-:Y:S01]  /*1a6b0*/  IMAD.MOV.U32 R97, RZ, RZ, R119.reuse ;  /* 0x000000ffff617224 */ /* 0x100fe200078e0077 */
[----:B------:R-:W-:Y:S01]  /*1a6c0*/  MOV R83, R119 ;  /* 0x0000007700537202 */ /* 0x000fe20000000f00 */
[----:B------:R-:W-:-:S02]  /*1a6d0*/  IMAD.MOV.U32 R69, RZ, RZ, R119 ;  /* 0x000000ffff457224 */ /* 0x000fc400078e0077 */
[----:B------:R-:W-:Y:S01]  /*1a6e0*/  FADD.FTZ R78, R14, R45 ;  /* 0x0000002d0e4e7221 */ /* 0x000fe20000010000 */
[----:B------:R-:W-:Y:S01]  /*1a6f0*/  MOV R73, R119 ;  /* 0x0000007700497202 */ /* 0x000fe20000000f00 */
[----:B------:R-:W3:Y:S01]  /*1a700*/  MUFU.EX2 R58, R58 ;  /* 0x0000003a003a7308 */ /* 0x000ee20000000800 */
[----:B0-----:R-:W-:-:S01]  /*1a710*/  FADD.FTZ R80, R95, R80 ;  /* 0x000000505f507221 */ /* 0x001fc20000010000 */
[----:B------:R-:W-:Y:S01]  /*1a720*/  F2FP.SATFINITE.E4M3.F32.PACK_AB_MERGE_C R219, R95, R64, RZ ;  /* 0x000000405fdb723e */ /* 0x000fe200048070ff */
[--C-:B------:R-:W-:Y:S02]  /*1a730*/  IMAD.MOV.U32 R95, RZ, RZ, R119.reuse ;  /* 0x000000ffff5f7224 */ /* 0x100fe400078e0077 */
[----:B------:R-:W-:Y:S01]  /*1a740*/  IMAD.MOV.U32 R67, RZ, RZ, R119 ;  /* 0x000000ffff437224 */ /* 0x000fe200078e0077 */
[----:B------:R-:W-:Y:S01]  /*1a750*/  F2FP.SATFINITE.E4M3.F32.PACK_AB_MERGE_C R219, R54, R7, R219 ;  /* 0x0000000736db723e */ /* 0x000fe200048070db */
[----:B------:R-:W-:Y:S01]  /*1a760*/  IMAD.MOV.U32 R64, RZ, RZ, R119 ;  /* 0x000000ffff407224 */ /* 0x000fe200078e0077 */
[----:B------:R-:W0:Y:S01]  /*1a770*/  MUFU.EX2 R70, R70 ;  /* 0x0000004600467308 */ /* 0x000e220000000800 */
[----:B-1----:R-:W-:-:S01]  /*1a780*/  FADD.FTZ R45, R9, R80 ;  /* 0x00000050092d7221 */ /* 0x002fc20000010000 */
[----:B------:R-:W-:-:S02]  /*1a790*/  IMAD.MOV.U32 R61, RZ, RZ, R119 ;  /* 0x000000ffff3d7224 */ /* 0x000fc400078e0077 */
[--C-:B------:R-:W-:Y:S02]  /*1a7a0*/  IMAD.MOV.U32 R60, RZ, RZ, R119.reuse ;  /* 0x000000ffff3c7224 */ /* 0x100fe400078e0077 */
[----:B------:R-:W-:Y:S02]  /*1a7b0*/  IMAD.MOV.U32 R54, RZ, RZ, R119 ;  /* 0x000000ffff367224 */ /* 0x000fe400078e0077 */
[----:B------:R-:W1:Y:S01]  /*1a7c0*/  MUFU.EX2 R75, R75 ;  /* 0x0000004b004b7308 */ /* 0x000e620000000800 */
[----:B---3--:R-:W-:-:S01]  /*1a7d0*/  FADD.FTZ R45, R58, R45 ;  /* 0x0000002d3a2d7221 */ /* 0x008fc20000010000 */
[----:B------:R-:W-:-:S06]  /*1a7e0*/  IMAD.MOV.U32 R52, RZ, RZ, R119 ;  /* 0x000000ffff347224 */ /* 0x000fcc00078e0077 */
[----:B------:R-:W3:Y:S01]  /*1a7f0*/  MUFU.EX2 R11, R11 ;  /* 0x0000000b000b7308 */ /* 0x000ee20000000800 */
[----:B0-----:R-:W-:-:S07]  /*1a800*/  FADD.FTZ R82, R70, R45 ;  /* 0x0000002d46527221 */ /* 0x001fce0000010000 */
[----:B--2---:R0:W-:Y:S01]  /*1a810*/  MUFU.EX2 R41, R43 ;  /* 0x0000002b00297308 */ /* 0x0041e20000000800 */
[----:B-1----:R-:W-:-:S01]  /*1a820*/  FADD.FTZ R82, R75, R82 ;  /* 0x000000524b527221 */ /* 0x002fc20000010000 */
[----:B------:R-:W-:Y:S01]  /*1a830*/  F2FP.SATFINITE.E4M3.F32.PACK_AB_MERGE_C R70, R75, R70, RZ ;  /* 0x000000464b46723e */ /* 0x000fe200048070ff */
[----:B------:R-:W-:-:S03]  /*1a840*/  IMAD.MOV.U32 R75, RZ, RZ, R119 ;  /* 0x000000ffff4b7224 */ /* 0x000fc600078e0077 */
[----:B------:R-:W-:Y:S01]  /*1a850*/  F2FP.SATFINITE.E4M3.F32.PACK_AB_MERGE_C R213, R58, R9, R70 ;  /* 0x000000093ad5723e */ /* 0x000fe20004807046 */
[----:B------:R-:W-:Y:S01]  /*1a860*/  IMAD.MOV.U32 R70, RZ, RZ, R119 ;  /* 0x000000ffff467224 */ /* 0x000fe200078e0077 */
[----:B------:R-:W1:Y:S01]  /*1a870*/  MUFU.EX2 R62, R62 ;  /* 0x0000003e003e7308 */ /* 0x000e620000000800 */
[----:B0-----:R-:W-:-:S01]  /*1a880*/  FFMA.FTZ R43, R2, R25, -R56 ;  /* 0x00000019022b7223 */ /* 0x001fc20000010838 */
[----:B------:R-:W-:Y:S01]  /*1a890*/  FADD.FTZ R25, R101, R78 ;  /* 0x0000004e65197221 */ /* 0x000fe20000010000 */
[----:B------:R-:W-:-:S01]  /*1a8a0*/  FFMA.FTZ R56, R2, R117, -R56 ;  /* 0x0000007502387223 */ /* 0x000fc20000010838 */
[----:B------:R-:W-:Y:S01]  /*1a8b0*/  IMAD.MOV.U32 R117, RZ, RZ, R119 ;  /* 0x000000ffff757224 */ /* 0x000fe200078e0077 */
[----:B------:R-:W-:Y:S01]  /*1a8c0*/  MOV R58, R119 ;  /* 0x00000077003a7202 */ /* 0x000fe20000000f00 */
[----:B------:R-:W-:Y:S01]  /*1a8d0*/  FADD.FTZ R80, R20, R25 ;  /* 0x0000001914507221 */ /* 0x000fe20000010000 */
[----:B------:R-:W-:Y:S01]  /*1a8e0*/  IMAD.MOV.U32 R101, RZ, RZ, R119 ;  /* 0x000000ffff657224 */ /* 0x000fe200078e0077 */
[----:B------:R-:W0:Y:S02]  /*1a8f0*/  MUFU.EX2 R57, R57 ;  /* 0x0000003900397308 */ /* 0x000e240000000800 */
[----:B------:R-:W-:-:S01]  /*1a900*/  FADD.FTZ R45, R105, R80 ;  /* 0x00000050692d7221 */ /* 0x000fc20000010000 */
[----:B------:R-:W-:-:S03]  /*1a910*/  IMAD.MOV.U32 R105, RZ, RZ, R119 ;  /* 0x000000ffff697224 */ /* 0x000fc600078e0077 */
[----:B------:R-:W-:Y:S01]  /*1a920*/  FADD.FTZ R80, R24, R45 ;  /* 0x0000002d18507221 */ /* 0x000fe20000010000 */
[----:B---3--:R-:W-:-:S01]  /*1a930*/  FADD.FTZ R45, R11, R82 ;  /* 0x000000520b2d7221 */ /* 0x008fc20000010000 */
[----:B------:R2:W3:Y:S01]  /*1a940*/  MUFU.EX2 R72, R87 ;  /* 0x0000005700487308 */ /* 0x0004e20000000800 */
[----:B------:R-:W-:Y:S02]  /*1a950*/  IMAD.MOV.U32 R24, RZ, RZ, R119 ;  /* 0x000000ffff187224 */ /* 0x000fe400078e0077 */
[----:B-1----:R-:W-:-:S05]  /*1a960*/  FADD.FTZ R82, R62, R45 ;  /* 0x0000002d3e527221 */ /* 0x002fca0000010000 */
[----:B------:R-:W1:Y:S01]  /*1a970*/  MUFU.EX2 R15, R15 ;  /* 0x0000000f000f7308 */ /* 0x000e620000000800 */
[----:B0-----:R-:W-:-:S01]  /*1a980*/  FADD.FTZ R45, R57, R82 ;  /* 0x00000052392d7221 */ /* 0x001fc20000010000 */
[----:B--2---:R-:W-:-:S06]  /*1a990*/  IMAD.MOV.U32 R87, RZ, RZ, R119 ;  /* 0x000000ffff577224 */ /* 0x004fcc00078e0077 */
[----:B------:R0:W-:Y:S01]  /*1a9a0*/  MUFU.EX2 R78, R47 ;  /* 0x0000002f004e7308 */ /* 0x0001e20000000800 */
[----:B---3--:R-:W-:-:S01]  /*1a9b0*/  FADD.FTZ R6, R72, R45 ;  /* 0x0000002d48067221 */ /* 0x008fc20000010000 */
[----:B------:R-:W-:Y:S01]  /*1a9c0*/  F2FP.SATFINITE.E4M3.F32.PACK_AB_MERGE_C R57, R72, R57, RZ ;  /* 0x000000394839723e */ /* 0x000fe200048070ff */
[----:B------:R-:W-:-:S03]  /*1a9d0*/  IMAD.MOV.U32 R72, RZ, RZ, R119 ;  /* 0x000000ffff487224 */ /* 0x000fc600078e0077 */
[----:B------:R-:W-:Y:S01]  /*1a9e0*/  F2FP.SATFINITE.E4M3.F32.PACK_AB_MERGE_C R215, R62, R11, R57 ;  /* 0x0000000b3ed7723e */ /* 0x000fe20004807039 */
[----:B------:R-:W-:Y:S01]  /*1a9f0*/  IMAD.MOV.U32 R62, RZ, RZ, R119 ;  /* 0x000000ffff3e7224 */ /* 0x000fe200078e0077 */
[----:B------:R-:W2:Y:S01]  /*1aa00*/  MUFU.EX2 R66, R66 ;  /* 0x0000004200427308 */ /* 0x000ea20000000800 */
[----:B0-----:R-:W-:-:S01]  /*1aa10*/  FADD.FTZ R47, R107, R80 ;  /* 0x000000506b2f7221 */ /* 0x001fc20000010000 */
[----:B-1----:R-:W-:Y:S01]  /*1aa20*/  FADD.FTZ R45, R15, R6 ;  /* 0x000000060f2d7221 */ /* 0x002fe20000010000 */
[----:B------:R-:W-:Y:S02]  /*1aa30*/  IMAD.MOV.U32 R107, RZ, RZ, R119 ;  /* 0x000000ffff6b7224 */ /* 0x000fe400078e0077 */
[----:B------:R-:W-:Y:S01]  /*1aa40*/  FADD.FTZ R84, R26, R47 ;  /* 0x0000002f1a547221 */ /* 0x000fe20000010000 */
[----:B------:R-:W-:Y:S02]  /*1aa50*/  IMAD.MOV.U32 R57, RZ, RZ, R119 ;  /* 0x000000ffff397224 */ /* 0x000fe400078e0077 */
[----:B------:R-:W0:Y:S01]  /*1aa60*/  MUFU.EX2 R65, R65 ;  /* 0x0000004100417308 */ /* 0x000e220000000800 */
[----:B------:R-:W-:-:S01]  /*1aa70*/  FADD.FTZ R47, R81, R84 ;  /* 0x00000054512f7221 */ /* 0x000fc20000010000 */
[----:B------:R-:W-:-:S02]  /*1aa80*/  IMAD.MOV.U32 R84, RZ, RZ, R119 ;  /* 0x000000ffff547224 */ /* 0x000fc400078e0077 */
[----:B------:R-:W-:Y:S02]  /*1aa90*/  IMAD.MOV.U32 R81, RZ, RZ, R119 ;  /* 0x000000ffff517224 */ /* 0x000fe400078e0077 */
[----:B------:R-:W-:Y:S01]  /*1aaa0*/  FADD.FTZ R82, R28, R47 ;  /* 0x0000002f1c527221 */ /* 0x000fe20000010000 */
[----:B------:R-:W-:Y:S01]  /*1aab0*/  MOV R28, R119 ;  /* 0x00000077001c7202 */ /* 0x000fe20000000f00 */
[----:B------:R1:W3:Y:S02]  /*1aac0*/  MUFU.EX2 R74, R63 ;  /* 0x0000003f004a7308 */ /* 0x0002e40000000800 */
[----:B------:R-:W-:-:S01]  /*1aad0*/  FADD.FTZ R47, R109, R82 ;  /* 0x000000526d2f7221 */ /* 0x000fc20000010000 */
[----:B--2---:R-:W-:Y:S01]  /*1aae0*/  FADD.FTZ R12, R66, R45 ;  /* 0x0000002d420c7221 */ /* 0x004fe20000010000 */
[----:B------:R-:W-:Y:S02]  /*1aaf0*/  IMAD.MOV.U32 R109, RZ, RZ, R119 ;  /* 0x000000ffff6d7224 */ /* 0x000fe400078e0077 */
[----:B------:R-:W-:Y:S01]  /*1ab00*/  FADD.FTZ R20, R30, R47 ;  /* 0x0000002f1e147221 */ /* 0x000fe20000010000 */
[----:B------:R-:W-:Y:S01]  /*1ab10*/  IMAD.MOV.U32 R82, RZ, RZ, R119 ;  /* 0x000000ffff527224 */ /* 0x000fe200078e0077 */
[----:B------:R-:W2:Y:S01]  /*1ab20*/  MUFU.EX2 R21, R21 ;  /* 0x0000001500157308 */ /* 0x000ea20000000800 */
[----:B0-----:R-:W-:-:S01]  /*1ab30*/  FADD.FTZ R45, R65, R12 ;  /* 0x0000000c412d7221 */ /* 0x001fc20000010000 */
[----:B------:R-:W-:Y:S01]  /*1ab40*/  FADD.FTZ R77, R77, R20 ;  /* 0x000000144d4d7221 */ /* 0x000fe20000010000 */
[----:B-1----:R-:W-:Y:S01]  /*1ab50*/  MOV R63, R119 ;  /* 0x00000077003f7202 */ /* 0x002fe20000000f00 */
[----:B------:R-:W-:-:S02]  /*1ab60*/  IMAD.MOV.U32 R30, RZ, RZ, R119 ;  /* 0x000000ffff1e7224 */ /* 0x000fc400078e0077 */
[----:B------:R-:W-:-:S01]  /*1ab70*/  FADD.FTZ R20, R32, R77 ;  /* 0x0000004d20147221 */ /* 0x000fc20000010000 */
[----:B------:R-:W-:Y:S01]  /*1ab80*/  IMAD.MOV.U32 R77, RZ, RZ, R119 ;  /* 0x000000ffff4d7224 */ /* 0x000fe200078e0077 */
[----:B------:R-:W0:Y:S01]  /*1ab90*/  MUFU.EX2 R68, R68 ;  /* 0x0000004400447308 */ /* 0x000e220000000800 */
[----:B---3--:R-:W-:-:S01]  /*1aba0*/  FADD.FTZ R12, R74, R45 ;  /* 0x0000002d4a0c7221 */ /* 0x008fc20000010000 */
[----:B------:R-:W-:Y:S01]  /*1abb0*/  FADD.FTZ R47, R85, R20 ;  /* 0x00000014552f7221 */ /* 0x000fe20000010000 */
[----:B------:R-:W-:Y:S01]  /*1abc0*/  F2FP.SATFINITE.E4M3.F32.PACK_AB_MERGE_C R65, R74, R65, RZ ;  /* 0x000000414a41723e */ /* 0x000fe200048070ff */
[----:B------:R-:W-:Y:S02]  /*1abd0*/  IMAD.MOV.U32 R85, RZ, RZ, R119 ;  /* 0x000000ffff557224 */ /* 0x000fe400078e0077 */
[----:B------:R-:W-:-:S01]  /*1abe0*/  FADD.FTZ R26, R36, R47 ;  /* 0x0000002f241a7221 */ /* 0x000fc20000010000 */
[----:B------:R-:W-:Y:S01]  /*1abf0*/  F2FP.SATFINITE.E4M3.F32.PACK_AB_MERGE_C R201, R66, R15, R65 ;  /* 0x0000000f42c9723e */ /* 0x000fe20004807041 */
[----:B------:R-:W1:Y:S01]  /*1ac00*/  MUFU.EX2 R59, R59 ;  /* 0x0000003b003b7308 */ /* 0x000e620000000800 */
[----:B--2---:R-:W-:-:S01]  /*1ac10*/  FADD.FTZ R45, R21, R12 ;  /* 0x0000000c152d7221 */ /* 0x004fc20000010000 */
[----:B------:R-:W-:Y:S01]  /*1ac20*/  FADD.FTZ R111, R111, R26 ;  /* 0x0000001a6f6f7221 */ /* 0x000fe20000010000 */
[----:B------:R-:W-:-:S02]  /*1ac30*/  IMAD.MOV.U32 R74, RZ, RZ, R119 ;  /* 0x000000ffff4a7224 */ /* 0x000fc400078e0077 */
[----:B------:R-:W-:Y:S02]  /*1ac40*/  IMAD.MOV.U32 R66, RZ, RZ, R119 ;  /* 0x000000ffff427224 */ /* 0x000fe400078e0077 */
[----:B------:R-:W-:-:S01]  /*1ac50*/  FADD.FTZ R8, R34, R111 ;  /* 0x0000006f22087221 */ /* 0x000fc20000010000 */
[----:B------:R-:W-:Y:S01]  /*1ac60*/  IMAD.MOV.U32 R111, RZ, RZ, R119 ;  /* 0x000000ffff6f7224 */ /* 0x000fe200078e0077 */
[----:B------:R2:W3:Y:S01]  /*1ac70*/  MUFU.EX2 R76, R71 ;  /* 0x00000047004c7308 */ /* 0x0004e20000000800 */
[----:B0-----:R-:W-:-:S01]  /*1ac80*/  FADD.FTZ R20, R68, R45 ;  /* 0x0000002d44147221 */ /* 0x001fc20000010000 */
[--C-:B------:R-:W-:Y:S02]  /*1ac90*/  IMAD.MOV.U32 R65, RZ, RZ, R119.reuse ;  /* 0x000000ffff417224 */ /* 0x100fe400078e0077 */
[--C-:B------:R-:W-:Y:S02]  /*1aca0*/  IMAD.MOV.U32 R47, RZ, RZ, R119.reuse ;  /* 0x000000ffff2f7224 */ /* 0x100fe400078e0077 */
[----:B------:R-:W-:-:S02]  /*1acb0*/  IMAD.MOV.U32 R45, RZ, RZ, R119 ;  /* 0x000000ffff2d7224 */ /* 0x000fc400078e0077 */
[----:B------:R-:W0:Y:S01]  /*1acc0*/  MUFU.EX2 R0, R0 ;  /* 0x0000000000007308 */ /* 0x000e220000000800 */
[----:B-1----:R-:W-:-:S01]  /*1acd0*/  FADD.FTZ R37, R59, R20 ;  /* 0x000000143b257221 */ /* 0x002fc20000010000 */
[--C-:B--2---:R-:W-:Y:S02]  /*1ace0*/  IMAD.MOV.U32 R71, RZ, RZ, R119.reuse ;  /* 0x000000ffff477224 */ /* 0x104fe400078e0077 */
[--C-:B------:R-:W-:Y:S02]  /*1acf0*/  IMAD.MOV.U32 R36, RZ, RZ, R119.reuse ;  /* 0x000000ffff247224 */ /* 0x100fe400078e0077 */
[----:B------:R-:W-:Y:S02]  /*1ad00*/  IMAD.MOV.U32 R32, RZ, RZ, R119 ;  /* 0x000000ffff207224 */ /* 0x000fe400078e0077 */
[----:B------:R-:W-:Y:S01]  /*1ad10*/  MUFU.EX2 R39, R139 ;  /* 0x0000008b00277308 */ /* 0x000fe20000000800 */
[----:B---3--:R-:W-:-:S01]  /*1ad20*/  FADD.FTZ R37, R76, R37 ;  /* 0x000000254c257221 */ /* 0x008fc20000010000 */
[----:B------:R-:W-:Y:S01]  /*1ad30*/  F2FP.SATFINITE.E4M3.F32.PACK_AB_MERGE_C R59, R76, R59, RZ ;  /* 0x0000003b4c3b723e */ /* 0x000fe200048070ff */
[----:B------:R-:W-:-:S02]  /*1ad40*/  IMAD.MOV.U32 R76, RZ, RZ, R119 ;  /* 0x000000ffff4c7224 */ /* 0x000fc400078e0077 */
[----:B------:R-:W-:Y:S01]  /*1ad50*/  IMAD.MOV.U32 R26, RZ, RZ, R119 ;  /* 0x000000ffff1a7224 */ /* 0x000fe200078e0077 */
[----:B------:R-:W-:Y:S01]  /*1ad60*/  F2FP.SATFINITE.E4M3.F32.PACK_AB_MERGE_C R203, R68, R21, R59 ;  /* 0x0000001544cb723e */ /* 0x000fe2000480703b */
[----:B------:R-:W-:Y:S01]  /*1ad70*/  IMAD.MOV.U32 R59, RZ, RZ, R119 ;  /* 0x000000ffff3b7224 */ /* 0x000fe200078e0077 */
[----:B------:R-:W-:Y:S01]  /*1ad80*/  MUFU.EX2 R38, R38 ;  /* 0x0000002600267308 */ /* 0x000fe20000000800 */
[----:B0-----:R-:W-:-:S01]  /*1ad90*/  FADD.FTZ R10, R0, R37 ;  /* 0x00000025000a7221 */ /* 0x001fc20000010000 */
[----:B------:R-:W-:Y:S01]  /*1ada0*/  MOV R68, R119 ;  /* 0x0000007700447202 */ /* 0x000fe20000000f00 */
[----:B------:R-:W-:Y:S02]  /*1adb0*/  IMAD.MOV.U32 R37, RZ, RZ, R119 ;  /* 0x000000ffff257224 */ /* 0x000fe400078e0077 */
[----:B------:R-:W-:-:S03]  /*1adc0*/  FADD.FTZ R10, R41, R10 ;  /* 0x0000000a290a7221 */ /* 0x000fc60000010000 */
[----:B------:R-:W-:Y:S08]  /*1add0*/  MUFU.EX2 R49, R49 ;  /* 0x0000003100317308 */ /* 0x000ff00000000800 */
[----:B------:R-:W0:Y:S08]  /*1ade0*/  MUFU.EX2 R121, R121 ;  /* 0x0000007900797308 */ /* 0x000e300000000800 */
[----:B------:R-:W1:Y:S08]  /*1adf0*/  MUFU.EX2 R40, R40 ;  /* 0x0000002800287308 */ /* 0x000e700000000800 */
[----:B------:R2:W3:Y:S01]  /*1ae00*/  MUFU.EX2 R25, R53 ;  /* 0x0000003500197308 */ /* 0x0004e20000000800 */
[----:B0-----:R-:W-:-:S04]  /*1ae10*/  F2FP.SATFINITE.E4M3.F32.PACK_AB_MERGE_C R204, R121, R38, RZ ;  /* 0x0000002679cc723e */ /* 0x001fc800048070ff */
[----:B------:R-:W-:Y:S01]  /*1ae20*/  F2FP.SATFINITE.E4M3.F32.PACK_AB_MERGE_C R204, R39, R34, R204 ;  /* 0x0000002227cc723e */ /* 0x000fe200048070cc */
[----:B------:R-:W-:Y:S02]  /*1ae30*/  IMAD.MOV.U32 R34, RZ, RZ, R119 ;  /* 0x000000ffff227224 */ /* 0x000fe400078e0077 */
[----:B------:R0:W-:Y:S01]  /*1ae40*/  MUFU.EX2 R12, R27 ;  /* 0x0000001b000c7308 */ /* 0x0001e20000000800 */
[----:B--2---:R-:W-:-:S07]  /*1ae50*/  MOV R53, R119 ;  /* 0x0000007700357202 */ /* 0x004fce0000000f00 */
[----:B------:R-:W-:Y:S01]  /*1ae60*/  MUFU.EX2 R123, R123 ;  /* 0x0000007b007b7308 */ /* 0x000fe20000000800 */
[----:B0-----:R-:W-:-:S01]  /*1ae70*/  FADD.FTZ R27, R39, R8 ;  /* 0x00000008271b7221 */ /* 0x001fc20000010000 */
[----:B------:R-:W-:-:S03]  /*1ae80*/  IMAD.MOV.U32 R39, RZ, RZ, R119 ;  /* 0x000000ffff277224 */ /* 0x000fc600078e0077 */
[----:B------:R-:W-:Y:S01]  /*1ae90*/  FADD.FTZ R14, R38, R27 ;  /* 0x0000001b260e7221 */ /* 0x000fe20000010000 */
[----:B------:R-:W-:-:S01]  /*1aea0*/  FADD.FTZ R27, R49, R10 ;  /* 0x0000000a311b7221 */ /* 0x000fc20000010000 */
[----:B------:R-:W-:Y:S01]  /*1aeb0*/  F2FP.SATFINITE.E4M3.F32.PACK_AB_MERGE_C R49, R78, R49, RZ ;  /* 0x000000314e31723e */ /* 0x000fe200048070ff */
[----:B------:R0:W2:Y:S01]  /*1aec0*/  MUFU.EX2 R80, R51 ;  /* 0x0000003300507308 */ /* 0x0000a20000000800 */
[----:B------:R-:W-:-:S01]  /*1aed0*/  FADD.FTZ R121, R121, R14 ;  /* 0x0000000e79797221 */ /* 0x000fc20000010000 */
[----:B------:R-:W-:Y:S01]  /*1aee0*/  FADD.FTZ R78, R78, R27 ;  /* 0x0000001b4e4e7221 */ /* 0x000fe20000010000 */
[----:B------:R-:W-:Y:S01]  /*1aef0*/  F2FP.SATFINITE.E4M3.F32.PACK_AB_MERGE_C R205, R41, R0, R49 ;  /* 0x0000000029cd723e */ /* 0x000fe20004807031 */
[----:B------:R-:W-:Y:S02]  /*1af00*/  IMAD.MOV.U32 R49, RZ, RZ, R119 ;  /* 0x000000ffff317224 */ /* 0x000fe400078e0077 */
[----:B-1----:R-:W-:-:S01]  /*1af10*/  FADD.FTZ R10, R40, R121 ;  /* 0x00000079280a7221 */ /* 0x002fc20000010000 */
[----:B---3--:R-:W-:Y:S01]  /*1af20*/  FADD.FTZ R27, R25, R78 ;  /* 0x0000004e191b7221 */ /* 0x008fe20000010000 */
[-C--:B------:R-:W-:Y:S01]  /*1af30*/  MOV R78, R119.reuse ;  /* 0x00000077004e7202 */ /* 0x080fe20000000f00 */
[----:B------:R-:W-:Y:S01]  /*1af40*/  MUFU.EX2 R42, R42 ;  /* 0x0000002a002a7308 */ /* 0x000fe20000000800 */
[--C-:B0-----:R-:W-:Y:S01]  /*1af50*/  IMAD.MOV.U32 R51, RZ, RZ, R119.reuse ;  /* 0x000000ffff337224 */ /* 0x101fe200078e0077 */
[----:B------:R-:W-:Y:S01]  /*1af60*/  MOV R38, R119 ;  /* 0x0000007700267202 */ /* 0x000fe20000000f00 */
[----:B------:R-:W-:-:S05]  /*1af70*/  IMAD.MOV.U32 R41, RZ, RZ, R119 ;  /* 0x000000ffff297224 */ /* 0x000fca00078e0077 */
[----:B------:R-:W0:Y:S01]  /*1af80*/  MUFU.EX2 R125, R125 ;  /* 0x0000007d007d7308 */ /* 0x000e220000000800 */
[----:B--2---:R-:W-:-:S07]  /*1af90*/  FADD.FTZ R14, R80, R27 ;  /* 0x0000001b500e7221 */ /* 0x004fce0000010000 */
[----:B------:R-:W1:Y:S08]  /*1afa0*/  MUFU.EX2 R43, R43 ;  /* 0x0000002b002b7308 */ /* 0x000e700000000800 */
[----:B------:R2:W3:Y:S01]  /*1afb0*/  MUFU.EX2 R6, R55 ;  /* 0x0000003700067308 */ /* 0x0004e20000000800 */
[----:B0-----:R-:W-:-:S04]  /*1afc0*/  F2FP.SATFINITE.E4M3.F32.PACK_AB_MERGE_C R206, R125, R42, RZ ;  /* 0x0000002a7dce723e */ /* 0x001fc800048070ff */
[----:B------:R-:W-:Y:S01]  /*1afd0*/  F2FP.SATFINITE.E4M3.F32.PACK_AB_MERGE_C R206, R123, R40, R206 ;  /* 0x000000287bce723e */ /* 0x000fe200048070ce */
[----:B------:R-:W-:Y:S02]  /*1afe0*/  IMAD.MOV.U32 R40, RZ, RZ, R119 ;  /* 0x000000ffff287224 */ /* 0x000fe400078e0077 */
[----:B------:R-:W-:Y:S01]  /*1aff0*/  MUFU.EX2 R46, R46 ;  /* 0x0000002e002e7308 */ /* 0x000fe20000000800 */
[----:B-1----:R-:W-:-:S01]  /*1b000*/  FADD.FTZ R27, R43, R14 ;  /* 0x0000000e2b1b7221 */ /* 0x002fc20000010000 */
[----:B--2---:R-:W-:-:S06]  /*1b010*/  IMAD.MOV.U32 R55, RZ, RZ, R119 ;  /* 0x000000ffff377224 */ /* 0x004fcc00078e0077 */
[----:B------:R-:W0:Y:S01]  /*1b020*/  MUFU.EX2 R129, R129 ;  /* 0x0000008100817308 */ /* 0x000e220000000800 */
[C---:B---3--:R-:W-:Y:S01]  /*1b030*/  F2FP.SATFINITE.E4M3.F32.PACK_AB_MERGE_C R43, R6.reuse, R43, RZ ;  /* 0x0000002b062b723e */ /* 0x048fe200048070ff */
[----:B------:R-:W-:Y:S01]  /*1b040*/  FADD.FTZ R6, R6, R27 ;  /* 0x0000001b06067221 */ /* 0x000fe20000010000 */
[----:B------:R-:W-:Y:S02]  /*1b050*/  IMAD.MOV.U32 R27, RZ, RZ, R119 ;  /* 0x000000ffff1b7224 */ /* 0x000fe400078e0077 */
[----:B------:R-:W-:Y:S01]  /*1b060*/  F2FP.SATFINITE.E4M3.F32.PACK_AB_MERGE_C R207, R80, R25, R43 ;  /* 0x0000001950cf723e */ /* 0x000fe2000480702b */
[--C-:B------:R-:W-:Y:S01]  /*1b070*/  IMAD.MOV.U32 R80, RZ, RZ, R119.reuse ;  /* 0x000000ffff507224 */ /* 0x100fe200078e0077 */
[----:B------:R-:W-:Y:S01]  /*1b080*/  MOV R43, R119 ;  /* 0x00000077002b7202 */ /* 0x000fe20000000f00 */
[----:B------:R-:W-:Y:S01]  /*1b090*/  MUFU.EX2 R44, R44 ;  /* 0x0000002c002c7308 */ /* 0x000fe20000000800 */
[----:B------:R-:W-:-:S07]  /*1b0a0*/  IMAD.MOV.U32 R25, RZ, RZ, R119 ;  /* 0x000000ffff197224 */ /* 0x000fce00078e0077 */
[----:B------:R-:W1:Y:S01]  /*1b0b0*/  MUFU.EX2 R29, R29 ;  /* 0x0000001d001d7308 */ /* 0x000e620000000800 */
[----:B0-----:R-:W-:-:S07]  /*1b0c0*/  F2FP.SATFINITE.E4M3.F32.PACK_AB_MERGE_C R20, R129, R46, RZ ;  /* 0x0000002e8114723e */ /* 0x001fce00048070ff */
[----:B------:R-:W0:Y:S08]  /*1b0d0*/  MUFU.EX2 R127, R127 ;  /* 0x0000007f007f7308 */ /* 0x000e300000000800 */
[----:B------:R2:W-:Y:S01]  /*1b0e0*/  MUFU.EX2 R8, R31 ;  /* 0x0000001f00087308 */ /* 0x0005e20000000800 */
[----:B-1----:R-:W-:-:S04]  /*1b0f0*/  FADD.FTZ R3, R29, R6 ;  /* 0x000000061d037221 */ /* 0x002fc80000010000 */
[----:B------:R-:W-:-:S03]  /*1b100*/  FADD.FTZ R6, R12, R3 ;  /* 0x000000030c067221 */ /* 0x000fc60000010000 */
[----:B------:R-:W1:Y:S01]  /*1b110*/  MUFU.EX2 R33, R33 ;  /* 0x0000002100217308 */ /* 0x000e620000000800 */
[----:B--2---:R-:W-:-:S01]  /*1b120*/  FADD.FTZ R31, R123, R10 ;  /* 0x0000000a7b1f7221 */ /* 0x004fc20000010000 */
[----:B0-----:R-:W-:-:S03]  /*1b130*/  F2FP.SATFINITE.E4M3.F32.PACK_AB_MERGE_C R208, R127, R44, R20 ;  /* 0x0000002c7fd0723e */ /* 0x001fc60004807014 */
[----:B------:R-:W-:Y:S01]  /*1b140*/  FADD.FTZ R42, R42, R31 ;  /* 0x0000001f2a2a7221 */ /* 0x000fe20000010000 */
[----:B------:R-:W-:Y:S02]  /*1b150*/  IMAD.MOV.U32 R31, RZ, RZ, R119 ;  /* 0x000000ffff1f7224 */ /* 0x000fe400078e0077 */
[----:B------:R-:W-:Y:S01]  /*1b160*/  MUFU.EX2 R50, R50 ;  /* 0x0000003200327308 */ /* 0x000fe20000000800 */
[----:B------:R-:W-:-:S01]  /*1b170*/  FADD.FTZ R125, R125, R42 ;  /* 0x0000002a7d7d7221 */ /* 0x000fc20000010000 */
[----:B------:R-:W-:-:S03]  /*1b180*/  IMAD.MOV.U32 R42, RZ, RZ, R119 ;  /* 0x000000ffff2a7224 */ /* 0x000fc600078e0077 */
[----:B------:R-:W-:Y:S01]  /*1b190*/  FADD.FTZ R14, R44, R125 ;  /* 0x0000007d2c0e7221 */ /* 0x000fe20000010000 */
[----:B------:R-:W-:Y:S02]  /*1b1a0*/  IMAD.MOV.U32 R44, RZ, RZ, R119 ;  /* 0x000000ffff2c7224 */ /* 0x000fe400078e0077 */
[----:B------:R-:W0:Y:S01]  /*1b1b0*/  MUFU.EX2 R133, R133 ;  /* 0x0000008500857308 */ /* 0x000e220000000800 */
[----:B------:R-:W-:-:S01]  /*1b1c0*/  FADD.FTZ R127, R127, R14 ;  /* 0x0000000e7f7f7221 */ /* 0x000fc20000010000 */
[----:B-1----:R-:W-:Y:S01]  /*1b1d0*/  FADD.FTZ R3, R33, R6 ;  /* 0x0000000621037221 */ /* 0x002fe20000010000 */
[----:B------:R-:W-:Y:S02]  /*1b1e0*/  F2FP.SATFINITE.E4M3.F32.PACK_AB_MERGE_C R33, R8, R33, RZ ;  /* 0x000000210821723e */ /* 0x000fe400048070ff */
[----:B------:R-:W-:Y:S01]  /*1b1f0*/  FADD.FTZ R46, R46, R127 ;  /* 0x0000007f2e2e7221 */ /* 0x000fe20000010000 */
[----:B------:R-:W-:-:S01]  /*1b200*/  FADD.FTZ R8, R8, R3 ;  /* 0x0000000308087221 */ /* 0x000fc20000010000 */
[----:B------:R-:W-:Y:S01]  /*1b210*/  F2FP.SATFINITE.E4M3.F32.PACK_AB_MERGE_C R209, R12, R29, R33 ;  /* 0x0000001d0cd1723e */ /* 0x000fe20004807021 */
[----:B------:R-:W1:Y:S01]  /*1b220*/  MUFU.EX2 R48, R48 ;  /* 0x0000003000307308 */ /* 0x000e620000000800 */
[----:B------:R-:W-:-:S01]  /*1b230*/  FADD.FTZ R129, R129, R46 ;  /* 0x0000002e81817221 */ /* 0x000fc20000010000 */
[--C-:B------:R-:W-:Y:S01]  /*1b240*/  IMAD.MOV.U32 R46, RZ, RZ, R119.reuse ;  /* 0x000000ffff2e7224 */ /* 0x100fe200078e0077 */
[----:B------:R-:W-:Y:S01]  /*1b250*/  MOV R33, R119 ;  /* 0x0000007700217202 */ /* 0x000fe20000000f00 */
[----:B------:R-:W-:-:S04]  /*1b260*/  IMAD.MOV.U32 R29, RZ, RZ, R119 ;  /* 0x000000ffff1d7224 */ /* 0x000fc800078e0077 */
[----:B------:R-:W2:Y:S01]  /*1b270*/  MUFU.EX2 R113, R113 ;  /* 0x0000007100717308 */ /* 0x000ea20000000800 */
[----:B0-----:R-:W-:-:S07]  /*1b280*/  F2FP.SATFINITE.E4M3.F32.PACK_AB_MERGE_C R7, R133, R50, RZ ;  /* 0x000000328507723e */ /* 0x001fce00048070ff */
[----:B------:R-:W0:Y:S01]  /*1b290*/  MUFU.EX2 R131, R131 ;  /* 0x0000008300837308 */ /* 0x000e220000000800 */
[----:B-1----:R-:W-:-:S07]  /*1b2a0*/  FADD.FTZ R6, R48, R129 ;  /* 0x0000008130067221 */ /* 0x002fce0000010000 */
[----:B------:R1:W3:Y:S01]  /*1b2b0*/  MUFU.EX2 R10, R35 ;  /* 0x00000023000a7308 */ /* 0x0002e20000000800 */
[----:B--2---:R-:W-:-:S07]  /*1b2c0*/  FADD.FTZ R3, R113, R8 ;  /* 0x0000000871037221 */ /* 0x004fce0000010000 */
[----:B------:R-:W2:Y:S01]  /*1b2d0*/  MUFU.EX2 R115, R115 ;  /* 0x0000007300737308 */ /* 0x000ea20000000800 */
[C---:B0-----:R-:W-:Y:S01]  /*1b2e0*/  F2FP.SATFINITE.E4M3.F32.PACK_AB_MERGE_C R210, R131.reuse, R48, R7 ;  /* 0x0000003083d2723e */ /* 0x041fe20004807007 */
[----:B------:R-:W-:Y:S01]  /*1b2f0*/  FADD.FTZ R131, R131, R6 ;  /* 0x0000000683837221 */ /* 0x000fe20000010000 */
[----:B------:R-:W-:Y:S01]  /*1b300*/  MOV R48, R119 ;  /* 0x0000007700307202 */ /* 0x000fe20000000f00 */
[----:B-1----:R-:W-:Y:S02]  /*1b310*/  IMAD.MOV.U32 R35, RZ, RZ, R119 ;  /* 0x000000ffff237224 */ /* 0x002fe400078e0077 */
[----:B------:R-:W-:-:S02]  /*1b320*/  FADD.FTZ R50, R50, R131 ;  /* 0x0000008332327221 */ /* 0x000fc40000010000 */
[----:B------:R-:W0:Y:S01]  /*1b330*/  MUFU.EX2 R56, R56 ;  /* 0x0000003800387308 */ /* 0x000e220000000800 */
[----:B---3--:R-:W-:-:S01]  /*1b340*/  FADD.FTZ R0, R10, R3 ;  /* 0x000000030a007221 */ /* 0x008fc20000010000 */
[----:B------:R-:W-:Y:S01]  /*1b350*/  FADD.FTZ R12, R133, R50 ;  /* 0x00000032850c7221 */ /* 0x000fe20000010000 */
[----:B------:R-:W-:-:S02]  /*1b360*/  IMAD.MOV.U32 R50, RZ, RZ, R119 ;  /* 0x000000ffff327224 */ /* 0x000fc400078e0077 */
[----:B--2---:R-:W-:Y:S01]  /*1b370*/  FADD.FTZ R11, R115, R0 ;  /* 0x00000000730b7221 */ /* 0x004fe20000010000 */
[----:B0-----:R-:W-:-:S03]  /*1b380*/  F2FP.SATFINITE.E4M3.F32.PACK_AB_MERGE_C R3, R56, R115, RZ ;  /* 0x000000733803723e */ /* 0x001fc600048070ff */
[----:B------:R-:W-:Y:S01]  /*1b390*/  FADD.FTZ R11, R56, R11 ;  /* 0x0000000b380b7221 */ /* 0x000fe20000010000 */
[----:B------:R-:W-:Y:S01]  /*1b3a0*/  IMAD.MOV.U32 R115, RZ, RZ, R119 ;  /* 0x000000ffff737224 */ /* 0x000fe200078e0077 */
[----:B------:R-:W-:Y:S01]  /*1b3b0*/  F2FP.SATFINITE.E4M3.F32.PACK_AB_MERGE_C R211, R10, R113, R3 ;  /* 0x000000710ad3723e */ /* 0x000fe20004807003 */
[----:B------:R-:W-:Y:S01]  /*1b3c0*/  IMAD.MOV.U32 R56, RZ, RZ, R119 ;  /* 0x000000ffff387224 */ /* 0x000fe200078e0077 */
[----:B------:R-:W-:Y:S01]  /*1b3d0*/  MOV R113, R119 ;  /* 0x0000007700717202 */ /* 0x000fe20000000f00 */
[----:B------:R-:W-:Y:S06]  /*1b3e0*/  @!P1 BRA `(.L_x_588) ;  /* 0x0000003400e49947 */ /* 0x000fec0003800000 */
[----:B------:R0:W5:Y:S01]  /*1b3f0*/  LDL.LU R3, [R1+0x3c] ;  /* 0x00003c0001037983 */ /* 0x0001620000300800 */
[----:B------:R-:W-:Y:S01]  /*1b400*/  IADD3 R10, R148, -0x2, RZ ;  /* 0xfffffffe940a7810 */ /* 0x000fe20007ffe0ff */
[----:B------:R-:W-:Y:S01]  /*1b410*/  IMAD.MOV.U32 R9, RZ, RZ, R5 ;  /* 0x000000ffff097224 */ /* 0x000fe200078e0005 */
[----:B------:R-:W-:Y:S01]  /*1b420*/  CS2R R118, SRZ ;  /* 0x0000000000767805 */ /* 0x000fe2000001ff00 */
[----:B------:R-:W-:Y:S01]  /*1b430*/  IMAD.MOV.U32 R8, RZ, RZ, R4 ;  /* 0x000000ffff087224 */ /* 0x000fe200078e0004 */
[----:B------:R-:W-:Y:S01]  /*1b440*/  CS2R R116, SRZ ;  /* 0x0000000000747805 */ /* 0x000fe2000001ff00 */
[----:B------:R-:W-:Y:S01]  /*1b450*/  IMAD.MOV.U32 R0, RZ, RZ, R120 ;  /* 0x000000ffff007224 */ /* 0x000fe200078e0078 */
        /* <DEDUP_REMOVED lines=45> */
[----:B0-----:R-:W-:-:S07]  /*1b730*/  CS2R R24, SRZ ;  /* 0x0000000000187805 */ /* 0x001fce000001ff00 */
.L_x_600:
[----:B------:R-:W-:Y:S01]  /*1b740*/  ISETP.NE.AND P1, PT, R0, 0x1, PT ;  /* 0x000000010000780c */ /* 0x000fe20003f25270 */
[----:B------:R-:W-:Y:S05]  /*1b750*/  YIELD ;  /* 0x0000000000007946 */ /* 0x000fea0003800000 */
[----:B------:R-:W-:Y:S02]  /*1b760*/  SEL R4, RZ, 0x1, P1 ;  /* 0x00000001ff047807 */ /* 0x000fe40000800000 */
[----:B------:R-:W-:Y:S02]  /*1b770*/  ISETP.NE.AND P1, PT, R220, RZ, PT ;  /* 0x000000ffdc00720c */ /* 0x000fe40003f25270 */
[----:B-----5:R-:W-:-:S05]  /*1b780*/  LOP3.LUT R6, R3, R4, RZ, 0x3c, !PT ;  /* 0x0000000403067212 */ /* 0x020fca00078e3cff */
[----:B------:R0:W-:Y:S06]  /*1b790*/  STL [R1+0x3c], R6 ;  /* 0x00003c0601007387 */ /* 0x0001ec0000100800 */
[----:B------:R-:W-:Y:S05]  /*1b7a0*/  @P1 BRA `(.L_x_589) ;  /* 0x00000000003c1947 */ /* 0x000fea0003800000 */
[----:B------:R-:W-:Y:S05]  /*1b7b0*/  @!P0 BRA `(.L_x_590) ;  /* 0x0000000000048947 */ /* 0x000fea0003800000 */
[----:B------:R-:W-:Y:S01]  /*1b7c0*/  BPT.TRAP 0x1 ;  /* 0x000000040000795c */ /* 0x000fe20000300000 */
.L_x_590:
[----:B------:R-:W-:-:S05]  /*1b7d0*/  VIADD R4, R0, 0x1 ;  /* 0x0000000100047836 */ /* 0x000fca0000000000 */
[----:B------:R-:W-:-:S04]  /*1b7e0*/  ISETP.NE.AND P2, PT, R4, 0x2, PT ;  /* 0x000000020400780c */ /* 0x000fc80003f45270 */
[----:B------:R-:W-:Y:S02]  /*1b7f0*/  SEL R5, R4, RZ, P2 ;  /* 0x000000ff04057207 */ /* 0x000fe40001000000 */
[----:B------:R-:W-:Y:S02]  /*1b800*/  SHF.L.U32 R4, R6, 0x1f, RZ ;  /* 0x0000001f06047819 */ /* 0x000fe400000006ff */
[----:B------:R-:W-:-:S04]  /*1b810*/  LEA R5, R5, R18, 0x3 ;  /* 0x0000001205057211 */ /* 0x000fc800078e18ff */
[----:B------:R1:W2:Y:S01]  /*1b820*/  SYNCS.PHASECHK.TRANS64.TRYWAIT P2, [R5+URZ+0x33430], R4 ;  /* 0x03343004050075a7 */ /* 0x0002a2000804017f */
[----:B------:R-:W-:Y:S05]  /*1b830*/  @!P0 BRA `(.L_x_591) ;  /* 0x0000000000048947 */ /* 0x000fea0003800000 */
[----:B------:R-:W-:Y:S01]  /*1b840*/  BPT.TRAP 0x1 ;  /* 0x000000040000795c */ /* 0x000fe20000300000 */
.L_x_591:
[----:B------:R-:W-:Y:S04]  /*1b850*/  BSSY B0, `(.L_x_589) ;  /* 0x0000004000007945 */ /* 0x000fe80003800000 */
[----:B--2---:R-:W-:Y:S05]  /*1b860*/  @P2 BRA `(.L_x_592) ;  /* 0x0000000000082947 */ /* 0x004fea0003800000 */
[----:B------:R-:W2:Y:S02]  /*1b870*/  SYNCS.PHASECHK.TRANS64.TRYWAIT P2, [R5+URZ+0x33430], R4 ;  /* 0x03343004050075a7 */ /* 0x000ea4000804017f */
[----:B--2---:R-:W-:Y:S05]  /*1b880*/  @!P2 BRA `(.L_x_593) ;  /* 0x000001000044a947 */ /* 0x004fea0003800000 */
.L_x_592:
[----:B------:R-:W-:Y:S05]  /*1b890*/  BSYNC B0 ;  /* 0x0000000000007941 */ /* 0x000fea0003800000 */
.L_x_589:
[----:B-12---:R-:W1:Y:S01]  /*1b8a0*/  S2R R4, SR_TID.X ;  /* 0x0000000000047919 */ /* 0x006e620000002100 */
[----:B------:R-:W-:Y:S05]  /*1b8b0*/  WARPSYNC.ALL ;  /* 0x0000000000007948 */ /* 0x000fea0003800000 */
[----:B------:R-:W-:Y:S01]  /*1b8c0*/  IMAD.MOV.U32 R5, RZ, RZ, -0x7fffffe0 ;  /* 0x80000020ff057424 */ /* 0x000fe200078e00ff */
[----:B------:R-:W-:Y:S01]  /*1b8d0*/  UMOV UR20, UR28 ;  /* 0x0000001c00147c82 */ /* 0x000fe20008000000 */
[----:B------:R-:W-:Y:S01]  /*1b8e0*/  UMOV UR21, UR29 ;  /* 0x0000001d00157c82 */ /* 0x000fe20008000000 */
[----:B------:R-:W-:Y:S01]  /*1b8f0*/  IMAD.MOV.U32 R7, RZ, RZ, -0x7fffffe0 ;  /* 0x80000020ff077424 */ /* 0x000fe200078e00ff */
[----:B------:R-:W-:Y:S01]  /*1b900*/  UMOV UR24, UR28 ;  /* 0x0000001c00187c82 */ /* 0x000fe20008000000 */
[----:B------:R-:W-:Y:S01]  /*1b910*/  R2UR UR23, R5 ;  /* 0x00000000051772ca */ /* 0x000fe200000e0000 */
[----:B------:R-:W-:Y:S01]  /*1b920*/  UMOV UR25, UR29 ;  /* 0x0000001d00197c82 */ /* 0x000fe20008000000 */
[----:B------:R-:W-:Y:S01]  /*1b930*/  IMAD.MOV.U32 R15, RZ, RZ, -0x7fffffe0 ;  /* 0x80000020ff0f7424 */ /* 0x000fe200078e00ff */
[C---:B------:R-:W-:Y:S01]  /*1b940*/  R2UR UR27, R7.reuse ;  /* 0x00000000071b72ca */ /* 0x040fe200000e0000 */
[----:B------:R-:W-:Y:S01]  /*1b950*/  UMOV UR32, UR28 ;  /* 0x0000001c00207c82 */ /* 0x000fe20008000000 */
[----:B------:R-:W-:Y:S01]  /*1b960*/  R2UR UR35, R7 ;  /* 0x00000000072372ca */ /* 0x000fe200000e0000 */
[----:B------:R-:W-:Y:S01]  /*1b970*/  UMOV UR33, UR29 ;  /* 0x0000001d00217c82 */ /* 0x000fe20008000000 */
[C---:B------:R-:W-:Y:S01]  /*1b980*/  R2UR UR31, R15.reuse ;  /* 0x000000000f1f72ca */ /* 0x040fe200000e0000 */
[----:B------:R-:W-:Y:S01]  /*1b990*/  IMAD.MOV.U32 R21, RZ, RZ, -0x7fffffe0 ;  /* 0x80000020ff157424 */ /* 0x000fe200078e00ff */
[----:B------:R-:W-:Y:S01]  /*1b9a0*/  UMOV UR40, UR28 ;  /* 0x0000001c00287c82 */ /* 0x000fe20008000000 */
[----:B------:R-:W-:Y:S01]  /*1b9b0*/  UMOV UR41, UR29 ;  /* 0x0000001d00297c82 */ /* 0x000fe20008000000 */
[----:B------:R-:W-:Y:S01]  /*1b9c0*/  R2UR UR47, R15 ;  /* 0x000000000f2f72ca */ /* 0x000fe200000e0000 */
[----:B------:R-:W-:Y:S01]  /*1b9d0*/  IMAD.MOV.U32 R15, RZ, RZ, -0x7fffffe0 ;  /* 0x80000020ff0f7424 */ /* 0x000fe200078e00ff */
[----:B------:R-:W-:Y:S01]  /*1b9e0*/  R2UR UR43, R21 ;  /* 0x00000000152b72ca */ /* 0x000fe200000e0000 */
[----:B------:R-:W-:Y:S01]  /*1b9f0*/  IMAD.MOV.U32 R5, RZ, RZ, -0x7fffffe0 ;  /* 0x80000020ff057424 */ /* 0x000fe200078e00ff */
[----:B------:R-:W-:-:S02]  /*1ba00*/  MOV R7, 0x80000020 ;  /* 0x8000002000077802 */ /* 0x000fc40000000f00 */
[----:B-1----:R-:W-:Y:S01]  /*1ba10*/  SHF.R.U32.HI R14, RZ, 0x7, R4 ;  /* 0x00000007ff0e7819 */ /* 0x002fe20000011604 */
[----:B------:R-:W-:-:S04]  /*1ba20*/  VIADD R4, R0, 0x1 ;  /* 0x0000000100047836 */ /* 0x000fc80000000000 */
[----:B------:R-:W-:-:S05]  /*1ba30*/  VIADD R120, R14, 0x8 ;  /* 0x000000080e787836 */ /* 0x000fca0000000000 */
[----:B------:R1:W-:Y:S01]  /*1ba40*/  BAR.SYNC.DEFER_BLOCKING R120, 0x100 ;  /* 0x000400780000751d */ /* 0x0003e20000010000 */
[----:B------:R-:W-:-:S04]  /*1ba50*/  ISETP.NE.AND P2, PT, R4, 0x2, PT ;  /* 0x000000020400780c */ /* 0x000fc80003f45270 */
[----:B0-----:R-:W-:-:S05]  /*1ba60*/  SEL R6, R4, RZ, P2 ;  /* 0x000000ff04067207 */ /* 0x001fca0001000000 */
[----:B------:R-:W-:Y:S01]  /*1ba70*/  IMAD R4, R6, 0x780, R13 ;  /* 0x0000078006047824 */ /* 0x000fe200078e020d */
[----:B------:R0:W-:Y:S03]  /*1ba80*/  STL [R1+0x2c], R6 ;  /* 0x00002c0601007387 */ /* 0x0001e60000100800 */
[C---:B------:R-:W-:Y:S01]  /*1ba90*/  VIADD R20, R4.reuse, 0x200 ;  /* 0x0000020004147836 */ /* 0x040fe20000000000 */
[C---:B------:R-:W-:Y:S02]  /*1baa0*/  R2UR UR22, R4.reuse ;  /* 0x00000000041672ca */ /* 0x040fe400000e0000 */
[----:B------:R-:W-:Y:S02]  /*1bab0*/  IADD3 R14, R4, 0x100, RZ ;  /* 0x00000100040e7810 */ /* 0x000fe40007ffe0ff */
[----:B------:R-:W-:Y:S01]  /*1bac0*/  R2UR UR42, R20 ;  /* 0x00000000142a72ca */ /* 0x000fe200000e0000 */
[----:B0-----:R-:W-:Y:S01]  /*1bad0*/  VIADD R6, R4, 0x80 ;  /* 0x0000008004067836 */ /* 0x001fe20000000000 */
[----:B------:R-:W-:Y:S01]  /*1bae0*/  R2UR UR30, R14 ;  /* 0x000000000e1e72ca */ /* 0x000fe200000e0000 */
[----:B------:R-:W-:Y:S01]  /*1baf0*/  WARPGROUP.ARRIVE ;  /* 0x00000000000079c5 */ /* 0x000fe20000000000 */
[----:B------:R-:W-:-:S02]  /*1bb00*/  IADD3 R14, R4, 0x2, RZ ;  /* 0x00000002040e7810 */ /* 0x000fc40007ffe0ff */
[----:B------:R-:W-:Y:S01]  /*1bb10*/  R2UR UR26, R6 ;  /* 0x00000000061a72ca */ /* 0x000fe200000e0000 */
[----:B------:R-:W-:Y:S01]  /*1bb20*/  VIADD R6, R4, 0x180 ;  /* 0x0000018004067836 */ /* 0x000fe20000000000 */
[----:B------:R-:W-:Y:S01]  /*1bb30*/  R2UR UR46, R14 ;  /* 0x000000000e2e72ca */ /* 0x000fe200000e0000 */
[----:B------:R-:W-:Y:S01]  /*1bb40*/  QGMMA.64x32x32.F32.E4M3.E4M3 R184, gdesc[UR20], RZ, !UPT, gsb0 ;  /* 0x0060000014b879f3 */ /* 0x000fe2000c0008ff */
[----:B------:R-:W-:Y:S01]  /*1bb50*/  VIADD R14, R4, 0x82 ;  /* 0x00000082040e7836 */ /* 0x000fe20000000000 */
[----:B------:R-:W-:Y:S01]  /*1bb60*/  R2UR UR23, R15 ;  /* 0x000000000f1772ca */ /* 0x000fe200000e0000 */
[----:B------:R-:W-:Y:S01]  /*1bb70*/  UMOV UR20, UR44 ;  /* 0x0000002c00147c82 */ /* 0x000fe20008000000 */
[----:B------:R-:W-:Y:S01]  /*1bb80*/  R2UR UR34, R6 ;  /* 0x00000000062272ca */ /* 0x000fe200000e0000 */
[----:B------:R-:W-:Y:S01]  /*1bb90*/  UMOV UR21, UR45 ;  /* 0x0000002d00157c82 */ /* 0x000fe20008000000 */
[----:B------:R-:W-:Y:S01]  /*1bba0*/  R2UR UR22, R14 ;  /* 0x000000000e1672ca */ /* 0x000fe200000e0000 */
[----:B------:R-:W-:Y:S01]  /*1bbb0*/  VIADD R6, R4, 0x102 ;  /* 0x0000010204067836 */ /* 0x000fe20000000000 */
[----:B------:R-:W-:-:S02]  /*1bbc0*/  WARPGROUP.DEPBAR.LE gsb0, 0x0 ;  /* 0x00008000000079c5 */ /* 0x000fc40000010000 */
        /* <DEDUP_REMOVED lines=10> */
[----:B------:R-:W-:Y:S03]  /*1bc70*/  QGMMA.64x32x32.F32.E4M3.E4M3 R152, gdesc[UR28], RZ, !UPT, gsb0 ;  /* 0x006000001c9879f3 */ /* 0x000fe6000c0008ff */
        /* <DEDUP_REMOVED lines=10> */
[----:B-1----:R-:W-:-:S06]  /*1bd20*/  WARPGROUP.ARRIVE ;  /* 0x00000000000079c5 */ /* 0x002fcc0000000000 */
[----:B------:R-:W-:Y:S01]  /*1bd30*/  QGMMA.64x32x32.F32.E4M3.E4M3 R120, gdesc[UR40], RZ, !UPT, gsb0 ;  /* 0x00600000287879f3 */ /* 0x000fe2000c0008ff */
[----:B------:R-:W-:Y:S01]  /*1bd40*/  R2UR UR42, R6 ;  /* 0x00000000062a72ca */ /* 0x000fe200000e0000 */
[----:B------:R-:W-:Y:S01]  /*1bd50*/  UMOV UR40, UR44 ;  /* 0x0000002c00287c82 */ /* 0x000fe20008000000 */
[----:B------:R-:W-:Y:S01]  /*1bd60*/  R2UR UR43, R7 ;  /* 0x00000000072b72ca */ /* 0x000fe200000e0000 */
[----:B------:R-:W-:Y:S01]  /*1bd70*/  UMOV UR41, UR45 ;  /* 0x0000002d00297c82 */ /* 0x000fe20008000000 */
[----:B------:R-:W-:Y:S01]  /*1bd80*/  IMAD.MOV.U32 R7, RZ, RZ, -0x7fffffe0 ;  /* 0x80000020ff077424 */ /* 0x000fe200078e00ff */
[----:B------:R-:W-:-:S04]  /*1bd90*/  IADD3 R6, R4, 0x280, RZ ;  /* 0x0000028004067810 */ /* 0x000fc80007ffe0ff */
[----:B------:R-:W-:Y:S01]  /*1bda0*/  R2UR UR6, R6 ;  /* 0x00000000060672ca */ /* 0x000fe200000e0000 */
[----:B------:R-:W-:Y:S01]  /*1bdb0*/  VIADD R6, R4, 0x300 ;  /* 0x0000030004067836 */ /* 0x000fe20000000000 */
[----:B------:R-:W-:Y:S01]  /*1bdc0*/  R2UR UR7, R7 ;  /* 0x00000000070772ca */ /* 0x000fe200000e0000 */
        /* <DEDUP_REMOVED lines=149> */
[C---:B------:R-:W-:Y:S02]  /*1c720*/  VIADD R6, R4.reuse, 0x682 ;  /* 0x0000068204067836 */ /* 0x040fe40000000000 */
[----:B------:R-:W-:Y:S02]  /*1c730*/  IMAD.MOV.U32 R7, RZ, RZ, -0x7fffffe0 ;  /* 0x80000020ff077424 */ /* 0x000fe400078e00ff */
[----:B------:R-:W-:Y:S01]  /*1c740*/  VIADD R4, R4, 0x702 ;  /* 0x0000070204047836 */ /* 0x000fe20000000000 */
[----:B------:R-:W-:-:S02]  /*1c750*/  WARPGROUP.DEPBAR.LE gsb0, 0x0 ;  /* 0x00008000000079c5 */ /* 0x000fc40000010000 */
        /* <DEDUP_REMOVED lines=29> */
[----:B------:R-:W-:Y:S05]  /*1c930*/  @P1 BRA `(.L_x_594) ;  /* 0x0000000000281947 */ /* 0x000fea0003800000 */
[----:B------:R-:W-:Y:S05]  /*1c940*/  @!P0 BRA `(.L_x_595) ;  /* 0x0000000000048947 */ /* 0x000fea0003800000 */
[----:B------:R-:W-:Y:S01]  /*1c950*/  BPT.TRAP 0x1 ;  /* 0x000000040000795c */ /* 0x000fe20000300000 */
.L_x_595:
[----:B------:R-:W-:Y:S02]  /*1c960*/  SHF.L.U32 R3, R3, 0x1f, RZ ;  /* 0x0000001f03037819 */ /* 0x000fe400000006ff */
[----:B------:R-:W-:-:S04]  /*1c970*/  LEA R4, R0, R18, 0x3 ;  /* 0x0000001200047211 */ /* 0x000fc800078e18ff */
[----:B------:R0:W1:Y:S01]  /*1c980*/  SYNCS.PHASECHK.TRANS64.TRYWAIT P1, [R4+URZ+0x33450], R3 ;  /* 0x03345003040075a7 */ /* 0x000062000802017f */
[----:B------:R-:W-:Y:S05]  /*1c990*/  @!P0 BRA `(.L_x_596) ;  /* 0x0000000000048947 */ /* 0x000fea0003800000 */
[----:B------:R-:W-:Y:S01]  /*1c9a0*/  BPT.TRAP 0x1 ;  /* 0x000000040000795c */ /* 0x000fe20000300000 */
.L_x_596:
[----:B-1----:R-:W-:Y:S05]  /*1c9b0*/  @P1 BRA `(.L_x_594) ;  /* 0x0000000000081947 */ /* 0x002fea0003800000 */
[----:B------:R-:W1:Y:S02]  /*1c9c0*/  SYNCS.PHASECHK.TRANS64.TRYWAIT P1, [R4+URZ+0x33450], R3 ;  /* 0x03345003040075a7 */ /* 0x000e64000802017f */
[----:B-1----:R-:W-:Y:S05]  /*1c9d0*/  @!P1 BRA `(.L_x_597) ;  /* 0x000000f000049947 */ /* 0x002fea0003800000 */
.L_x_594:
[----:B01----:R-:W-:Y:S01]  /*1c9e0*/  VIADD R3, R18, 0x200 ;  /* 0x0000020012037836 */ /* 0x003fe20000000000 */
[----:B------:R-:W-:Y:S05]  /*1c9f0*/  WARPSYNC.ALL ;  /* 0x0000000000007948 */ /* 0x000fea0003800000 */
[----:B------:R-:W-:Y:S01]  /*1ca00*/  SHF.R.U32.HI R3, RZ, 0x4, R3 ;  /* 0x00000004ff037819 */ /* 0x000fe20000011603 */
[----:B------:R-:W-:Y:S01]  /*1ca10*/  IMAD.MOV.U32 R5, RZ, RZ, -0x3ffffff0 ;  /* 0xc0000010ff057424 */ /* 0x000fe200078e00ff */
[----:B------:R-:W-:Y:S01]  /*1ca20*/  WARPGROUP.ARRIVE ;  /* 0x00000000000079c5 */ /* 0x000fe20000000000 */
[----:B------:R-:W-:Y:S01]  /*1ca30*/  IMAD.MOV.U32 R7, RZ, RZ, -0x3ffffff0 ;  /* 0xc0000010ff077424 */ /* 0x000fe200078e00ff */
[----:B------:R-:W-:-:S04]  /*1ca40*/  LOP3.LUT R3, R3, 0x3fff, RZ, 0xc0, !PT ;  /* 0x00003fff03037812 */ /* 0x000fc800078ec0ff */
[----:B------:R-:W0:Y:S01]  /*1ca50*/  S2R R14, SR_TID.X ;  /* 0x00000000000e7919 */ /* 0x000e220000002100 */
[----:B------:R-:W-:Y:S02]  /*1ca60*/  R2UR UR7, R5 ;  /* 0x00000000050772ca */ /* 0x000fe400000e0000 */
[----:B------:R-:W-:Y:S02]  /*1ca70*/  LOP3.LUT R3, R3, 0x10000, RZ, 0xfc, !PT ;  /* 0x0001000003037812 */ /* 0x000fe400078efcff */
[----:B------:R-:W-:-:S03]  /*1ca80*/  MOV R5, 0xc0000010 ;  /* 0xc000001000057802 */ /* 0x000fc60000000f00 */
[----:B------:R-:W-:-:S04]  /*1ca90*/  IMAD R4, R0, 0x780, R3 ;  /* 0x0000078000047824 */ /* 0x000fc800078e0203 */
[C---:B------:R-:W-:Y:S01]  /*1caa0*/  VIADD R6, R4.reuse, 0x180 ;  /* 0x0000018004067836 */ /* 0x040fe20000000000 */
[----:B------:R-:W-:-:S13]  /*1cab0*/  R2UR UR6, R4 ;  /* 0x00000000040672ca */ /* 0x000fda00000e0000 */
[----:B------:R-:W-:Y:S01]  /*1cac0*/  QGMMA.64x192x32.F32.E4M3.E4M3 R24, R216, gdesc[UR4], R24, gsb0 ;  /* 0x02e00004d8187df3 */ /* 0x000fe20008000818 */
[----:B------:R-:W-:Y:S02]  /*1cad0*/  R2UR UR6, R6 ;  /* 0x00000000060672ca */ /* 0x000fe400000e0000 */
[----:B------:R-:W-:Y:S01]  /*1cae0*/  R2UR UR7, R7 ;  /* 0x00000000070772ca */ /* 0x000fe200000e0000 */
[----:B------:R-:W-:Y:S01]  /*1caf0*/  IMAD.MOV.U32 R7, RZ, RZ, -0x3ffffff0 ;  /* 0xc0000010ff077424 */ /* 0x000fe200078e00ff */
[----:B------:R-:W-:Y:S02]  /*1cb00*/  IADD3 R6, R4, 0x300, RZ ;  /* 0x0000030004067810 */ /* 0x000fe40007ffe0ff */
[----:B0-----:R-:W-:-:S04]  /*1cb10*/  SHF.R.U32.HI R14, RZ, 0x7, R14 ;  /* 0x00000007ff0e7819 */ /* 0x001fc8000001160e */
[----:B------:R-:W-:Y:S01]  /*1cb20*/  IADD3 R3, -R14, 0xb, RZ ;  /* 0x0000000b0e037810 */ /* 0x000fe20007ffe1ff */
[----:B------:R-:W-:Y:S02]  /*1cb30*/  WARPGROUP.DEPBAR.LE gsb0, 0x0 ;  /* 0x00008000000079c5 */ /* 0x000fe40000010000 */
[----:B------:R-:W-:-:S06]  /*1cb40*/  WARPGROUP.ARRIVE ;  /* 0x00000000000079c5 */ /* 0x000fcc0000000000 */
[----:B------:R-:W-:Y:S01]  /*1cb50*/  QGMMA.64x192x32.F32.E4M3.E4M3 R24, R212, gdesc[UR4], R24, gsb0 ;  /* 0x02e00004d4187df3 */ /* 0x000fe20008000818 */
[----:B------:R-:W-:Y:S01]  /*1cb60*/  R2UR UR6, R6 ;  /* 0x00000000060672ca */ /* 0x000fe200000e0000 */
[C---:B------:R-:W-:Y:S01]  /*1cb70*/  VIADD R6, R4.reuse, 0x480 ;  /* 0x0000048004067836 */ /* 0x040fe20000000000 */
[----:B------:R-:W-:Y:S01]  /*1cb80*/  R2UR UR7, R7 ;  /* 0x00000000070772ca */ /* 0x000fe200000e0000 */
[----:B------:R-:W-:Y:S02]  /*1cb90*/  IMAD.MOV.U32 R7, RZ, RZ, -0x3ffffff0 ;  /* 0xc0000010ff077424 */ /* 0x000fe400078e00ff */
[----:B------:R-:W-:Y:S01]  /*1cba0*/  VIADD R4, R4, 0x600 ;  /* 0x0000060004047836 */ /* 0x000fe20000000000 */
[----:B------:R-:W-:Y:S02]  /*1cbb0*/  WARPGROUP.DEPBAR.LE gsb0, 0x0 ;  /* 0x00008000000079c5 */ /* 0x000fe40000010000 */
[----:B------:R-:W-:-:S11]  /*1cbc0*/  WARPGROUP.ARRIVE ;  /* 0x00000000000079c5 */ /* 0x000fd60000000000 */
[----:B------:R-:W-:Y:S01]  /*1cbd0*/  QGMMA.64x192x32.F32.E4M3.E4M3 R24, R200, gdesc[UR4], R24, gsb0 ;  /* 0x02e00004c8187df3 */ /* 0x000fe20008000818 */
[----:B------:R-:W-:Y:S02]  /*1cbe0*/  R2UR UR6, R6 ;  /* 0x00000000060672ca */ /* 0x000fe400000e0000 */
[----:B------:R-:W-:Y:S01]  /*1cbf0*/  R2UR UR7, R7 ;  /* 0x00000000070772ca */ /* 0x000fe200000e0000 */
[----:B------:R-:W-:Y:S02]  /*1cc00*/  WARPGROUP.DEPBAR.LE gsb0, 0x0 ;  /* 0x00008000000079c5 */ /* 0x000fe40000010000 */
[----:B------:R-:W-:-:S14]  /*1cc10*/  WARPGROUP.ARRIVE ;  /* 0x00000000000079c5 */ /* 0x000fdc0000000000 */
[----:B------:R-:W-:Y:S01]  /*1cc20*/  QGMMA.64x192x32.F32.E4M3.E4M3 R24, R204, gdesc[UR4], R24, gsb0 ;  /* 0x02e00004cc187df3 */ /* 0x000fe20008000818 */
[----:B------:R-:W-:Y:S02]  /*1cc30*/  R2UR UR6, R4 ;  /* 0x00000000040672ca */ /* 0x000fe400000e0000 */
[----:B------:R-:W-:Y:S01]  /*1cc40*/  R2UR UR7, R5 ;  /* 0x00000000050772ca */ /* 0x000fe200000e0000 */
[----:B------:R-:W-:Y:S02]  /*1cc50*/  WARPGROUP.DEPBAR.LE gsb0, 0x0 ;  /* 0x00008000000079c5 */ /* 0x000fe40000010000 */
[----:B------:R-:W-:-:S14]  /*1cc60*/  WARPGROUP.ARRIVE ;  /* 0x00000000000079c5 */ /* 0x000fdc0000000000 */
[----:B------:R-:W-:Y:S03]  /*1cc70*/  QGMMA.64x192x32.F32.E4M3.E4M3 R24, R208, gdesc[UR4], R24, gsb0 ;  /* 0x02e00004d0187df3 */ /* 0x000fe60008000818 */
[----:B------:R-:W-:Y:S02]  /*1cc80*/  WARPGROUP.DEPBAR.LE gsb0, 0x0 ;  /* 0x00008000000079c5 */ /* 0x000fe40000010000 */
[----:B------:R0:W-:Y:S06]  /*1cc90*/  BAR.ARV R3, 0x100 ;  /* 0x000400030000751d */ /* 0x0001ec0000002000 */
[----:B------:R-:W-:Y:S05]  /*1cca0*/  @!P0 BRA `(.L_x_598) ;  /* 0x0000000000048947 */ /* 0x000fea0003800000 */
[----:B------:R-:W-:Y:S01]  /*1ccb0*/  BPT.TRAP 0x1 ;  /* 0x000000040000795c */ /* 0x000fe20000300000 */
.L_x_598:
[----:B------:R-:W0:Y:S01]  /*1ccc0*/  LDL R14, [R1+0x2c] ;  /* 0x00002c00010e7983 */ /* 0x000e220000100800 */
[----:B------:R-:W-:Y:S02]  /*1ccd0*/  IMAD.U32 R4, RZ, RZ, UR38 ;  /* 0x00000026ff047e24 */ /* 0x000fe4000f8e00ff */
[----:B0-----:R-:W-:-:S04]  /*1cce0*/  IMAD R3, R14, 0x8, R18 ;  /* 0x000000080e037824 */ /* 0x001fc800078e0212 */
[----:B------:R-:W-:-:S05]  /*1ccf0*/  VIADD R3, R3, 0x33440 ;  /* 0x0003344003037836 */ /* 0x000fca0000000000 */
[----:B------:R-:W-:Y:S02]  /*1cd00*/  PRMT R3, R4, 0x654, R3 ;  /* 0x0000065404037816 */ /* 0x000fe40000000003 */
[----:B------:R-:W-:Y:S02]  /*1cd10*/  FMNMX.FTZ R4, R184, R8, !PT ;  /* 0x00000008b8047209 */ /* 0x000fe40007810000 */
[----:B------:R0:W-:Y:S02]  /*1cd20*/  SYNCS.ARRIVE.TRANS64.RED.A1T0 RZ, [R3+URZ], RZ ;  /* 0x000000ff03ff79a7 */ /* 0x0001e4000810043f */
[----:B0-----:R-:W-:-:S04]  /*1cd30*/  FMNMX.FTZ R3, R185, R4, !PT ;  /* 0x00000004b9037209 */ /* 0x001fc80007810000 */
[----:B------:R-:W-:-:S04]  /*1cd40*/  FMNMX.FTZ R4, R188, R3, !PT ;  /* 0x00000003bc047209 */ /* 0x000fc80007810000 */
        /* <DEDUP_REMOVED lines=36> */
[----:B------:R-:W-:-:S05]  /*1cf90*/  FMNMX.FTZ R3, R133, R4, !PT ;  /* 0x0000000485037209 */ /* 0x000fca0007810000 */
[----:B------:R-:W0:Y:S02]  /*1cfa0*/  SHFL.BFLY PT, R4, R3, 0x2, 0x1f ;  /* 0x0c401f0003047f89 */ /* 0x000e2400000e0000 */
[----:B0-----:R-:W-:-:S05]  /*1cfb0*/  FMNMX.FTZ R4, R3, R4, !PT ;  /* 0x0000000403047209 */ /* 0x001fca0007810000 */
[----:B------:R-:W0:Y:S02]  /*1cfc0*/  SHFL.BFLY PT, R3, R4, 0x1, 0x1f ;  /* 0x0c201f0004037f89 */ /* 0x000e2400000e0000 */
[----:B0-----:R-:W-:Y:S02]  /*1cfd0*/  FMNMX.FTZ R4, R4, R3, !PT ;  /* 0x0000000304047209 */ /* 0x001fe40007810000 */
[----:B------:R-:W-:-:S03]  /*1cfe0*/  FMNMX.FTZ R3, R186, R9, !PT ;  /* 0x00000009ba037209 */ /* 0x000fc60007810000 */
[----:B------:R-:W-:Y:S01]  /*1cff0*/  FADD.FTZ R6, -R4, R8 ;  /* 0x0000000804067221 */ /* 0x000fe20000010100 */
[----:B------:R-:W-:-:S03]  /*1d000*/  FMNMX.FTZ R3, R187, R3, !PT ;  /* 0x00000003bb037209 */ /* 0x000fc60007810000 */
[----:B------:R-:W-:Y:S01]  /*1d010*/  FMUL.FTZ R6, R2, R6 ;  /* 0x0000000602067220 */ /* 0x000fe20000410000 */
[----:B------:R-:W-:-:S04]  /*1d020*/  FMNMX.FTZ R3, R190, R3, !PT ;  /* 0x00000003be037209 */ /* 0x000fc80007810000 */
[----:B------:R-:W-:Y:S01]  /*1d030*/  FMNMX.FTZ R3, R191, R3, !PT ;  /* 0x00000003bf037209 */ /* 0x000fe20007810000 */
[----:B------:R-:W-:Y:S03]  /*1d040*/  MUFU.EX2 R6, R6 ;  /* 0x0000000600067308 */ /* 0x000fe60000000800 */
        /* <DEDUP_REMOVED lines=39> */
[----:B0-----:R-:W-:Y:S01]  /*1d2c0*/  FMNMX.FTZ R5, R5, R3, !PT ;  /* 0x0000000305057209 */ /* 0x001fe20007810000 */
[----:B------:R-:W-:-:S04]  /*1d2d0*/  FFMA.FTZ R3, R2, R4, -8 ;  /* 0xc100000002037423 */ /* 0x000fc80000010004 */
[----:B------:R-:W-:Y:S01]  /*1d2e0*/  FADD.FTZ R7, -R5, R9 ;  /* 0x0000000905077221 */ /* 0x000fe20000010100 */
[----:B------:R-:W-:-:S01]  /*1d2f0*/  FFMA.FTZ R9, R2, R5, -8 ;  /* 0xc100000002097423 */ /* 0x000fc20000010005 */
[C-C-:B------:R-:W-:Y:S01]  /*1d300*/  FFMA.FTZ R184, R2.reuse, R184, -R3.reuse ;  /* 0x000000b802b87223 */ /* 0x140fe20000010803 */
[----:B------:R-:W-:-:S01]  /*1d310*/  FFMA.FTZ R185, R2, R185, -R3 ;  /* 0x000000b902b97223 */ /* 0x000fc20000010803 */
[C---:B------:R-:W-:Y:S01]  /*1d320*/  FMUL.FTZ R7, R2.reuse, R7 ;  /* 0x0000000702077220 */ /* 0x040fe20000410000 */
[----:B------:R-:W-:-:S01]  /*1d330*/  FFMA.FTZ R186, R2, R186, -R9 ;  /* 0x000000ba02ba7223 */ /* 0x000fc20000010809 */
[C---:B------:R-:W-:Y:S01]  /*1d340*/  FFMA.FTZ R187, R2.reuse, R187, -R9 ;  /* 0x000000bb02bb7223 */ /* 0x040fe20000010809 */
[----:B------:R-:W-:-:S01]  /*1d350*/  FFMA.FTZ R188, R2, R188, -R3 ;  /* 0x000000bc02bc7223 */ /* 0x000fc20000010803 */
[----:B------:R-:W0:Y:S01]  /*1d360*/  MUFU.EX2 R184, R184 ;  /* 0x000000b800b87308 */ /* 0x000e220000000800 */
[----:B------:R-:W-:-:S01]  /*1d370*/  FFMA.FTZ R190, R2, R190, -R9 ;  /* 0x000000be02be7223 */ /* 0x000fc20000010809 */
[C---:B------:R-:W-:Y:S01]  /*1d380*/  FFMA.FTZ R189, R2.reuse, R189, -R3 ;  /* 0x000000bd02bd7223 */ /* 0x040fe20000010803 */
[----:B------:R-:W-:-:S01]  /*1d390*/  FFMA.FTZ R191, R2, R191, -R9 ;  /* 0x000000bf02bf7223 */ /* 0x000fc20000010809 */
[C---:B------:R-:W-:Y:S01]  /*1d3a0*/  FFMA.FTZ R192, R2.reuse, R192, -R3 ;  /* 0x000000c002c07223 */ /* 0x040fe20000010803 */
[----:B------:R-:W-:-:S01]  /*1d3b0*/  FFMA.FTZ R194, R2, R194, -R9 ;  /* 0x000000c202c27223 */ /* 0x000fc20000010809 */
[C---:B------:R-:W-:Y:S01]  /*1d3c0*/  FFMA.FTZ R193, R2.reuse, R193, -R3 ;  /* 0x000000c102c17223 */ /* 0x040fe20000010803 */
[----:B------:R-:W-:-:S01]  /*1d3d0*/  FFMA.FTZ R195, R2, R195, -R9 ;  /* 0x000000c302c37223 */ /* 0x000fc20000010809 */
[----:B------:R-:W-:Y:S01]  /*1d3e0*/  MUFU.EX2 R7, R7 ;  /* 0x0000000700077308 */ /* 0x000fe20000000800 */
[----:B------:R-:W-:-:S01]  /*1d3f0*/  FFMA.FTZ R196, R2, R196, -R3 ;  /* 0x000000c402c47223 */ /* 0x000fc20000010803 */
[C---:B------:R-:W-:Y:S01]  /*1d400*/  FFMA.FTZ R198, R2.reuse, R198, -R9 ;  /* 0x000000c602c67223 */ /* 0x040fe20000010809 */
[----:B------:R-:W-:-:S01]  /*1d410*/  FFMA.FTZ R197, R2, R197, -R3 ;  /* 0x000000c502c57223 */ /* 0x000fc20000010803 */
[C---:B------:R-:W-:Y:S01]  /*1d420*/  FFMA.FTZ R199, R2.reuse, R199, -R9 ;  /* 0x000000c702c77223 */ /* 0x040fe20000010809 */
[----:B------:R-:W-:-:S01]  /*1d430*/  FFMA.FTZ R168, R2, R168, -R3 ;  /* 0x000000a802a87223 */ /* 0x000fc20000010803 */
[C---:B------:R-:W-:Y:S01]  /*1d440*/  FFMA.FTZ R170, R2.reuse, R170, -R9 ;  /* 0x000000aa02aa7223 */ /* 0x040fe20000010809 */
[----:B------:R-:W-:-:S01]  /*1d450*/  FFMA.FTZ R169, R2, R169, -R3 ;  /* 0x000000a902a97223 */ /* 0x000fc20000010803 */
[----:B------:R-:W1:Y:S01]  /*1d460*/  MUFU.EX2 R186, R186 ;  /* 0x000000ba00ba7308 */ /* 0x000e620000000800 */
[----:B0-----:R-:W-:-:S01]  /*1d470*/  FFMA.FTZ R12, R6, R12, R184 ;  /* 0x0000000c060c7223 */ /* 0x001fc200000100b8 */
[C---:B------:R-:W-:Y:S01]  /*1d480*/  FFMA.FTZ R171, R2.reuse, R171, -R9 ;  /* 0x000000ab02ab7223 */ /* 0x040fe20000010809 */
[----:B------:R-:W-:-:S01]  /*1d490*/  FFMA.FTZ R172, R2, R172, -R3 ;  /* 0x000000ac02ac7223 */ /* 0x000fc20000010803 */
[C---:B------:R-:W-:Y:S01]  /*1d4a0*/  FFMA.FTZ R174, R2.reuse, R174, -R9 ;  /* 0x000000ae02ae7223 */ /* 0x040fe20000010809 */
        /* <DEDUP_REMOVED lines=11> */
[----:B------:R-:W2:Y:S01]  /*1d560*/  MUFU.EX2 R187, R187 ;  /* 0x000000bb00bb7308 */ /* 0x000ea20000000800 */
[----:B-1----:R-:W-:-:S01]  /*1d570*/  FFMA.FTZ R11, R7, R11, R186 ;  /* 0x0000000b070b7223 */ /* 0x002fc200000100ba */
[C---:B------:R-:W-:Y:S01]  /*1d580*/  FFMA.FTZ R152, R2.reuse, R152, -R3 ;  /* 0x0000009802987223 */ /* 0x040fe20000010803 */
[----:B------:R-:W-:-:S01]  /*1d590*/  FFMA.FTZ R154, R2, R154, -R9 ;  /* 0x0000009a029a7223 */ /* 0x000fc20000010809 */
[C---:B------:R-:W-:Y:S01]  /*1d5a0*/  FFMA.FTZ R153, R2.reuse, R153, -R3 ;  /* 0x0000009902997223 */ /* 0x040fe20000010803 */
[----:B------:R-:W-:-:S01]  /*1d5b0*/  FFMA.FTZ R155, R2, R155, -R9 ;  /* 0x0000009b029b7223 */ /* 0x000fc20000010809 */
[C---:B------:R-:W-:Y:S01]  /*1d5c0*/  FFMA.FTZ R156, R2.reuse, R156, -R3 ;  /* 0x0000009c029c7223 */ /* 0x040fe20000010803 */
[----:B------:R-:W-:-:S01]  /*1d5d0*/  FFMA.FTZ R158, R2, R158, -R9 ;  /* 0x0000009e029e7223 */ /* 0x000fc20000010809 */
[----:B------:R-:W1:Y:S01]  /*1d5e0*/  MUFU.EX2 R188, R188 ;  /* 0x000000bc00bc7308 */ /* 0x000e620000000800 */
[----:B0-----:R-:W-:-:S01]  /*1d5f0*/  FADD.FTZ R8, R185, R12 ;  /* 0x0000000cb9087221 */ /* 0x001fc20000010000 */
[C---:B------:R-:W-:Y:S01]  /*1d600*/  FFMA.FTZ R157, R2.reuse, R157, -R3 ;  /* 0x0000009d029d7223 */ /* 0x040fe20000010803 */
[----:B------:R-:W-:-:S01]  /*1d610*/  FFMA.FTZ R159, R2, R159, -R9 ;  /* 0x0000009f029f7223 */ /* 0x000fc20000010809 */
[C---:B------:R-:W-:Y:S01]  /*1d620*/  FFMA.FTZ R160, R2.reuse, R160, -R3 ;  /* 0x000000a002a07223 */ /* 0x040fe20000010803 */
[----:B------:R-:W-:-:S01]  /*1d630*/  FFMA.FTZ R162, R2, R162, -R9 ;  /* 0x000000a202a27223 */ /* 0x000fc20000010809 */
[C---:B------:R-:W-:Y:S01]  /*1d640*/  FFMA.FTZ R161, R2.reuse, R161, -R3 ;  /* 0x000000a102a17223 */ /* 0x040fe20000010803 */
[----:B------:R-:W-:-:S01]  /*1d650*/  FFMA.FTZ R163, R2, R163, -R9 ;  /* 0x000000a302a37223 */ /* 0x000fc20000010809 */
[----:B------:R-:W0:Y:S01]  /*1d660*/  MUFU.EX2 R190, R190 ;  /* 0x000000be00be7308 */ /* 0x000e220000000800 */
[----:B--2---:R-:W-:-:S01]  /*1d670*/  FADD.FTZ R11, R187, R11 ;  /* 0x0000000bbb0b7221 */ /* 0x004fc20000010000 */
[C---:B------:R-:W-:Y:S01]  /*1d680*/  FFMA.FTZ R164, R2.reuse, R164, -R3 ;  /* 0x000000a402a47223 */ /* 0x040fe20000010803 */
[----:B------:R-:W-:-:S01]  /*1d690*/  FFMA.FTZ R166, R2, R166, -R9 ;  /* 0x000000a602a67223 */ /* 0x000fc20000010809 */
[C---:B------:R-:W-:Y:S01]  /*1d6a0*/  FFMA.FTZ R165, R2.reuse, R165, -R3 ;  /* 0x000000a502a57223 */ /* 0x040fe20000010803 */
[----:B------:R-:W-:-:S01]  /*1d6b0*/  FFMA.FTZ R167, R2, R167, -R9 ;  /* 0x000000a702a77223 */ /* 0x000fc20000010809 */
[C---:B------:R-:W-:Y:S01]  /*1d6c0*/  FFMA.FTZ R136, R2.reuse, R136, -R3 ;  /* 0x0000008802887223 */ /* 0x040fe20000010803 */
[----:B------:R-:W-:-:S01]  /*1d6d0*/  FFMA.FTZ R138, R2, R138, -R9 ;  /* 0x0000008a028a7223 */ /* 0x000fc20000010809 */
[----:B------:R-:W2:Y:S01]  /*1d6e0*/  MUFU.EX2 R189, R189 ;  /* 0x000000bd00bd7308 */ /* 0x000ea20000000800 */
[----:B-1----:R-:W-:-:S01]  /*1d6f0*/  FADD.FTZ R8, R188, R8 ;  /* 0x00000008bc087221 */ /* 0x002fc20000010000 */
        /* <DEDUP_REMOVED lines=180> */
.L_x_599:
[----:B------:R-:W-:Y:S01]  /*1e240*/  F2FP.SATFINITE.E4M3.F32.PACK_AB_MERGE_C R3, R3, R132, RZ ;  /* 0x000000840303723e */ /* 0x000fe200048070ff */
[----:B------:R-:W-:Y:S01]  /*1e250*/  IMAD R0, R0, 0x8, R18 ;  /* 0x0000000800007824 */ /* 0x000fe200078e0212 */
[----:B------:R-:W-:Y:S01]  /*1e260*/  ISETP.GT.AND P1, PT, R10, RZ, PT ;  /* 0x000000ff0a00720c */ /* 0x000fe20003f24270 */
[----:B------:R-:W-:Y:S01]  /*1e270*/  IMAD.U32 R8, RZ, RZ, UR38 ;  /* 0x00000026ff087e24 */ /* 0x000fe2000f8e00ff */
[----:B------:R-:W-:Y:S01]  /*1e280*/  F2FP.SATFINITE.E4M3.F32.PACK_AB_MERGE_C R210, R129, R128, R3 ;  /* 0x0000008081d2723e */ /* 0x000fe20004807003 */
[-C--:B------:R-:W-:Y:S01]  /*1e290*/  FMUL.FTZ R24, R24, R6.reuse ;  /* 0x0000000618187220 */ /* 0x080fe20000410000 */
[----:B------:R0:W5:Y:S01]  /*1e2a0*/  LDL R3, [R1+0x3c] ;  /* 0x00003c0001037983 */ /* 0x0001620000100800 */
[----:B------:R-:W-:Y:S01]  /*1e2b0*/  IADD3 R0, R0, 0x33460, RZ ;  /* 0x0003346000007810 */ /* 0x000fe20007ffe0ff */
[----:B------:R-:W-:Y:S01]  /*1e2c0*/  FMUL.FTZ R25, R25, R6 ;  /* 0x0000000619197220 */ /* 0x000fe20000410000 */
[----:B------:R-:W-:Y:S01]  /*1e2d0*/  F2FP.SATFINITE.E4M3.F32.PACK_AB_MERGE_C R9, R9, R134, RZ ;  /* 0x000000860909723e */ /* 0x000fe200048070ff */
[-C--:B------:R-:W-:Y:S01]  /*1e2e0*/  FMUL.FTZ R28, R28, R6.reuse ;  /* 0x000000061c1c7220 */ /* 0x080fe20000410000 */
[----:B------:R-:W-:Y:S01]  /*1e2f0*/  PRMT R0, R8, 0x654, R0 ;  /* 0x0000065408007816 */ /* 0x000fe20000000000 */
[----:B------:R-:W-:Y:S01]  /*1e300*/  FMUL.FTZ R29, R29, R6 ;  /* 0x000000061d1d7220 */ /* 0x000fe20000410000 */
[----:B------:R-:W-:Y:S01]  /*1e310*/  F2FP.SATFINITE.E4M3.F32.PACK_AB_MERGE_C R188, R189, R188, RZ ;  /* 0x000000bcbdbc723e */ /* 0x000fe200048070ff */
[----:B------:R-:W-:Y:S01]  /*1e320*/  FMUL.FTZ R32, R32, R6 ;  /* 0x0000000620207220 */ /* 0x000fe20000410000 */
[----:B------:R-:W-:Y:S01]  /*1e330*/  F2FP.SATFINITE.E4M3.F32.PACK_AB_MERGE_C R190, R191, R190, RZ ;  /* 0x000000bebfbe723e */ /* 0x000fe200048070ff */
[----:B------:R1:W-:Y:S01]  /*1e340*/  SYNCS.ARRIVE.TRANS64.RED.A1T0 RZ, [R0+URZ], RZ ;  /* 0x000000ff00ff79a7 */ /* 0x0003e2000810043f */
[----:B------:R-:W-:Y:S01]  /*1e350*/  F2FP.SATFINITE.E4M3.F32.PACK_AB_MERGE_C R196, R197, R196, RZ ;  /* 0x000000c4c5c4723e */ /* 0x000fe200048070ff */
[----:B------:R-:W-:Y:S01]  /*1e360*/  FMUL.FTZ R33, R33, R6 ;  /* 0x0000000621217220 */ /* 0x000fe20000410000 */
        /* <DEDUP_REMOVED lines=30> */
[----:B------:R-:W-:Y:S01]  /*1e550*/  F2FP.SATFINITE.E4M3.F32.PACK_AB_MERGE_C R211, R131, R130, R9 ;  /* 0x0000008283d3723e */ /* 0x000fe20004807009 */
        /* <DEDUP_REMOVED lines=93> */
[----:B------:R-:W-:Y:S01]  /*1eb30*/  VIADD R10, R10, 0xffffffff ;  /* 0xffffffff0a0a7836 */ /* 0x000fe20000000000 */
[----:B-1----:R-:W-:Y:S01]  /*1eb40*/  MOV R0, R14 ;  /* 0x0000000e00007202 */ /* 0x002fe20000000f00 */
[----:B------:R-:W-:-:S02]  /*1eb50*/  IMAD.MOV.U32 R9, RZ, RZ, R5 ;  /* 0x000000ffff097224 */ /* 0x000fc400078e0005 */
[----:B------:R-:W-:Y:S01]  /*1eb60*/  IMAD.MOV.U32 R8, RZ, RZ, R4 ;  /* 0x000000ffff087224 */ /* 0x000fe200078e0004 */
[----:B0-----:R-:W-:Y:S06]  /*1eb70*/  @P1 BRA `(.L_x_600) ;  /* 0xffffffc800f01947 */ /* 0x001fec000383ffff */
.L_x_588:
[----:B------:R-:W-:Y:S05]  /*1eb80*/  WARPSYNC.ALL ;  /* 0x0000000000007948 */ /* 0x000fea0003800000 */
[----:B------:R-:W-:Y:S06]  /*1eb90*/  BAR.ARV 0x8, 0x180 ;  /* 0x0206000000007b1d */ /* 0x000fec0000002000 */
[----:B------:R-:W-:Y:S05]  /*1eba0*/  @!P0 BRA `(.L_x_601) ;  /* 0x0000000000048947 */ /* 0x000fea0003800000 */
[----:B------:R-:W-:Y:S01]  /*1ebb0*/  BPT.TRAP 0x1 ;  /* 0x000000040000795c */ /* 0x000fe20000300000 */
.L_x_601:
[----:B------:R-:W2:Y:S04]  /*1ebc0*/  LDL R0, [R1+0x3c] ;  /* 0x00003c0001007983 */ /* 0x000ea80000100800 */
[----:B-----5:R-:W3:Y:S01]  /*1ebd0*/  LDL R3, [R1+0x2c] ;  /* 0x00002c0001037983 */ /* 0x020ee20000100800 */
[----:B--2---:R-:W-:Y:S01]  /*1ebe0*/  SHF.L.U32 R0, R0, 0x1f, RZ ;  /* 0x0000001f00007819 */ /* 0x004fe200000006ff */
[----:B---3--:R-:W-:-:S04]  /*1ebf0*/  IMAD R13, R3, 0x8, R18 ;  /* 0x00000008030d7824 */ /* 0x008fc800078e0212 */
[----:B------:R0:W1:Y:S01]  /*1ec00*/  SYNCS.PHASECHK.TRANS64.TRYWAIT P1, [R13+URZ+0x33450], R0 ;  /* 0x033450000d0075a7 */ /* 0x000062000802017f */
[----:B------:R-:W-:Y:S05]  /*1ec10*/  @!P0 BRA `(.L_x_602) ;  /* 0x0000000000048947 */ /* 0x000fea0003800000 */
[----:B------:R-:W-:Y:S01]  /*1ec20*/  BPT.TRAP 0x1 ;  /* 0x000000040000795c */ /* 0x000fe20000300000 */
.L_x_602:
[----:B------:R-:W-:-:S05]  /*1ec30*/  VIADD R18, R18, 0x200 ;  /* 0x0000020012127836 */ /* 0x000fca0000000000 */
[----:B------:R-:W-:-:S04]  /*1ec40*/  SHF.R.U32.HI R18, RZ, 0x4, R18 ;  /* 0x00000004ff127819 */ /* 0x000fc80000011612 */
[----:B------:R-:W-:-:S04]  /*1ec50*/  LOP3.LUT R18, R18, 0x3fff, RZ, 0xc0, !PT ;  /* 0x00003fff12127812 */ /* 0x000fc800078ec0ff */
[----:B------:R-:W-:Y:S01]  /*1ec60*/  LOP3.LUT R18, R18, 0x10000, RZ, 0xfc, !PT ;  /* 0x0001000012127812 */ /* 0x000fe200078efcff */
[----:B-1----:R-:W-:Y:S06]  /*1ec70*/  @P1 BRA `(.L_x_603) ;  /* 0x0000000000081947 */ /* 0x002fec0003800000 */
[----:B------:R-:W1:Y:S02]  /*1ec80*/  SYNCS.PHASECHK.TRANS64.TRYWAIT P1, [R13+URZ+0x33450], R0 ;  /* 0x033450000d0075a7 */ /* 0x000e64000802017f */
[----:B-1----:R-:W-:Y:S05]  /*1ec90*/  @!P1 BRA `(.L_x_604) ;  /* 0x000000cc00689947 */ /* 0x002fea0003800000 */
.L_x_603:
[----:B------:R-:W2:Y:S01]  /*1eca0*/  LDL R127, [R1+0x2c] ;  /* 0x00002c00017f7983 */ /* 0x000ea20000100800 */
[----:B------:R-:W-:Y:S01]  /*1ecb0*/  IMAD.MOV.U32 R7, RZ, RZ, -0x3ffffff0 ;  /* 0xc0000010ff077424 */ /* 0x000fe200078e00ff */
[----:B------:R-:W-:Y:S05]  /*1ecc0*/  WARPSYNC.ALL ;  /* 0x0000000000007948 */ /* 0x000fea0003800000 */
[----:B------:R-:W-:Y:S01]  /*1ecd0*/  R2UR UR7, R7 ;  /* 0x00000000070772ca */ /* 0x000fe200000e0000 */
[----:B------:R-:W-:Y:S01]  /*1ece0*/  WARPGROUP.ARRIVE ;  /* 0x00000000000079c5 */ /* 0x000fe20000000000 */
[----:B------:R-:W0:Y:S04]  /*1ecf0*/  LDL R3, [R1+0x50] ;  /* 0x0000500001037983 */ /* 0x000e280000100800 */
[----:B------:R-:W3:Y:S01]  /*1ed00*/  LDL R10, [R1+0x48] ;  /* 0x00004800010a7983 */ /* 0x000ee20000100800 */
[----:B------:R-:W-:Y:S01]  /*1ed10*/  MOV R9, 0xc0000010 ;  /* 0xc000001000097802 */ /* 0x000fe20000000f00 */
[----:B------:R-:W-:Y:S01]  /*1ed20*/  ULDC.64 UR4, c[0x0][0x9a0] ;  /* 0x0002680000047ab9 */ /* 0x000fe20000000a00 */
[----:B--2---:R-:W-:-:S05]  /*1ed30*/  IMAD R6, R127, 0x780, R18 ;  /* 0x000007807f067824 */ /* 0x004fca00078e0212 */
[----:B------:R-:W-:-:S13]  /*1ed40*/  R2UR UR6, R6 ;  /* 0x00000000060672ca */ /* 0x000fda00000e0000 */
[----:B------:R-:W-:Y:S01]  /*1ed50*/  QGMMA.64x192x32.F32.E4M3.E4M3 R24, R216, gdesc[UR4], R24, gsb0 ;  /* 0x02e00004d8187df3 */ /* 0x000fe20008000818 */
[----:B------:R-:W-:Y:S01]  /*1ed60*/  VIADD R8, R6, 0x180 ;  /* 0x0000018006087836 */ /* 0x000fe20000000000 */
[----:B------:R-:W-:-:S04]  /*1ed70*/  R2UR UR7, R9 ;  /* 0x00000000090772ca */ /* 0x000fc800000e0000 */
[----:B------:R-:W-:Y:S01]  /*1ed80*/  R2UR UR6, R8 ;  /* 0x00000000080672ca */ /* 0x000fe200000e0000 */
[----:B------:R-:W-:Y:S02]  /*1ed90*/  VIADD R8, R6, 0x300 ;  /* 0x0000030006087836 */ /* 0x000fe40000000000 */
[----:B------:R-:W-:Y:S01]  /*1eda0*/  IMAD.MOV.U32 R9, RZ, RZ, -0x3ffffff0 ;  /* 0xc0000010ff097424 */ /* 0x000fe200078e00ff */
[----:B------:R-:W-:-:S04]  /*1edb0*/  ISETP.NE.U32.AND P1, PT, RZ, UR4, PT ;  /* 0x00000004ff007c0c */ /* 0x000fc8000bf25070 */
[----:B------:R-:W-:-:S13]  /*1edc0*/  ISETP.NE.AND.EX P1, PT, RZ, UR5, PT, P1 ;  /* 0x00000005ff007c0c */ /* 0x000fda000bf25310 */
[----:B------:R-:W2:Y:S01]  /*1edd0*/  @P1 LDC.64 R14, c[0x0][0x9d0] ;  /* 0x00027400ff0e1b82 */ /* 0x000ea20000000a00 */
[----:B------:R-:W-:Y:S02]  /*1ede0*/  WARPGROUP.DEPBAR.LE gsb0, 0x0 ;  /* 0x00008000000079c5 */ /* 0x000fe40000010000 */
[----:B------:R-:W-:-:S06]  /*1edf0*/  WARPGROUP.ARRIVE ;  /* 0x00000000000079c5 */ /* 0x000fcc0000000000 */
[----:B------:R-:W-:Y:S01]  /*1ee00*/  QGMMA.64x192x32.F32.E4M3.E4M3 R24, R212, gdesc[UR4], R24, gsb0 ;  /* 0x02e00004d4187df3 */ /* 0x000fe20008000818 */
[----:B------:R-:W-:Y:S02]  /*1ee10*/  R2UR UR6, R8 ;  /* 0x00000000080672ca */ /* 0x000fe400000e0000 */
[----:B------:R-:W-:Y:S02]  /*1ee20*/  R2UR UR7, R9 ;  /* 0x00000000090772ca */ /* 0x000fe400000e0000 */
[----:B------:R-:W0:Y:S01]  /*1ee30*/  @P1 LDC.64 R8, c[0x0][0x9c8] ;  /* 0x00027200ff081b82 */ /* 0x000e220000000a00 */
[----:B------:R-:W-:Y:S01]  /*1ee40*/  @P1 SHF.R.S32.HI R7, RZ, 0x1f, R222 ;  /* 0x0000001fff071819 */ /* 0x000fe200000114de */
[----:B01----:R-:W-:-:S04]  /*1ee50*/  @P1 IMAD R0, R3, R8, RZ ;  /* 0x0000000803001224 */ /* 0x003fc800078e02ff */
[C---:B---3--:R-:W-:Y:S02]  /*1ee60*/  @P1 IMAD R3, R10.reuse, R9, R0 ;  /* 0x000000090a031224 */ /* 0x048fe400078e0200 */
[----:B------:R-:W-:-:S04]  /*1ee70*/  @P1 IMAD.WIDE.U32 R8, R10, R8, RZ ;  /* 0x000000080a081225 */ /* 0x000fc800078e00ff */
[-C--:B--2---:R-:W-:Y:S02]  /*1ee80*/  @P1 IMAD R0, R7, R14.reuse, RZ ;  /* 0x0000000e07001224 */ /* 0x084fe400078e02ff */
[----:B------:R-:W-:Y:S02]  /*1ee90*/  @P1 IMAD.IADD R9, R9, 0x1, R3 ;  /* 0x0000000109091824 */ /* 0x000fe400078e0203 */
[C---:B------:R-:W-:Y:S02]  /*1eea0*/  @P1 IMAD R3, R222.reuse, R15, R0 ;  /* 0x0000000fde031224 */ /* 0x040fe400078e0200 */
[----:B------:R-:W-:-:S04]  /*1eeb0*/  @P1 IMAD.WIDE.U32 R8, R222, R14, R8 ;  /* 0x0000000ede081225 */ /* 0x000fc800078e0008 */
[----:B------:R-:W-:Y:S01]  /*1eec0*/  @P1 IMAD.IADD R3, R9, 0x1, R3 ;  /* 0x0000000109031824 */ /* 0x000fe200078e0203 */
[C---:B------:R-:W-:Y:S02]  /*1eed0*/  @P1 LEA R14, P2, R8.reuse, UR4, 0x2 ;  /* 0x00000004080e1c11 */ /* 0x040fe4000f8410ff */
[----:B------:R-:W-:Y:S02]  /*1eee0*/  MOV R0, 0x3f800000 ;  /* 0x3f80000000007802 */ /* 0x000fe40000000f00 */
[----:B------:R-:W-:-:S05]  /*1eef0*/  @P1 LEA.HI.X R15, R8, UR5, R3, 0x2, P2 ;  /* 0x00000005080f1c11 */ /* 0x000fca00090f1403 */
[----:B------:R0:W2:Y:S01]  /*1ef00*/  @P1 LDG.E R0, desc[UR50][R14.64] ;  /* 0x000000320e001981 */ /* 0x0000a2000c1e1900 */
[----:B------:R-:W-:Y:S02]  /*1ef10*/  VIADD R8, R6, 0x480 ;  /* 0x0000048006087836 */ /* 0x000fe40000000000 */
[----:B------:R-:W-:Y:S01]  /*1ef20*/  IMAD.MOV.U32 R9, RZ, RZ, -0x3ffffff0 ;  /* 0xc0000010ff097424 */ /* 0x000fe200078e00ff */
[----:B------:R-:W-:Y:S02]  /*1ef30*/  WARPGROUP.DEPBAR.LE gsb0, 0x0 ;  /* 0x00008000000079c5 */ /* 0x000fe40000010000 */
[----:B------:R-:W-:-:S06]  /*1ef40*/  WARPGROUP.ARRIVE ;  /* 0x00000000000079c5 */ /* 0x000fcc0000000000 */
[----:B------:R-:W-:Y:S01]  /*1ef50*/  QGMMA.64x192x32.F32.E4M3.E4M3 R24, R200, gdesc[UR4], R24, gsb0 ;  /* 0x02e00004c8187df3 */ /* 0x000fe20008000818 */
[----:B------:R-:W-:Y:S02]  /*1ef60*/  R2UR UR6, R8 ;  /* 0x00000000080672ca */ /* 0x000fe400000e0000 */
[----:B------:R-:W-:Y:S01]  /*1ef70*/  R2UR UR7, R9 ;  /* 0x00000000090772ca */ /* 0x000fe200000e0000 */
[----:B------:R-:W-:Y:S02]  /*1ef80*/  VIADD R6, R6, 0x600 ;  /* 0x0000060006067836 */ /* 0x000fe40000000000 */
[----:B------:R-:W-:Y:S01]  /*1ef90*/  IMAD.MOV.U32 R7, RZ, RZ, -0x3ffffff0 ;  /* 0xc0000010ff077424 */ /* 0x000fe200078e00ff */
[----:B------:R-:W1:Y:S04]  /*1efa0*/  SHFL.BFLY PT, R3, R12, 0x2, 0x1f ;  /* 0x0c401f000c037f89 */ /* 0x000e6800000e0000 */
[----:B------:R-:W3:Y:S01]  /*1efb0*/  SHFL.BFLY PT, R8, R11, 0x2, 0x1f ;  /* 0x0c401f000b087f89 */ /* 0x000ee200000e0000 */
[----:B------:R-:W-:-:S02]  /*1efc0*/  WARPGROUP.DEPBAR.LE gsb0, 0x0 ;  /* 0x00008000000079c5 */ /* 0x000fc40000010000 */
[----:B------:R-:W-:-:S06]  /*1efd0*/  WARPGROUP.ARRIVE ;  /* 0x00000000000079c5 */ /* 0x000fcc0000000000 */
[----:B------:R-:W-:Y:S01]  /*1efe0*/  QGMMA.64x192x32.F32.E4M3.E4M3 R24, R204, gdesc[UR4], R24, gsb0 ;  /* 0x02e00004cc187df3 */ /* 0x000fe20008000818 */
[----:B------:R-:W-:Y:S02]  /*1eff0*/  R2UR UR6, R6 ;  /* 0x00000000060672ca */ /* 0x000fe400000e0000 */
[----:B------:R-:W-:Y:S01]  /*1f000*/  R2UR UR7, R7 ;  /* 0x00000000070772ca */ /* 0x000fe200000e0000 */
[----:B-1----:R-:W-:-:S01]  /*1f010*/  FADD.FTZ R3, R3, R12 ;  /* 0x0000000c03037221 */ /* 0x002fc20000010000 */
[----:B---3--:R-:W-:-:S04]  /*1f020*/  FADD.FTZ R8, R8, R11 ;  /* 0x0000000b08087221 */ /* 0x008fc80000010000 */
[----:B------:R-:W1:Y:S04]  /*1f030*/  SHFL.BFLY PT, R6, R3, 0x1, 0x1f ;  /* 0x0c201f0003067f89 */ /* 0x000e6800000e0000 */
[----:B------:R-:W0:Y:S01]  /*1f040*/  SHFL.BFLY PT, R7, R8, 0x1, 0x1f ;  /* 0x0c201f0008077f89 */ /* 0x000e2200000e0000 */
[----:B-1----:R-:W-:-:S01]  /*1f050*/  FADD.FTZ R10, R3, R6 ;  /* 0x00000006030a7221 */ /* 0x002fc20000010000 */
[----:B0-----:R-:W-:-:S04]  /*1f060*/  FADD.FTZ R14, R8, R7 ;  /* 0x00000007080e7221 */ /* 0x001fc80000010000 */
[C---:B------:R-:W-:Y:S01]  /*1f070*/  FSETP.NE.FTZ.AND P1, PT, R10.reuse, RZ, PT ;  /* 0x000000ff0a00720b */ /* 0x040fe20003f35000 */
[----:B------:R-:W-:Y:S01]  /*1f080*/  FMUL.FTZ R15, R10, 0.00390625 ;  /* 0x3b8000000a0f7820 */ /* 0x000fe20000410000 */
[----:B------:R-:W-:Y:S01]  /*1f090*/  FMUL.FTZ R11, R14, 0.00390625 ;  /* 0x3b8000000e0b7820 */ /* 0x000fe20000410000 */
[----:B------:R-:W-:-:S03]  /*1f0a0*/  MOV R7, RZ ;  /* 0x000000ff00077202 */ /* 0x000fc60000000f00 */
[----:B------:R-:W-:Y:S02]  /*1f0b0*/  FSETP.NE.FTZ.AND P2, PT, R15, RZ, PT ;  /* 0x000000ff0f00720b */ /* 0x000fe40003f55000 */
[----:B------:R-:W-:-:S05]  /*1f0c0*/  FSETP.NE.FTZ.AND P3, PT, R11, RZ, PT ;  /* 0x000000ff0b00720b */ /* 0x000fca0003f75000 */
[----:B------:R-:W-:Y:S01]  /*1f0d0*/  @P1 MUFU.RCP R7, R10 ;  /* 0x0000000a00071308 */ /* 0x000fe20000001000 */
[----:B------:R-:W-:Y:S01]  /*1f0e0*/  FSETP.NE.FTZ.AND P1, PT, R14, RZ, PT ;  /* 0x000000ff0e00720b */ /* 0x000fe20003f35000 */
[----:B------:R-:W-:-:S06]  /*1f0f0*/  IMAD.MOV.U32 R9, RZ, RZ, RZ ;  /* 0x000000ffff097224 */ /* 0x000fcc00078e00ff */
[----:B------:R-:W0:Y:S08]  /*1f100*/  @P2 MUFU.LG2 R6, R15 ;  /* 0x0000000f00062308 */ /* 0x000e300000000c00 */
[----:B------:R-:W1:Y:S08]  /*1f110*/  @P3 MUFU.LG2 R8, R11 ;  /* 0x0000000b00083308 */ /* 0x000e700000000c00 */
[----:B------:R-:W3:Y:S01]  /*1f120*/  @P1 MUFU.RCP R9, R14 ;  /* 0x0000000e00091308 */ /* 0x000ee20000001000 */
[----:B------:R-:W-:-:S02]  /*1f130*/  WARPGROUP.DEPBAR.LE gsb0, 0x0 ;  /* 0x00008000000079c5 */ /* 0x000fc40000010000 */
[----:B------:R-:W-:-:S06]  /*1f140*/  WARPGROUP.ARRIVE ;  /* 0x00000000000079c5 */ /* 0x000fcc0000000000 */
[----:B------:R-:W-:Y:S01]  /*1f150*/  QGMMA.64x192x32.F32.E4M3.E4M3 R24, R208, gdesc[UR4], R24, gsb0 ;  /* 0x02e00004d0187df3 */ /* 0x000fe20008000818 */
[----:B------:R-:W-:Y:S01]  /*1f160*/  @P2 FMUL.FTZ R3, R2, 0.69314718246459960938 ;  /* 0x3f31721802032820 */ /* 0x000fe20000410000 */
[----:B0-----:R-:W-:Y:S01]  /*1f170*/  @P2 FMUL.FTZ R6, R6, 0.69314718246459960938 ;  /* 0x3f31721806062820 */ /* 0x001fe20000410000 */
[----:B------:R-:W-:Y:S01]  /*1f180*/  @P3 FMUL.FTZ R21, R2, 0.69314718246459960938 ;  /* 0x3f31721802153820 */ /* 0x000fe20000410000 */
[----:B-1----:R-:W-:Y:S01]  /*1f190*/  @P3 FMUL.FTZ R8, R8, 0.69314718246459960938 ;  /* 0x3f31721808083820 */ /* 0x002fe20000410000 */
[----:B------:R-:W-:Y:S02]  /*1f1a0*/  IMAD.MOV.U32 R120, RZ, RZ, -0x800000 ;  /* 0xff800000ff787424 */ /* 0x000fe400078e00ff */
[----:B------:R-:W-:Y:S01]  /*1f1b0*/  @P2 FFMA.FTZ R120, R3, R4, R6 ;  /* 0x0000000403782223 */ /* 0x000fe20000010006 */
[----:B------:R-:W-:Y:S02]  /*1f1c0*/  IMAD.MOV.U32 R121, RZ, RZ, -0x800000 ;  /* 0xff800000ff797424 */ /* 0x000fe400078e00ff */
[----:B--2---:R-:W-:Y:S01]  /*1f1d0*/  FMUL.FTZ R3, R7, R0 ;  /* 0x0000000007037220 */ /* 0x004fe20000410000 */
[----:B------:R-:W-:-:S01]  /*1f1e0*/  @P3 FFMA.FTZ R121, R21, R5, R8 ;  /* 0x0000000515793223 */ /* 0x000fc20000010008 */
[----:B---3--:R-:W-:Y:S01]  /*1f1f0*/  FMUL.FTZ R0, R9, R0 ;  /* 0x0000000009007220 */ /* 0x008fe20000410000 */
[----:B------:R-:W-:-:S02]  /*1f200*/  WARPGROUP.DEPBAR.LE gsb0, 0x0 ;  /* 0x00008000000079c5 */ /* 0x000fc40000010000 */
[----:B------:R-:W-:Y:S05]  /*1f210*/  @!P0 BRA `(.L_x_605) ;  /* 0x0000000000048947 */ /* 0x000fea0003800000 */
[----:B------:R-:W-:Y:S01]  /*1f220*/  BPT.TRAP 0x1 ;  /* 0x000000040000795c */ /* 0x000fe20000300000 */
.L_x_605:
[----:B------:R-:W2:Y:S01]  /*1f230*/  LDL.LU R18, [R1+0x3c] ;  /* 0x00003c0001127983 */ /* 0x000ea20000300800 */
[----:B------:R-:W-:Y:S01]  /*1f240*/  VIADD R2, R13, 0x33460 ;  /* 0x000334600d027836 */ /* 0x000fe20000000000 */
[----:B------:R-:W-:Y:S01]  /*1f250*/  MOV R7, UR38 ;  /* 0x0000002600077c02 */ /* 0x000fe20008000f00 */
[-C--:B------:R-:W-:Y:S01]  /*1f260*/  FMUL.FTZ R123, R44, R3.reuse ;  /* 0x000000032c7b7220 */ /* 0x080fe20000410000 */
[-C--:B------:R-:W-:Y:S01]  /*1f270*/  FMUL.FTZ R5, R24, R3.reuse ;  /* 0x0000000318057220 */ /* 0x080fe20000410000 */
[-C--:B------:R-:W-:Y:S01]  /*1f280*/  FMUL.FTZ R4, R25, R3.reuse ;  /* 0x0000000319047220 */ /* 0x080fe20000410000 */
[----:B------:R-:W-:Y:S01]  /*1f290*/  PRMT R2, R7, 0x654, R2 ;  /* 0x0000065407027816 */ /* 0x000fe20000000002 */
[-C--:B------:R-:W-:Y:S01]  /*1f2a0*/  FMUL.FTZ R126, R36, R3.reuse ;  /* 0x00000003247e7220 */ /* 0x080fe20000410000 */
[-C--:B------:R-:W-:Y:S01]  /*1f2b0*/  FMUL.FTZ R44, R85, R3.reuse ;  /* 0x00000003552c7220 */ /* 0x080fe20000410000 */
[-C--:B------:R-:W-:Y:S01]  /*1f2c0*/  FMUL.FTZ R25, R32, R3.reuse ;  /* 0x0000000320197220 */ /* 0x080fe20000410000 */
[----:B------:R0:W-:Y:S01]  /*1f2d0*/  SYNCS.ARRIVE.TRANS64.RED.A1T0 RZ, [R2+URZ], RZ ;  /* 0x000000ff02ff79a7 */ /* 0x0001e2000810043f */
[-C--:B------:R-:W-:Y:S01]  /*1f2e0*/  FMUL.FTZ R11, R33, R3.reuse ;  /* 0x00000003210b7220 */ /* 0x080fe20000410000 */
[-C--:B------:R-:W-:Y:S01]  /*1f2f0*/  FMUL.FTZ R122, R37, R3.reuse ;  /* 0x00000003257a7220 */ /* 0x080fe20000410000 */
[-C--:B------:R-:W-:Y:S01]  /*1f300*/  FMUL.FTZ R24, R40, R3.reuse ;  /* 0x0000000328187220 */ /* 0x080fe20000410000 */
[-C--:B------:R-:W-:Y:S01]  /*1f310*/  FMUL.FTZ R21, R48, R3.reuse ;  /* 0x0000000330157220 */ /* 0x080fe20000410000 */
[-C--:B------:R-:W-:Y:S01]  /*1f320*/  FMUL.FTZ R124, R52, R3.reuse ;  /* 0x00000003347c7220 */ /* 0x080fe20000410000 */
[-C--:B------:R-:W-:Y:S01]  /*1f330*/  FMUL.FTZ R36, R53, R3.reuse ;  /* 0x0000000335247220 */ /* 0x080fe20000410000 */
[----:B------:R-:W-:Y:S01]  /*1f340*/  FMUL.FTZ R8, R57, R3 ;  /* 0x0000000339087220 */ /* 0x000fe20000410000 */
[----:B0-----:R-:W-:-:S02]  /*1f350*/  VIADD R2, R127, 0x1 ;  /* 0x000000017f027836 */ /* 0x001fc40000000000 */
[-C--:B------:R-:W-:Y:S01]  /*1f360*/  FMUL.FTZ R85, R108, R3.reuse ;  /* 0x000000036c557220 */ /* 0x080fe20000410000 */
[-C--:B------:R-:W-:Y:S01]  /*1f370*/  FMUL.FTZ R10, R41, R3.reuse ;  /* 0x00000003290a7220 */ /* 0x080fe20000410000 */
[-C--:B------:R-:W-:Y:S01]  /*1f380*/  FMUL.FTZ R9, R49, R3.reuse ;  /* 0x0000000331097220 */ /* 0x080fe20000410000 */
[-C--:B------:R-:W-:Y:S01]  /*1f390*/  FMUL.FTZ R33, R61, R3.reuse ;  /* 0x000000033d217220 */ /* 0x080fe20000410000 */
[----:B------:R-:W-:Y:S01]  /*1f3a0*/  ISETP.NE.AND P1, PT, R2, 0x2, PT ;  /* 0x000000020200780c */ /* 0x000fe20003f25270 */
        /* <DEDUP_REMOVED lines=39> */
[----:B------:R-:W-:Y:S01]  /*1f620*/  SEL R3, RZ, 0x1, P1 ;  /* 0x00000001ff037807 */ /* 0x000fe20000800000 */
        /* <DEDUP_REMOVED lines=40> */
[----:B------:R-:W-:Y:S01]  /*1f8b0*/  SEL R0, R2, RZ, P1 ;  /* 0x000000ff02007207 */ /* 0x000fe20000800000 */
[----:B------:R-:W-:Y:S01]  /*1f8c0*/  UIADD3 UR37, UR37, 0x1, URZ ;  /* 0x0000000125257890 */ /* 0x000fe2000fffe03f */
[----:B------:R-:W-:-:S03]  /*1f8d0*/  PLOP3.LUT P0, PT, PT, PT, PT, 0x8, 0x0 ;  /* 0x000000000000781c */ /* 0x000fc60003f0e170 */
[----:B------:R0:W-:Y:S01]  /*1f8e0*/  STL [R1+0x2c], R0 ;  /* 0x00002c0001007387 */ /* 0x0001e20000100800 */
[----:B--2---:R-:W-:-:S05]  /*1f8f0*/  LOP3.LUT R18, R18, R3, RZ, 0x3c, !PT ;  /* 0x0000000312127212 */ /* 0x004fca00078e3cff */
[----:B------:R0:W-:Y:S04]  /*1f900*/  STL [R1+0x3c], R18 ;  /* 0x00003c1201007387 */ /* 0x0001e80000100800 */
.L_x_547:
[----:B------:R-:W-:Y:S05]  /*1f910*/  WARPSYNC.ALL ;  /* 0x0000000000007948 */ /* 0x000fea0003800000 */
[----:B------:R-:W1:Y:S08]  /*1f920*/  S2UR UR38, SR_CgaCtaId ;  /* 0x00000000002679c3 */ /* 0x000e700000008800 */
[----:B------:R-:W-:Y:S06]  /*1f930*/  BAR.SYNC.DEFER_BLOCKING 0x5, 0x180 ;  /* 0x0146000000007b1d */ /* 0x000fec0000010000 */
[----:B------:R-:W-:Y:S01]  /*1f940*/  UMOV UR4, 0x400 ;  /* 0x0000040000047882 */ /* 0x000fe20000000000 */
[----:B------:R-:W-:Y:S01]  /*1f950*/  BSSY B0, `(.L_x_606) ;  /* 0x000033c000007945 */ /* 0x000fe20003800000 */
[----:B-1----:R-:W-:-:S06]  /*1f960*/  ULEA UR4, UR38, UR4, 0x18 ;  /* 0x0000000426047291 */ /* 0x002fcc000f8ec03f */
[----:B0-----:R-:W-:-:S05]  /*1f970*/  IMAD.U32 R18, RZ, RZ, UR4 ;  /* 0x00000004ff127e24 */ /* 0x001fca000f8e00ff */
[----:B------:R0:W1:Y:S01]  /*1f980*/  LDS.128 R220, [R18+0x334d0] ;  /* 0x0334d00012dc7984 */ /* 0x0000620000000c00 */
[----:B------:R-:W-:Y:S06]  /*1f990*/  BAR.ARV 0x4, 0x180 ;  /* 0x0106000000007b1d */ /* 0x000fec0000002000 */
[----:B------:R-:W-:Y:S05]  /*1f9a0*/  @P0 BRA `(.L_x_607) ;  /* 0x0000002400800947 */ /* 0x000fea0003800000 */
[----:B------:R-:W2:Y:S01]  /*1f9b0*/  LDL R86, [R1+0x68] ;  /* 0x0000680001567983 */ /* 0x000ea20000100800 */
[----:B------:R-:W-:Y:S01]  /*1f9c0*/  ULDC.64 UR4, c[0x4][0x38] ;  /* 0x01000e0000047ab9 */ /* 0x000fe20000000a00 */
[----:B------:R-:W3:Y:S02]  /*1f9d0*/  S2R R98, SR_TID.X ;  /* 0x0000000000627919 */ /* 0x000ee40000002100 */
[----:B------:R-:W4:Y:S04]  /*1f9e0*/  LDL R83, [R1+0x50] ;  /* 0x0000500001537983 */ /* 0x000f280000100800 */
[----:B------:R-:W5:Y:S01]  /*1f9f0*/  LDL R82, [R1+0x48] ;  /* 0x0000480001527983 */ /* 0x000f620000100800 */
[----:B---3--:R-:W-:-:S05]  /*1fa00*/  IMAD.SHL.U32 R0, R98, 0x4, RZ ;  /* 0x0000000462007824 */ /* 0x008fca00078e00ff */
[----:B------:R-:W-:-:S04]  /*1fa10*/  LOP3.LUT R0, R0, 0xc, RZ, 0xc0, !PT ;  /* 0x0000000c00007812 */ /* 0x000fc800078ec0ff */
[----:B------:R-:W-:-:S05]  /*1fa20*/  IADD3 R2, P0, R0, UR4, RZ ;  /* 0x0000000400027c10 */ /* 0x000fca000ff1e0ff */
[----:B------:R-:W-:-:S05]  /*1fa30*/  IMAD.X R3, RZ, RZ, UR5, P0 ;  /* 0x00000005ff037e24 */ /* 0x000fca00080e06ff */
[----:B------:R3:W5:Y:S02]  /*1fa40*/  LDG.E.CONSTANT R0, desc[UR50][R2.64] ;  /* 0x0000003202007981 */ /* 0x000764000c1e9900 */
[----:B---3--:R-:W3:Y:S01]  /*1fa50*/  S2R R3, SR_SWINHI ;  /* 0x0000000000037919 */ /* 0x008ee20000002f00 */
        /* <DEDUP_REMOVED lines=9> */
[----:B------:R-:W-:Y:S02]  /*1faf0*/  MOV R52, R18 ;  /* 0x0000001200347202 */ /* 0x000fe40000000f00 */
[----:B---3--:R-:W-:-:S02]  /*1fb00*/  MOV R53, R3 ;  /* 0x0000000300357202 */ /* 0x008fc40000000f00 */
        /* <DEDUP_REMOVED lines=8> */
[----:B------:R-:W-:Y:S02]  /*1fb90*/  LOP3.LUT P0, R2, R98, 0x3, RZ, 0xc0, !PT ;  /* 0x0000000362027812 */ /* 0x000fe4000780c0ff */
[----:B------:R-:W-:Y:S02]  /*1fba0*/  F2FP.BF16.F32.PACK_AB R119, R119, R26 ;  /* 0x0000001a7777723e */ /* 0x000fe400000010ff */
[----:B------:R-:W-:Y:S02]  /*1fbb0*/  F2FP.BF16.F32.PACK_AB R37, R37, R6 ;  /* 0x000000062525723e */ /* 0x000fe400000010ff */
[----:B------:R-:W-:-:S02]  /*1fbc0*/  F2FP.BF16.F32.PACK_AB R28, R28, R5 ;  /* 0x000000051c1c723e */ /* 0x000fc400000010ff */
[----:B------:R-:W-:Y:S02]  /*1fbd0*/  F2FP.BF16.F32.PACK_AB R29, R29, R4 ;  /* 0x000000041d1d723e */ /* 0x000fe400000010ff */
[----:B------:R-:W-:Y:S02]  /*1fbe0*/  ISETP.EQ.OR P0, PT, R2, 0x3, !P0 ;  /* 0x000000030200780c */ /* 0x000fe40004702670 */
[----:B------:R-:W-:Y:S02]  /*1fbf0*/  F2FP.BF16.F32.PACK_AB R40, R40, R13 ;  /* 0x0000000d2828723e */ /* 0x000fe400000010ff */
[----:B------:R-:W-:Y:S02]  /*1fc00*/  SEL R13, R28, R29, P0 ;  /* 0x0000001d1c0d7207 */ /* 0x000fe40000000000 */
[----:B------:R-:W-:Y:S02]  /*1fc10*/  SEL R2, R29, R28, P0 ;  /* 0x0000001c1d027207 */ /* 0x000fe40000000000 */
[----:B------:R-:W-:-:S02]  /*1fc20*/  F2FP.BF16.F32.PACK_AB R48, R61, R48 ;  /* 0x000000303d30723e */ /* 0x000fc400000010ff */
[----:B------:R-:W-:Y:S02]  /*1fc30*/  F2FP.BF16.F32.PACK_AB R61, R50, R71 ;  /* 0x00000047323d723e */ /* 0x000fe400000010ff */
[----:B------:R-:W-:Y:S01]  /*1fc40*/  F2FP.BF16.F32.PACK_AB R50, R89, R84 ;  /* 0x000000545932723e */ /* 0x000fe200000010ff */
[----:B------:R-:W-:Y:S01]  /*1fc50*/  UMOV UR4, 0xffffffff ;  /* 0xffffffff00047882 */ /* 0x000fe20000000000 */
        /* <DEDUP_REMOVED lines=23> */
[----:B--2---:R-:W-:-:S03]  /*1fdd0*/  IMAD.WIDE R10, R86, 0x2, R52 ;  /* 0x00000002560a7825 */ /* 0x004fc600078e0234 */
[----:B------:R-:W-:-:S04]  /*1fde0*/  IADD3 R33, P3, R10, 0x8060, RZ ;  /* 0x000080600a217810 */ /* 0x000fc80007f7e0ff */
[----:B------:R-:W-:-:S04]  /*1fdf0*/  LOP3.LUT R32, R33, 0x380, RZ, 0xc0, !PT ;  /* 0x0000038021207812 */ /* 0x000fc800078ec0ff */
[----:B------:R-:W-:Y:S02]  /*1fe00*/  SHF.R.U64 R32, R32, 0x3, RZ ;  /* 0x0000000320207819 */ /* 0x000fe400000012ff */
[----:B------:R-:W-:Y:S02]  /*1fe10*/  IADD3 R21, P4, R10, 0x4060, RZ ;  /* 0x000040600a157810 */ /* 0x000fe40007f9e0ff */
[----:B------:R-:W-:Y:S01]  /*1fe20*/  LOP3.LUT R32, R32, R33, RZ, 0x3c, !PT ;  /* 0x0000002120207212 */ /* 0x000fe200078e3cff */
[----:B------:R-:W-:Y:S01]  /*1fe30*/  IMAD.X R33, RZ, RZ, R11, P3 ;  /* 0x000000ffff217224 */ /* 0x000fe200018e060b */
[C---:B------:R-:W-:Y:S02]  /*1fe40*/  IADD3 R15, P3, R10.reuse, 0x4040, RZ ;  /* 0x000040400a0f7810 */ /* 0x040fe40007f7e0ff */
[C---:B------:R-:W-:Y:S02]  /*1fe50*/  IADD3 R31, P2, R10.reuse, 0x8040, RZ ;  /* 0x000080400a1f7810 */ /* 0x040fe40007f5e0ff */
[----:B------:R-:W-:-:S02]  /*1fe60*/  IADD3 R27, P5, R10, 0x8000, RZ ;  /* 0x000080000a1b7810 */ /* 0x000fc40007fbe0ff */
[----:B------:R-:W-:Y:S02]  /*1fe70*/  LOP3.LUT R20, R21, 0x380, RZ, 0xc0, !PT ;  /* 0x0000038015147812 */ /* 0x000fe400078ec0ff */
[----:B------:R-:W-:Y:S02]  /*1fe80*/  LOP3.LUT R14, R15, 0x380, RZ, 0xc0, !PT ;  /* 0x000003800f0e7812 */ /* 0x000fe400078ec0ff */
[----:B------:R-:W-:Y:S02]  /*1fe90*/  LOP3.LUT R30, R31, 0x380, RZ, 0xc0, !PT ;  /* 0x000003801f1e7812 */ /* 0x000fe400078ec0ff */
[----:B------:R-:W-:Y:S02]  /*1fea0*/  LOP3.LUT R26, R27, 0x380, RZ, 0xc0, !PT ;  /* 0x000003801b1a7812 */ /* 0x000fe400078ec0ff */
[----:B------:R-:W-:Y:S02]  /*1feb0*/  IADD3 R6, P1, R10, 0x8020, RZ ;  /* 0x000080200a067810 */ /* 0x000fe40007f3e0ff */
[----:B------:R-:W-:-:S02]  /*1fec0*/  SHF.R.U64 R20, R20, 0x3, RZ ;  /* 0x0000000314147819 */ /* 0x000fc400000012ff */
[----:B------:R-:W-:Y:S02]  /*1fed0*/  SHF.R.U64 R14, R14, 0x3, RZ ;  /* 0x000000030e0e7819 */ /* 0x000fe400000012ff */
[----:B------:R-:W-:Y:S02]  /*1fee0*/  SHF.R.U64 R30, R30, 0x3, RZ ;  /* 0x000000031e1e7819 */ /* 0x000fe400000012ff */
[----:B------:R-:W-:Y:S02]  /*1fef0*/  SHF.R.U64 R26, R26, 0x3, RZ ;  /* 0x000000031a1a7819 */ /* 0x000fe400000012ff */
[----:B------:R-:W-:Y:S01]  /*1ff00*/  LOP3.LUT R3, R6, 0x380, RZ, 0xc0, !PT ;  /* 0x0000038006037812 */ /* 0x000fe200078ec0ff */
[--C-:B------:R-:W-:Y:S01]  /*1ff10*/  IMAD.X R29, RZ, RZ, R11.reuse, P1 ;  /* 0x000000ffff1d7224 */ /* 0x100fe200008e060b */
[----:B------:R-:W-:Y:S01]  /*1ff20*/  LOP3.LUT R20, R20, R21, RZ, 0x3c, !PT ;  /* 0x0000001514147212 */ /* 0x000fe200078e3cff */
[--C-:B------:R-:W-:Y:S01]  /*1ff30*/  IMAD.X R21, RZ, RZ, R11.reuse, P4 ;  /* 0x000000ffff157224 */ /* 0x100fe200020e060b */
[----:B------:R-:W-:Y:S01]  /*1ff40*/  LOP3.LUT R14, R14, R15, RZ, 0x3c, !PT ;  /* 0x0000000f0e0e7212 */ /* 0x000fe200078e3cff */
[----:B------:R-:W-:Y:S01]  /*1ff50*/  IMAD.X R15, RZ, RZ, R11, P3 ;  /* 0x000000ffff0f7224 */ /* 0x000fe200018e060b */
[----:B----4-:R-:W-:-:S02]  /*1ff60*/  MOV R90, R83 ;  /* 0x00000053005a7202 */ /* 0x010fc40000000f00 */
[----:B------:R-:W-:Y:S01]  /*1ff70*/  LOP3.LUT R30, R30, R31, RZ, 0x3c, !PT ;  /* 0x0000001f1e1e7212 */ /* 0x000fe200078e3cff */
[----:B------:R-:W-:Y:S01]  /*1ff80*/  IMAD.X R31, RZ, RZ, R11, P2 ;  /* 0x000000ffff1f7224 */ /* 0x000fe200010e060b */
[----:B------:R-:W-:Y:S02]  /*1ff90*/  LOP3.LUT R26, R26, R27, RZ, 0x3c, !PT ;  /* 0x0000001b1a1a7212 */ /* 0x000fe400078e3cff */
[C---:B------:R-:W-:Y:S02]  /*1ffa0*/  IADD3 R83, P1, R10.reuse, 0x4000, RZ ;  /* 0x000040000a537810 */ /* 0x040fe40007f3e0ff */
[C---:B------:R-:W-:Y:S02]  /*1ffb0*/  IADD3 R85, P4, R10.reuse, 0x40, RZ ;  /* 0x000000400a557810 */ /* 0x040fe40007f9e0ff */
[----:B------:R-:W-:Y:S02]  /*1ffc0*/  IADD3 R87, P3, R10, 0x20, RZ ;  /* 0x000000200a577810 */ /* 0x000fe40007f7e0ff */
[----:B------:R-:W-:-:S02]  /*1ffd0*/  SHF.R.U64 R3, R3, 0x3, RZ ;  /* 0x0000000303037819 */ /* 0x000fc400000012ff */
[C---:B------:R-:W-:Y:S02]  /*1ffe0*/  IADD3 R9, P2, R10.reuse, 0x4020, RZ ;  /* 0x000040200a097810 */ /* 0x040fe40007f5e0ff */
[----:B------:R-:W-:Y:S01]  /*1fff0*/  IADD3.X R27, RZ, R11, RZ, P5, !PT ;  /* 0x0000000bff1b7210 */ /* 0x000fe20002ffe4ff */
[----:B-----5:R-:W-:Y:S01]  /*20000*/  IMAD.MOV.U32 R94, RZ, RZ, R82 ;  /* 0x000000ffff5e7224 */ /* 0x020fe200078e0052 */
[----:B------:R-:W-:Y:S02]  /*20010*/  IADD3 R7, P5, R10, 0x60, RZ ;  /* 0x000000600a077810 */ /* 0x000fe40007fbe0ff */
[----:B------:R-:W-:Y:S02]  /*20020*/  LOP3.LUT R82, R83, 0x380, RZ, 0xc0, !PT ;  /* 0x0000038053527812 */ /* 0x000fe400078ec0ff */
[----:B------:R-:W-:Y:S02]  /*20030*/  LOP3.LUT R84, R85, 0x380, RZ, 0xc0, !PT ;  /* 0x0000038055547812 */ /* 0x000fe400078ec0ff */
[----:B------:R-:W-:-:S02]  /*20040*/  LOP3.LUT R86, R87, 0x380, RZ, 0xc0, !PT ;  /* 0x0000038057567812 */ /* 0x000fc400078ec0ff */
[----:B------:R-:W-:Y:S02]  /*20050*/  LOP3.LUT R28, R3, R6, RZ, 0x3c, !PT ;  /* 0x00000006031c7212 */ /* 0x000fe400078e3cff */
[----:B------:R-:W-:Y:S02]  /*20060*/  LOP3.LUT R8, R9, 0x380, RZ, 0xc0, !PT ;  /* 0x0000038009087812 */ /* 0x000fe400078ec0ff */
[----:B------:R-:W-:Y:S02]  /*20070*/  LOP3.LUT R6, R7, 0x380, RZ, 0xc0, !PT ;  /* 0x0000038007067812 */ /* 0x000fe400078ec0ff */
[----:B------:R-:W-:Y:S02]  /*20080*/  LOP3.LUT R3, R10, 0x380, RZ, 0xc0, !PT ;  /* 0x000003800a037812 */ /* 0x000fe400078ec0ff */
[----:B------:R-:W-:Y:S02]  /*20090*/  SHF.R.U64 R82, R82, 0x3, RZ ;  /* 0x0000000352527819 */ /* 0x000fe400000012ff */
[----:B------:R-:W-:-:S02]  /*200a0*/  SHF.R.U64 R84, R84, 0x3, RZ ;  /* 0x0000000354547819 */ /* 0x000fc400000012ff */
[----:B------:R-:W-:Y:S02]  /*200b0*/  SHF.R.U64 R86, R86, 0x3, RZ ;  /* 0x0000000356567819 */ /* 0x000fe400000012ff */
[----:B------:R-:W-:Y:S02]  /*200c0*/  SHF.R.U64 R8, R8, 0x3, RZ ;  /* 0x0000000308087819 */ /* 0x000fe400000012ff */
[----:B------:R-:W-:Y:S02]  /*200d0*/  SHF.R.U64 R6, R6, 0x3, RZ ;  /* 0x0000000306067819 */ /* 0x000fe400000012ff */
[----:B------:R-:W-:Y:S02]  /*200e0*/  SHF.R.U64 R3, R3, 0x3, RZ ;  /* 0x0000000303037819 */ /* 0x000fe400000012ff */
[----:B------:R-:W-:Y:S01]  /*200f0*/  LOP3.LUT R82, R82, R83, RZ, 0x3c, !PT ;  /* 0x0000005352527212 */ /* 0x000fe200078e3cff */
[--C-:B------:R-:W-:Y:S01]  /*20100*/  IMAD.X R83, RZ, RZ, R11.reuse, P1 ;  /* 0x000000ffff537224 */ /* 0x100fe200008e060b */
[----:B------:R-:W-:Y:S01]  /*20110*/  LOP3.LUT R84, R84, R85, RZ, 0x3c, !PT ;  /* 0x0000005554547212 */ /* 0x000fe200078e3cff */
[--C-:B------:R-:W-:Y:S01]  /*20120*/  IMAD.X R85, RZ, RZ, R11.reuse, P4 ;  /* 0x000000ffff557224 */ /* 0x100fe200020e060b */
[----:B------:R-:W-:Y:S01]  /*20130*/  LOP3.LUT R86, R86, R87, RZ, 0x3c, !PT ;  /* 0x0000005756567212 */ /* 0x000fe200078e3cff */
[--C-:B------:R-:W-:Y:S01]  /*20140*/  IMAD.X R87, RZ, RZ, R11.reuse, P3 ;  /* 0x000000ffff577224 */ /* 0x100fe200018e060b */
[----:B------:R-:W-:Y:S01]  /*20150*/  LOP3.LUT R8, R8, R9, RZ, 0x3c, !PT ;  /* 0x0000000908087212 */ /* 0x000fe200078e3cff */
[----:B------:R-:W-:Y:S01]  /*20160*/  IMAD.X R9, RZ, RZ, R11, P2 ;  /* 0x000000ffff097224 */ /* 0x000fe200010e060b */
[----:B------:R-:W-:-:S02]  /*20170*/  LOP3.LUT R6, R6, R7, RZ, 0x3c, !PT ;  /* 0x0000000706067212 */ /* 0x000fc400078e3cff */
[----:B------:R-:W-:Y:S02]  /*20180*/  LOP3.LUT R10, R3, R10, RZ, 0x3c, !PT ;  /* 0x0000000a030a7212 */ /* 0x000fe400078e3cff */
[----:B------:R-:W-:Y:S02]  /*20190*/  IADD3.X R7, RZ, R11, RZ, P5, !PT ;  /* 0x0000000bff077210 */ /* 0x000fe40002ffe4ff */
[----:B------:R-:W-:Y:S02]  /*201a0*/  MOV R82, R82 ;  /* 0x0000005200527202 */ /* 0x000fe40000000f00 */
[----:B------:R-:W-:Y:S01]  /*201b0*/  MOV R84, R84 ;  /* 0x0000005400547202 */ /* 0x000fe20000000f00 */
[----:B------:R-:W-:Y:S01]  /*201c0*/  IMAD.SHL.U32 R85, R94, 0x4, RZ ;  /* 0x000000045e557824 */ /* 0x000fe200078e00ff */
[----:B------:R-:W-:Y:S02]  /*201d0*/  MOV R86, R86 ;  /* 0x0000005600567202 */ /* 0x000fe40000000f00 */
[----:B------:R-:W-:-:S02]  /*201e0*/  MOV R81, R10 ;  /* 0x0000000a00517202 */ /* 0x000fc40000000f00 */
[----:B------:R-:W-:Y:S02]  /*201f0*/  MOV R73, R32 ;  /* 0x0000002000497202 */ /* 0x000fe40000000f00 */
[----:B------:R-:W-:Y:S02]  /*20200*/  MOV R71, R30 ;  /* 0x0000001e00477202 */ /* 0x000fe40000000f00 */
[----:B------:R-:W-:Y:S02]  /*20210*/  MOV R69, R28 ;  /* 0x0000001c00457202 */ /* 0x000fe40000000f00 */
[----:B------:R-:W-:Y:S02]  /*20220*/  MOV R67, R26 ;  /* 0x0000001a00437202 */ /* 0x000fe40000000f00 */
[----:B------:R-:W-:Y:S02]  /*20230*/  MOV R79, R20 ;  /* 0x00000014004f7202 */ /* 0x000fe40000000f00 */
[----:B------:R-:W-:-:S02]  /*20240*/  MOV R77, R14 ;  /* 0x0000000e004d7202 */ /* 0x000fc40000000f00 */
[----:B------:R-:W-:Y:S02]  /*20250*/  MOV R75, R8 ;  /* 0x00000008004b7202 */ /* 0x000fe40000000f00 */
[----:B------:R-:W-:Y:S02]  /*20260*/  MOV R83, R6 ;  /* 0x0000000600537202 */ /* 0x000fe40000000f00 */
[----:B------:R-:W-:Y:S02]  /*20270*/  SHF.L.U64.HI R87, R94, 0x2, R90 ;  /* 0x000000025e577819 */ /* 0x000fe4000001025a */
[----:B------:R-:W-:Y:S01]  /*20280*/  LOP3.LUT R3, R0, 0x2, RZ, 0x3c, !PT ;  /* 0x0000000200037812 */ /* 0x000fe200078e3cff */
[----:B------:R-:W-:Y:S06]  /*20290*/  BRA.DIV UR4, `(.L_x_608) ;  /* 0x000000b604fc7947 */ /* 0x000fec000b800000 */
[----:B------:R-:W-:Y:S01]  /*202a0*/  SEL R31, R57, R44, P0 ;  /* 0x0000002c391f7207 */ /* 0x000fe20000000000 */
[----:B------:R-:W-:Y:S01]  /*202b0*/  SHFL.IDX PT, R6, R13, R0, 0x1c1f ;  /* 0x001c1f000d067589 */ /* 0x000fe200000e0000 */
[----:B------:R-:W-:Y:S02]  /*202c0*/  SEL R42, R44, R57, P0 ;  /* 0x000000392c2a7207 */ /* 0x000fe40000000000 */
[----:B------:R-:W-:Y:S02]  /*202d0*/  SEL R27, R12, R37, P0 ;  /* 0x000000250c1b7207 */ /* 0x000fe40000000000 */
[----:B------:R-:W-:Y:S01]  /*202e0*/  SEL R32, R37, R12, P0 ;  /* 0x0000000c25207207 */ /* 0x000fe20000000000 */
[----:B------:R-:W-:Y:S01]  /*202f0*/  SHFL.IDX PT, R31, R31, R0, 0x1c1f ;  /* 0x001c1f001f1f7589 */ /* 0x000fe200000e0000 */
[----:B------:R-:W-:Y:S02]  /*20300*/  SEL R33, R48, R95, P0 ;  /* 0x0000005f30217207 */ /* 0x000fe40000000000 */
[----:B------:R-:W-:Y:S01]  /*20310*/  SEL R44, R95, R48, P0 ;  /* 0x000000305f2c7207 */ /* 0x000fe20000000000 */
[----:B------:R-:W-:Y:S01]  /*20320*/  SHFL.IDX PT, R42, R42, R3, 0x1c1f ;  /* 0x001c1f032a2a7589 */ /* 0x000fe200000e0000 */
[----:B------:R-:W-:-:S02]  /*20330*/  SEL R37, R43, R72, P0 ;  /* 0x000000482b257207 */ /* 0x000fc40000000000 */
[----:B------:R-:W-:Y:S01]  /*20340*/  SEL R48, R72, R43, P0 ;  /* 0x0000002b48307207 */ /* 0x000fe20000000000 */
[----:B------:R-:W-:Y:S01]  /*20350*/  SHFL.IDX PT, R33, R33, R0, 0x1c1f ;  /* 0x001c1f0021217589 */ /* 0x000fe200000e0000 */
[----:B------:R-:W-:Y:S02]  /*20360*/  SEL R43, R56, R45, P0 ;  /* 0x0000002d382b7207 */ /* 0x000fe40000000000 */
[----:B------:R-:W-:Y:S01]  /*20370*/  SEL R56, R45, R56, P0 ;  /* 0x000000382d387207 */ /* 0x000fe20000000000 */
[----:B------:R-:W2:Y:S01]  /*20380*/  SHFL.IDX PT, R44, R44, R3, 0x1c1f ;  /* 0x001c1f032c2c7589 */ /* 0x000ea200000e0000 */
        /* <DEDUP_REMOVED lines=17> */
[----:B------:R2:W-:Y:S01]  /*204a0*/  SHFL.IDX PT, R58, R48, R3, 0x1c1f ;  /* 0x001c1f03303a7589 */ /* 0x0005e200000e0000 */
        /* <DEDUP_REMOVED lines=20> */
[----:B------:R-:W4:Y:S01]  /*205f0*/  SHFL.IDX PT, R5, R2, R3, 0x1c1f ;  /* 0x001c1f0302057589 */ /* 0x000f2200000e0000 */
        /* <DEDUP_REMOVED lines=8> */
[----:B------:R-:W5:Y:S01]  /*20680*/  SHFL.IDX PT, R25, R28, R3, 0x1c1f ;  /* 0x001c1f031c197589 */ /* 0x000f6200000e0000 */
[----:B------:R-:W-:-:S02]  /*20690*/  SEL R76, R65, R38, P0 ;  /* 0x00000026414c7207 */ /* 0x000fc40000000000 */
[----:B------:R-:W-:Y:S01]  /*206a0*/  SEL R78, R93, R78, P0 ;  /* 0x0000004e5d4e7207 */ /* 0x000fe20000000000 */
[----:B------:R-:W-:Y:S01]  /*206b0*/  SHFL.IDX PT, R38, R27, R0, 0x1c1f ;  /* 0x001c1f001b267589 */ /* 0x000fe200000e0000 */
[----:B------:R-:W-:Y:S02]  /*206c0*/  SEL R65, R80, R119, P0 ;  /* 0x0000007750417207 */ /* 0x000fe40000000000 */
[----:B------:R-:W-:Y:S01]  /*206d0*/  SEL R80, R119, R80, P0 ;  /* 0x0000005077507207 */ /* 0x000fe20000000000 */
[----:B------:R5:W0:Y:S01]  /*206e0*/  SHFL.IDX PT, R27, R32, R3, 0x1c1f ;  /* 0x001c1f03201b7589 */ /* 0x000a2200000e0000 */
[----:B--2---:R-:W-:Y:S02]  /*206f0*/  SEL R48, R33, R44, P0 ;  /* 0x0000002c21307207 */ /* 0x004fe40000000000 */
[----:B---3--:R-:W-:Y:S01]  /*20700*/  SEL R50, R44, R33, P0 ;  /* 0x000000212c327207 */ /* 0x008fe20000000000 */
[----:B------:R-:W-:Y:S01]  /*20710*/  SHFL.IDX PT, R41, R41, R0, 0x1c1f ;  /* 0x001c1f0029297589 */ /* 0x000fe200000e0000 */
[----:B----4-:R-:W-:-:S02]  /*20720*/  SEL R4, R6, R5, P0 ;  /* 0x0000000506047207 */ /* 0x010fc40000000000 */
        /* <DEDUP_REMOVED lines=9> */
[----:B-----5:R-:W-:Y:S01]  /*207c0*/  SEL R32, R34, R25, P0 ;  /* 0x0000001922207207 */ /* 0x020fe20000000000 */
[----:B------:R-:W2:Y:S01]  /*207d0*/  SHFL.IDX PT, R54, R54, R3, 0x1c1f ;  /* 0x001c1f0336367589 */ /* 0x000ea200000e0000 */
[----:B------:R-:W-:Y:S02]  /*207e0*/  SEL R40, R31, R42, P0 ;  /* 0x0000002a1f287207 */ /* 0x000fe40000000000 */
[----:B------:R-:W-:Y:S01]  /*207f0*/  SEL R46, R46, R35, P0 ;  /* 0x000000232e2e7207 */ /* 0x000fe20000000000 */
[----:B------:R3:W4:Y:S01]  /*20800*/  SHFL.IDX PT, R2, R56, R3, 0x1c1f ;  /* 0x001c1f0338027589 */ /* 0x00072200000e0000 */
[----:B0-----:R-:W-:Y:S02]  /*20810*/  SEL R36, R38, R27, P0 ;  /* 0x0000001b26247207 */ /* 0x001fe40000000000 */
[----:B------:R-:W-:Y:S01]  /*20820*/  SEL R34, R25, R34, P0 ;  /* 0x0000002219227207 */ /* 0x000fe20000000000 */
[----:B------:R-:W0:Y:S01]  /*20830*/  SHFL.IDX PT, R66, R66, R3, 0x1c1f ;  /* 0x001c1f0342427589 */ /* 0x000e2200000e0000 */
[----:B------:R-:W-:-:S02]  /*20840*/  SEL R38, R27, R38, P0 ;  /* 0x000000261b267207 */ /* 0x000fc40000000000 */
[----:B------:R-:W-:Y:S01]  /*20850*/  SEL R42, R42, R31, P0 ;  /* 0x0000001f2a2a7207 */ /* 0x000fe20000000000 */
[----:B------:R-:W5:Y:S01]  /*20860*/  SHFL.IDX PT, R68, R68, R3, 0x1c1f ;  /* 0x001c1f0344447589 */ /* 0x000f6200000e0000 */
[----:B---3--:R-:W-:-:S03]  /*20870*/  SEL R56, R37, R58, P0 ;  /* 0x0000003a25387207 */ /* 0x008fc60000000000 */
[----:B------:R-:W-:Y:S01]  /*20880*/  SHFL.IDX PT, R45, R45, R0, 0x1c1f ;  /* 0x001c1f002d2d7589 */ /* 0x000fe200000e0000 */
[----:B------:R-:W-:-:S03]  /*20890*/  SEL R58, R58, R37, P0 ;  /* 0x000000253a3a7207 */ /* 0x000fc60000000000 */
[----:B------:R-:W-:Y:S04]  /*208a0*/  SHFL.IDX PT, R47, R47, R0, 0x1c1f ;  /* 0x001c1f002f2f7589 */ /* 0x000fe800000e0000 */
[----:B------:R-:W-:Y:S01]  /*208b0*/  SHFL.IDX PT, R57, R57, R0, 0x1c1f ;  /* 0x001c1f0039397589 */ /* 0x000fe200000e0000 */
[----:B--2---:R-:W-:Y:S02]  /*208c0*/  SEL R5, R41, R54, P0 ;  /* 0x0000003629057207 */ /* 0x004fe40000000000 */
[----:B------:R-:W-:Y:S01]  /*208d0*/  SEL R7, R54, R41, P0 ;  /* 0x0000002936077207 */ /* 0x000fe20000000000 */
[----:B------:R-:W-:Y:S01]  /*208e0*/  SHFL.IDX PT, R59, R59, R0, 0x1c1f ;  /* 0x001c1f003b3b7589 */ /* 0x000fe200000e0000 */
[----:B----4-:R-:W-:-:S03]  /*208f0*/  SEL R11, R2, R43, P0 ;  /* 0x0000002b020b7207 */ /* 0x010fc60000000000 */
[----:B------:R2:W3:Y:S01]  /*20900*/  SHFL.IDX PT, R21, R24, R3, 0x1c1f ;  /* 0x001c1f0318157589 */ /* 0x0004e200000e0000 */
[----:B0-----:R-:W-:Y:S02]  /*20910*/  SEL R33, R49, R66, P0 ;  /* 0x0000004231217207 */ /* 0x001fe40000000000 */
[----:B------:R-:W-:Y:S01]  /*20920*/  SEL R35, R66, R49, P0 ;  /* 0x0000003142237207 */ /* 0x000fe20000000000 */
[----:B------:R0:W4:Y:S01]  /*20930*/  SHFL.IDX PT, R20, R60, R3, 0x1c1f ;  /* 0x001c1f033c147589 */ /* 0x00012200000e0000 */
[----:B-----5:R-:W-:-:S03]  /*20940*/  SEL R37, R51, R68, P0 ;  /* 0x0000004433257207 */ /* 0x020fc60000000000 */
[----:B------:R-:W5:Y:S01]  /*20950*/  SHFL.IDX PT, R64, R64, R3, 0x1c1f ;  /* 0x001c1f0340407589 */ /* 0x000f6200000e0000 */
[----:B--2---:R-:W-:-:S03]  /*20960*/  SEL R24, R26, R9, P0 ;  /* 0x000000091a187207 */ /* 0x004fc60000000000 */
[----:B------:R-:W2:Y:S01]  /*20970*/  SHFL.IDX PT, R72, R72, R3, 0x1c1f ;  /* 0x001c1f0348487589 */ /* 0x000ea200000e0000 */
[----:B------:R-:W-:Y:S02]  /*20980*/  SEL R26, R9, R26, P0 ;  /* 0x0000001a091a7207 */ /* 0x000fe40000000000 */
[----:B0-----:R-:W-:Y:S01]  /*20990*/  SEL R60, R62, R39, P0 ;  /* 0x000000273e3c7207 */ /* 0x001fe20000000000 */
[----:B------:R-:W0:Y:S01]  /*209a0*/  SHFL.IDX PT, R74, R74, R3, 0x1c1f ;  /* 0x001c1f034a4a7589 */ /* 0x000e2200000e0000 */
[----:B------:R-:W-:Y:S02]  /*209b0*/  SEL R62, R39, R62, P0 ;  /* 0x0000003e273e7207 */ /* 0x000fe40000000000 */
[----:B------:R-:W-:Y:S01]  /*209c0*/  SEL R9, R43, R2, P0 ;  /* 0x000000022b097207 */ /* 0x000fe20000000000 */
[----:B------:R-:W-:Y:S01]  /*209d0*/  SHFL.IDX PT, R55, R55, R0, 0x1c1f ;  /* 0x001c1f0037377589 */ /* 0x000fe200000e0000 */
[----:B------:R-:W-:-:S03]  /*209e0*/  SEL R39, R68, R51, P0 ;  /* 0x0000003344277207 */ /* 0x000fc60000000000 */
[----:B------:R-:W-:Y:S01]  /*209f0*/  SHFL.IDX PT, R61, R61, R0, 0x1c1f ;  /* 0x001c1f003d3d7589 */ /* 0x000fe200000e0000 */
[----:B---3--:R-:W-:Y:S02]  /*20a00*/  SEL R28, R30, R21, P0 ;  /* 0x000000151e1c7207 */ /* 0x008fe40000000000 */
[----:B------:R-:W-:Y:S01]  /*20a10*/  SEL R30, R21, R30, P0 ;  /* 0x0000001e151e7207 */ /* 0x000fe20000000000 */
[----:B------:R-:W-:Y:S01]  /*20a20*/  SHFL.IDX PT, R63, R63, R0, 0x1c1f ;  /* 0x001c1f003f3f7589 */ /* 0x000fe200000e0000 */
[----:B----4-:R-:W-:Y:S02]  /*20a30*/  SEL R25, R45, R20, P0 ;  /* 0x000000142d197207 */ /* 0x010fe40000000000 */
[----:B------:R-:W-:Y:S01]  /*20a40*/  SEL R27, R20, R45, P0 ;  /* 0x0000002d141b7207 */ /* 0x000fe20000000000 */
[----:B------:R-:W3:Y:S01]  /*20a50*/  SHFL.IDX PT, R70, R70, R3, 0x1c1f ;  /* 0x001c1f0346467589 */ /* 0x000ee200000e0000 */
[----:B-----5:R-:W-:Y:S02]  /*20a60*/  SEL R29, R47, R64, P0 ;  /* 0x000000402f1d7207 */ /* 0x020fe40000000000 */
[----:B------:R-:W-:Y:S01]  /*20a70*/  SEL R31, R64, R47, P0 ;  /* 0x0000002f401f7207 */ /* 0x000fe20000000000 */
[----:B------:R-:W4:Y:S01]  /*20a80*/  SHFL.IDX PT, R76, R76, R3, 0x1c1f ;  /* 0x001c1f034c4c7589 */ /* 0x000f2200000e0000 */
[----:B--2---:R-:W-:-:S02]  /*20a90*/  SEL R41, R57, R72, P0 ;  /* 0x0000004839297207 */ /* 0x004fc40000000000 */
[----:B------:R-:W-:Y:S01]  /*20aa0*/  SEL R43, R72, R57, P0 ;  /* 0x00000039482b7207 */ /* 0x000fe20000000000 */
[----:B------:R-:W2:Y:S01]  /*20ab0*/  SHFL.IDX PT, R78, R78, R3, 0x1c1f ;  /* 0x001c1f034e4e7589 */ /* 0x000ea200000e0000 */
[----:B0-----:R-:W-:Y:S02]  /*20ac0*/  SEL R49, R59, R74, P0 ;  /* 0x0000004a3b317207 */ /* 0x001fe40000000000 */
[----:B------:R-:W-:Y:S01]  /*20ad0*/  SEL R51, R74, R59, P0 ;  /* 0x0000003b4a337207 */ /* 0x000fe20000000000 */
[----:B------:R-:W0:Y:S04]  /*20ae0*/  SHFL.IDX PT, R80, R80, R3, 0x1c1f ;  /* 0x001c1f0350507589 */ /* 0x000e2800000e0000 */
[----:B------:R5:W0:Y:S01]  /*20af0*/  SHFL.IDX PT, R65, R65, R0, 0x1c1f ;  /* 0x001c1f0041417589 */ /* 0x000a2200000e0000 */
[----:B---3--:R-:W-:-:S02]  /*20b00*/  SEL R13, R55, R70, P0 ;  /* 0x00000046370d7207 */ /* 0x008fc40000000000 */
[----:B------:R-:W-:Y:S01]  /*20b10*/  SEL R15, R70, R55, P0 ;  /* 0x00000037460f7207 */ /* 0x000fe20000000000 */
[----:B-----5:R-:W-:Y:S01]  /*20b20*/  IMAD.MOV.U32 R0, RZ, RZ, RZ ;  /* 0x000000ffff007224 */ /* 0x020fe200078e00ff */
[----:B----4-:R-:W-:Y:S02]  /*20b30*/  SEL R45, R61, R76, P0 ;  /* 0x0000004c3d2d7207 */ /* 0x010fe40000000000 */
[----:B------:R-:W-:Y:S02]  /*20b40*/  SEL R47, R76, R61, P0 ;  /* 0x0000003d4c2f7207 */ /* 0x000fe40000000000 */
[----:B--2---:R-:W-:Y:S02]  /*20b50*/  SEL R57, R63, R78, P0 ;  /* 0x0000004e3f397207 */ /* 0x004fe40000000000 */
[----:B------:R-:W-:-:S07]  /*20b60*/  SEL R59, R78, R63, P0 ;  /* 0x0000003f4e3b7207 */ /* 0x000fce0000000000 */
.L_x_868:
[----:B------:R-:W-:Y:S05]  /*20b70*/  WARPSYNC.ALL ;  /* 0x0000000000007948 */ /* 0x000fea0003800000 */
[----:B------:R-:W-:Y:S01]  /*20b80*/  BAR.SYNC.DEFER_BLOCKING 0x1, 0x100 ;  /* 0x0044000000007b1d */ /* 0x000fe20000010000 */
[----:B0-----:R-:W-:Y:S02]  /*20b90*/  SEL R61, R65, R80, P0 ;  /* 0x00000050413d7207 */ /* 0x001fe40000000000 */
[----:B------:R-:W-:-:S03]  /*20ba0*/  SEL R63, R80, R65, P0 ;  /* 0x00000041503f7207 */ /* 0x000fc60000000000 */
[----:B------:R-:W-:Y:S02]  /*20bb0*/  ULDC.64 UR4, c[0x0][0xc00] ;  /* 0x0003000000047ab9 */ /* 0x000fe40000000a00 */
[----:B------:R-:W0:Y:S01]  /*20bc0*/  LDC R20, c[0x0][0xbe8] ;  /* 0x0002fa00ff147b82 */ /* 0x000e220000000800 */
[----:B------:R-:W-:Y:S01]  /*20bd0*/  ISETP.NE.U32.AND P1, PT, RZ, UR4, PT ;  /* 0x00000004ff007c0c */ /* 0x000fe2000bf25070 */
[----:B------:R-:W2:Y:S01]  /*20be0*/  LDL R66, [R1+0x54] ;  /* 0x0000540001427983 */ /* 0x000ea20000100800 */
[----:B------:R-:W-:Y:S02]  /*20bf0*/  IADD3 R2, P2, R85, UR4, RZ ;  /* 0x0000000455027c10 */ /* 0x000fe4000ff5e0ff */
[----:B------:R-:W-:Y:S02]  /*20c00*/  ISETP.NE.AND.EX P1, PT, RZ, UR5, PT, P1 ;  /* 0x00000005ff007c0c */ /* 0x000fe4000bf25310 */
[----:B------:R-:W-:Y:S01]  /*20c10*/  IADD3.X R3, R87, UR5, RZ, P2, !PT ;  /* 0x0000000557037c10 */ /* 0x000fe200097fe4ff */
[----:B------:R-:W-:Y:S01]  /*20c20*/  ULDC.64 UR4, c[0x0][0xc08] ;  /* 0x0003020000047ab9 */ /* 0x000fe20000000a00 */
[----:B------:R-:W-:Y:S04]  /*20c30*/  STSM.16.M88.4 [R81], R4 ;  /* 0x0000000451007844 */ /* 0x000fe80000000200 */
[----:B------:R3:W-:Y:S04]  /*20c40*/  STSM.16.M88.4 [R86], R8 ;  /* 0x0000000856007844 */ /* 0x0007e80000000200 */
[----:B------:R-:W-:Y:S04]  /*20c50*/  STSM.16.M88.4 [R84], R24 ;  /* 0x0000001854007844 */ /* 0x000fe80000000200 */
[----:B------:R-:W-:Y:S04]  /*20c60*/  STSM.16.M88.4 [R83], R28 ;  /* 0x0000001c53007844 */ /* 0x000fe80000000200 */
[----:B------:R-:W-:Y:S01]  /*20c70*/  STSM.16.M88.4 [R82], R32 ;  /* 0x0000002052007844 */ /* 0x000fe20000000200 */
[----:B---3--:R-:W-:-:S03]  /*20c80*/  IADD3 R8, R98, -0x80, RZ ;  /* 0xffffff8062087810 */ /* 0x008fc60007ffe0ff */
[----:B------:R-:W-:Y:S01]  /*20c90*/  STSM.16.M88.4 [R75], R36 ;  /* 0x000000244b007844 */ /* 0x000fe20000000200 */
[----:B------:R-:W-:-:S03]  /*20ca0*/  SHF.R.S32.HI R9, RZ, 0x1f, R8 ;  /* 0x0000001fff097819 */ /* 0x000fc60000011408 */
[----:B------:R3:W-:Y:S01]  /*20cb0*/  STSM.16.M88.4 [R77], R12 ;  /* 0x0000000c4d007844 */ /* 0x0007e20000000200 */
[----:B------:R-:W-:-:S03]  /*20cc0*/  LEA.HI R4, R9, R8, RZ, 0x7 ;  /* 0x0000000809047211 */ /* 0x000fc600078f38ff */
[----:B------:R4:W-:Y:S01]  /*20cd0*/  STSM.16.M88.4 [R79], R40 ;  /* 0x000000284f007844 */ /* 0x0009e20000000200 */
[----:B------:R-:W-:-:S03]  /*20ce0*/  LOP3.LUT R5, R4, 0xffffff80, RZ, 0xc0, !PT ;  /* 0xffffff8004057812 */ /* 0x000fc600078ec0ff */
[----:B------:R4:W-:Y:S02]  /*20cf0*/  STSM.16.M88.4 [R67], R48 ;  /* 0x0000003043007844 */ /* 0x0009e40000000200 */
[----:B------:R-:W-:Y:S01]  /*20d00*/  IMAD.IADD R10, R8, 0x1, -R5 ;  /* 0x00000001080a7824 */ /* 0x000fe200078e0a05 */
[----:B------:R-:W-:Y:S01]  /*20d10*/  LEA.HI R11, R9, R8, RZ, 0x2 ;  /* 0x00000008090b7211 */ /* 0x000fe200078f10ff */
[----:B------:R4:W-:Y:S03]  /*20d20*/  STSM.16.M88.4 [R69], R44 ;  /* 0x0000002c45007844 */ /* 0x0009e60000000200 */
[----:B------:R-:W-:Y:S01]  /*20d30*/  SHF.R.S32.HI R7, RZ, 0x1f, R10 ;  /* 0x0000001fff077819 */ /* 0x000fe2000001140a */
[----:B------:R4:W-:Y:S03]  /*20d40*/  STSM.16.M88.4 [R71], R56 ;  /* 0x0000003847007844 */ /* 0x0009e60000000200 */
[----:B------:R-:W-:Y:S01]  /*20d50*/  LEA.HI R5, R7, R10, RZ, 0x2 ;  /* 0x0000000a07057211 */ /* 0x000fe200078f10ff */
[----:B------:R4:W-:Y:S03]  /*20d60*/  STSM.16.M88.4 [R73], R60 ;  /* 0x0000003c49007844 */ /* 0x0009e60000000200 */
[--C-:B------:R-:W-:Y:S01]  /*20d70*/  SHF.R.S32.HI R6, RZ, 0x2, R5.reuse ;  /* 0x00000002ff067819 */ /* 0x100fe20000011405 */
[----:B------:R-:W-:Y:S01]  /*20d80*/  BAR.SYNC.DEFER_BLOCKING 0x1, 0x100 ;  /* 0x0044000000007b1d */ /* 0x000fe20000010000 */
[----:B------:R-:W-:-:S04]  /*20d90*/  SHF.R.S32.HI R5, RZ, 0x1f, R5 ;  /* 0x0000001fff057819 */ /* 0x000fc80000011405 */
[----:B------:R-:W-:-:S04]  /*20da0*/  LEA.HI R5, R5, R6, RZ, 0x3 ;  /* 0x0000000605057211 */ /* 0x000fc800078f18ff */
[----:B------:R-:W-:Y:S02]  /*20db0*/  LOP3.LUT R5, R5, 0xfffffff8, RZ, 0xc0, !PT ;  /* 0xfffffff805057812 */ /* 0x000fe400078ec0ff */
[----:B------:R-:W-:Y:S02]  /*20dc0*/  ISETP.NE.U32.AND P0, PT, RZ, UR4, PT ;  /* 0x00000004ff007c0c */ /* 0x000fe4000bf05070 */
[----:B------:R-:W-:Y:S01]  /*20dd0*/  LOP3.LUT R11, R11, 0xfffffffc, RZ, 0xc0, !PT ;  /* 0xfffffffc0b0b7812 */ /* 0x000fe200078ec0ff */
[----:B---3--:R-:W-:Y:S01]  /*20de0*/  IMAD.IADD R12, R6, 0x1, -R5 ;  /* 0x00000001060c7824 */ /* 0x008fe200078e0a05 */
[----:B------:R-:W-:Y:S02]  /*20df0*/  SHF.R.S32.HI R5, RZ, 0x7, R4 ;  /* 0x00000007ff057819 */ /* 0x000fe40000011404 */
[----:B------:R-:W-:Y:S01]  /*20e00*/  ISETP.NE.AND.EX P0, PT, RZ, UR5, PT, P0 ;  /* 0x00000005ff007c0c */ /* 0x000fe2000bf05300 */
[----:B------:R-:W-:Y:S01]  /*20e10*/  IMAD.IADD R13, R8, 0x1, -R11 ;  /* 0x00000001080d7824 */ /* 0x000fe200078e0a0b */
[----:B------:R-:W-:-:S02]  /*20e20*/  LEA.HI R4, R4, R5, RZ, 0x1 ;  /* 0x0000000504047211 */ /* 0x000fc400078f08ff */
[----:B------:R-:W-:Y:S02]  /*20e30*/  LEA.HI R7, R7, R10, RZ, 0x5 ;  /* 0x0000000a07077211 */ /* 0x000fe400078f28ff */
[----:B------:R-:W-:Y:S01]  /*20e40*/  LEA.HI R14, R13, R13, RZ, 0x1 ;  /* 0x0000000d0d0e7211 */ /* 0x000fe200078f08ff */
[----:B------:R4:W5:Y:S01]  /*20e50*/  @P1 LDG.E R0, desc[UR50][R2.64] ;  /* 0x0000003202001981 */ /* 0x000962000c1e1900 */
[----:B------:R-:W-:Y:S02]  /*20e60*/  LOP3.LUT R4, R4, 0x3fffffe, RZ, 0xc0, !PT ;  /* 0x03fffffe04047812 */ /* 0x000fe400078ec0ff */
[----:B------:R-:W-:Y:S02]  /*20e70*/  SHF.R.S32.HI R7, RZ, 0x5, R7 ;  /* 0x00000005ff077819 */ /* 0x000fe40000011407 */
[----:B------:R-:W-:Y:S01]  /*20e80*/  LOP3.LUT R14, R14, 0x1ffffffe, RZ, 0xc0, !PT ;  /* 0x1ffffffe0e0e7812 */ /* 0x000fe200078ec0ff */
[----:B------:R-:W-:Y:S01]  /*20e90*/  IMAD.IADD R5, R5, 0x1, -R4 ;  /* 0x0000000105057824 */ /* 0x000fe200078e0a04 */
[----:B------:R-:W-:-:S02]  /*20ea0*/  LEA R12, R7, R12, 0x4 ;  /* 0x0000000c070c7211 */ /* 0x000fc400078e20ff */
[----:B------:R-:W-:Y:S01]  /*20eb0*/  @P0 IADD3 R4, P3, R85, UR4, RZ ;  /* 0x0000000455040c10 */ /* 0x000fe2000ff7e0ff */
[----:B------:R-:W-:Y:S01]  /*20ec0*/  ULDC UR4, c[0x0][0xa88] ;  /* 0x0002a20000047ab9 */ /* 0x000fe20000000800 */
[----:B------:R-:W-:Y:S02]  /*20ed0*/  IMAD.IADD R13, R13, 0x1, -R14 ;  /* 0x000000010d0d7824 */ /* 0x000fe400078e0a0e */
[----:B------:R-:W-:Y:S01]  /*20ee0*/  IMAD R14, R5, 0x40, R12 ;  /* 0x00000040050e7824 */ /* 0x000fe200078e020c */
[----:B------:R-:W-:Y:S01]  /*20ef0*/  @P0 IADD3.X R5, R87, UR5, RZ, P3, !PT ;  /* 0x0000000557050c10 */ /* 0x000fe20009ffe4ff */
[----:B------:R-:W-:-:S06]  /*20f00*/  IMAD.U32 R7, RZ, RZ, UR4 ;  /* 0x00000004ff077e24 */ /* 0x000fcc000f8e00ff */
[----:B------:R4:W5:Y:S01]  /*20f10*/  @P0 LDG.E R7, desc[UR50][R4.64] ;  /* 0x0000003204070981 */ /* 0x000962000c1e1900 */
[----:B0-----:R-:W-:-:S13]  /*20f20*/  ISETP.NE.AND P2, PT, R20, 0x1, PT ;  /* 0x000000011400780c */ /* 0x001fda0003f45270 */
[----:B------:R-:W0:Y:S08]  /*20f30*/  @P2 LDC R6, c[0x0][0xbec] ;  /* 0x0002fb00ff062b82 */ /* 0x000e300000000800 */
[----:B------:R-:W3:Y:S01]  /*20f40*/  @P2 LDC R11, c[0x0][0xbf0] ;  /* 0x0002fc00ff0b2b82 */ /* 0x000ee20000000800 */
[----:B------:R-:W-:Y:S01]  /*20f50*/  IMAD R13, R13, 0x8, R14 ;  /* 0x000000080d0d7824 */ /* 0x000fe200078e020e */
[----:B------:R-:W-:-:S04]  /*20f60*/  LEA.HI R21, R9, R8, RZ, 0x3 ;  /* 0x0000000809157211 */ /* 0x000fc800078f18ff */
[----:B--2---:R-:W-:Y:S01]  /*20f70*/  LEA R25, R66, R13, 0x7 ;  /* 0x0000000d42197211 */ /* 0x004fe200078e38ff */
[----:B0--34-:R-:W-:Y:S06]  /*20f80*/  @P0 BRA `(.L_x_609) ;  /* 0x0000000000100947 */ /* 0x019fec0003800000 */
[----:B------:R-:W-:Y:S05]  /*20f90*/  @!P1 BRA `(.L_x_609) ;  /* 0x00000000000c9947 */ /* 0x000fea0003800000 */
[----:B------:R-:W2:Y:S04]  /*20fa0*/  LDG.E R4, desc[UR50][R2.64] ;  /* 0x0000003202047981 */ /* 0x000ea8000c1e1900 */
[----:B-----5:R-:W2:Y:S02]  /*20fb0*/  LDG.E R7, desc[UR50][R2.64+0x4] ;  /* 0x0000043202077981 */ /* 0x020ea4000c1e1900 */
[----:B--2---:R-:W-:-:S07]  /*20fc0*/  IMAD.IADD R7, R7, 0x1, -R4 ;  /* 0x0000000107077824 */ /* 0x004fce00078e0a04 */
.L_x_609:
[----:B------:R-:W2:Y:S01]  /*20fd0*/  LDL.LU R68, [R1+0x4c] ;  /* 0x00004c0001447983 */ /* 0x000ea20000300800 */
[----:B------:R-:W-:Y:S01]  /*20fe0*/  @P2 IMAD.HI.U32 R2, R25, R6, RZ ;  /* 0x0000000619022227 */ /* 0x000fe200078e00ff */
[----:B------:R-:W-:Y:S01]  /*20ff0*/  LOP3.LUT R5, R21, 0xfffffff8, RZ, 0xc0, !PT ;  /* 0xfffffff815057812 */ /* 0x000fe200078ec0ff */
[----:B------:R-:W-:Y:S01]  /*21000*/  ULDC.64 UR4, c[0x0][0xb90] ;  /* 0x0002e40000047ab9 */ /* 0x000fe20000000a00 */
[----:B-----5:R-:W-:Y:S01]  /*21010*/  SHF.R.S32.HI R3, RZ, 0x1f, R0 ;  /* 0x0000001fff037819 */ /* 0x020fe20000011400 */
[----:B------:R-:W-:Y:S01]  /*21020*/  IMAD.MOV.U32 R9, RZ, RZ, R25 ;  /* 0x000000ffff097224 */ /* 0x000fe200078e0019 */
[----:B------:R-:W-:Y:S01]  /*21030*/  @P2 SHF.R.U32.HI R9, RZ, R11, R2 ;  /* 0x0000000bff092219 */ /* 0x000fe20000011602 */
[----:B------:R-:W-:Y:S01]  /*21040*/  IMAD.MOV.U32 R2, RZ, RZ, R0 ;  /* 0x000000ffff027224 */ /* 0x000fe200078e0000 */
[----:B------:R-:W-:Y:S01]  /*21050*/  SHF.R.S32.HI R21, RZ, 0x3, R21 ;  /* 0x00000003ff157819 */ /* 0x000fe20000011415 */
[----:B------:R-:W-:Y:S01]  /*21060*/  IMAD.IADD R64, R8, 0x1, -R5 ;  /* 0x0000000108407824 */ /* 0x000fe200078e0a05 */
[----:B------:R-:W-:Y:S01]  /*21070*/  SEL R65, R94, RZ, !P1 ;  /* 0x000000ff5e417207 */ /* 0x000fe20004800000 */
[----:B------:R-:W-:Y:S01]  /*21080*/  IMAD.MOV R15, RZ, RZ, -R9 ;  /* 0x000000ffff0f7224 */ /* 0x000fe200078e0a09 */
[----:B------:R-:W-:Y:S01]  /*21090*/  SEL R62, R90, RZ, !P1 ;  /* 0x000000ff5a3e7207 */ /* 0x000fe20004800000 */
[----:B------:R-:W0:Y:S01]  /*210a0*/  @P2 LDC R69, c[0x0][0xbec] ;  /* 0x0002fb00ff452b82 */ /* 0x000e220000000800 */
[----:B------:R-:W-:-:S07]  /*210b0*/  IMAD R67, R7, R20, RZ ;  /* 0x0000001407437224 */ /* 0x000fce00078e02ff */
[----:B------:R-:W3:Y:S01]  /*210c0*/  @P2 LDC R71, c[0x0][0xbf0] ;  /* 0x0002fc00ff472b82 */ /* 0x000ee20000000800 */
[----:B------:R-:W-:Y:S01]  /*210d0*/  BSSY B1, `(.L_x_610) ;  /* 0x00000b5000017945 */ /* 0x000fe20003800000 */
[----:B--2---:R-:W-:-:S05]  /*210e0*/  SHF.R.S32.HI R63, RZ, 0x1f, R68 ;  /* 0x0000001fff3f7819 */ /* 0x004fca0000011444 */
[----:B------:R-:W-:-:S04]  /*210f0*/  IMAD R4, R63, UR4, RZ ;  /* 0x000000043f047c24 */ /* 0x000fc8000f8e02ff */
[C---:B------:R-:W-:Y:S02]  /*21100*/  IMAD R11, R68.reuse, UR5, R4 ;  /* 0x00000005440b7c24 */ /* 0x040fe4000f8e0204 */
[----:B------:R-:W-:Y:S01]  /*21110*/  IMAD.WIDE.U32 R4, R68, UR4, R2 ;  /* 0x0000000444047c25 */ /* 0x000fe2000f8e0002 */
[----:B------:R-:W-:Y:S01]  /*21120*/  SHF.L.U32 R2, R64, 0x3, RZ ;  /* 0x0000000340027819 */ /* 0x000fe200000006ff */
[----:B------:R-:W-:Y:S02]  /*21130*/  ULDC.64 UR4, c[0x0][0xb98] ;  /* 0x0002e60000047ab9 */ /* 0x000fe40000000a00 */
[----:B------:R-:W-:Y:S02]  /*21140*/  IMAD.IADD R5, R5, 0x1, R11 ;  /* 0x0000000105057824 */ /* 0x000fe400078e020b */
[----:B------:R-:W-:Y:S02]  /*21150*/  IMAD R13, R21, 0x40, R2 ;  /* 0x00000040150d7824 */ /* 0x000fe400078e0202 */
[----:B------:R-:W-:-:S02]  /*21160*/  IMAD R11, R20, R15, R25 ;  /* 0x0000000f140b7224 */ /* 0x000fc400078e0219 */
[----:B------:R-:W-:Y:S02]  /*21170*/  IMAD R6, R62, UR4, RZ ;  /* 0x000000043e067c24 */ /* 0x000fe4000f8e02ff */
[----:B------:R-:W-:-:S04]  /*21180*/  IMAD.WIDE.U32 R4, R65, UR4, R4 ;  /* 0x0000000441047c25 */ /* 0x000fc8000f8e0004 */
[----:B------:R-:W-:Y:S01]  /*21190*/  IMAD.WIDE R52, R13, 0x2, R52 ;  /* 0x000000020d347825 */ /* 0x000fe200078e0234 */
[----:B------:R-:W-:Y:S02]  /*211a0*/  SHF.R.S32.HI R13, RZ, 0x1f, R9 ;  /* 0x0000001fff0d7819 */ /* 0x000fe40000011409 */
[----:B------:R-:W-:Y:S01]  /*211b0*/  IADD3 R4, P0, R9, R4, RZ ;  /* 0x0000000409047210 */ /* 0x000fe20007f1e0ff */
[----:B------:R-:W-:Y:S01]  /*211c0*/  IMAD R8, R65, UR5, R6 ;  /* 0x0000000541087c24 */ /* 0x000fe2000f8e0206 */
[----:B------:R-:W-:Y:S01]  /*211d0*/  SHF.R.S32.HI R6, RZ, 0x1f, R11 ;  /* 0x0000001fff067819 */ /* 0x000fe2000001140b */
[----:B------:R-:W-:Y:S01]  /*211e0*/  ULDC.64 UR4, c[0x0][0xb88] ;  /* 0x0002e20000047ab9 */ /* 0x000fe20000000a00 */
[----:B------:R-:W-:Y:S02]  /*211f0*/  IADD3 R9, P5, R52, 0x1000, RZ ;  /* 0x0000100034097810 */ /* 0x000fe40007fbe0ff */
[----:B------:R-:W-:Y:S01]  /*21200*/  IADD3.X R5, R13, R5, R8, P0, !PT ;  /* 0x000000050d057210 */ /* 0x000fe200007fe408 */
[----:B------:R-:W-:Y:S01]  /*21210*/  IMAD R6, R6, UR4, RZ ;  /* 0x0000000406067c24 */ /* 0x000fe2000f8e02ff */
[----:B------:R-:W-:-:S02]  /*21220*/  LOP3.LUT P0, RZ, R10, 0x3, RZ, 0xc0, !PT ;  /* 0x000000030aff7812 */ /* 0x000fc4000780c0ff */
[----:B------:R-:W-:Y:S01]  /*21230*/  IADD3 R29, P3, R52, 0x4000, RZ ;  /* 0x00004000341d7810 */ /* 0x000fe20007f7e0ff */
[----:B------:R-:W-:Y:S01]  /*21240*/  IMAD R13, R11, UR5, R6 ;  /* 0x000000050b0d7c24 */ /* 0x000fe2000f8e0206 */
[----:B------:R-:W-:Y:S01]  /*21250*/  LOP3.LUT R8, R9, 0x380, RZ, 0xc0, !PT ;  /* 0x0000038009087812 */ /* 0x000fe200078ec0ff */
[----:B------:R-:W-:Y:S01]  /*21260*/  IMAD.WIDE.U32 R4, R11, UR4, R4 ;  /* 0x000000040b047c25 */ /* 0x000fe2000f8e0004 */
[----:B------:R-:W-:Y:S01]  /*21270*/  ULDC.64 UR4, c[0x0][0xb50] ;  /* 0x0002d40000047ab9 */ /* 0x000fe20000000a00 */
[----:B------:R-:W-:Y:S02]  /*21280*/  LOP3.LUT R28, R29, 0x380, RZ, 0xc0, !PT ;  /* 0x000003801d1c7812 */ /* 0x000fe400078ec0ff */
[----:B------:R-:W-:Y:S01]  /*21290*/  IMAD.IADD R5, R5, 0x1, R13 ;  /* 0x0000000105057824 */ /* 0x000fe200078e020d */
[----:B------:R-:W-:Y:S02]  /*212a0*/  LEA R6, P1, R4, UR4, 0x2 ;  /* 0x0000000404067c11 */ /* 0x000fe4000f8210ff */
[----:B------:R-:W-:-:S02]  /*212b0*/  IADD3 R13, P4, R52, 0x2000, RZ ;  /* 0x00002000340d7810 */ /* 0x000fc40007f9e0ff */
[----:B------:R-:W-:Y:S01]  /*212c0*/  LEA.HI.X R10, R4, UR5, R5, 0x2, P1 ;  /* 0x00000005040a7c11 */ /* 0x000fe200088f1405 */
[----:B------:R-:W-:Y:S01]  /*212d0*/  ULDC.64 UR4, c[0x0][0xaa0] ;  /* 0x0002a80000047ab9 */ /* 0x000fe20000000a00 */
[----:B------:R-:W-:Y:S01]  /*212e0*/  IADD3 R25, P1, R52, 0x3000, RZ ;  /* 0x0000300034197810 */ /* 0x000fe20007f3e0ff */
[----:B------:R-:W-:Y:S01]  /*212f0*/  SHFL.IDX PT, R50, R6, RZ, 0x1c1f ;  /* 0x001c1fff06327589 */ /* 0x000fe200000e0000 */
[----:B------:R-:W-:Y:S01]  /*21300*/  LOP3.LUT R12, R13, 0x380, RZ, 0xc0, !PT ;  /* 0x000003800d0c7812 */ /* 0x000fe200078ec0ff */
[----:B------:R-:W-:Y:S01]  /*21310*/  IMAD R4, R66, 0x80, R14 ;  /* 0x0000008042047824 */ /* 0x000fe200078e020e */
[----:B------:R-:W-:Y:S01]  /*21320*/  LOP3.LUT R24, R25, 0x380, RZ, 0xc0, !PT ;  /* 0x0000038019187812 */ /* 0x000fe200078ec0ff */
[----:B------:R-:W-:Y:S01]  /*21330*/  IMAD R3, R3, UR4, RZ ;  /* 0x0000000403037c24 */ /* 0x000fe2000f8e02ff */
[----:B------:R-:W-:Y:S01]  /*21340*/  SHF.R.U64 R8, R8, 0x3, RZ ;  /* 0x0000000308087819 */ /* 0x000fe200000012ff */
[----:B------:R-:W2:Y:S01]  /*21350*/  SHFL.IDX PT, R51, R10, RZ, 0x1c1f ;  /* 0x001c1fff0a337589 */ /* 0x000ea200000e0000 */
[----:B------:R-:W-:-:S02]  /*21360*/  SHF.R.U64 R24, R24, 0x3, RZ ;  /* 0x0000000318187819 */ /* 0x000fc400000012ff */
[----:B------:R-:W-:Y:S02]  /*21370*/  SHF.R.U64 R12, R12, 0x3, RZ ;  /* 0x000000030c0c7819 */ /* 0x000fe400000012ff */
[----:B------:R-:W-:Y:S01]  /*21380*/  SHF.R.U64 R28, R28, 0x3, RZ ;  /* 0x000000031c1c7819 */ /* 0x000fe200000012ff */
[----:B------:R-:W-:Y:S01]  /*21390*/  IMAD R3, R0, UR5, R3 ;  /* 0x0000000500037c24 */ /* 0x000fe2000f8e0203 */
[----:B------:R-:W-:Y:S01]  /*213a0*/  LOP3.LUT R24, R24, R25, RZ, 0x3c, !PT ;  /* 0x0000001918187212 */ /* 0x000fe200078e3cff */
[--C-:B------:R-:W-:Y:S01]  /*213b0*/  IMAD.X R25, RZ, RZ, R53.reuse, P1 ;  /* 0x000000ffff197224 */ /* 0x100fe200008e0635 */
[----:B------:R-:W-:Y:S01]  /*213c0*/  LOP3.LUT R8, R8, R9, RZ, 0x3c, !PT ;  /* 0x0000000908087212 */ /* 0x000fe200078e3cff */
[----:B------:R-:W-:Y:S01]  /*213d0*/  IMAD.WIDE.U32 R60, R0, UR4, RZ ;  /* 0x00000004003c7c25 */ /* 0x000fe2000f8e00ff */
[----:B------:R-:W-:Y:S01]  /*213e0*/  LOP3.LUT R12, R12, R13, RZ, 0x3c, !PT ;  /* 0x0000000d0c0c7212 */ /* 0x000fe200078e3cff */
[----:B------:R-:W-:Y:S01]  /*213f0*/  ULDC.64 UR4, c[0x0][0xae8] ;  /* 0x0002ba0000047ab9 */ /* 0x000fe20000000a00 */
[----:B------:R-:W-:Y:S01]  /*21400*/  IADD3.X R9, RZ, R53, RZ, P5, !PT ;  /* 0x00000035ff097210 */ /* 0x000fe20002ffe4ff */
[--C-:B------:R-:W-:Y:S01]  /*21410*/  IMAD.X R13, RZ, RZ, R53.reuse, P4 ;  /* 0x000000ffff0d7224 */ /* 0x100fe200020e0635 */
[----:B------:R-:W-:Y:S01]  /*21420*/  LOP3.LUT R28, R28, R29, RZ, 0x3c, !PT ;  /* 0x0000001d1c1c7212 */ /* 0x000fe200078e3cff */
[----:B------:R-:W-:Y:S01]  /*21430*/  IMAD.X R29, RZ, RZ, R53, P3 ;  /* 0x000000ffff1d7224 */ /* 0x000fe200018e0635 */
[----:B------:R-:W-:Y:S01]  /*21440*/  IADD3 R41, P1, R52, 0x7000, RZ ;  /* 0x0000700034297810 */ /* 0x000fe20007f3e0ff */
[----:B------:R4:W-:Y:S01]  /*21450*/  SHFL.IDX PT, R58, R6, 0x1, 0x1c1f ;  /* 0x003c1f00063a7f89 */ /* 0x0009e200000e0000 */
[----:B------:R-:W-:-:S02]  /*21460*/  LEA R0, R64, R21, 0x5 ;  /* 0x0000001540007211 */ /* 0x000fc400078e28ff */
[C---:B------:R-:W-:Y:S01]  /*21470*/  IADD3 R33, P5, R52.reuse, 0x5000, RZ ;  /* 0x0000500034217810 */ /* 0x040fe20007fbe0ff */
[----:B------:R-:W1:Y:S01]  /*21480*/  SHFL.IDX PT, R59, R10, 0x1, 0x1c1f ;  /* 0x003c1f000a3b7f89 */ /* 0x000e6200000e0000 */
[C---:B------:R-:W-:Y:S01]  /*21490*/  IADD3 R37, P4, R52.reuse, 0x6000, RZ ;  /* 0x0000600034257810 */ /* 0x040fe20007f9e0ff */
[----:B------:R-:W-:Y:S01]  /*214a0*/  IMAD.IADD R61, R61, 0x1, R3 ;  /* 0x000000013d3d7824 */ /* 0x000fe200078e0203 */
[----:B------:R-:W-:Y:S01]  /*214b0*/  IADD3 R45, P3, R52, 0x8000, RZ ;  /* 0x00008000342d7810 */ /* 0x000fe20007f7e0ff */
[----:B------:R-:W-:Y:S01]  /*214c0*/  IMAD R3, R63, UR4, RZ ;  /* 0x000000043f037c24 */ /* 0x000fe2000f8e02ff */
[----:B------:R-:W-:Y:S01]  /*214d0*/  LOP3.LUT R40, R41, 0x380, RZ, 0xc0, !PT ;  /* 0x0000038029287812 */ /* 0x000fe200078ec0ff */
[----:B------:R-:W-:Y:S01]  /*214e0*/  IMAD R64, R66, 0x80, R0 ;  /* 0x0000008042407824 */ /* 0x000fe200078e0200 */
[----:B------:R-:W-:Y:S02]  /*214f0*/  LOP3.LUT R32, R33, 0x380, RZ, 0xc0, !PT ;  /* 0x0000038021207812 */ /* 0x000fe400078ec0ff */
[----:B------:R-:W-:-:S02]  /*21500*/  LOP3.LUT R36, R37, 0x380, RZ, 0xc0, !PT ;  /* 0x0000038025247812 */ /* 0x000fc400078ec0ff */
[----:B------:R-:W-:Y:S01]  /*21510*/  LOP3.LUT R44, R45, 0x380, RZ, 0xc0, !PT ;  /* 0x000003802d2c7812 */ /* 0x000fe200078ec0ff */
[----:B------:R-:W-:Y:S01]  /*21520*/  IMAD R3, R68, UR5, R3 ;  /* 0x0000000544037c24 */ /* 0x000fe2000f8e0203 */
[----:B------:R-:W-:Y:S01]  /*21530*/  SHF.R.U64 R40, R40, 0x3, RZ ;  /* 0x0000000328287819 */ /* 0x000fe200000012ff */
[----:B------:R-:W-:Y:S01]  /*21540*/  IMAD.WIDE.U32 R60, R68, UR4, R60 ;  /* 0x00000004443c7c25 */ /* 0x000fe2000f8e003c */
[----:B------:R-:W-:Y:S01]  /*21550*/  SHF.R.U64 R32, R32, 0x3, RZ ;  /* 0x0000000320207819 */ /* 0x000fe200000012ff */
[----:B------:R-:W-:Y:S01]  /*21560*/  ULDC.64 UR4, c[0x0][0xaf0] ;  /* 0x0002bc0000047ab9 */ /* 0x000fe20000000a00 */
[----:B------:R-:W-:Y:S01]  /*21570*/  SHF.R.U64 R36, R36, 0x3, RZ ;  /* 0x0000000324247819 */ /* 0x000fe200000012ff */
[----:B0-----:R-:W-:Y:S01]  /*21580*/  @P2 IMAD.HI.U32 R0, R64, R69, RZ ;  /* 0x0000004540002227 */ /* 0x001fe200078e00ff */
[----:B------:R-:W-:Y:S02]  /*21590*/  SHF.R.U64 R44, R44, 0x3, RZ ;  /* 0x000000032c2c7819 */ /* 0x000fe400000012ff */
[----:B------:R-:W-:Y:S01]  /*215a0*/  LOP3.LUT R40, R40, R41, RZ, 0x3c, !PT ;  /* 0x0000002928287212 */ /* 0x000fe200078e3cff */
[----:B------:R-:W-:Y:S01]  /*215b0*/  IMAD.IADD R61, R61, 0x1, R3 ;  /* 0x000000013d3d7824 */ /* 0x000fe200078e0203 */
[----:B------:R-:W-:Y:S01]  /*215c0*/  LOP3.LUT R32, R32, R33, RZ, 0x3c, !PT ;  /* 0x0000002120207212 */ /* 0x000fe200078e3cff */
[--C-:B------:R-:W-:Y:S01]  /*215d0*/  IMAD.X R41, RZ, RZ, R53.reuse, P1 ;  /* 0x000000ffff297224 */ /* 0x100fe200008e0635 */
[----:B------:R-:W-:Y:S01]  /*215e0*/  LOP3.LUT R36, R36, R37, RZ, 0x3c, !PT ;  /* 0x0000002524247212 */ /* 0x000fe200078e3cff */
[----:B------:R-:W-:Y:S01]  /*215f0*/  IMAD.MOV.U32 R3, RZ, RZ, R64 ;  /* 0x000000ffff037224 */ /* 0x000fe200078e0040 */
[----:B------:R-:W-:Y:S01]  /*21600*/  LOP3.LUT R44, R44, R45, RZ, 0x3c, !PT ;  /* 0x0000002d2c2c7212 */ /* 0x000fe200078e3cff */
[----:B------:R-:W-:Y:S01]  /*21610*/  IMAD R62, R62, UR4, RZ ;  /* 0x000000043e3e7c24 */ /* 0x000fe2000f8e02ff */
[----:B------:R-:W-:Y:S01]  /*21620*/  IADD3.X R37, RZ, R53, RZ, P4, !PT ;  /* 0x00000035ff257210 */ /* 0x000fe200027fe4ff */
[--C-:B------:R-:W-:Y:S01]  /*21630*/  IMAD.X R33, RZ, RZ, R53.reuse, P5 ;  /* 0x000000ffff217224 */ /* 0x100fe200028e0635 */
[C---:B------:R-:W-:Y:S01]  /*21640*/  ISETP.GE.OR P1, PT, R4.reuse, R67, P0 ;  /* 0x000000430400720c */ /* 0x040fe20000726670 */
[----:B------:R-:W-:Y:S01]  /*21650*/  IMAD.X R45, RZ, RZ, R53, P3 ;  /* 0x000000ffff2d7224 */ /* 0x000fe200018e0635 */
[----:B---3--:R-:W-:Y:S01]  /*21660*/  @P2 SHF.R.U32.HI R3, RZ, R71, R0 ;  /* 0x00000047ff032219 */ /* 0x008fe20000011600 */
[----:B------:R-:W-:Y:S01]  /*21670*/  VIADD R4, R4, 0x8 ;  /* 0x0000000804047836 */ /* 0x000fe20000000000 */
[----:B------:R-:W-:-:S02]  /*21680*/  IADD3 R49, P5, R52, 0x9000, RZ ;  /* 0x0000900034317810 */ /* 0x000fc40007fbe0ff */
[C---:B------:R-:W-:Y:S01]  /*21690*/  IADD3 R55, P4, R52.reuse, 0xa000, RZ ;  /* 0x0000a00034377810 */ /* 0x040fe20007f9e0ff */
[C---:B------:R-:W-:Y:S01]  /*216a0*/  IMAD R63, R65.reuse, UR5, R62 ;  /* 0x00000005413f7c24 */ /* 0x040fe2000f8e023e */
[C---:B------:R-:W-:Y:S01]  /*216b0*/  IADD3 R7, P3, R52.reuse, 0xb000, RZ ;  /* 0x0000b00034077810 */ /* 0x040fe20007f7e0ff */
[----:B------:R-:W-:Y:S01]  /*216c0*/  IMAD.WIDE.U32 R60, R65, UR4, R60 ;  /* 0x00000004413c7c25 */ /* 0x000fe2000f8e003c */
[--C-:B------:R-:W-:Y:S01]  /*216d0*/  SHF.R.S32.HI R0, RZ, 0x1f, R3.reuse ;  /* 0x0000001fff007819 */ /* 0x100fe20000011403 */
[----:B------:R-:W-:Y:S01]  /*216e0*/  ULDC.64 UR4, c[0x0][0xae0] ;  /* 0x0002b80000047ab9 */ /* 0x000fe20000000a00 */
[----:B------:R-:W-:Y:S01]  /*216f0*/  LOP3.LUT R48, R49, 0x380, RZ, 0xc0, !PT ;  /* 0x0000038031307812 */ /* 0x000fe200078ec0ff */
[----:B------:R-:W-:Y:S01]  /*21700*/  IMAD.MOV R65, RZ, RZ, -R3 ;  /* 0x000000ffff417224 */ /* 0x000fe200078e0a03 */
[----:B------:R-:W-:Y:S01]  /*21710*/  LOP3.LUT R5, R52, 0x380, RZ, 0xc0, !PT ;  /* 0x0000038034057812 */ /* 0x000fe200078ec0ff */
[----:B------:R-:W-:Y:S01]  /*21720*/  IMAD.X R57, RZ, RZ, R53, P3 ;  /* 0x000000ffff397224 */ /* 0x000fe200018e0635 */
[----:B------:R-:W-:Y:S01]  /*21730*/  LOP3.LUT R54, R55, 0x380, RZ, 0xc0, !PT ;  /* 0x0000038037367812 */ /* 0x000fe200078ec0ff */
[----:B--2---:R0:W-:Y:S01]  /*21740*/  @!P1 ST.E desc[UR50][R50.64], R120 ;  /* 0x0000007832009985 */ /* 0x0041e2000c101932 */
[----:B------:R-:W-:-:S02]  /*21750*/  ISETP.GE.OR P0, PT, R4, R67, P0 ;  /* 0x000000430400720c */ /* 0x000fc40000706670 */
[----:B----4-:R-:W-:Y:S01]  /*21760*/  LOP3.LUT R6, R7, 0x380, RZ, 0xc0, !PT ;  /* 0x0000038007067812 */ /* 0x010fe200078ec0ff */
[----:B------:R-:W-:Y:S01]  /*21770*/  IMAD R0, R0, UR4, RZ ;  /* 0x0000000400007c24 */ /* 0x000fe2000f8e02ff */
[----:B------:R-:W-:Y:S01]  /*21780*/  IADD3 R61, R61, R63, RZ ;  /* 0x0000003f3d3d7210 */ /* 0x000fe20007ffe0ff */
[----:B------:R-:W-:Y:S01]  /*21790*/  IMAD R63, R20, R65, R64 ;  /* 0x00000041143f7224 */ /* 0x000fe200078e0240 */
[----:B------:R-:W-:Y:S02]  /*217a0*/  SHF.R.U64 R48, R48, 0x3, RZ ;  /* 0x0000000330307819 */ /* 0x000fe400000012ff */
[----:B------:R-:W-:Y:S02]  /*217b0*/  SHF.R.U64 R54, R54, 0x3, RZ ;  /* 0x0000000336367819 */ /* 0x000fe400000012ff */
[----:B------:R-:W-:Y:S02]  /*217c0*/  SHF.R.U64 R5, R5, 0x3, RZ ;  /* 0x0000000305057819 */ /* 0x000fe400000012ff */
[----:B------:R-:W-:Y:S01]  /*217d0*/  SHF.R.U64 R6, R6, 0x3, RZ ;  /* 0x0000000306067819 */ /* 0x000fe200000012ff */
[----:B------:R-:W-:Y:S01]  /*217e0*/  IMAD R65, R3, UR5, R0 ;  /* 0x0000000503417c24 */ /* 0x000fe2000f8e0200 */
[----:B------:R-:W-:Y:S01]  /*217f0*/  LOP3.LUT R48, R48, R49, RZ, 0x3c, !PT ;  /* 0x0000003130307212 */ /* 0x000fe200078e3cff */
[----:B-1----:R1:W-:Y:S01]  /*21800*/  @!P0 ST.E desc[UR50][R58.64], R121 ;  /* 0x000000793a008985 */ /* 0x0023e2000c101932 */
[----:B------:R-:W-:Y:S01]  /*21810*/  LOP3.LUT R54, R54, R55, RZ, 0x3c, !PT ;  /* 0x0000003736367212 */ /* 0x000fe200078e3cff */
[--C-:B------:R-:W-:Y:S01]  /*21820*/  IMAD.X R55, RZ, RZ, R53.reuse, P4 ;  /* 0x000000ffff377224 */ /* 0x100fe200020e0635 */
[----:B------:R-:W-:Y:S01]  /*21830*/  LOP3.LUT R4, R5, R52, RZ, 0x3c, !PT ;  /* 0x0000003405047212 */ /* 0x000fe200078e3cff */
[----:B------:R-:W-:Y:S01]  /*21840*/  IMAD.MOV.U32 R5, RZ, RZ, R53 ;  /* 0x000000ffff057224 */ /* 0x000fe200078e0035 */
[----:B------:R-:W-:Y:S01]  /*21850*/  IADD3.X R49, RZ, R53, RZ, P5, !PT ;  /* 0x00000035ff317210 */ /* 0x000fe20002ffe4ff */
[----:B------:R-:W-:Y:S01]  /*21860*/  IMAD.WIDE.U32 R60, R3, UR4, R60 ;  /* 0x00000004033c7c25 */ /* 0x000fe2000f8e003c */
[----:B------:R-:W-:Y:S01]  /*21870*/  LOP3.LUT R56, R6, R7, RZ, 0x3c, !PT ;  /* 0x0000000706387212 */ /* 0x000fe200078e3cff */
[----:B------:R-:W-:Y:S01]  /*21880*/  ULDC.64 UR4, c[0x0][0xad8] ;  /* 0x0002b60000047ab9 */ /* 0x000fe20000000a00 */
[----:B------:R-:W-:Y:S01]  /*21890*/  SHF.R.S32.HI R0, RZ, 0x1f, R63 ;  /* 0x0000001fff007819 */ /* 0x000fe2000001143f */
[----:B------:R-:W-:Y:S01]  /*218a0*/  IMAD.IADD R61, R61, 0x1, R65 ;  /* 0x000000013d3d7824 */ /* 0x000fe200078e0241 */
[----:B------:R-:W5:Y:S03]  /*218b0*/  LD.E.128 R4, desc[UR50][R4.64] ;  /* 0x0000003204047980 */ /* 0x000f66000c101d00 */
[----:B------:R-:W-:Y:S01]  /*218c0*/  IMAD R0, R0, UR4, RZ ;  /* 0x0000000400007c24 */ /* 0x000fe2000f8e02ff */
[----:B------:R-:W5:Y:S01]  /*218d0*/  LD.E.128 R8, desc[UR50][R8.64] ;  /* 0x0000003208087980 */ /* 0x000f62000c101d00 */
[----:B------:R-:W-:-:S03]  /*218e0*/  IMAD R66, R66, 0x80, R21 ;  /* 0x0000008042427824 */ /* 0x000fc600078e0215 */
[----:B------:R-:W5:Y:S01]  /*218f0*/  LD.E.128 R12, desc[UR50][R12.64] ;  /* 0x000000320c0c7980 */ /* 0x000f62000c101d00 */
[----:B------:R-:W-:-:S03]  /*21900*/  IMAD R65, R63, UR5, R0 ;  /* 0x000000053f417c24 */ /* 0x000fc6000f8e0200 */
[----:B------:R-:W5:Y:S01]  /*21910*/  LD.E.128 R24, desc[UR50][R24.64] ;  /* 0x0000003218187980 */ /* 0x000f62000c101d00 */
[----:B------:R-:W-:Y:S01]  /*21920*/  IMAD.WIDE.U32 R20, R63, UR4, R60 ;  /* 0x000000043f147c25 */ /* 0x000fe2000f8e003c */
[----:B------:R-:W-:Y:S02]  /*21930*/  ULDC.64 UR4, c[0x0][0xa80] ;  /* 0x0002a00000047ab9 */ /* 0x000fe40000000a00 */
[----:B------:R-:W5:Y:S04]  /*21940*/  LD.E.128 R28, desc[UR50][R28.64] ;  /* 0x000000321c1c7980 */ /* 0x000f68000c101d00 */
[----:B------:R-:W5:Y:S04]  /*21950*/  LD.E.128 R32, desc[UR50][R32.64] ;  /* 0x0000003220207980 */ /* 0x000f68000c101d00 */
[----:B------:R-:W5:Y:S04]  /*21960*/  LD.E.128 R36, desc[UR50][R36.64] ;  /* 0x0000003224247980 */ /* 0x000f68000c101d00 */
[----:B------:R-:W5:Y:S04]  /*21970*/  LD.E.128 R40, desc[UR50][R40.64] ;  /* 0x0000003228287980 */ /* 0x000f68000c101d00 */
[----:B------:R-:W5:Y:S04]  /*21980*/  LD.E.128 R44, desc[UR50][R44.64] ;  /* 0x000000322c2c7980 */ /* 0x000f68000c101d00 */
[----:B0-----:R-:W5:Y:S04]  /*21990*/  LD.E.128 R48, desc[UR50][R48.64] ;  /* 0x0000003230307980 */ /* 0x001f68000c101d00 */
[----:B------:R-:W5:Y:S04]  /*219a0*/  LD.E.128 R52, desc[UR50][R54.64] ;  /* 0x0000003236347980 */ /* 0x000f68000c101d00 */
[----:B-1----:R-:W5:Y:S01]  /*219b0*/  LD.E.128 R56, desc[UR50][R56.64] ;  /* 0x0000003238387980 */ /* 0x002f62000c101d00 */
[----:B------:R-:W-:Y:S01]  /*219c0*/  VIADD R3, R66, 0x20 ;  /* 0x0000002042037836 */ /* 0x000fe20000000000 */
[----:B------:R-:W-:Y:S01]  /*219d0*/  IADD3 R21, R21, R65, RZ ;  /* 0x0000004115157210 */ /* 0x000fe20007ffe0ff */
[----:B------:R-:W-:Y:S01]  /*219e0*/  VIADD R0, R18, 0x33420 ;  /* 0x0003342012007836 */ /* 0x000fe20000000000 */
[----:B------:R-:W-:Y:S01]  /*219f0*/  @!PT LDS RZ, [RZ] ;  /* 0x00000000fffff984 */ /* 0x000fe20000000800 */
[----:B------:R-:W-:Y:S01]  /*21a00*/  @!PT LDS RZ, [RZ] ;  /* 0x00000000fffff984 */ /* 0x000fe20000000800 */
[----:B------:R-:W-:Y:S01]  /*21a10*/  @!PT LDS RZ, [RZ] ;  /* 0x00000000fffff984 */ /* 0x000fe20000000800 */
[----:B------:R-:W-:Y:S01]  /*21a20*/  @!PT LDS RZ, [RZ] ;  /* 0x00000000fffff984 */ /* 0x000fe20000000800 */
[----:B------:R0:W-:Y:S06]  /*21a30*/  MEMBAR.ALL.CTA ;  /* 0x0000000000007992 */ /* 0x0001ec0000008000 */
[----:B0-----:R-:W0:Y:S01]  /*21a40*/  FENCE.VIEW.ASYNC.S ;  /* 0x00000000000073c6 */ /* 0x001e220000000000 */
[----:B------:R-:W-:Y:S01]  /*21a50*/  LEA R64, P2, R20, UR4, 0x1 ;  /* 0x0000000414407c11 */ /* 0x000fe2000f8408ff */
[----:B------:R-:W-:Y:S01]  /*21a60*/  VIADD R60, R66, 0x40 ;  /* 0x00000040423c7836 */ /* 0x000fe20000000000 */
[-C--:B------:R-:W-:Y:S01]  /*21a70*/  ISETP.GE.AND P1, PT, R3, R67.reuse, PT ;  /* 0x000000430300720c */ /* 0x080fe20003f26270 */
[----:B------:R-:W-:Y:S01]  /*21a80*/  VIADD R68, R2, 0x40 ;  /* 0x0000004002447836 */ /* 0x000fe20000000000 */
[----:B------:R-:W-:Y:S01]  /*21a90*/  LEA.HI.X R3, R20, UR5, R21, 0x1, P2 ;  /* 0x0000000514037c11 */ /* 0x000fe200090f0c15 */
[----:B------:R-:W-:Y:S01]  /*21aa0*/  VIADD R70, R2, 0x80 ;  /* 0x0000008002467836 */ /* 0x000fe20000000000 */
[----:B------:R-:W-:Y:S01]  /*21ab0*/  ISETP.GE.AND P2, PT, R66, R67, PT ;  /* 0x000000434200720c */ /* 0x000fe20003f46270 */
[----:B0-----:R0:W1:Y:S01]  /*21ac0*/  SHFL.IDX PT, R65, R64, RZ, 0x181f ;  /* 0x00181fff40417589 */ /* 0x00106200000e0000 */
[----:B------:R-:W-:-:S02]  /*21ad0*/  PRMT R0, RZ, 0x654, R0 ;  /* 0x00000654ff007816 */ /* 0x000fc40000000000 */
[----:B------:R-:W-:Y:S01]  /*21ae0*/  ISETP.GE.AND P0, PT, R60, R67, PT ;  /* 0x000000433c00720c */ /* 0x000fe20003f06270 */
[----:B------:R0:W2:Y:S01]  /*21af0*/  SHFL.IDX PT, R63, R3, RZ, 0x181f ;  /* 0x00181fff033f7589 */ /* 0x0000a200000e0000 */
[----:B------:R-:W-:Y:S02]  /*21b00*/  SHF.R.S32.HI R72, RZ, 0x1f, R2 ;  /* 0x0000001fff487819 */ /* 0x000fe40000011402 */
[----:B------:R-:W-:Y:S02]  /*21b10*/  SHF.R.S32.HI R69, RZ, 0x1f, R68 ;  /* 0x0000001fff457819 */ /* 0x000fe40000011444 */
[----:B------:R-:W-:Y:S01]  /*21b20*/  SHF.R.S32.HI R71, RZ, 0x1f, R70 ;  /* 0x0000001fff477819 */ /* 0x000fe20000011446 */
[----:B------:R0:W-:Y:S02]  /*21b30*/  SYNCS.ARRIVE.TRANS64.RED.A1T0 RZ, [R0+URZ], RZ ;  /* 0x000000ff00ff79a7 */ /* 0x0001e4000810043f */
[----:B------:R-:W-:Y:S05]  /*21b40*/  @P2 BRA `(.L_x_611) ;  /* 0x0000000000342947 */ /* 0x000fea0003800000 */
[----:B------:R-:W-:Y:S02]  /*21b50*/  ULDC UR4, c[0x0][0xac8] ;  /* 0x0002b20000047ab9 */ /* 0x000fe40000000800 */
[----:B------:R-:W-:Y:S02]  /*21b60*/  ISETP.GE.AND P4, PT, R2, UR4, PT ;  /* 0x0000000402007c0c */ /* 0x000fe4000bf86270 */
[----:B------:R-:W-:Y:S02]  /*21b70*/  ISETP.GE.AND P3, PT, R68, UR4, PT ;  /* 0x0000000444007c0c */ /* 0x000fe4000bf66270 */
[----:B------:R-:W-:-:S09]  /*21b80*/  ISETP.GE.AND P2, PT, R70, UR4, PT ;  /* 0x0000000446007c0c */ /* 0x000fd2000bf46270 */
[----:B-1----:R-:W-:-:S04]  /*21b90*/  @!P4 LEA R20, P5, R2, R65, 0x1 ;  /* 0x000000410214c211 */ /* 0x002fc800078a08ff */
[----:B--2---:R-:W-:Y:S02]  /*21ba0*/  @!P4 LEA.HI.X R21, R2, R63, R72, 0x1, P5 ;  /* 0x0000003f0215c211 */ /* 0x004fe400028f0c48 */
[----:B------:R-:W-:-:S03]  /*21bb0*/  @!P3 LEA R60, P5, R68, R65, 0x1 ;  /* 0x00000041443cb211 */ /* 0x000fc600078a08ff */
[----:B-----5:R3:W-:Y:S01]  /*21bc0*/  @!P4 ST.E.128 desc[UR50][R20.64], R4 ;  /* 0x000000041400c985 */ /* 0x0207e2000c101d32 */
[----:B------:R-:W-:Y:S02]  /*21bd0*/  @!P3 LEA.HI.X R61, R68, R63, R69, 0x1, P5 ;  /* 0x0000003f443db211 */ /* 0x000fe400028f0c45 */
[----:B------:R-:W-:-:S03]  /*21be0*/  @!P2 LEA R62, P5, R70, R65, 0x1 ;  /* 0x00000041463ea211 */ /* 0x000fc600078a08ff */
[----:B------:R3:W-:Y:S01]  /*21bf0*/  @!P3 ST.E.128 desc[UR50][R60.64], R28 ;  /* 0x0000001c3c00b985 */ /* 0x0007e2000c101d32 */
[----:B------:R-:W-:-:S05]  /*21c00*/  @!P2 LEA.HI.X R63, R70, R63, R71, 0x1, P5 ;  /* 0x0000003f463fa211 */ /* 0x000fca00028f0c47 */
[----:B------:R3:W-:Y:S04]  /*21c10*/  @!P2 ST.E.128 desc[UR50][R62.64], R44 ;  /* 0x0000002c3e00a985 */ /* 0x0007e8000c101d32 */
.L_x_611:
[----:B------:R-:W-:Y:S05]  /*21c20*/  BSYNC B1 ;  /* 0x0000000000017941 */ /* 0x000fea0003800000 */
.L_x_610:
[----:B---3--:R3:W4:Y:S01]  /*21c30*/  SHFL.IDX PT, R21, R3, 0x1, 0x181f ;  /* 0x00381f0003157f89 */ /* 0x00872200000e0000 */
[----:B------:R-:W-:Y:S03]  /*21c40*/  BSSY B1, `(.L_x_612) ;  /* 0x0000010000017945 */ /* 0x000fe60003800000 */
[----:B-----5:R3:W0:Y:S01]  /*21c50*/  SHFL.IDX PT, R7, R64, 0x1, 0x181f ;  /* 0x00381f0040077f89 */ /* 0x02062200000e0000 */
[----:B------:R-:W-:Y:S05]  /*21c60*/  @P1 BRA `(.L_x_613) ;  /* 0x0000000000341947 */ /* 0x000fea0003800000 */
[----:B------:R-:W-:Y:S02]  /*21c70*/  ULDC UR4, c[0x0][0xac8] ;  /* 0x0002b20000047ab9 */ /* 0x000fe40000000800 */
[----:B------:R-:W-:Y:S02]  /*21c80*/  ISETP.GE.AND P3, PT, R2, UR4, PT ;  /* 0x0000000402007c0c */ /* 0x000fe4000bf66270 */
[----:B------:R-:W-:Y:S02]  /*21c90*/  ISETP.GE.AND P2, PT, R68, UR4, PT ;  /* 0x0000000444007c0c */ /* 0x000fe4000bf46270 */
[----:B------:R-:W-:-:S09]  /*21ca0*/  ISETP.GE.AND P1, PT, R70, UR4, PT ;  /* 0x0000000446007c0c */ /* 0x000fd2000bf26270 */
[-C--:B0-----:R-:W-:Y:S02]  /*21cb0*/  @!P3 LEA R4, P5, R2, R7.reuse, 0x1 ;  /* 0x000000070204b211 */ /* 0x081fe400078a08ff */
[----:B------:R-:W-:Y:S02]  /*21cc0*/  @!P2 LEA R6, P4, R68, R7, 0x1 ;  /* 0x000000074406a211 */ /* 0x000fe400078808ff */
[----:B----4-:R-:W-:Y:S02]  /*21cd0*/  @!P3 LEA.HI.X R5, R2, R21, R72, 0x1, P5 ;  /* 0x000000150205b211 */ /* 0x010fe400028f0c48 */
[----:B------:R-:W-:Y:S02]  /*21ce0*/  @!P1 LEA R20, P5, R70, R7, 0x1 ;  /* 0x0000000746149211 */ /* 0x000fe400078a08ff */
[-C--:B------:R-:W-:Y:S01]  /*21cf0*/  @!P2 LEA.HI.X R7, R68, R21.reuse, R69, 0x1, P4 ;  /* 0x000000154407a211 */ /* 0x080fe200020f0c45 */
[----:B------:R0:W-:Y:S01]  /*21d00*/  @!P3 ST.E.128 desc[UR50][R4.64], R8 ;  /* 0x000000080400b985 */ /* 0x0001e2000c101d32 */
[----:B------:R-:W-:-:S03]  /*21d10*/  @!P1 LEA.HI.X R21, R70, R21, R71, 0x1, P5 ;  /* 0x0000001546159211 */ /* 0x000fc600028f0c47 */
[----:B------:R0:W-:Y:S04]  /*21d20*/  @!P2 ST.E.128 desc[UR50][R6.64], R32 ;  /* 0x000000200600a985 */ /* 0x0001e8000c101d32 */
[----:B------:R0:W-:Y:S02]  /*21d30*/  @!P1 ST.E.128 desc[UR50][R20.64], R48 ;  /* 0x0000003014009985 */ /* 0x0001e4000c101d32 */
.L_x_613:
[----:B------:R-:W-:Y:S05]  /*21d40*/  BSYNC B1 ;  /* 0x0000000000017941 */ /* 0x000fea0003800000 */
.L_x_612:
[----:B0-----:R0:W0:Y:S01]  /*21d50*/  SHFL.IDX PT, R9, R3, 0x2, 0x181f ;  /* 0x00581f0003097f89 */ /* 0x00102200000e0000 */
[----:B------:R-:W-:Y:S03]  /*21d60*/  BSSY B1, `(.L_x_614) ;  /* 0x0000010000017945 */ /* 0x000fe60003800000 */
[----:B------:R0:W0:Y:S01]  /*21d70*/  SHFL.IDX PT, R5, R64, 0x2, 0x181f ;  /* 0x00581f0040057f89 */ /* 0x00002200000e0000 */
[----:B------:R-:W-:Y:S05]  /*21d80*/  @P0 BRA `(.L_x_615) ;  /* 0x0000000000340947 */ /* 0x000fea0003800000 */
[----:B------:R-:W-:Y:S02]  /*21d90*/  ULDC UR4, c[0x0][0xac8] ;  /* 0x0002b20000047ab9 */ /* 0x000fe40000000800 */
[----:B------:R-:W-:Y:S02]  /*21da0*/  ISETP.GE.AND P3, PT, R2, UR4, PT ;  /* 0x0000000402007c0c */ /* 0x000fe4000bf66270 */
[----:B------:R-:W-:Y:S02]  /*21db0*/  ISETP.GE.AND P4, PT, R68, UR4, PT ;  /* 0x0000000444007c0c */ /* 0x000fe4000bf86270 */
[----:B------:R-:W-:-:S09]  /*21dc0*/  ISETP.GE.AND P5, PT, R70, UR4, PT ;  /* 0x0000000446007c0c */ /* 0x000fd2000bfa6270 */
[-C--:B0-----:R-:W-:Y:S02]  /*21dd0*/  @!P3 LEA R4, P0, R2, R5.reuse, 0x1 ;  /* 0x000000050204b211 */ /* 0x081fe400078008ff */
[-C--:B------:R-:W-:Y:S02]  /*21de0*/  @!P4 LEA R6, P1, R68, R5.reuse, 0x1 ;  /* 0x000000054406c211 */ /* 0x080fe400078208ff */
[----:B------:R-:W-:Y:S02]  /*21df0*/  @!P5 LEA R8, P2, R70, R5, 0x1 ;  /* 0x000000054608d211 */ /* 0x000fe400078408ff */
[-C--:B------:R-:W-:Y:S02]  /*21e00*/  @!P3 LEA.HI.X R5, R2, R9.reuse, R72, 0x1, P0 ;  /* 0x000000090205b211 */ /* 0x080fe400000f0c48 */
[-C--:B------:R-:W-:Y:S02]  /*21e10*/  @!P4 LEA.HI.X R7, R68, R9.reuse, R69, 0x1, P1 ;  /* 0x000000094407c211 */ /* 0x080fe400008f0c45 */
[----:B------:R-:W-:Y:S01]  /*21e20*/  @!P5 LEA.HI.X R9, R70, R9, R71, 0x1, P2 ;  /* 0x000000094609d211 */ /* 0x000fe200010f0c47 */
[----:B------:R0:W-:Y:S04]  /*21e30*/  @!P3 ST.E.128 desc[UR50][R4.64], R12 ;  /* 0x0000000c0400b985 */ /* 0x0001e8000c101d32 */
[----:B------:R0:W-:Y:S04]  /*21e40*/  @!P4 ST.E.128 desc[UR50][R6.64], R36 ;  /* 0x000000240600c985 */ /* 0x0001e8000c101d32 */
[----:B------:R0:W-:Y:S02]  /*21e50*/  @!P5 ST.E.128 desc[UR50][R8.64], R52 ;  /* 0x000000340800d985 */ /* 0x0001e4000c101d32 */
.L_x_615:
[----:B------:R-:W-:Y:S05]  /*21e60*/  BSYNC B1 ;  /* 0x0000000000017941 */ /* 0x000fea0003800000 */
.L_x_614:
[----:B------:R-:W-:Y:S01]  /*21e70*/  VIADD R0, R66, 0x60 ;  /* 0x0000006042007836 */ /* 0x000fe20000000000 */
[----:B0--3--:R-:W0:Y:S04]  /*21e80*/  SHFL.IDX PT, R3, R3, 0x3, 0x181f ;  /* 0x00781f0003037f89 */ /* 0x009e2800000e0000 */
[----:B------:R-:W-:Y:S01]  /*21e90*/  ISETP.GE.AND P0, PT, R0, R67, PT ;  /* 0x000000430000720c */ /* 0x000fe20003f06270 */
[----:B------:R3:W0:-:S12]  /*21ea0*/  SHFL.IDX PT, R9, R64, 0x3, 0x181f ;  /* 0x00781f0040097f89 */ /* 0x00061800000e0000 */
[----:B---3--:R-:W-:Y:S05]  /*21eb0*/  @P0 BRA `(.L_x_616) ;  /* 0x0000000c00940947 */ /* 0x008fea0003800000 */
[----:B------:R-:W-:Y:S02]  /*21ec0*/  ULDC UR4, c[0x0][0xac8] ;  /* 0x0002b20000047ab9 */ /* 0x000fe40000000800 */
[----:B------:R-:W-:Y:S02]  /*21ed0*/  ISETP.GE.AND P2, PT, R2, UR4, PT ;  /* 0x0000000402007c0c */ /* 0x000fe4000bf46270 */
[----:B------:R-:W-:-:S11]  /*21ee0*/  ISETP.GE.AND P3, PT, R68, UR4, PT ;  /* 0x0000000444007c0c */ /* 0x000fd6000bf66270 */
[-C--:B0-----:R-:W-:Y:S02]  /*21ef0*/  @!P2 LEA R4, P0, R2, R9.reuse, 0x1 ;  /* 0x000000090204a211 */ /* 0x081fe400078008ff */
[----:B------:R-:W-:Y:S02]  /*21f00*/  @!P3 LEA R6, P1, R68, R9, 0x1 ;  /* 0x000000094406b211 */ /* 0x000fe400078208ff */
[-C--:B------:R-:W-:Y:S02]  /*21f10*/  @!P2 LEA.HI.X R5, R2, R3.reuse, R72, 0x1, P0 ;  /* 0x000000030205a211 */ /* 0x080fe400000f0c48 */
[----:B------:R-:W-:Y:S02]  /*21f20*/  @!P3 LEA.HI.X R7, R68, R3, R69, 0x1, P1 ;  /* 0x000000034407b211 */ /* 0x000fe400008f0c45 */
[----:B------:R-:W-:Y:S01]  /*21f30*/  ISETP.GE.AND P0, PT, R70, UR4, PT ;  /* 0x0000000446007c0c */ /* 0x000fe2000bf06270 */
[----:B------:R3:W-:Y:S04]  /*21f40*/  @!P2 ST.E.128 desc[UR50][R4.64], R24 ;  /* 0x000000180400a985 */ /* 0x0007e8000c101d32 */
[----:B------:R3:W-:Y:S08]  /*21f50*/  @!P3 ST.E.128 desc[UR50][R6.64], R40 ;  /* 0x000000280600b985 */ /* 0x0007f0000c101d32 */
[----:B------:R-:W-:Y:S05]  /*21f60*/  @P0 BRA `(.L_x_616) ;  /* 0x0000000c00680947 */ /* 0x000fea0003800000 */
[----:B------:R-:W-:-:S04]  /*21f70*/  LEA R2, P0, R70, R9, 0x1 ;  /* 0x0000000946027211 */ /* 0x000fc800078008ff */
[----:B------:R-:W-:-:S05]  /*21f80*/  LEA.HI.X R3, R70, R3, R71, 0x1, P0 ;  /* 0x0000000346037211 */ /* 0x000fca00000f0c47 */
[----:B------:R0:W-:Y:S01]  /*21f90*/  ST.E.128 desc[UR50][R2.64], R56 ;  /* 0x0000003802007985 */ /* 0x0001e2000c101d32 */
[----:B------:R-:W-:Y:S05]  /*21fa0*/  BRA `(.L_x_616) ;  /* 0x0000000c00587947 */ /* 0x000fea0003800000 */
.L_x_607:
[----:B------:R-:W2:Y:S01]  /*21fb0*/  LDL R11, [R1+0x48] ;  /* 0x00004800010b7983 */ /* 0x000ea20000100800 */
[----:B------:R-:W-:-:S03]  /*21fc0*/  ULDC.64 UR4, c[0x0][0xc00] ;  /* 0x0003000000047ab9 */ /* 0x000fc60000000a00 */
[----:B------:R-:W3:Y:S01]  /*21fd0*/  LDL R9, [R1+0x50] ;  /* 0x0000500001097983 */ /* 0x000ee20000100800 */
[----:B------:R-:W-:Y:S01]  /*21fe0*/  ISETP.NE.U32.AND P0, PT, RZ, UR4, PT ;  /* 0x00000004ff007c0c */ /* 0x000fe2000bf05070 */
[----:B------:R-:W-:Y:S01]  /*21ff0*/  IMAD.MOV.U32 R0, RZ, RZ, RZ ;  /* 0x000000ffff007224 */ /* 0x000fe200078e00ff */
[----:B------:R-:W4:Y:S02]  /*22000*/  LDC R25, c[0x0][0xbe8] ;  /* 0x0002fa00ff197b82 */ /* 0x000f240000000800 */
[----:B------:R-:W-:Y:S02]  /*22010*/  ISETP.NE.AND.EX P0, PT, RZ, UR5, PT, P0 ;  /* 0x00000005ff007c0c */ /* 0x000fe4000bf05300 */
[C---:B--2---:R-:W-:Y:S02]  /*22020*/  SHF.L.U32 R4, R11.reuse, 0x2, RZ ;  /* 0x000000020b047819 */ /* 0x044fe400000006ff */
[----:B---3--:R-:W-:Y:S02]  /*22030*/  SHF.L.U64.HI R5, R11, 0x2, R9 ;  /* 0x000000020b057819 */ /* 0x008fe40000010209 */
[----:B------:R-:W-:-:S04]  /*22040*/  IADD3 R2, P1, R4, UR4, RZ ;  /* 0x0000000404027c10 */ /* 0x000fc8000ff3e0ff */
[----:B------:R-:W-:Y:S01]  /*22050*/  IADD3.X R3, R5, UR5, RZ, P1, !PT ;  /* 0x0000000505037c10 */ /* 0x000fe20008ffe4ff */
[----:B------:R-:W-:Y:S02]  /*22060*/  ULDC.64 UR4, c[0x0][0xc08] ;  /* 0x0003020000047ab9 */ /* 0x000fe40000000a00 */
[----:B------:R-:W-:Y:S02]  /*22070*/  ISETP.NE.U32.AND P1, PT, RZ, UR4, PT ;  /* 0x00000004ff007c0c */ /* 0x000fe4000bf25070 */
[----:B------:R2:W5:Y:S02]  /*22080*/  @P0 LDG.E R0, desc[UR50][R2.64] ;  /* 0x0000003202000981 */ /* 0x000564000c1e1900 */
[----:B------:R-:W-:-:S13]  /*22090*/  ISETP.NE.AND.EX P1, PT, RZ, UR5, PT, P1 ;  /* 0x00000005ff007c0c */ /* 0x000fda000bf25310 */
[----:B------:R-:W-:Y:S01]  /*220a0*/  @P1 IADD3 R4, P2, R4, UR4, RZ ;  /* 0x0000000404041c10 */ /* 0x000fe2000ff5e0ff */
[----:B------:R-:W-:Y:S02]  /*220b0*/  ULDC UR4, c[0x0][0xa88] ;  /* 0x0002a20000047ab9 */ /* 0x000fe40000000800 */
[----:B------:R-:W-:Y:S01]  /*220c0*/  IMAD.U32 R6, RZ, RZ, UR4 ;  /* 0x00000004ff067e24 */ /* 0x000fe2000f8e00ff */
[----:B------:R-:W-:-:S05]  /*220d0*/  @P1 IADD3.X R5, R5, UR5, RZ, P2, !PT ;  /* 0x0000000505051c10 */ /* 0x000fca00097fe4ff */
[----:B------:R2:W5:Y:S01]  /*220e0*/  @P1 LDG.E R6, desc[UR50][R4.64] ;  /* 0x0000003204061981 */ /* 0x000562000c1e1900 */
[----:B----4-:R-:W-:Y:S01]  /*220f0*/  ISETP.NE.AND P2, PT, R25, 0x1, PT ;  /* 0x000000011900780c */ /* 0x010fe20003f45270 */
[----:B------:R-:W3:-:S12]  /*22100*/  S2R R8, SR_TID.X ;  /* 0x0000000000087919 */ /* 0x000ed80000002100 */
[----:B------:R-:W4:Y:S01]  /*22110*/  @P2 LDC R27, c[0x0][0xbec] ;  /* 0x0002fb00ff1b2b82 */ /* 0x000f220000000800 */
[----:B---3--:R-:W-:-:S05]  /*22120*/  VIADD R14, R8, 0xffffff80 ;  /* 0xffffff80080e7836 */ /* 0x008fca0000000000 */
[----:B------:R-:W-:Y:S02]  /*22130*/  ISETP.GE.AND P3, PT, R14, 0x80, PT ;  /* 0x000000800e00780c */ /* 0x000fe40003f66270 */
[----:B------:R-:W-:Y:S01]  /*22140*/  SHF.R.S32.HI R7, RZ, 0x1f, R14 ;  /* 0x0000001fff077819 */ /* 0x000fe2000001140e */
[----:B--2---:R-:W-:Y:S10]  /*22150*/  @P1 BRA `(.L_x_617) ;  /* 0x0000000000101947 */ /* 0x004ff40003800000 */
[----:B------:R-:W-:Y:S05]  /*22160*/  @!P0 BRA `(.L_x_617) ;  /* 0x00000000000c8947 */ /* 0x000fea0003800000 */
[----:B------:R-:W2:Y:S04]  /*22170*/  LDG.E R5, desc[UR50][R2.64] ;  /* 0x0000003202057981 */ /* 0x000ea8000c1e1900 */
[----:B-----5:R-:W2:Y:S02]  /*22180*/  LDG.E R6, desc[UR50][R2.64+0x4] ;  /* 0x0000043202067981 */ /* 0x020ea4000c1e1900 */
[----:B--2---:R-:W-:-:S07]  /*22190*/  IMAD.IADD R6, R6, 0x1, -R5 ;  /* 0x0000000106067824 */ /* 0x004fce00078e0a05 */
.L_x_617:
[----:B------:R-:W2:Y:S04]  /*221a0*/  LDL R26, [R1+0x4c] ;  /* 0x00004c00011a7983 */ /* 0x000ea80000100800 */
[----:B------:R3:W5:Y:S01]  /*221b0*/  LDL R24, [R1+0x54] ;  /* 0x0000540001187983 */ /* 0x0007620000100800 */
[----:B------:R-:W-:Y:S01]  /*221c0*/  LEA.HI R20, R7, R14, RZ, 0x3 ;  /* 0x0000000e07147211 */ /* 0x000fe200078f18ff */
[----:B------:R-:W-:Y:S01]  /*221d0*/  BSSY B1, `(.L_x_618) ;  /* 0x000002e000017945 */ /* 0x000fe20003800000 */
[----:B------:R-:W-:Y:S02]  /*221e0*/  SEL R13, R11, RZ, !P0 ;  /* 0x000000ff0b0d7207 */ /* 0x000fe40004000000 */
[----:B------:R-:W-:Y:S02]  /*221f0*/  SEL R12, R9, RZ, !P0 ;  /* 0x000000ff090c7207 */ /* 0x000fe40004000000 */
[----:B------:R-:W-:-:S02]  /*22200*/  LOP3.LUT R29, R20, 0xfffffff8, RZ, 0xc0, !PT ;  /* 0xfffffff8141d7812 */ /* 0x000fc400078ec0ff */
[----:B-----5:R-:W-:Y:S02]  /*22210*/  SHF.R.S32.HI R11, RZ, 0x1f, R0 ;  /* 0x0000001fff0b7819 */ /* 0x020fe40000011400 */
[----:B--2---:R-:W-:Y:S01]  /*22220*/  SHF.R.S32.HI R10, RZ, 0x1f, R26 ;  /* 0x0000001fff0a7819 */ /* 0x004fe2000001141a */
[----:B---3--:R-:W-:Y:S06]  /*22230*/  @P3 BRA `(.L_x_619) ;  /* 0x00000000009c3947 */ /* 0x008fec0003800000 */
[----:B------:R-:W2:Y:S01]  /*22240*/  LDC R9, c[0x0][0xbe8] ;  /* 0x0002fa00ff097b82 */ /* 0x000ea20000000800 */
[----:B------:R-:W-:-:S05]  /*22250*/  LEA R2, R24, R8, 0x7 ;  /* 0x0000000818027211 */ /* 0x000fca00078e38ff */
[----:B------:R-:W-:Y:S02]  /*22260*/  VIADD R8, R2, 0xffffff80 ;  /* 0xffffff8002087836 */ /* 0x000fe40000000000 */
[----:B--2---:R-:W-:-:S05]  /*22270*/  IMAD R3, R6, R9, RZ ;  /* 0x0000000906037224 */ /* 0x004fca00078e02ff */
[----:B------:R-:W-:-:S13]  /*22280*/  ISETP.GE.AND P0, PT, R8, R3, PT ;  /* 0x000000030800720c */ /* 0x000fda0003f06270 */
[----:B------:R-:W-:Y:S05]  /*22290*/  @P0 BRA `(.L_x_619) ;  /* 0x0000000000840947 */ /* 0x000fea0003800000 */
[----:B------:R-:W-:Y:S01]  /*222a0*/  ISETP.NE.AND P0, PT, R9, 0x1, PT ;  /* 0x000000010900780c */ /* 0x000fe20003f05270 */
[----:B------:R-:W-:Y:S01]  /*222b0*/  ULDC.64 UR4, c[0x0][0xb90] ;  /* 0x0002e40000047ab9 */ /* 0x000fe20000000a00 */
[----:B------:R-:W-:Y:S02]  /*222c0*/  IMAD.MOV.U32 R2, RZ, RZ, R0 ;  /* 0x000000ffff027224 */ /* 0x000fe400078e0000 */
[----:B------:R-:W-:Y:S02]  /*222d0*/  IMAD R7, R10, UR4, RZ ;  /* 0x000000040a077c24 */ /* 0x000fe4000f8e02ff */
[----:B------:R-:W-:Y:S02]  /*222e0*/  IMAD.MOV.U32 R3, RZ, RZ, R11 ;  /* 0x000000ffff037224 */ /* 0x000fe400078e000b */
[----:B------:R-:W-:Y:S02]  /*222f0*/  IMAD.MOV.U32 R5, RZ, RZ, R8 ;  /* 0x000000ffff057224 */ /* 0x000fe400078e0008 */
[----:B------:R-:W-:-:S03]  /*22300*/  IMAD.WIDE.U32 R2, R26, UR4, R2 ;  /* 0x000000041a027c25 */ /* 0x000fc6000f8e0002 */
[----:B------:R-:W2:Y:S01]  /*22310*/  @P0 LDC R15, c[0x0][0xbec] ;  /* 0x0002fb00ff0f0b82 */ /* 0x000ea20000000800 */
[----:B------:R-:W-:Y:S01]  /*22320*/  IMAD R7, R26, UR5, R7 ;  /* 0x000000051a077c24 */ /* 0x000fe2000f8e0207 */
[----:B------:R-:W-:-:S04]  /*22330*/  ULDC.64 UR4, c[0x0][0xb98] ;  /* 0x0002e60000047ab9 */ /* 0x000fc80000000a00 */
[----:B------:R-:W-:Y:S02]  /*22340*/  IADD3 R3, R3, R7, RZ ;  /* 0x0000000703037210 */ /* 0x000fe40007ffe0ff */
[----:B------:R-:W3:Y:S01]  /*22350*/  @P0 LDC R21, c[0x0][0xbf0] ;  /* 0x0002fc00ff150b82 */ /* 0x000ee20000000800 */
[----:B------:R-:W-:-:S04]  /*22360*/  IMAD.WIDE.U32 R2, R13, UR4, R2 ;  /* 0x000000040d027c25 */ /* 0x000fc8000f8e0002 */
[----:B--2---:R-:W-:-:S05]  /*22370*/  @P0 IMAD.HI.U32 R4, R8, R15, RZ ;  /* 0x0000000f08040227 */ /* 0x004fca00078e00ff */
[----:B---3--:R-:W-:Y:S01]  /*22380*/  @P0 SHF.R.U32.HI R5, RZ, R21, R4 ;  /* 0x00000015ff050219 */ /* 0x008fe20000011604 */
[----:B------:R-:W-:-:S03]  /*22390*/  IMAD R4, R12, UR4, RZ ;  /* 0x000000040c047c24 */ /* 0x000fc6000f8e02ff */
[----:B------:R-:W-:Y:S01]  /*223a0*/  IADD3 R2, P0, R5, R2, RZ ;  /* 0x0000000205027210 */ /* 0x000fe20007f1e0ff */
[----:B------:R-:W-:-:S04]  /*223b0*/  IMAD.MOV R7, RZ, RZ, -R5 ;  /* 0x000000ffff077224 */ /* 0x000fc800078e0a05 */
[----:B------:R-:W-:Y:S01]  /*223c0*/  IMAD R7, R9, R7, R8 ;  /* 0x0000000709077224 */ /* 0x000fe200078e0208 */
[----:B------:R-:W-:Y:S01]  /*223d0*/  SHF.R.S32.HI R9, RZ, 0x1f, R5 ;  /* 0x0000001fff097819 */ /* 0x000fe20000011405 */
[----:B------:R-:W-:Y:S01]  /*223e0*/  IMAD R8, R13, UR5, R4 ;  /* 0x000000050d087c24 */ /* 0x000fe2000f8e0204 */
[----:B------:R-:W-:Y:S02]  /*223f0*/  ULDC.64 UR4, c[0x0][0xb88] ;  /* 0x0002e20000047ab9 */ /* 0x000fe40000000a00 */
[----:B------:R-:W-:Y:S02]  /*22400*/  SHF.R.S32.HI R4, RZ, 0x1f, R7 ;  /* 0x0000001fff047819 */ /* 0x000fe40000011407 */
[----:B------:R-:W-:-:S03]  /*22410*/  IADD3.X R3, R9, R3, R8, P0, !PT ;  /* 0x0000000309037210 */ /* 0x000fc600007fe408 */
[----:B------:R-:W-:Y:S02]  /*22420*/  IMAD R4, R4, UR4, RZ ;  /* 0x0000000404047c24 */ /* 0x000fe4000f8e02ff */
[----:B------:R-:W-:-:S04]  /*22430*/  IMAD.WIDE.U32 R2, R7, UR4, R2 ;  /* 0x0000000407027c25 */ /* 0x000fc8000f8e0002 */
[----:B------:R-:W-:Y:S01]  /*22440*/  IMAD R5, R7, UR5, R4 ;  /* 0x0000000507057c24 */ /* 0x000fe2000f8e0204 */
[----:B------:R-:W-:Y:S02]  /*22450*/  ULDC.64 UR4, c[0x0][0xb50] ;  /* 0x0002d40000047ab9 */ /* 0x000fe40000000a00 */
[----:B------:R-:W-:Y:S01]  /*22460*/  LEA R4, P0, R2, UR4, 0x2 ;  /* 0x0000000402047c11 */ /* 0x000fe2000f8010ff */
[----:B------:R-:W-:-:S05]  /*22470*/  IMAD.IADD R3, R3, 0x1, R5 ;  /* 0x0000000103037824 */ /* 0x000fca00078e0205 */
[----:B------:R-:W-:Y:S01]  /*22480*/  LEA.HI.X R5, R2, UR5, R3, 0x2, P0 ;  /* 0x0000000502057c11 */ /* 0x000fe200080f1403 */
[----:B------:R-:W-:-:S05]  /*22490*/  IMAD.MOV.U32 R3, RZ, RZ, -0x800000 ;  /* 0xff800000ff037424 */ /* 0x000fca00078e00ff */
[----:B------:R2:W-:Y:S02]  /*224a0*/  STG.E desc[UR50][R4.64], R3 ;  /* 0x0000000304007986 */ /* 0x0005e4000c101932 */
.L_x_619:
[----:B------:R-:W-:Y:S05]  /*224b0*/  BSYNC B1 ;  /* 0x0000000000017941 */ /* 0x000fea0003800000 */
.L_x_618:
[----:B------:R-:W3:Y:S01]  /*224c0*/  @P2 LDC R9, c[0x0][0xbf0] ;  /* 0x0002fc00ff092b82 */ /* 0x000ee20000000800 */
[----:B------:R-:W-:Y:S01]  /*224d0*/  ULDC.64 UR4, c[0x0][0xaa0] ;  /* 0x0002a80000047ab9 */ /* 0x000fe20000000a00 */
[----:B------:R-:W-:Y:S01]  /*224e0*/  IMAD.IADD R29, R14, 0x1, -R29 ;  /* 0x000000010e1d7824 */ /* 0x000fe200078e0a1d */
[----:B------:R-:W-:Y:S01]  /*224f0*/  SHF.R.S32.HI R20, RZ, 0x3, R20 ;  /* 0x00000003ff147819 */ /* 0x000fe20000011414 */
[----:B--2---:R-:W-:-:S03]  /*22500*/  IMAD R3, R11, UR4, RZ ;  /* 0x000000040b037c24 */ /* 0x004fc6000f8e02ff */
[----:B------:R-:W-:Y:S01]  /*22510*/  LEA R4, R29, R20, 0x5 ;  /* 0x000000141d047211 */ /* 0x000fe200078e28ff */
[C---:B------:R-:W-:Y:S02]  /*22520*/  IMAD R5, R0.reuse, UR5, R3 ;  /* 0x0000000500057c24 */ /* 0x040fe4000f8e0203 */
[----:B------:R-:W-:Y:S01]  /*22530*/  IMAD.WIDE.U32 R2, R0, UR4, RZ ;  /* 0x0000000400027c25 */ /* 0x000fe2000f8e00ff */
[----:B------:R-:W-:-:S03]  /*22540*/  ULDC.64 UR4, c[0x0][0xae8] ;  /* 0x0002ba0000047ab9 */ /* 0x000fc60000000a00 */
[----:B------:R-:W-:Y:S02]  /*22550*/  IMAD R0, R10, UR4, RZ ;  /* 0x000000040a007c24 */ /* 0x000fe4000f8e02ff */
[----:B------:R-:W-:Y:S02]  /*22560*/  IMAD R8, R24, 0x80, R4 ;  /* 0x0000008018087824 */ /* 0x000fe400078e0204 */
[----:B------:R-:W-:Y:S02]  /*22570*/  IMAD R7, R26, UR5, R0 ;  /* 0x000000051a077c24 */ /* 0x000fe4000f8e0200 */
[----:B------:R-:W-:Y:S02]  /*22580*/  IMAD.IADD R3, R3, 0x1, R5 ;  /* 0x0000000103037824 */ /* 0x000fe400078e0205 */
[----:B----4-:R-:W-:-:S04]  /*22590*/  @P2 IMAD.HI.U32 R0, R8, R27, RZ ;  /* 0x0000001b08002227 */ /* 0x010fc800078e00ff */
[----:B------:R-:W-:Y:S01]  /*225a0*/  IMAD.WIDE.U32 R2, R26, UR4, R2 ;  /* 0x000000041a027c25 */ /* 0x000fe2000f8e0002 */
[----:B------:R-:W-:-:S03]  /*225b0*/  ULDC.64 UR4, c[0x0][0xaf0] ;  /* 0x0002bc0000047ab9 */ /* 0x000fc60000000a00 */
[----:B------:R-:W-:Y:S01]  /*225c0*/  IMAD.MOV.U32 R5, RZ, RZ, R8 ;  /* 0x000000ffff057224 */ /* 0x000fe200078e0008 */
[----:B---3--:R-:W-:Y:S01]  /*225d0*/  @P2 SHF.R.U32.HI R5, RZ, R9, R0 ;  /* 0x00000009ff052219 */ /* 0x008fe20000011600 */
[----:B------:R-:W-:Y:S02]  /*225e0*/  IMAD.IADD R3, R3, 0x1, R7 ;  /* 0x0000000103037824 */ /* 0x000fe400078e0207 */
[----:B------:R-:W-:Y:S01]  /*225f0*/  IMAD R4, R12, UR4, RZ ;  /* 0x000000040c047c24 */ /* 0x000fe2000f8e02ff */
[----:B------:R-:W-:Y:S01]  /*22600*/  IADD3 R7, -R5, RZ, RZ ;  /* 0x000000ff05077210 */ /* 0x000fe20007ffe1ff */
[----:B------:R-:W-:Y:S01]  /*22610*/  IMAD.WIDE.U32 R2, R13, UR4, R2 ;  /* 0x000000040d027c25 */ /* 0x000fe2000f8e0002 */
[----:B------:R-:W-:-:S03]  /*22620*/  SHF.R.S32.HI R0, RZ, 0x1f, R5 ;  /* 0x0000001fff007819 */ /* 0x000fc60000011405 */
[----:B------:R-:W-:Y:S01]  /*22630*/  IMAD R9, R13, UR5, R4 ;  /* 0x000000050d097c24 */ /* 0x000fe2000f8e0204 */
[----:B------:R-:W-:Y:S01]  /*22640*/  ULDC.64 UR4, c[0x0][0xae0] ;  /* 0x0002b80000047ab9 */ /* 0x000fe20000000a00 */
[----:B------:R-:W-:Y:S02]  /*22650*/  IMAD R7, R25, R7, R8 ;  /* 0x0000000719077224 */ /* 0x000fe400078e0208 */
[----:B------:R-:W-:Y:S02]  /*22660*/  IMAD R4, R0, UR4, RZ ;  /* 0x0000000400047c24 */ /* 0x000fe4000f8e02ff */
[----:B------:R-:W-:Y:S01]  /*22670*/  IMAD.IADD R3, R3, 0x1, R9 ;  /* 0x0000000103037824 */ /* 0x000fe200078e0209 */
[----:B------:R-:W-:Y:S01]  /*22680*/  SHF.R.S32.HI R0, RZ, 0x1f, R7 ;  /* 0x0000001fff007819 */ /* 0x000fe20000011407 */
[C---:B------:R-:W-:Y:S02]  /*22690*/  IMAD R9, R5.reuse, UR5, R4 ;  /* 0x0000000505097c24 */ /* 0x040fe4000f8e0204 */
[----:B------:R-:W-:Y:S01]  /*226a0*/  IMAD.WIDE.U32 R2, R5, UR4, R2 ;  /* 0x0000000405027c25 */ /* 0x000fe2000f8e0002 */
[----:B------:R-:W-:-:S03]  /*226b0*/  ULDC.64 UR4, c[0x0][0xad8] ;  /* 0x0002b60000047ab9 */ /* 0x000fc60000000a00 */
[----:B------:R-:W-:Y:S02]  /*226c0*/  IMAD R0, R0, UR4, RZ ;  /* 0x0000000400007c24 */ /* 0x000fe4000f8e02ff */
[----:B------:R-:W-:Y:S02]  /*226d0*/  IMAD.IADD R3, R3, 0x1, R9 ;  /* 0x0000000103037824 */ /* 0x000fe400078e0209 */
[C---:B------:R-:W-:Y:S02]  /*226e0*/  IMAD R9, R7.reuse, UR5, R0 ;  /* 0x0000000507097c24 */ /* 0x040fe4000f8e0200 */
[----:B------:R-:W-:Y:S01]  /*226f0*/  IMAD.WIDE.U32 R4, R7, UR4, R2 ;  /* 0x0000000407047c25 */ /* 0x000fe2000f8e0002 */
[----:B------:R-:W-:-:S03]  /*22700*/  ULDC.64 UR4, c[0x0][0xa80] ;  /* 0x0002a00000047ab9 */ /* 0x000fc60000000a00 */
[----:B------:R-:W-:Y:S01]  /*22710*/  IMAD.SHL.U32 R29, R29, 0x8, RZ ;  /* 0x000000081d1d7824 */ /* 0x000fe200078e00ff */
[C---:B------:R-:W-:Y:S01]  /*22720*/  LEA R2, P0, R4.reuse, UR4, 0x1 ;  /* 0x0000000404027c11 */ /* 0x040fe2000f8008ff */
[----:B------:R-:W-:Y:S01]  /*22730*/  IMAD.IADD R3, R5, 0x1, R9 ;  /* 0x0000000105037824 */ /* 0x000fe200078e0209 */
[----:B------:R-:W-:Y:S01]  /*22740*/  UMOV UR4, 0xffffffff ;  /* 0xffffffff00047882 */ /* 0x000fe20000000000 */
[C---:B------:R-:W-:Y:S01]  /*22750*/  VIADD R9, R29.reuse, 0x80 ;  /* 0x000000801d097836 */ /* 0x040fe20000000000 */
[----:B------:R-:W-:Y:S02]  /*22760*/  IADD3 R5, R29, 0x40, RZ ;  /* 0x000000401d057810 */ /* 0x000fe40007ffe0ff */
[----:B------:R-:W-:Y:S02]  /*22770*/  LEA.HI.X R3, R4, UR5, R3, 0x1, P0 ;  /* 0x0000000504037c11 */ /* 0x000fe400080f0c03 */
[----:B------:R-:W-:Y:S02]  /*22780*/  SHF.R.S32.HI R10, RZ, 0x1f, R29 ;  /* 0x0000001fff0a7819 */ /* 0x000fe4000001141d */
[----:B------:R-:W-:-:S02]  /*22790*/  SHF.R.S32.HI R7, RZ, 0x1f, R5 ;  /* 0x0000001fff077819 */ /* 0x000fc40000011405 */
[----:B------:R-:W-:Y:S01]  /*227a0*/  SHF.R.S32.HI R8, RZ, 0x1f, R9 ;  /* 0x0000001fff087819 */ /* 0x000fe20000011409 */
[----:B------:R-:W-:Y:S06]  /*227b0*/  BRA.DIV UR4, `(.L_x_620) ;  /* 0x000000aa04b07947 */ /* 0x000fec000b800000 */
[----:B------:R2:W3:Y:S04]  /*227c0*/  SHFL.IDX PT, R0, R3, RZ, 0x181f ;  /* 0x00181fff03007589 */ /* 0x0004e800000e0000 */
[----:B------:R2:W4:Y:S02]  /*227d0*/  SHFL.IDX PT, R14, R2, RZ, 0x181f ;  /* 0x00181fff020e7589 */ /* 0x00052400000e0000 */
.L_x_871:
[----:B------:R-:W-:Y:S01]  /*227e0*/  IMAD R25, R6, R25, RZ ;  /* 0x0000001906197224 */ /* 0x000fe200078e02ff */
[----:B------:R-:W-:Y:S01]  /*227f0*/  BSSY B1, `(.L_x_621) ;  /* 0x0000011000017945 */ /* 0x000fe20003800000 */
[----:B------:R-:W-:-:S05]  /*22800*/  IMAD R6, R24, 0x80, R20 ;  /* 0x0000008018067824 */ /* 0x000fca00078e0214 */
[----:B------:R-:W-:-:S13]  /*22810*/  ISETP.GE.AND P0, PT, R6, R25, PT ;  /* 0x000000190600720c */ /* 0x000fda0003f06270 */
[----:B------:R-:W-:Y:S05]  /*22820*/  @P0 BRA `(.L_x_622) ;  /* 0x0000000000340947 */ /* 0x000fea0003800000 */
[----:B------:R-:W-:Y:S02]  /*22830*/  ULDC UR4, c[0x0][0xac8] ;  /* 0x0002b20000047ab9 */ /* 0x000fe40000000800 */
[----:B------:R-:W-:Y:S02]  /*22840*/  ISETP.GE.AND P3, PT, R29, UR4, PT ;  /* 0x000000041d007c0c */ /* 0x000fe4000bf66270 */
[----:B------:R-:W-:Y:S02]  /*22850*/  ISETP.GE.AND P4, PT, R5, UR4, PT ;  /* 0x0000000405007c0c */ /* 0x000fe4000bf86270 */
[----:B------:R-:W-:-:S09]  /*22860*/  ISETP.GE.AND P5, PT, R9, UR4, PT ;  /* 0x0000000409007c0c */ /* 0x000fd2000bfa6270 */
[-C--:B----4-:R-:W-:Y:S02]  /*22870*/  @!P3 LEA R12, P0, R29, R14.reuse, 0x1 ;  /* 0x0000000e1d0cb211 */ /* 0x090fe400078008ff */
[-C--:B------:R-:W-:Y:S02]  /*22880*/  @!P4 LEA R20, P1, R5, R14.reuse, 0x1 ;  /* 0x0000000e0514c211 */ /* 0x080fe400078208ff */
[----:B------:R-:W-:Y:S02]  /*22890*/  @!P5 LEA R14, P2, R9, R14, 0x1 ;  /* 0x0000000e090ed211 */ /* 0x000fe400078408ff */
[-C--:B---3--:R-:W-:Y:S02]  /*228a0*/  @!P3 LEA.HI.X R13, R29, R0.reuse, R10, 0x1, P0 ;  /* 0x000000001d0db211 */ /* 0x088fe400000f0c0a */
[-C--:B------:R-:W-:Y:S02]  /*228b0*/  @!P4 LEA.HI.X R21, R5, R0.reuse, R7, 0x1, P1 ;  /* 0x000000000515c211 */ /* 0x080fe400008f0c07 */
[----:B------:R-:W-:Y:S01]  /*228c0*/  @!P5 LEA.HI.X R15, R9, R0, R8, 0x1, P2 ;  /* 0x00000000090fd211 */ /* 0x000fe200010f0c08 */
[----:B------:R3:W-:Y:S04]  /*228d0*/  @!P3 ST.E.128 desc[UR50][R12.64], RZ ;  /* 0x000000ff0c00b985 */ /* 0x0007e8000c101d32 */
[----:B------:R3:W-:Y:S04]  /*228e0*/  @!P4 ST.E.128 desc[UR50][R20.64], RZ ;  /* 0x000000ff1400c985 */ /* 0x0007e8000c101d32 */
[----:B------:R3:W-:Y:S02]  /*228f0*/  @!P5 ST.E.128 desc[UR50][R14.64], RZ ;  /* 0x000000ff0e00d985 */ /* 0x0007e4000c101d32 */
.L_x_622:
[----:B------:R-:W-:Y:S05]  /*22900*/  BSYNC B1 ;  /* 0x0000000000017941 */ /* 0x000fea0003800000 */
.L_x_621:
[----:B------:R-:W-:-:S03]  /*22910*/  UMOV UR4, 0xffffffff ;  /* 0xffffffff00047882 */ /* 0x000fc60000000000 */
[----:B------:R-:W-:Y:S05]  /*22920*/  BRA.DIV UR4, `(.L_x_623) ;  /* 0x000000aa04887947 */ /* 0x000fea000b800000 */
[----:B---3--:R3:W0:Y:S04]  /*22930*/  SHFL.IDX PT, R0, R3, 0x1, 0x181f ;  /* 0x00381f0003007f89 */ /* 0x00862800000e0000 */
[----:B----4-:R3:W4:Y:S02]  /*22940*/  SHFL.IDX PT, R14, R2, 0x1, 0x181f ;  /* 0x00381f00020e7f89 */ /* 0x01072400000e0000 */
.L_x_875:
[----:B------:R-:W-:Y:S01]  /*22950*/  VIADD R4, R6, 0x20 ;  /* 0x0000002006047836 */ /* 0x000fe20000000000 */
[----:B------:R-:W-:Y:S04]  /*22960*/  BSSY B1, `(.L_x_624) ;  /* 0x0000010000017945 */ /* 0x000fe80003800000 */
        /* <DEDUP_REMOVED lines=9> */
[-C--:B0-----:R-:W-:Y:S02]  /*22a00*/  @!P3 LEA.HI.X R13, R29, R0.reuse, R10, 0x1, P0 ;  /* 0x000000001d0db211 */ /* 0x081fe400000f0c0a */
[-C--:B------:R-:W-:Y:S02]  /*22a10*/  @!P4 LEA.HI.X R21, R5, R0.reuse, R7, 0x1, P1 ;  /* 0x000000000515c211 */ /* 0x080fe400008f0c07 */
[----:B------:R-:W-:Y:S01]  /*22a20*/  @!P5 LEA.HI.X R15, R9, R0, R8, 0x1, P2 ;  /* 0x00000000090fd211 */ /* 0x000fe200010f0c08 */
[----:B------:R0:W-:Y:S04]  /*22a30*/  @!P3 ST.E.128 desc[UR50][R12.64], RZ ;  /* 0x000000ff0c00b985 */ /* 0x0001e8000c101d32 */
[----:B------:R0:W-:Y:S04]  /*22a40*/  @!P4 ST.E.128 desc[UR50][R20.64], RZ ;  /* 0x000000ff1400c985 */ /* 0x0001e8000c101d32 */
[----:B------:R0:W-:Y:S02]  /*22a50*/  @!P5 ST.E.128 desc[UR50][R14.64], RZ ;  /* 0x000000ff0e00d985 */ /* 0x0001e4000c101d32 */
.L_x_625:
[----:B------:R-:W-:Y:S05]  /*22a60*/  BSYNC B1 ;  /* 0x0000000000017941 */ /* 0x000fea0003800000 */
.L_x_624:
[----:B------:R-:W-:-:S03]  /*22a70*/  UMOV UR4, 0xffffffff ;  /* 0xffffffff00047882 */ /* 0x000fc60000000000 */
[----:B------:R-:W-:Y:S05]  /*22a80*/  BRA.DIV UR4, `(.L_x_626) ;  /* 0x000000aa04787947 */ /* 0x000fea000b800000 */
[----:B0-----:R0:W0:Y:S04]  /*22a90*/  SHFL.IDX PT, R0, R3, 0x2, 0x181f ;  /* 0x00581f0003007f89 */ /* 0x00102800000e0000 */
[----:B----4-:R4:W0:Y:S02]  /*22aa0*/  SHFL.IDX PT, R14, R2, 0x2, 0x181f ;  /* 0x00581f00020e7f89 */ /* 0x01082400000e0000 */
.L_x_879:
        /* <DEDUP_REMOVED lines=14> */
[----:B------:R0:W-:Y:S04]  /*22b90*/  @!P3 ST.E.128 desc[UR50][R12.64], RZ ;  /* 0x000000ff0c00b985 */ /* 0x0001e8000c101d32 */
[----:B------:R0:W-:Y:S04]  /*22ba0*/  @!P4 ST.E.128 desc[UR50][R20.64], RZ ;  /* 0x000000ff1400c985 */ /* 0x0001e8000c101d32 */
[----:B------:R0:W-:Y:S02]  /*22bb0*/  @!P5 ST.E.128 desc[UR50][R14.64], RZ ;  /* 0x000000ff0e00d985 */ /* 0x0001e4000c101d32 */
.L_x_628:
[----:B------:R-:W-:Y:S05]  /*22bc0*/  BSYNC B1 ;  /* 0x0000000000017941 */ /* 0x000fea0003800000 */
.L_x_627:
[----:B------:R-:W-:-:S03]  /*22bd0*/  UMOV UR4, 0xffffffff ;  /* 0xffffffff00047882 */ /* 0x000fc60000000000 */
[----:B------:R-:W-:Y:S05]  /*22be0*/  BRA.DIV UR4, `(.L_x_629) ;  /* 0x000000aa04687947 */ /* 0x000fea000b800000 */
[----:B0-----:R0:W0:Y:S04]  /*22bf0*/  SHFL.IDX PT, R0, R3, 0x3, 0x181f ;  /* 0x00781f0003007f89 */ /* 0x00102800000e0000 */
[----:B------:R0:W0:Y:S02]  /*22c00*/  SHFL.IDX PT, R14, R2, 0x3, 0x181f ;  /* 0x00781f00020e7f89 */ /* 0x00002400000e0000 */
.L_x_883:
[----:B0-234-:R-:W-:-:S04]  /*22c10*/  IADD3 R2, R6, 0x60, RZ ;  /* 0x0000006006027810 */ /* 0x01dfc80007ffe0ff */
[----:B------:R-:W-:-:S13]  /*22c20*/  ISETP.GE.AND P0, PT, R2, R25, PT ;  /* 0x000000190200720c */ /* 0x000fda0003f06270 */
[----:B------:R-:W-:Y:S05]  /*22c30*/  @P0 BRA `(.L_x_616) ;  /* 0x0000000000340947 */ /* 0x000fea0003800000 */
[----:B------:R-:W-:Y:S02]  /*22c40*/  ULDC UR4, c[0x0][0xac8] ;  /* 0x0002b20000047ab9 */ /* 0x000fe40000000800 */
[----:B------:R-:W-:Y:S02]  /*22c50*/  ISETP.GE.AND P3, PT, R29, UR4, PT ;  /* 0x000000041d007c0c */ /* 0x000fe4000bf66270 */
[----:B------:R-:W-:Y:S02]  /*22c60*/  ISETP.GE.AND P4, PT, R5, UR4, PT ;  /* 0x0000000405007c0c */ /* 0x000fe4000bf86270 */
[----:B------:R-:W-:-:S09]  /*22c70*/  ISETP.GE.AND P5, PT, R9, UR4, PT ;  /* 0x0000000409007c0c */ /* 0x000fd2000bfa6270 */
[-C--:B------:R-:W-:Y:S02]  /*22c80*/  @!P3 LEA R2, P0, R29, R14.reuse, 0x1 ;  /* 0x0000000e1d02b211 */ /* 0x080fe400078008ff */
        /* <DEDUP_REMOVED lines=8> */
.L_x_616:
[----:B------:R-:W-:Y:S05]  /*22d10*/  BSYNC B0 ;  /* 0x0000000000007941 */ /* 0x000fea0003800000 */
.L_x_606:
[----:B------:R-:W-:Y:S02]  /*22d20*/  ULDC UR4, c[0x0][0xc3c] ;  /* 0x00030f0000047ab9 */ /* 0x000fe40000000800 */
[----:B-1----:R-:W-:-:S13]  /*22d30*/  ISETP.GE.AND P0, PT, R223, UR4, PT ;  /* 0x00000004df007c0c */ /* 0x002fda000bf06270 */
[----:B------:R-:W-:Y:S05]  /*22d40*/  @!P0 BRA `(.L_x_630) ;  /* 0xfffffde4003c8947 */ /* 0x000fea000383ffff */
[----:B------:R-:W-:Y:S05]  /*22d50*/  BRA `(.L_x_431) ;  /* 0x0000007c00ac7947 */ /* 0x000fea0003800000 */
.L_x_429:
        /* <DEDUP_REMOVED lines=10> */
[----:B------:R0:W1:Y:S01]  /*22e00*/  @P0 LDS.128 R16, [R2+0x334d0] ;  /* 0x0334d00002100984 */ /* 0x0000620000000c00 */
[----:B------:R-:W-:Y:S06]  /*22e10*/  @P0 BAR.ARV 0x4, 0x180 ;  /* 0x0106000000000b1d */ /* 0x000fec0000002000 */
[----:B------:R-:W-:Y:S05]  /*22e20*/  @P0 BRA `(.L_x_631) ;  /* 0x0000000800040947 */ /* 0x000fea0003800000 */
[----:B------:R-:W2:Y:S01]  /*22e30*/  S2R R4, SR_TID.X ;  /* 0x0000000000047919 */ /* 0x000ea20000002100 */
[----:B------:R-:W-:Y:S01]  /*22e40*/  ULDC UR4, c[0x0][0xc3c] ;  /* 0x00030f0000047ab9 */ /* 0x000fe20000000800 */
[----:B------:R-:W-:Y:S01]  /*22e50*/  IMAD.MOV.U32 R0, RZ, RZ, RZ ;  /* 0x000000ffff007224 */ /* 0x000fe200078e00ff */
[----:B------:R-:W3:Y:S01]  /*22e60*/  S2UR UR6, SR_CTAID.X ;  /* 0x00000000000679c3 */ /* 0x000ee20000002500 */
[----:B------:R-:W-:Y:S01]  /*22e70*/  ULDC UR5, c[0x0][0xc38] ;  /* 0x00030e0000057ab9 */ /* 0x000fe20000000800 */
[----:B--2---:R-:W-:-:S04]  /*22e80*/  LOP3.LUT R5, R4, 0x1f, RZ, 0xc0, !PT ;  /* 0x0000001f04057812 */ /* 0x004fc800078ec0ff */
[----:B------:R-:W-:-:S04]  /*22e90*/  ISETP.NE.AND P0, PT, R5, 0x1f, PT ;  /* 0x0000001f0500780c */ /* 0x000fc80003f05270 */
[----:B------:R-:W-:-:S13]  /*22ea0*/  ISETP.GE.OR P1, PT, R5, UR4, !P0 ;  /* 0x0000000405007c0c */ /* 0x000fda000c726670 */
[----:B0-----:R-:W0:Y:S02]  /*22eb0*/  @!P1 LDC.64 R2, c[0x0][0xc80] ;  /* 0x00032000ff029b82 */ /* 0x001e240000000a00 */
[----:B0-----:R-:W-:-:S05]  /*22ec0*/  @!P1 IMAD.WIDE.U32 R2, R5, 0x4, R2 ;  /* 0x0000000405029825 */ /* 0x001fca00078e0002 */
[----:B------:R-:W2:Y:S01]  /*22ed0*/  @!P1 LDG.E R0, desc[UR50][R2.64] ;  /* 0x0000003202009981 */ /* 0x000ea2000c1e1900 */
[C---:B------:R-:W-:Y:S01]  /*22ee0*/  ISETP.NE.AND P1, PT, R5.reuse, RZ, PT ;  /* 0x000000ff0500720c */ /* 0x040fe20003f25270 */
[----:B------:R-:W-:Y:S01]  /*22ef0*/  UMOV UR4, URZ ;  /* 0x0000003f00047c82 */ /* 0x000fe20008000000 */
[C---:B------:R-:W-:Y:S01]  /*22f00*/  ISETP.GE.U32.AND P2, PT, R5.reuse, 0x2, PT ;  /* 0x000000020500780c */ /* 0x040fe20003f46070 */
[----:B-1----:R-:W-:Y:S01]  /*22f10*/  IMAD.MOV.U32 R16, RZ, RZ, RZ ;  /* 0x000000ffff107224 */ /* 0x002fe200078e00ff */
        /* <DEDUP_REMOVED lines=13> */
[----:B0-----:R-:W-:-:S04]  /*22ff0*/  SEL R2, R2, RZ, P4 ;  /* 0x000000ff02027207 */ /* 0x001fc80002000000 */
[----:B------:R-:W-:-:S05]  /*23000*/  IADD3 R2, R3, R2, RZ ;  /* 0x0000000203027210 */ /* 0x000fca0007ffe0ff */
[----:B------:R-:W0:Y:S02]  /*23010*/  SHFL.UP PT, R6, R2, 0x10, RZ ;  /* 0x0600000002067989 */ /* 0x000e2400000e00ff */
[----:B0-----:R-:W-:-:S05]  /*23020*/  SEL R7, R6, RZ, P5 ;  /* 0x000000ff06077207 */ /* 0x001fca0002800000 */
[----:B------:R-:W-:-:S05]  /*23030*/  IMAD.IADD R7, R2, 0x1, R7 ;  /* 0x0000000102077824 */ /* 0x000fca00078e0207 */
[----:B------:R-:W0:Y:S02]  /*23040*/  SHFL.IDX PT, R4, R7, 0x1f, 0x1f ;  /* 0x03e01f0007047f89 */ /* 0x000e2400000e0000 */
[----:B0-----:R-:W-:-:S04]  /*23050*/  IMAD R4, R4, UR5, RZ ;  /* 0x0000000504047c24 */ /* 0x001fc8000f8e02ff */
[----:B------:R-:W-:Y:S01]  /*23060*/  IMAD.MOV.U32 R3, RZ, RZ, R4 ;  /* 0x000000ffff037224 */ /* 0x000fe200078e0004 */
[----:B---3--:R-:W-:-:S13]  /*23070*/  ISETP.GT.AND P6, PT, R4, UR6, PT ;  /* 0x0000000604007c0c */ /* 0x008fda000bfc4270 */
[----:B------:R-:W-:Y:S05]  /*23080*/  @P6 BRA `(.L_x_632) ;  /* 0x00000000009c6947 */ /* 0x000fea0003800000 */
[----:B------:R-:W0:Y:S01]  /*23090*/  LDC R10, c[0x0][0xc3c] ;  /* 0x00030f00ff0a7b82 */ /* 0x000e220000000800 */
[----:B------:R-:W-:Y:S01]  /*230a0*/  IMAD.MOV.U32 R4, RZ, RZ, R3 ;  /* 0x000000ffff047224 */ /* 0x000fe200078e0003 */
[----:B------:R-:W-:Y:S01]  /*230b0*/  UMOV UR4, URZ ;  /* 0x0000003f00047c82 */ /* 0x000fe20008000000 */
[----:B------:R-:W-:Y:S01]  /*230c0*/  ULDC UR7, c[0x0][0xc3c] ;  /* 0x00030f0000077ab9 */ /* 0x000fe20000000800 */
[----:B------:R-:W-:-:S05]  /*230d0*/  ULDC UR5, c[0x0][0xc38] ;  /* 0x00030e0000057ab9 */ /* 0x000fca0000000800 */
.L_x_636:
[----:B------:R-:W-:Y:S01]  /*230e0*/  UIADD3 UR4, UR4, 0x1f, URZ ;  /* 0x0000001f04047890 */ /* 0x000fe2000fffe03f */
[----:B------:R-:W-:-:S05]  /*230f0*/  MOV R19, UR7 ;  /* 0x0000000700137c02 */ /* 0x000fca0008000f00 */
[----:B0-----:R-:W-:-:S13]  /*23100*/  ISETP.LE.AND P6, PT, R10, UR4, PT ;  /* 0x000000040a007c0c */ /* 0x001fda000bfc3270 */
[----:B------:R-:W-:Y:S05]  /*23110*/  @P6 BRA `(.L_x_633) ;  /* 0x0000000400246947 */ /* 0x000fea0003800000 */
[----:B------:R-:W-:Y:S01]  /*23120*/  VIADD R7, R5, UR4 ;  /* 0x0000000405077c36 */ /* 0x000fe20008000000 */
[----:B------:R-:W-:Y:S01]  /*23130*/  BSSY B0, `(.L_x_634) ;  /* 0x0000007000007945 */ /* 0x000fe20003800000 */
[----:B------:R-:W-:-:S03]  /*23140*/  IMAD.MOV.U32 R0, RZ, RZ, RZ ;  /* 0x000000ffff007224 */ /* 0x000fc600078e00ff */
[----:B------:R-:W-:-:S13]  /*23150*/  ISETP.GE.OR P6, PT, R7, R10, !P0 ;  /* 0x0000000a0700720c */ /* 0x000fda00047c6670 */
[----:B------:R-:W-:Y:S05]  /*23160*/  @P6 BRA `(.L_x_635) ;  /* 0x00000000000c6947 */ /* 0x000fea0003800000 */
[----:B------:R-:W0:Y:S02]  /*23170*/  LDC.64 R2, c[0x0][0xc80] ;  /* 0x00032000ff027b82 */ /* 0x000e240000000a00 */
[----:B0-----:R-:W-:-:S05]  /*23180*/  IMAD.WIDE R2, R7, 0x4, R2 ;  /* 0x0000000407027825 */ /* 0x001fca00078e0202 */
[----:B------:R0:W5:Y:S02]  /*23190*/  LDG.E R0, desc[UR50][R2.64] ;  /* 0x0000003202007981 */ /* 0x000164000c1e1900 */
.L_x_635:
[----:B------:R-:W-:Y:S05]  /*231a0*/  BSYNC B0 ;  /* 0x0000000000007941 */ /* 0x000fea0003800000 */
.L_x_634:
[----:B0----5:R-:W0:Y:S02]  /*231b0*/  SHFL.UP PT, R2, R0, 0x1, RZ ;  /* 0x0420000000027989 */ /* 0x021e2400000e00ff */
        /* <DEDUP_REMOVED lines=11> */
[----:B------:R-:W0:Y:S02]  /*23270*/  SHFL.UP PT, R8, R6, 0x10, RZ ;  /* 0x0600000006087989 */ /* 0x000e2400000e00ff */
[----:B0-----:R-:W-:-:S05]  /*23280*/  SEL R9, R8, RZ, P5 ;  /* 0x000000ff08097207 */ /* 0x001fca0002800000 */
[----:B------:R-:W-:-:S05]  /*23290*/  IMAD.IADD R9, R6, 0x1, R9 ;  /* 0x0000000106097824 */ /* 0x000fca00078e0209 */
[----:B------:R-:W0:Y:S02]  /*232a0*/  SHFL.IDX PT, R3, R9, 0x1f, 0x1f ;  /* 0x03e01f0009037f89 */ /* 0x000e2400000e0000 */
[----:B0-----:R-:W-:-:S04]  /*232b0*/  IMAD R3, R3, UR5, RZ ;  /* 0x0000000503037c24 */ /* 0x001fc8000f8e02ff */
[----:B------:R-:W-:-:S05]  /*232c0*/  IMAD.IADD R4, R3, 0x1, R4 ;  /* 0x0000000103047824 */ /* 0x000fca00078e0204 */
[----:B------:R-:W-:-:S13]  /*232d0*/  ISETP.GT.AND P6, PT, R4, UR6, PT ;  /* 0x0000000604007c0c */ /* 0x000fda000bfc4270 */
[----:B------:R-:W-:Y:S05]  /*232e0*/  @!P6 BRA `(.L_x_636) ;  /* 0xfffffffc007ce947 */ /* 0x000fea000383ffff */
[----:B------:R-:W-:-:S07]  /*232f0*/  IMAD.MOV.U32 R7, RZ, RZ, R9 ;  /* 0x000000ffff077224 */ /* 0x000fce00078e0009 */
.L_x_632:
[----:B------:R-:W-:-:S05]  /*23300*/  IADD3 R8, -R3, R4, RZ ;  /* 0x0000000403087210 */ /* 0x000fca0007ffe1ff */
[----:B------:R-:W-:-:S05]  /*23310*/  IMAD R2, R7, UR5, R8 ;  /* 0x0000000507027c24 */ /* 0x000fca000f8e0208 */
[----:B------:R-:W-:-:S13]  /*23320*/  ISETP.GT.AND P0, PT, R2, UR6, PT ;  /* 0x0000000602007c0c */ /* 0x000fda000bf04270 */
[----:B------:R-:W-:-:S04]  /*23330*/  VOTE.ANY R4, PT, !P0 ;  /* 0x0000000000047806 */ /* 0x000fc800040e0100 */
[----:B------:R-:W0:Y:S01]  /*23340*/  POPC R19, R4 ;  /* 0x0000000400137309 */ /* 0x000e220000000000 */
[----:B------:R-:W-:Y:S01]  /*23350*/  ISETP.NE.AND P0, PT, R4, RZ, PT ;  /* 0x000000ff0400720c */ /* 0x000fe20003f05270 */
[----:B0-----:R-:W0:Y:S02]  /*23360*/  SHFL.IDX PT, R10, R0, R19, 0x1f ;  /* 0x00001f13000a7589 */ /* 0x001e2400000e0000 */
[----:B0-----:R-:W-:-:S04]  /*23370*/  IABS R9, R10 ;  /* 0x0000000a00097213 */ /* 0x001fc80000000000 */
[----:B------:R-:W0:Y:S08]  /*23380*/  I2F.RP R6, R9 ;  /* 0x0000000900067306 */ /* 0x000e300000209400 */
[----:B0-----:R-:W0:Y:S02]  /*23390*/  MUFU.RCP R6, R6 ;  /* 0x0000000600067308 */ /* 0x001e240000001000 */
[----:B0-----:R-:W-:-:S06]  /*233a0*/  VIADD R2, R6, 0xffffffe ;  /* 0x0ffffffe06027836 */ /* 0x001fcc0000000000 */
[----:B------:R0:W1:Y:S01]  /*233b0*/  F2I.FTZ.U32.TRUNC.NTZ R3, R2 ;  /* 0x0000000200037305 */ /* 0x000062000021f000 */
[----:B------:R-:W-:Y:S05]  /*233c0*/  @!P0 BRA `(.L_x_637) ;  /* 0x0000000000088947 */ /* 0x000fea0003800000 */
[----:B------:R-:W-:-:S06]  /*233d0*/  VIADD R16, R19, 0xffffffff ;  /* 0xffffffff13107836 */ /* 0x000fcc0000000000 */
[----:B------:R2:W3:Y:S02]  /*233e0*/  SHFL.IDX PT, R16, R7, R16, 0x1f ;  /* 0x00001f1007107589 */ /* 0x0004e400000e0000 */
.L_x_637:
[----:B---3--:R-:W-:Y:S01]  /*233f0*/  IMAD R16, R16, UR5, R8 ;  /* 0x0000000510107c24 */ /* 0x008fe2000f8e0208 */
[----:B0-----:R-:W-:Y:S01]  /*23400*/  IABS R2, R10 ;  /* 0x0000000a00027213 */ /* 0x001fe20000000000 */
[----:B-1----:R-:W-:Y:S02]  /*23410*/  IMAD.MOV R0, RZ, RZ, -R3 ;  /* 0x000000ffff007224 */ /* 0x002fe400078e0a03 */
[----:B------:R-:W-:Y:S01]  /*23420*/  VIADD R19, R19, UR4 ;  /* 0x0000000413137c36 */ /* 0x000fe20008000000 */
[----:B------:R-:W-:Y:S01]  /*23430*/  IADD3 R11, -R16, UR6, RZ ;  /* 0x00000006100b7c10 */ /* 0x000fe2000fffe1ff */
[----:B------:R-:W-:Y:S01]  /*23440*/  IMAD.MOV R4, RZ, RZ, -R2 ;  /* 0x000000ffff047224 */ /* 0x000fe200078e0a02 */
[----:B------:R-:W-:Y:S01]  /*23450*/  MOV R2, RZ ;  /* 0x000000ff00027202 */ /* 0x000fe20000000f00 */
[----:B--2---:R-:W-:Y:S01]  /*23460*/  IMAD R7, R0, R9, RZ ;  /* 0x0000000900077224 */ /* 0x004fe200078e02ff */
[----:B------:R-:W-:-:S03]  /*23470*/  IABS R0, R11 ;  /* 0x0000000b00007213 */ /* 0x000fc60000000000 */
        /* <DEDUP_REMOVED lines=12> */
[----:B------:R-:W-:-:S06]  /*23540*/  @P0 IADD3 R2, R2, 0x1, RZ ;  /* 0x0000000102020810 */ /* 0x000fcc0007ffe0ff */
[----:B------:R-:W-:Y:S01]  /*23550*/  @!P2 IMAD.MOV R2, RZ, RZ, -R2 ;  /* 0x000000ffff02a224 */ /* 0x000fe200078e0a02 */
[----:B------:R-:W-:-:S05]  /*23560*/  @!P1 LOP3.LUT R2, RZ, R10, RZ, 0x33, !PT ;  /* 0x0000000aff029212 */ /* 0x000fca00078e33ff */
[--C-:B------:R-:W-:Y:S02]  /*23570*/  IMAD.MOV R17, RZ, RZ, -R2.reuse ;  /* 0x000000ffff117224 */ /* 0x100fe400078e0a02 */
[----:B------:R-:W-:Y:S02]  /*23580*/  IMAD.MOV.U32 R18, RZ, RZ, R2 ;  /* 0x000000ffff127224 */ /* 0x000fe400078e0002 */
[----:B------:R-:W-:Y:S01]  /*23590*/  IMAD R17, R10, R17, R11 ;  /* 0x000000110a117224 */ /* 0x000fe200078e020b */
[----:B------:R-:W-:Y:S06]  /*235a0*/  BRA `(.L_x_638) ;  /* 0x00000000000c7947 */ /* 0x000fec0003800000 */
.L_x_633:
[----:B------:R-:W-:Y:S01]  /*235b0*/  MOV R17, RZ ;  /* 0x000000ff00117202 */ /* 0x000fe20000000f00 */
[----:B------:R-:W-:Y:S02]  /*235c0*/  IMAD.U32 R16, RZ, RZ, UR6 ;  /* 0x00000006ff107e24 */ /* 0x000fe4000f8e00ff */
[----:B------:R-:W-:-:S07]  /*235d0*/  IMAD.MOV.U32 R18, RZ, RZ, RZ ;  /* 0x000000ffff127224 */ /* 0x000fce00078e00ff */
.L_x_638:
[----:B------:R-:W-:-:S13]  /*235e0*/  ISETP.NE.AND P0, PT, R5, RZ, PT ;  /* 0x000000ff0500720c */ /* 0x000fda0003f05270 */
[----:B------:R-:W0:Y:S01]  /*235f0*/  @!P0 S2R R3, SR_CgaCtaId ;  /* 0x0000000000038919 */ /* 0x000e220000008800 */
[----:B------:R-:W-:-:S04]  /*23600*/  @!P0 MOV R0, 0x400 ;  /* 0x0000040000008802 */ /* 0x000fc80000000f00 */
[----:B0-----:R-:W-:-:S05]  /*23610*/  @!P0 LEA R0, R3, R0, 0x18 ;  /* 0x0000000003008211 */ /* 0x001fca00078ec0ff */
[----:B------:R2:W-:Y:S01]  /*23620*/  @!P0 STS.128 [R0+0x334d0], R16 ;  /* 0x0334d01000008388 */ /* 0x0005e20000000c00 */
[----:B------:R-:W-:Y:S06]  /*23630*/  BAR.ARV 0x5, 0x180 ;  /* 0x0146000000007b1d */ /* 0x000fec0000002000 */
.L_x_631:
[----:B------:R3:W-:Y:S01]  /*23640*/  STL [R1+0x38], RZ ;  /* 0x000038ff01007387 */ /* 0x0007e20000100800 */
[----:B------:R-:W-:Y:S01]  /*23650*/  ULDC UR4, c[0x0][0xc3c] ;  /* 0x00030f0000047ab9 */ /* 0x000fe20000000800 */
[----:B------:R-:W-:Y:S01]  /*23660*/  IMAD.MOV.U32 R33, RZ, RZ, 0x1 ;  /* 0x00000001ff217424 */ /* 0x000fe200078e00ff */
[----:B-1----:R-:W-:Y:S01]  /*23670*/  ISETP.GE.AND P0, PT, R19, UR4, PT ;  /* 0x0000000413007c0c */ /* 0x002fe2000bf06270 */
[----:B------:R-:W-:-:S12]  /*23680*/  IMAD.MOV.U32 R29, RZ, RZ, RZ ;  /* 0x000000ffff1d7224 */ /* 0x000fd800078e00ff */
[----:B---3--:R-:W-:Y:S05]  /*23690*/  @P0 BRA `(.L_x_639) ;  /* 0x0000007000600947 */ /* 0x008fea0003800000 */
[----:B------:R-:W0:Y:S01]  /*236a0*/  S2R R7, SR_TID.X ;  /* 0x0000000000077919 */ /* 0x000e220000002100 */
[----:B------:R-:W1:Y:S01]  /*236b0*/  S2UR UR4, SR_CgaCtaId ;  /* 0x00000000000479c3 */ /* 0x000e620000008800 */
[----:B------:R-:W-:Y:S01]  /*236c0*/  MOV R22, 0x400 ;  /* 0x0000040000167802 */ /* 0x000fe20000000f00 */
[----:B------:R-:W-:Y:S01]  /*236d0*/  BSSY B7, `(.L_x_639) ;  /* 0x0000714000077945 */ /* 0x000fe20003800000 */
[----:B------:R-:W-:Y:S01]  /*236e0*/  IMAD.MOV.U32 R34, RZ, RZ, 0x1 ;  /* 0x00000001ff227424 */ /* 0x000fe200078e00ff */
[----:B------:R-:W-:Y:S01]  /*236f0*/  MOV R29, RZ ;  /* 0x000000ff001d7202 */ /* 0x000fe20000000f00 */
[----:B------:R-:W-:Y:S01]  /*23700*/  IMAD.MOV.U32 R31, RZ, RZ, RZ ;  /* 0x000000ffff1f7224 */ /* 0x000fe200078e00ff */
[----:B------:R-:W-:Y:S01]  /*23710*/  ULDC.64 UR40, c[0x0][0x198] ;  /* 0x0000660000287ab9 */ /* 0x000fe20000000a00 */
[----:B------:R-:W-:Y:S01]  /*23720*/  IMAD.MOV.U32 R33, RZ, RZ, 0x1 ;  /* 0x00000001ff217424 */ /* 0x000fe200078e00ff */
[----:B------:R-:W-:Y:S02]  /*23730*/  ULOP3.LUT UR39, UR36, 0x2, URZ, 0xfc, !UPT ;  /* 0x0000000224277892 */ /* 0x000fe4000f8efc3f */
[----:B------:R-:W-:Y:S01]  /*23740*/  ULOP3.LUT UR37, UR36, 0x1, URZ, 0xfc, !UPT ;  /* 0x0000000124257892 */ /* 0x000fe2000f8efc3f */
[----:B------:R-:W-:Y:S01]  /*23750*/  ULDC UR38, c[0x0][0xc] ;  /* 0x0000030000267ab9 */ /* 0x000fe20000000800 */
[C---:B0-----:R-:W-:Y:S01]  /*23760*/  SHF.L.U32 R2, R7.reuse, 0x6, RZ ;  /* 0x0000000607027819 */ /* 0x041fe200000006ff */
[C---:B------:R-:W-:Y:S01]  /*23770*/  IMAD.SHL.U32 R37, R7.reuse, 0x10, RZ ;  /* 0x0000001007257824 */ /* 0x040fe200078e00ff */
[C---:B------:R-:W-:Y:S01]  /*23780*/  LOP3.LUT R12, R7.reuse, 0x7f, RZ, 0xc0, !PT ;  /* 0x0000007f070c7812 */ /* 0x040fe200078ec0ff */
[C---:B------:R-:W-:Y:S01]  /*23790*/  IMAD.SHL.U32 R6, R7.reuse, 0x2, RZ ;  /* 0x0000000207067824 */ /* 0x040fe200078e00ff */
[----:B------:R-:W-:Y:S01]  /*237a0*/  SHF.R.U32.HI R3, RZ, 0x1, R7 ;  /* 0x00000001ff037819 */ /* 0x000fe20000011607 */
[----:B------:R-:W-:Y:S01]  /*237b0*/  IMAD.SHL.U32 R10, R7, 0x4, RZ ;  /* 0x00000004070a7824 */ /* 0x000fe200078e00ff */
[----:B--2---:R-:W-:Y:S01]  /*237c0*/  LOP3.LUT R0, R2, 0x180, RZ, 0xc0, !PT ;  /* 0x0000018002007812 */ /* 0x004fe200078ec0ff */
[----:B------:R-:W-:Y:S01]  /*237d0*/  IMAD.SHL.U32 R4, R12, 0x10, RZ ;  /* 0x000000100c047824 */ /* 0x000fe200078e00ff */
[----:B------:R-:W-:-:S02]  /*237e0*/  LOP3.LUT R5, R37, 0x1b0, RZ, 0xc0, !PT ;  /* 0x000001b025057812 */ /* 0x000fc400078ec0ff */
[----:B------:R-:W-:Y:S01]  /*237f0*/  LOP3.LUT R3, R0, 0x30, R3, 0xf8, !PT ;  /* 0x0000003000037812 */ /* 0x000fe200078ef803 */
[----:B------:R-:W-:Y:S01]  /*23800*/  IMAD.SHL.U32 R0, R7, 0x20, RZ ;  /* 0x0000002007007824 */ /* 0x000fe200078e00ff */
[----:B------:R-:W-:Y:S02]  /*23810*/  LOP3.LUT R8, R5, 0x30, R6, 0x78, !PT ;  /* 0x0000003005087812 */ /* 0x000fe400078e7806 */
[----:B------:R-:W-:Y:S02]  /*23820*/  LOP3.LUT R6, R4, 0x600, RZ, 0xc0, !PT ;  /* 0x0000060004067812 */ /* 0x000fe400078ec0ff */
[----:B------:R-:W-:Y:S02]  /*23830*/  SHF.L.U32 R4, R7, 0x3, RZ ;  /* 0x0000000307047819 */ /* 0x000fe400000006ff */
[----:B------:R-:W-:Y:S02]  /*23840*/  LOP3.LUT R5, R0, 0x80, RZ, 0xc0, !PT ;  /* 0x0000008000057812 */ /* 0x000fe400078ec0ff */
[----:B------:R-:W-:-:S02]  /*23850*/  LOP3.LUT R9, R6, 0x40, R37, 0xf8, !PT ;  /* 0x0000004006097812 */ /* 0x000fc400078ef825 */
[----:B------:R-:W-:Y:S02]  /*23860*/  LOP3.LUT R3, R3, 0x30, R4, 0x78, !PT ;  /* 0x0000003003037812 */ /* 0x000fe400078e7804 */
[----:B------:R-:W-:Y:S02]  /*23870*/  LOP3.LUT R5, R5, 0x10, R7, 0xf8, !PT ;  /* 0x0000001005057812 */ /* 0x000fe400078ef807 */
[----:B------:R-:W-:Y:S02]  /*23880*/  LOP3.LUT R7, R6, 0x60, R0, 0xf8, !PT ;  /* 0x0000006006077812 */ /* 0x000fe400078ef800 */
[----:B------:R-:W-:Y:S02]  /*23890*/  LOP3.LUT R11, R9, R8, RZ, 0xfc, !PT ;  /* 0x00000008090b7212 */ /* 0x000fe400078efcff */
[----:B------:R-:W-:Y:S02]  /*238a0*/  LOP3.LUT R2, R3, 0x640, R2, 0xf8, !PT ;  /* 0x0000064003027812 */ /* 0x000fe400078ef802 */
[----:B------:R-:W-:Y:S01]  /*238b0*/  LOP3.LUT R5, R5, 0x10, R10, 0x78, !PT ;  /* 0x0000001005057812 */ /* 0x000fe200078e780a */
[----:B------:R-:W-:Y:S01]  /*238c0*/  STL [R1+0x10], R11 ;  /* 0x0000100b01007387 */ /* 0x000fe20000100800 */
[----:B------:R-:W-:-:S02]  /*238d0*/  LOP3.LUT R4, R7, 0x100, R0, 0xf8, !PT ;  /* 0x0000010007047812 */ /* 0x000fc400078ef800 */
[----:B------:R-:W-:Y:S01]  /*238e0*/  SHF.R.U32.HI R3, RZ, 0x2, R12 ;  /* 0x00000002ff037819 */ /* 0x000fe2000001160c */
[----:B------:R0:W-:Y:S01]  /*238f0*/  STL [R1+0x18], R2 ;  /* 0x0000180201007387 */ /* 0x0001e20000100800 */
[----:B------:R-:W-:Y:S02]  /*23900*/  LOP3.LUT R37, R37, 0x30, RZ, 0xc0, !PT ;  /* 0x0000003025257812 */ /* 0x000fe400078ec0ff */
[----:B------:R-:W-:Y:S02]  /*23910*/  LOP3.LUT R0, R3, 0x60, R0, 0xf8, !PT ;  /* 0x0000006003007812 */ /* 0x000fe400078ef800 */
[----:B------:R-:W-:Y:S02]  /*23920*/  LOP3.LUT R3, R37, 0x80, RZ, 0xfc, !PT ;  /* 0x0000008025037812 */ /* 0x000fe400078efcff */
[----:B0-----:R-:W-:-:S05]  /*23930*/  LOP3.LUT R2, R4, R5, RZ, 0xfc, !PT ;  /* 0x0000000504027212 */ /* 0x001fca00078efcff */
[----:B------:R1:W-:Y:S04]  /*23940*/  STL [R1+0x14], R2 ;  /* 0x0000140201007387 */ /* 0x0003e80000100800 */
[----:B------:R-:W-:Y:S01]  /*23950*/  STL [R1+0x38], RZ ;  /* 0x000038ff01007387 */ /* 0x000fe20000100800 */
[----:B-1----:R-:W-:-:S05]  /*23960*/  IMAD.U32 R2, RZ, RZ, UR4 ;  /* 0x00000004ff027e24 */ /* 0x002fca000f8e00ff */
[----:B------:R-:W-:Y:S01]  /*23970*/  LEA R22, R2, R22, 0x18 ;  /* 0x0000001602167211 */ /* 0x000fe200078ec0ff */
[----:B------:R0:W-:Y:S02]  /*23980*/  STL [R1+0xc], R2 ;  /* 0x00000c0201007387 */ /* 0x0001e40000100800 */
[----:B0-----:R-:W-:Y:S02]  /*23990*/  LOP3.LUT R2, R37, 0x40, RZ, 0xfc, !PT ;  /* 0x0000004025027812 */ /* 0x001fe400078efcff */
[----:B------:R-:W-:Y:S01]  /*239a0*/  LOP3.LUT R2, R0, 0x80, RZ, 0xfc, !PT ;  /* 0x0000008000027812 */ /* 0x000fe200078efcff */
[----:B------:R-:W-:-:S05]  /*239b0*/  IMAD.IADD R0, R22, 0x1, R11 ;  /* 0x0000000116007824 */ /* 0x000fca00078e020b */
[----:B------:R0:W-:Y:S02]  /*239c0*/  STL [R1+0x1c], R0 ;  /* 0x00001c0001007387 */ /* 0x0001e40000100800 */
.L_x_759:
[----:B012-4-:R-:W1:Y:S02]  /*239d0*/  LDC.64 R2, c[0x0][0xc88] ;  /* 0x00032200ff027b82 */ /* 0x017e640000000a00 */
[----:B-1----:R-:W-:-:S05]  /*239e0*/  IMAD.WIDE R2, R19, 0x4, R2 ;  /* 0x0000000413027825 */ /* 0x002fca00078e0202 */
[----:B------:R-:W0:Y:S01]  /*239f0*/  LDG.E R23, desc[UR50][R2.64] ;  /* 0x0000003202177981 */ /* 0x000e22000c1e1900 */
[----:B------:R-:W-:Y:S05]  /*23a00*/  YIELD ;  /* 0x0000000000007946 */ /* 0x000fea0003800000 */
[----:B------:R-:W-:Y:S01]  /*23a10*/  ULDC.64 UR4, c[0x0][0xa28] ;  /* 0x00028a0000047ab9 */ /* 0x000fe20000000a00 */
[----:B------:R-:W-:Y:S01]  /*23a20*/  ULDC.64 UR8, c[0x0][0xa18] ;  /* 0x0002860000087ab9 */ /* 0x000fe20000000a00 */
[----:B------:R-:W-:Y:S01]  /*23a30*/  ISETP.NE.U32.AND P0, PT, RZ, UR4, PT ;  /* 0x00000004ff007c0c */ /* 0x000fe2000bf05070 */
[----:B------:R-:W-:Y:S01]  /*23a40*/  IMAD.MOV.U32 R9, RZ, RZ, RZ ;  /* 0x000000ffff097224 */ /* 0x000fe200078e00ff */
[----:B------:R-:W-:-:S02]  /*23a50*/  ULDC.64 UR6, c[0x0][0xa10] ;  /* 0x0002840000067ab9 */ /* 0x000fc40000000a00 */
[----:B------:R-:W-:Y:S02]  /*23a60*/  ISETP.NE.AND.EX P0, PT, RZ, UR5, PT, P0 ;  /* 0x00000005ff007c0c */ /* 0x000fe4000bf05300 */
[----:B------:R-:W-:-:S04]  /*23a70*/  ISETP.NE.U32.AND P2, PT, RZ, UR8, PT ;  /* 0x00000008ff007c0c */ /* 0x000fc8000bf45070 */
[----:B------:R-:W-:Y:S02]  /*23a80*/  ISETP.NE.AND.EX P2, PT, RZ, UR9, PT, P2 ;  /* 0x00000009ff007c0c */ /* 0x000fe4000bf45320 */
[----:B------:R-:W-:Y:S02]  /*23a90*/  MOV R27, RZ ;  /* 0x000000ff001b7202 */ /* 0x000fe40000000f00 */
[----:B0-----:R-:W-:-:S03]  /*23aa0*/  SHF.R.S32.HI R0, RZ, 0x1f, R23 ;  /* 0x0000001fff007819 */ /* 0x001fc60000011417 */
[C---:B------:R-:W-:Y:S01]  /*23ab0*/  @P0 LEA R2, P1, R23.reuse, UR4, 0x2 ;  /* 0x0000000417020c11 */ /* 0x040fe2000f8210ff */
[C---:B------:R-:W-:Y:S01]  /*23ac0*/  IMAD.SHL.U32 R25, R23.reuse, 0x4, RZ ;  /* 0x0000000417197824 */ /* 0x040fe200078e00ff */
[C-C-:B------:R-:W-:Y:S01]  /*23ad0*/  SHF.L.U64.HI R26, R23.reuse, 0x2, R0.reuse ;  /* 0x00000002171a7819 */ /* 0x140fe20000010200 */
[----:B------:R0:W-:Y:S01]  /*23ae0*/  STL [R1+0x30], R0 ;  /* 0x0000300001007387 */ /* 0x0001e20000100800 */
[----:B------:R-:W-:Y:S01]  /*23af0*/  @P0 LEA.HI.X R3, R23, UR5, R0, 0x2, P1 ;  /* 0x0000000517030c11 */ /* 0x000fe200088f1400 */
[----:B------:R-:W-:-:S04]  /*23b00*/  ULDC.64 UR4, c[0x0][0xa00] ;  /* 0x0002800000047ab9 */ /* 0x000fc80000000a00 */
[----:B------:R1:W2:Y:S01]  /*23b10*/  @P0 LDG.E R9, desc[UR50][R2.64] ;  /* 0x0000003202090981 */ /* 0x0002a2000c1e1900 */
[----:B------:R-:W-:Y:S02]  /*23b20*/  ISETP.NE.U32.AND P0, PT, RZ, UR4, PT ;  /* 0x00000004ff007c0c */ /* 0x000fe4000bf05070 */
[----:B------:R-:W-:Y:S01]  /*23b30*/  ISETP.NE.U32.AND P1, PT, RZ, UR6, PT ;  /* 0x00000006ff007c0c */ /* 0x000fe2000bf25070 */
[----:B0-----:R-:W-:Y:S01]  /*23b40*/  IMAD.MOV.U32 R0, RZ, RZ, RZ ;  /* 0x000000ffff007224 */ /* 0x001fe200078e00ff */
[----:B------:R-:W-:Y:S02]  /*23b50*/  ISETP.NE.AND.EX P0, PT, RZ, UR5, PT, P0 ;  /* 0x00000005ff007c0c */ /* 0x000fe4000bf05300 */
[----:B------:R-:W-:Y:S02]  /*23b60*/  ISETP.NE.AND.EX P1, PT, RZ, UR7, PT, P1 ;  /* 0x00000007ff007c0c */ /* 0x000fe4000bf25310 */
[C---:B------:R-:W-:Y:S02]  /*23b70*/  IADD3 R4, P4, R25.reuse, UR6, RZ ;  /* 0x0000000619047c10 */ /* 0x040fe4000ff9e0ff */
[----:B-1----:R-:W-:Y:S01]  /*23b80*/  IADD3 R2, P3, R25, UR4, RZ ;  /* 0x0000000419027c10 */ /* 0x002fe2000ff7e0ff */
[----:B------:R-:W-:Y:S01]  /*23b90*/  ULDC UR4, c[0x0][0x288] ;  /* 0x0000a20000047ab9 */ /* 0x000fe20000000800 */
[----:B------:R-:W-:-:S02]  /*23ba0*/  IADD3.X R5, R26, UR7, RZ, P4, !PT ;  /* 0x000000071a057c10 */ /* 0x000fc4000a7fe4ff */
[C---:B------:R-:W-:Y:S02]  /*23bb0*/  IADD3.X R3, R26.reuse, UR5, RZ, P3, !PT ;  /* 0x000000051a037c10 */ /* 0x040fe40009ffe4ff */
[----:B------:R-:W-:Y:S01]  /*23bc0*/  @P2 IADD3 R6, P3, R25, UR8, RZ ;  /* 0x0000000819062c10 */ /* 0x000fe2000ff7e0ff */
[----:B------:R-:W-:Y:S01]  /*23bd0*/  IMAD.U32 R8, RZ, RZ, UR4 ;  /* 0x00000004ff087e24 */ /* 0x000fe2000f8e00ff */
[----:B------:R-:W-:Y:S01]  /*23be0*/  ULDC.64 UR4, c[0x0][0x418] ;  /* 0x0001060000047ab9 */ /* 0x000fe20000000a00 */
[----:B------:R-:W5:Y:S01]  /*23bf0*/  @P0 LDG.E R27, desc[UR50][R2.64] ;  /* 0x00000032021b0981 */ /* 0x000f62000c1e1900 */
[----:B------:R-:W-:-:S03]  /*23c00*/  @P2 IADD3.X R7, R26, UR9, RZ, P3, !PT ;  /* 0x000000091a072c10 */ /* 0x000fc60009ffe4ff */
[----:B------:R-:W5:Y:S04]  /*23c10*/  @P1 LDG.E R0, desc[UR50][R4.64] ;  /* 0x0000003204001981 */ /* 0x000f68000c1e1900 */
[----:B------:R0:W3:Y:S01]  /*23c20*/  @P2 LDG.E R8, desc[UR50][R6.64] ;  /* 0x0000003206082981 */ /* 0x0000e2000c1e1900 */
[----:B------:R-:W-:-:S03]  /*23c30*/  UISETP.NE.U32.AND UP0, UPT, UR4, URZ, UPT ;  /* 0x0000003f0400728c */ /* 0x000fc6000bf05070 */
[----:B------:R-:W-:Y:S01]  /*23c40*/  ULDC UR4, c[0x0][0x424] ;  /* 0x0001090000047ab9 */ /* 0x000fe20000000800 */
[----:B------:R-:W-:-:S03]  /*23c50*/  UISETP.NE.AND.EX UP0, UPT, UR5, URZ, UPT, UP0 ;  /* 0x0000003f0500728c */ /* 0x000fc6000bf05300 */
[----:B------:R-:W-:Y:S01]  /*23c60*/  ULDC UR5, c[0x0][0x2f0] ;  /* 0x0000bc0000057ab9 */ /* 0x000fe20000000800 */
[----:B------:R-:W-:-:S04]  /*23c70*/  USEL UR4, UR4, 0x1, UP0 ;  /* 0x0000000104047887 */ /* 0x000fc80008000000 */
[----:B------:R-:W-:-:S03]  /*23c80*/  UIMAD UR4, UR4, UR5, URZ ;  /* 0x00000005040472a4 */ /* 0x000fc6000f8e023f */
[----:B------:R-:W-:Y:S02]  /*23c90*/  ULDC UR5, c[0x0][0x348] ;  /* 0x0000d20000057ab9 */ /* 0x000fe40000000800 */
[----:B0-----:R-:W-:Y:S02]  /*23ca0*/  IMAD.U32 R6, RZ, RZ, UR5 ;  /* 0x00000005ff067e24 */ /* 0x001fe4000f8e00ff */
[----:B------:R-:W-:Y:S01]  /*23cb0*/  IMAD.U32 R7, RZ, RZ, UR4 ;  /* 0x00000004ff077e24 */ /* 0x000fe2000f8e00ff */
[----:B--2---:R0:W-:Y:S04]  /*23cc0*/  STL [R1+0x4], R9 ;  /* 0x0000040901007387 */ /* 0x0041e80000100800 */
[----:B---3--:R0:W-:Y:S01]  /*23cd0*/  STL [R1+0x34], R8 ;  /* 0x0000340801007387 */ /* 0x0081e20000100800 */
[----:B------:R-:W-:Y:S05]  /*23ce0*/  @P2 BRA `(.L_x_640) ;  /* 0x0000000000142947 */ /* 0x000fea0003800000 */
[----:B------:R-:W-:Y:S05]  /*23cf0*/  @!P0 BRA `(.L_x_640) ;  /* 0x0000000000108947 */ /* 0x000fea0003800000 */
[----:B0-----:R-:W2:Y:S04]  /*23d00*/  LDG.E R8, desc[UR50][R2.64] ;  /* 0x0000003202087981 */ /* 0x001ea8000c1e1900 */
[----:B------:R-:W2:Y:S02]  /*23d10*/  LDG.E R2, desc[UR50][R2.64+0x4] ;  /* 0x0000043202027981 */ /* 0x000ea4000c1e1900 */
[----:B--2---:R-:W-:-:S05]  /*23d20*/  IADD3 R2, -R8, R2, RZ ;  /* 0x0000000208027210 */ /* 0x004fca0007ffe1ff */
[----:B------:R1:W-:Y:S02]  /*23d30*/  STL [R1+0x34], R2 ;  /* 0x0000340201007387 */ /* 0x0003e40000100800 */
.L_x_640:
[----:B------:R-:W-:Y:S01]  /*23d40*/  ULDC.64 UR4, c[0x0][0xa20] ;  /* 0x0002880000047ab9 */ /* 0x000fe20000000a00 */
[----:B------:R-:W-:Y:S01]  /*23d50*/  IMAD.MOV.U32 R32, RZ, RZ, R23 ;  /* 0x000000ffff207224 */ /* 0x000fe200078e0017 */
[----:B------:R-:W-:-:S04]  /*23d60*/  ISETP.NE.U32.AND P0, PT, RZ, UR4, PT ;  /* 0x00000004ff007c0c */ /* 0x000fc8000bf05070 */
[----:B------:R-:W-:-:S13]  /*23d70*/  ISETP.NE.AND.EX P0, PT, RZ, UR5, PT, P0 ;  /* 0x00000005ff007c0c */ /* 0x000fda000bf05300 */
[----:B------:R-:W-:Y:S05]  /*23d80*/  @!P0 BRA `(.L_x_641) ;  /* 0x0000000000108947 */ /* 0x000fea0003800000 */
[----:B-1----:R-:W-:-:S04]  /*23d90*/  IADD3 R2, P0, R25, UR4, RZ ;  /* 0x0000000419027c10 */ /* 0x002fc8000ff1e0ff */
[----:B------:R-:W-:-:S05]  /*23da0*/  IADD3.X R3, R26, UR5, RZ, P0, !PT ;  /* 0x000000051a037c10 */ /* 0x000fca00087fe4ff */
[----:B------:R2:W5:Y:S01]  /*23db0*/  LDG.E R7, desc[UR50][R2.64] ;  /* 0x0000003202077981 */ /* 0x000562000c1e1900 */
[----:B------:R-:W-:Y:S05]  /*23dc0*/  BRA `(.L_x_642) ;  /* 0x0000000000247947 */ /* 0x000fea0003800000 */
.L_x_641:
[----:B------:R-:W-:Y:S02]  /*23dd0*/  ULDC.64 UR4, c[0x0][0xa08] ;  /* 0x0002820000047ab9 */ /* 0x000fe40000000a00 */
[----:B------:R-:W-:-:S04]  /*23de0*/  ISETP.NE.U32.AND P0, PT, RZ, UR4, PT ;  /* 0x00000004ff007c0c */ /* 0x000fc8000bf05070 */
[----:B------:R-:W-:-:S13]  /*23df0*/  ISETP.NE.AND.EX P0, PT, RZ, UR5, PT, P0 ;  /* 0x00000005ff007c0c */ /* 0x000fda000bf05300 */
[----:B------:R-:W-:Y:S05]  /*23e00*/  @!P0 BRA `(.L_x_642) ;  /* 0x0000000000148947 */ /* 0x000fea0003800000 */
[----:B-1----:R-:W1:Y:S02]  /*23e10*/  LDC.64 R2, c[0x0][0xa08] ;  /* 0x00028200ff027b82 */ /* 0x002e640000000a00 */
[----:B-1----:R-:W-:-:S05]  /*23e20*/  IMAD.WIDE R2, R32, 0x4, R2 ;  /* 0x0000000420027825 */ /* 0x002fca00078e0202 */
[----:B------:R-:W2:Y:S04]  /*23e30*/  LDG.E R7, desc[UR50][R2.64] ;  /* 0x0000003202077981 */ /* 0x000ea8000c1e1900 */
[----:B------:R-:W2:Y:S02]  /*23e40*/  LDG.E R2, desc[UR50][R2.64+0x4] ;  /* 0x0000043202027981 */ /* 0x000ea4000c1e1900 */
[----:B--2---:R-:W-:-:S07]  /*23e50*/  IMAD.IADD R7, R2, 0x1, -R7 ;  /* 0x0000000102077824 */ /* 0x004fce00078e0a07 */
.L_x_642:
[----:B-12---:R-:W2:Y:S04]  /*23e60*/  @P1 LDG.E R2, desc[UR50][R4.64] ;  /* 0x0000003204021981 */ /* 0x006ea8000c1e1900 */
[----:B------:R-:W2:Y:S01]  /*23e70*/  @P1 LDG.E R4, desc[UR50][R4.64+0x4] ;  /* 0x0000043204041981 */ /* 0x000ea2000c1e1900 */
[----:B-----5:R-:W-:Y:S01]  /*23e80*/  IMAD.IADD R7, R7, 0x1, -R9 ;  /* 0x0000000107077824 */ /* 0x020fe200078e0a09 */
[----:B------:R-:W-:Y:S01]  /*23e90*/  BSSY B0, `(.L_x_643) ;  /* 0x0000156000007945 */ /* 0x000fe20003800000 */
[----:B--2---:R-:W-:-:S05]  /*23ea0*/  @P1 IMAD.IADD R6, R4, 0x1, -R2 ;  /* 0x0000000104061824 */ /* 0x004fca00078e0a02 */
[----:B------:R-:W-:-:S05]  /*23eb0*/  IADD3 R24, R7, R6, RZ ;  /* 0x0000000607187210 */ /* 0x000fca0007ffe0ff */
[----:B------:R-:W-:-:S04]  /*23ec0*/  VIADD R30, R24, 0x9f ;  /* 0x0000009f181e7836 */ /* 0x000fc80000000000 */
[----:B------:R-:W-:-:S05]  /*23ed0*/  IMAD.HI R30, R30, 0x66666667, RZ ;  /* 0x666666671e1e7827 */ /* 0x000fca00078e02ff */
[----:B------:R-:W-:-:S04]  /*23ee0*/  SHF.R.U32.HI R2, RZ, 0x1f, R30 ;  /* 0x0000001fff027819 */ /* 0x000fc8000001161e */
[----:B------:R-:W-:-:S05]  /*23ef0*/  LEA.HI.SX32 R30, R30, R2, 0x1a ;  /* 0x000000021e1e7211 */ /* 0x000fca00078fd2ff */
[--C-:B------:R-:W-:Y:S02]  /*23f00*/  IMAD R2, R30, 0xa0, -R7.reuse ;  /* 0x000000a01e027824 */ /* 0x100fe400078e0a07 */
[----:B------:R-:W-:-:S03]  /*23f10*/  IMAD.MOV R7, RZ, RZ, -R7 ;  /* 0x000000ffff077224 */ /* 0x000fc600078e0a07 */
[----:B------:R-:W-:Y:S02]  /*23f20*/  VIMNMX R2, R2, R6, PT ;  /* 0x0000000602027248 */ /* 0x000fe40003fe0100 */
[----:B------:R-:W-:-:S04]  /*23f30*/  VIMNMX R7, RZ, R7, !PT ;  /* 0x00000007ff077248 */ /* 0x000fc80007fe0100 */
[----:B------:R-:W-:-:S13]  /*23f40*/  ISETP.GT.AND P0, PT, R2, R7, PT ;  /* 0x000000070200720c */ /* 0x000fda0003f04270 */
[----:B------:R-:W-:Y:S02]  /*23f50*/  @P0 VIADD R5, R2, 0x9f ;  /* 0x0000009f02050836 */ /* 0x000fe40000000000 */
[----:B------:R-:W-:-:S04]  /*23f60*/  IMAD.WIDE.U32 R2, R7, -0x33333333, RZ ;  /* 0xcccccccd07027825 */ /* 0x000fc800078e00ff */
[----:B------:R-:W-:Y:S01]  /*23f70*/  @P0 IMAD.HI R5, R5, 0x66666667, RZ ;  /* 0x6666666705050827 */ /* 0x000fe200078e02ff */
[----:B------:R-:W-:-:S04]  /*23f80*/  SHF.R.U32.HI R4, RZ, 0x7, R3 ;  /* 0x00000007ff047819 */ /* 0x000fc80000011603 */
[----:B------:R-:W-:Y:S01]  /*23f90*/  @P0 SHF.R.U32.HI R3, RZ, 0x1f, R5 ;  /* 0x0000001fff030819 */ /* 0x000fe20000011605 */
[----:B------:R-:W-:-:S03]  /*23fa0*/  IMAD.MOV.U32 R2, RZ, RZ, R4 ;  /* 0x000000ffff027224 */ /* 0x000fc600078e0004 */
[----:B------:R-:W-:Y:S02]  /*23fb0*/  @P0 LEA.HI.SX32 R2, R5, R3, 0x1a ;  /* 0x0000000305020211 */ /* 0x000fe400078fd2ff */
[----:B------:R-:W-:Y:S02]  /*23fc0*/  PLOP3.LUT P0, PT, PT, PT, PT, 0x80, 0x0 ;  /* 0x000000000000781c */ /* 0x000fe40003f0f070 */
[----:B------:R-:W-:-:S13]  /*23fd0*/  ISETP.GT.AND P2, PT, R2, R4, PT ;  /* 0x000000040200720c */ /* 0x000fda0003f44270 */
[----:B------:R-:W-:Y:S05]  /*23fe0*/  @!P2 BRA `(.L_x_644) ;  /* 0x000000140000a947 */ /* 0x000fea0003800000 */
[----:B------:R-:W-:Y:S01]  /*23ff0*/  UMOV UR4, 0xffffffff ;  /* 0xffffffff00047882 */ /* 0x000fe20000000000 */
[----:B------:R-:W-:Y:S02]  /*24000*/  SEL R5, R32, RZ, !P1 ;  /* 0x000000ff20057207 */ /* 0x000fe40004800000 */
[----:B------:R-:W-:Y:S05]  /*24010*/  BRA.DIV UR4, `(.L_x_645) ;  /* 0x0000009604a47947 */ /* 0x000fea000b800000 */
[----:B------:R-:W1:Y:S02]  /*24020*/  S2R R3, SR_TID.X ;  /* 0x0000000000037919 */ /* 0x000e640000002100 */
[----:B-1----:R-:W-:-:S04]  /*24030*/  SHF.R.U32.HI R3, RZ, 0x5, R3 ;  /* 0x00000005ff037819 */ /* 0x002fc80000011603 */
[----:B------:R-:W-:-:S05]  /*24040*/  LOP3.LUT R3, R3, 0x3, RZ, 0xc0, !PT ;  /* 0x0000000303037812 */ /* 0x000fca00078ec0ff */
[----:B------:R1:W2:Y:S02]  /*24050*/  SHFL.IDX PT, R14, R3, RZ, 0x1f ;  /* 0x00001fff030e7589 */ /* 0x0002a400000e0000 */
.L_x_886:
[----:B--2---:R-:W-:Y:S02]  /*24060*/  ISETP.NE.AND P0, PT, R14, RZ, PT ;  /* 0x000000ff0e00720c */ /* 0x004fe40003f05270 */
[----:B------:R-:W-:-:S11]  /*24070*/  PLOP3.LUT P6, PT, PT, PT, PT, 0x8, 0x0 ;  /* 0x000000000000781c */ /* 0x000fd60003fce170 */
[----:B------:R-:W-:Y:S05]  /*24080*/  @P0 BRA `(.L_x_646) ;  /* 0x00000000000c0947 */ /* 0x000fea0003800000 */
[----:B------:R-:W-:-:S03]  /*24090*/  UMOV UR4, 0xffffffff ;  /* 0xffffffff00047882 */ /* 0x000fc60000000000 */
[----:B------:R-:W-:Y:S05]  /*240a0*/  BRA.DIV UR4, `(.L_x_647) ;  /* 0x0000009604b47947 */ /* 0x000fea000b800000 */
[----:B------:R-:W-:-:S13]  /*240b0*/  ELECT P6, URZ, PT ;  /* 0x00000000003f782f */ /* 0x000fda00038c0000 */
.L_x_646:
[----:B-1----:R-:W2:Y:S01]  /*240c0*/  LDL R3, [R1+0x38] ;  /* 0x0000380001037983 */ /* 0x002ea20000100800 */
[----:B------:R-:W-:Y:S01]  /*240d0*/  BSSY B1, `(.L_x_648) ;  /* 0x0000008000017945 */ /* 0x000fe20003800000 */
[----:B--2---:R-:W-:-:S04]  /*240e0*/  IADD3 R3, R3, 0x1, RZ ;  /* 0x0000000103037810 */ /* 0x004fc80007ffe0ff */
[----:B------:R-:W-:-:S04]  /*240f0*/  LEA.HI R6, R3, R3, RZ, 0x1 ;  /* 0x0000000303067211 */ /* 0x000fc800078f08ff */
[----:B------:R-:W-:-:S05]  /*24100*/  LOP3.LUT R6, R6, 0xfffffffe, RZ, 0xc0, !PT ;  /* 0xfffffffe06067812 */ /* 0x000fca00078ec0ff */
[----:B------:R-:W-:-:S05]  /*24110*/  IMAD.IADD R3, R3, 0x1, -R6 ;  /* 0x0000000103037824 */ /* 0x000fca00078e0a06 */
[----:B------:R-:W-:-:S04]  /*24120*/  SHF.L.U32 R3, R3, 0x1f, RZ ;  /* 0x0000001f03037819 */ /* 0x000fc800000006ff */
[----:B------:R-:W1:Y:S02]  /*24130*/  SYNCS.PHASECHK.TRANS64.TRYWAIT P0, [R22+URZ+0x33420], R3 ;  /* 0x03342003160075a7 */ /* 0x000e64000800017f */
[----:B-1----:R-:W-:Y:S05]  /*24140*/  @!P0 BRA `(.L_x_649) ;  /* 0x0000009400ac8947 */ /* 0x002fea0003800000 */
.L_x_889:
[----:B------:R-:W-:Y:S05]  /*24150*/  BSYNC B1 ;  /* 0x0000000000017941 */ /* 0x000fea0003800000 */
.L_x_648:
[----:B------:R-:W-:Y:S04]  /*24160*/  BSSY B1, `(.L_x_650) ;  /* 0x000008b000017945 */ /* 0x000fe80003800000 */
[----:B------:R-:W-:Y:S05]  /*24170*/  @!P6 BRA `(.L_x_651) ;  /* 0x000000080024e947 */ /* 0x000fea0003800000 */
[----:B0-----:R-:W-:Y:S01]  /*24180*/  IMAD R9, R31, 0x8, R22 ;  /* 0x000000081f097824 */ /* 0x001fe200078e0216 */
[----:B------:R-:W-:Y:S01]  /*24190*/  SHF.L.U32 R8, R34, 0x1f, RZ ;  /* 0x0000001f22087819 */ /* 0x000fe200000006ff */
[----:B------:R-:W0:Y:S01]  /*241a0*/  S2R R6, SR_TID.X ;  /* 0x0000000000067919 */ /* 0x000e220000002100 */
[----:B------:R-:W-:Y:S02]  /*241b0*/  BSSY B2, `(.L_x_652) ;  /* 0x0000005000027945 */ /* 0x000fe40003800000 */
[----:B------:R-:W2:Y:S01]  /*241c0*/  SYNCS.PHASECHK.TRANS64.TRYWAIT P0, [R9+URZ+0x334a0], R8 ;  /* 0x0334a008090075a7 */ /* 0x000ea2000800017f */
[----:B0-----:R-:W-:-:S04]  /*241d0*/  LOP3.LUT R6, R6, 0x7f, RZ, 0xc0, !PT ;  /* 0x0000007f06067812 */ /* 0x001fc800078ec0ff */
[----:B------:R-:W-:Y:S01]  /*241e0*/  ISETP.NE.AND P1, PT, R6, RZ, PT ;  /* 0x000000ff0600720c */ /* 0x000fe20003f25270 */
[----:B--2---:R-:W-:-:S12]  /*241f0*/  @!P0 BRA `(.L_x_653) ;  /* 0x0000009400948947 */ /* 0x004fd80003800000 */
.L_x_890:
[----:B------:R-:W-:Y:S05]  /*24200*/  BSYNC B2 ;  /* 0x0000000000027941 */ /* 0x000fea0003800000 */
.L_x_652:
[----:B------:R-:W-:Y:S04]  /*24210*/  BSSY B2, `(.L_x_654) ;  /* 0x0000009000027945 */ /* 0x000fe80003800000 */
[----:B------:R-:W-:Y:S05]  /*24220*/  @P1 BRA `(.L_x_655) ;  /* 0x00000000001c1947 */ /* 0x000fea0003800000 */
[----:B-1----:R-:W1:Y:S02]  /*24230*/  S2R R3, SR_TID.X ;  /* 0x0000000000037919 */ /* 0x002e640000002100 */
[----:B-1----:R-:W-:Y:S01]  /*24240*/  LOP3.LUT R6, R3, 0x1f, RZ, 0xc0, !PT ;  /* 0x0000001f03067812 */ /* 0x002fe200078ec0ff */
[----:B------:R-:W-:-:S03]  /*24250*/  IMAD.MOV.U32 R3, RZ, RZ, 0x7800 ;  /* 0x00007800ff037424 */ /* 0x000fc600078e00ff */
[----:B------:R-:W-:Y:S01]  /*24260*/  ISETP.NE.AND P0, PT, R6, RZ, PT ;  /* 0x000000ff0600720c */ /* 0x000fe20003f05270 */
[----:B------:R2:W-:-:S12]  /*24270*/  SYNCS.ARRIVE.TRANS64 RZ, [R9+URZ+0x33490], R3 ;  /* 0x0334900309ff79a7 */ /* 0x0005d8000800003f */
[----:B--2---:R-:W-:Y:S05]  /*24280*/  @!P0 BRA `(.L_x_655) ;  /* 0x0000000000048947 */ /* 0x004fea0003800000 */
[----:B------:R-:W-:Y:S01]  /*24290*/  BPT.TRAP 0x1 ;  /* 0x000000040000795c */ /* 0x000fe20000300000 */
.L_x_655:
[----:B------:R-:W-:Y:S05]  /*242a0*/  BSYNC B2 ;  /* 0x0000000000027941 */ /* 0x000fea0003800000 */
.L_x_654:
[----:B------:R-:W-:Y:S01]  /*242b0*/  IMAD.MOV.U32 R14, RZ, RZ, RZ ;  /* 0x000000ffff0e7224 */ /* 0x000fe200078e00ff */
[----:B------:R-:W-:Y:S01]  /*242c0*/  UIADD3 UR4, UP0, UR40, 0x570, URZ ;  /* 0x0000057028047890 */ /* 0x000fe2000ff1e03f */
[----:B------:R-:W-:Y:S01]  /*242d0*/  IMAD R6, R2, 0xa0, R0 ;  /* 0x000000a002067824 */ /* 0x000fe200078e0200 */
[----:B------:R-:W-:Y:S01]  /*242e0*/  PLOP3.LUT P0, PT, PT, PT, PT, 0x80, 0x0 ;  /* 0x000000000000781c */ /* 0x000fe20003f0f070 */
[----:B------:R-:W-:Y:S01]  /*242f0*/  IMAD R7, R31, 0x7800, R22 ;  /* 0x000078001f077824 */ /* 0x000fe200078e0216 */
[----:B------:R-:W-:Y:S01]  /*24300*/  R2UR UR10, R14 ;  /* 0x000000000e0a72ca */ /* 0x000fe200000e0000 */
[----:B-1----:R-:W-:Y:S01]  /*24310*/  VIADD R3, R9, 0x33490 ;  /* 0x0003349009037836 */ /* 0x002fe20000000000 */
[----:B------:R-:W-:Y:S01]  /*24320*/  IADD3 R6, R6, -0xa0, RZ ;  /* 0xffffff6006067810 */ /* 0x000fe20007ffe0ff */
[----:B------:R-:W-:Y:S01]  /*24330*/  VIADD R10, R7, 0x24200 ;  /* 0x00024200070a7836 */ /* 0x000fe20000000000 */
[----:B------:R-:W-:Y:S01]  /*24340*/  UIADD3.X UR5, URZ, UR41, URZ, UP0, !UPT ;  /* 0x000000293f057290 */ /* 0x000fe200087fe43f */
[----:B------:R-:W-:Y:S01]  /*24350*/  UMOV UR6, 0x0 ;  /* 0x0000000000067882 */ /* 0x000fe20000000000 */
[----:B------:R-:W-:-:S10]  /*24360*/  UMOV UR7, 0x12f00000 ;  /* 0x12f0000000077882 */ /* 0x000fd40000000000 */
.L_x_656:
[----:B------:R-:W-:-:S13]  /*24370*/  @P0 ELECT P2, URZ, PT ;  /* 0x00000000003f082f */ /* 0x000fda0003840000 */
[----:B------:R-:W-:Y:S02]  /*24380*/  @P2 R2UR UR13, R5 ;  /* 0x00000000050d22ca */ /* 0x000fe400000e0000 */
[----:B------:R-:W-:Y:S02]  /*24390*/  @P2 R2UR UR12, R18 ;  /* 0x00000000120c22ca */ /* 0x000fe400000e0000 */
[----:B------:R-:W-:Y:S02]  /*243a0*/  @P2 R2UR UR11, R6 ;  /* 0x00000000060b22ca */ /* 0x000fe400000e0000 */
[----:B------:R-:W-:Y:S02]  /*243b0*/  @P2 R2UR UR9, R3 ;  /* 0x00000000030922ca */ /* 0x000fe400000e0000 */
[----:B------:R-:W-:Y:S02]  /*243c0*/  @P2 R2UR UR8, R10 ;  /* 0x000000000a0822ca */ /* 0x000fe400000e0000 */
[----:B------:R-:W-:-:S02]  /*243d0*/  @P2 PLOP3.LUT P0, PT, P2, PT, PT, 0x8, 0x0 ;  /* 0x000000000000281c */ /* 0x000fc4000170e170 */
[----:B------:R-:W-:-:S09]  /*243e0*/  PLOP3.LUT P2, PT, PT, PT, PT, 0x8, 0x0 ;  /* 0x000000000000781c */ /* 0x000fd20003f4e170 */
[----:B------:R1:W-:Y:S02]  /*243f0*/  UTMALDG.4D [UR8], [UR4], desc[UR6] ;  /* 0x00000608040075b4 */ /* 0x0003e40008019000 */
[----:B-1----:R-:W-:Y:S05]  /*24400*/  @P0 BRA.U.ANY `(.L_x_656) ;  /* 0xfffffffd00d80947 */ /* 0x002fea000393ffff */
[----:B------:R-:W-:Y:S01]  /*24410*/  IMAD.MOV.U32 R13, RZ, RZ, 0x40 ;  /* 0x00000040ff0d7424 */ /* 0x000fe200078e00ff */
[----:B------:R-:W-:Y:S01]  /*24420*/  PLOP3.LUT P0, PT, PT, PT, PT, 0x80, 0x0 ;  /* 0x000000000000781c */ /* 0x000fe20003f0f070 */
[----:B------:R-:W-:Y:S01]  /*24430*/  VIADD R10, R7, 0x26a00 ;  /* 0x00026a00070a7836 */ /* 0x000fe20000000000 */
[----:B------:R-:W-:Y:S01]  /*24440*/  UMOV UR6, 0x0 ;  /* 0x0000000000067882 */ /* 0x000fe20000000000 */
[----:B------:R-:W-:Y:S01]  /*24450*/  UMOV UR7, 0x12f00000 ;  /* 0x12f0000000077882 */ /* 0x000fe20000000000 */
[----:B------:R-:W-:-:S15]  /*24460*/  R2UR UR10, R13 ;  /* 0x000000000d0a72ca */ /* 0x000fde00000e0000 */
.L_x_657:
        /* <DEDUP_REMOVED lines=10> */
[----:B------:R-:W-:Y:S01]  /*24510*/  MOV R12, 0x80 ;  /* 0x00000080000c7802 */ /* 0x000fe20000000f00 */
[----:B------:R-:W-:Y:S01]  /*24520*/  VIADD R10, R7, 0x29200 ;  /* 0x00029200070a7836 */ /* 0x000fe20000000000 */
[----:B------:R-:W-:Y:S01]  /*24530*/  PLOP3.LUT P0, PT, PT, PT, PT, 0x80, 0x0 ;  /* 0x000000000000781c */ /* 0x000fe20003f0f070 */
[----:B------:R-:W-:Y:S01]  /*24540*/  UMOV UR6, 0x0 ;  /* 0x0000000000067882 */ /* 0x000fe20000000000 */
[----:B------:R-:W-:Y:S01]  /*24550*/  R2UR UR10, R12 ;  /* 0x000000000c0a72ca */ /* 0x000fe200000e0000 */
[----:B------:R-:W-:-:S14]  /*24560*/  UMOV UR7, 0x12f00000 ;  /* 0x12f0000000077882 */ /* 0x000fdc0000000000 */
.L_x_658:
        /* <DEDUP_REMOVED lines=10> */
[----:B------:R-:W1:Y:S01]  /*24610*/  SYNCS.PHASECHK.TRANS64.TRYWAIT P0, [R9+URZ+0x334c0], R8 ;  /* 0x0334c008090075a7 */ /* 0x000e62000800017f */
[----:B------:R-:W-:Y:S04]  /*24620*/  BSSY B2, `(.L_x_659) ;  /* 0x0000002000027945 */ /* 0x000fe80003800000 */
[----:B-1----:R-:W-:Y:S05]  /*24630*/  @!P0 BRA `(.L_x_660) ;  /* 0x0000009000988947 */ /* 0x002fea0003800000 */
.L_x_891:
[----:B------:R-:W-:Y:S05]  /*24640*/  BSYNC B2 ;  /* 0x0000000000027941 */ /* 0x000fea0003800000 */
.L_x_659:
[----:B------:R-:W-:Y:S01]  /*24650*/  BSSY B2, `(.L_x_661) ;  /* 0x000000b000027945 */ /* 0x000fe20003800000 */
[----:B------:R-:W-:Y:S02]  /*24660*/  IMAD.MOV.U32 R10, RZ, RZ, 0x0 ;  /* 0x00000000ff0a7424 */ /* 0x000fe400078e00ff */
[----:B------:R-:W-:Y:S01]  /*24670*/  IMAD.MOV.U32 R11, RZ, RZ, 0x12f00000 ;  /* 0x12f00000ff0b7424 */ /* 0x000fe200078e00ff */
[----:B------:R-:W-:Y:S06]  /*24680*/  @P1 BRA `(.L_x_662) ;  /* 0x00000000001c1947 */ /* 0x000fec0003800000 */
[----:B------:R-:W2:Y:S02]  /*24690*/  S2R R3, SR_TID.X ;  /* 0x0000000000037919 */ /* 0x000ea40000002100 */
[----:B--2---:R-:W-:Y:S01]  /*246a0*/  LOP3.LUT R15, R3, 0x1f, RZ, 0xc0, !PT ;  /* 0x0000001f030f7812 */ /* 0x004fe200078ec0ff */
[----:B------:R-:W-:-:S03]  /*246b0*/  IMAD.MOV.U32 R3, RZ, RZ, 0x7800 ;  /* 0x00007800ff037424 */ /* 0x000fc600078e00ff */
[----:B------:R-:W-:Y:S01]  /*246c0*/  ISETP.NE.AND P0, PT, R15, RZ, PT ;  /* 0x000000ff0f00720c */ /* 0x000fe20003f05270 */
[----:B------:R2:W-:-:S12]  /*246d0*/  SYNCS.ARRIVE.TRANS64 RZ, [R9+URZ+0x334b0], R3 ;  /* 0x0334b00309ff79a7 */ /* 0x0005d8000800003f */
[----:B--2---:R-:W-:Y:S05]  /*246e0*/  @!P0 BRA `(.L_x_662) ;  /* 0x0000000000048947 */ /* 0x004fea0003800000 */
[----:B------:R-:W-:Y:S01]  /*246f0*/  BPT.TRAP 0x1 ;  /* 0x000000040000795c */ /* 0x000fe20000300000 */
.L_x_662:
[----:B------:R-:W-:Y:S05]  /*24700*/  BSYNC B2 ;  /* 0x0000000000027941 */ /* 0x000fea0003800000 */
.L_x_661:
[----:B------:R-:W-:Y:S01]  /*24710*/  R2UR UR10, R14 ;  /* 0x000000000e0a72ca */ /* 0x000fe200000e0000 */
[----:B------:R-:W-:Y:S01]  /*24720*/  UIADD3 UR4, UP0, UR40, 0x670, URZ ;  /* 0x0000067028047890 */ /* 0x000fe2000ff1e03f */
[----:B------:R-:W-:Y:S01]  /*24730*/  R2UR UR6, R10 ;  /* 0x000000000a0672ca */ /* 0x000fe200000e0000 */
[----:B------:R-:W-:Y:S01]  /*24740*/  VIADD R3, R7, 0xf200 ;  /* 0x0000f20007037836 */ /* 0x000fe20000000000 */
[----:B------:R-:W-:Y:S01]  /*24750*/  R2UR UR7, R11 ;  /* 0x000000000b0772ca */ /* 0x000fe200000e0000 */
[----:B------:R-:W-:Y:S01]  /*24760*/  UIADD3.X UR5, URZ, UR41, URZ, UP0, !UPT ;  /* 0x000000293f057290 */ /* 0x000fe200087fe43f */
[----:B------:R-:W-:Y:S02]  /*24770*/  PLOP3.LUT P0, PT, PT, PT, PT, 0x80, 0x0 ;  /* 0x000000000000781c */ /* 0x000fe40003f0f070 */
[----:B01----:R-:W-:-:S11]  /*24780*/  IADD3 R9, R9, 0x334b0, RZ ;  /* 0x000334b009097810 */ /* 0x003fd60007ffe0ff */
.L_x_663:
        /* <DEDUP_REMOVED lines=9> */
[----:B0-----:R-:W-:Y:S05]  /*24820*/  @P0 BRA.U.ANY `(.L_x_663) ;  /* 0xfffffffd00d80947 */ /* 0x001fea000393ffff */
[----:B------:R-:W-:Y:S01]  /*24830*/  R2UR UR10, R13 ;  /* 0x000000000d0a72ca */ /* 0x000fe200000e0000 */
[----:B------:R-:W-:Y:S01]  /*24840*/  VIADD R3, R7, 0x11a00 ;  /* 0x00011a0007037836 */ /* 0x000fe20000000000 */
[----:B------:R-:W-:Y:S02]  /*24850*/  R2UR UR6, R10 ;  /* 0x000000000a0672ca */ /* 0x000fe400000e0000 */
[----:B------:R-:W-:Y:S02]  /*24860*/  R2UR UR7, R11 ;  /* 0x000000000b0772ca */ /* 0x000fe400000e0000 */
[----:B------:R-:W-:-:S13]  /*24870*/  PLOP3.LUT P0, PT, PT, PT, PT, 0x80, 0x0 ;  /* 0x000000000000781c */ /* 0x000fda0003f0f070 */
.L_x_664:
        /* <DEDUP_REMOVED lines=15> */
.L_x_665:
        /* <DEDUP_REMOVED lines=9> */
[----:B--2---:R-:W-:Y:S05]  /*24a00*/  @P0 BRA.U.ANY `(.L_x_665) ;  /* 0xfffffffd00d80947 */ /* 0x004fea000393ffff */
.L_x_651:
[----:B------:R-:W-:Y:S05]  /*24a10*/  BSYNC B1 ;  /* 0x0000000000017941 */ /* 0x000fea0003800000 */
.L_x_650:
[----:B------:R-:W-:Y:S01]  /*24a20*/  IADD3 R7, R2, -0x2, RZ ;  /* 0xfffffffe02077810 */ /* 0x000fe20007ffe0ff */
[----:B------:R-:W-:Y:S01]  /*24a30*/  VIADD R31, R31, 0x1 ;  /* 0x000000011f1f7836 */ /* 0x000fe20000000000 */
[----:B------:R-:W-:Y:S02]  /*24a40*/  PLOP3.LUT P0, PT, PT, PT, PT, 0x8, 0x0 ;  /* 0x000000000000781c */ /* 0x000fe40003f0e170 */
[----:B------:R-:W-:Y:S02]  /*24a50*/  ISETP.GE.AND P2, PT, R7, R4, PT ;  /* 0x000000040700720c */ /* 0x000fe40003f46270 */
[----:B------:R-:W-:-:S04]  /*24a60*/  ISETP.NE.AND P1, PT, R31, 0x2, PT ;  /* 0x000000021f00780c */ /* 0x000fc80003f25270 */
[----:B------:R-:W-:Y:S02]  /*24a70*/  SEL R2, RZ, 0x1, P1 ;  /* 0x00000001ff027807 */ /* 0x000fe40000800000 */
[----:B------:R-:W-:Y:S02]  /*24a80*/  SEL R31, R31, RZ, P1 ;  /* 0x000000ff1f1f7207 */ /* 0x000fe40000800000 */
[----:B------:R-:W-:-:S03]  /*24a90*/  LOP3.LUT R34, R34, R2, RZ, 0x3c, !PT ;  /* 0x0000000222227212 */ /* 0x000fc600078e3cff */
[----:B------:R-:W-:Y:S05]  /*24aa0*/  @!P2 BRA `(.L_x_644) ;  /* 0x000000080050a947 */ /* 0x000fea0003800000 */
.L_x_682:
[----:B------:R-:W-:Y:S05]  /*24ab0*/  YIELD ;  /* 0x0000000000007946 */ /* 0x000fea0003800000 */
[----:B------:R-:W-:Y:S04]  /*24ac0*/  BSSY B1, `(.L_x_666) ;  /* 0x000008a000017945 */ /* 0x000fe80003800000 */
[----:B------:R-:W-:Y:S05]  /*24ad0*/  @!P6 BRA `(.L_x_667) ;  /* 0x000000080020e947 */ /* 0x000fea0003800000 */
[----:B------:R-:W-:Y:S01]  /*24ae0*/  IMAD R6, R31, 0x8, R22 ;  /* 0x000000081f067824 */ /* 0x000fe200078e0216 */
[----:B-1----:R-:W-:Y:S01]  /*24af0*/  SHF.L.U32 R3, R34, 0x1f, RZ ;  /* 0x0000001f22037819 */ /* 0x002fe200000006ff */
[----:B------:R-:W1:Y:S01]  /*24b00*/  S2R R2, SR_TID.X ;  /* 0x0000000000027919 */ /* 0x000e620000002100 */
[----:B------:R-:W-:Y:S02]  /*24b10*/  BSSY B2, `(.L_x_668) ;  /* 0x0000005000027945 */ /* 0x000fe40003800000 */
[----:B------:R-:W2:Y:S01]  /*24b20*/  SYNCS.PHASECHK.TRANS64.TRYWAIT P1, [R6+URZ+0x334a0], R3 ;  /* 0x0334a003060075a7 */ /* 0x000ea2000802017f */
[----:B-1----:R-:W-:-:S04]  /*24b30*/  LOP3.LUT R2, R2, 0x7f, RZ, 0xc0, !PT ;  /* 0x0000007f02027812 */ /* 0x002fc800078ec0ff */
[----:B------:R-:W-:Y:S01]  /*24b40*/  ISETP.NE.AND P2, PT, R2, RZ, PT ;  /* 0x000000ff0200720c */ /* 0x000fe20003f45270 */
[----:B--2---:R-:W-:-:S12]  /*24b50*/  @!P1 BRA `(.L_x_669) ;  /* 0x0000008c00649947 */ /* 0x004fd80003800000 */
.L_x_892:
[----:B------:R-:W-:Y:S05]  /*24b60*/  BSYNC B2 ;  /* 0x0000000000027941 */ /* 0x000fea0003800000 */
.L_x_668:
[----:B------:R-:W-:Y:S04]  /*24b70*/  BSSY B2, `(.L_x_670) ;  /* 0x0000009000027945 */ /* 0x000fe80003800000 */
[----:B------:R-:W-:Y:S05]  /*24b80*/  @P2 BRA `(.L_x_671) ;  /* 0x00000000001c2947 */ /* 0x000fea0003800000 */
[----:B------:R-:W0:Y:S02]  /*24b90*/  S2R R2, SR_TID.X ;  /* 0x0000000000027919 */ /* 0x000e240000002100 */
[----:B0-----:R-:W-:Y:S01]  /*24ba0*/  LOP3.LUT R8, R2, 0x1f, RZ, 0xc0, !PT ;  /* 0x0000001f02087812 */ /* 0x001fe200078ec0ff */
[----:B------:R-:W-:-:S03]  /*24bb0*/  IMAD.MOV.U32 R2, RZ, RZ, 0x7800 ;  /* 0x00007800ff027424 */ /* 0x000fc600078e00ff */
[----:B------:R-:W-:Y:S01]  /*24bc0*/  ISETP.NE.AND P1, PT, R8, RZ, PT ;  /* 0x000000ff0800720c */ /* 0x000fe20003f25270 */
[----:B------:R2:W-:-:S12]  /*24bd0*/  SYNCS.ARRIVE.TRANS64 RZ, [R6+URZ+0x33490], R2 ;  /* 0x0334900206ff79a7 */ /* 0x0005d8000800003f */
[----:B--2---:R-:W-:Y:S05]  /*24be0*/  @!P1 BRA `(.L_x_671) ;  /* 0x0000000000049947 */ /* 0x004fea0003800000 */
[----:B------:R-:W-:Y:S01]  /*24bf0*/  BPT.TRAP 0x1 ;  /* 0x000000040000795c */ /* 0x000fe20000300000 */
.L_x_671:
[----:B------:R-:W-:Y:S05]  /*24c00*/  BSYNC B2 ;  /* 0x0000000000027941 */ /* 0x000fea0003800000 */
.L_x_670:
[----:B------:R-:W-:Y:S01]  /*24c10*/  IMAD.MOV.U32 R11, RZ, RZ, RZ ;  /* 0x000000ffff0b7224 */ /* 0x000fe200078e00ff */
[----:B------:R-:W-:Y:S01]  /*24c20*/  UIADD3 UR4, UP0, UR40, 0x570, URZ ;  /* 0x0000057028047890 */ /* 0x000fe2000ff1e03f */
[----:B0-----:R-:W-:Y:S01]  /*24c30*/  IMAD R8, R31, 0x7800, R22 ;  /* 0x000078001f087824 */ /* 0x001fe200078e0216 */
[----:B------:R-:W-:Y:S01]  /*24c40*/  PLOP3.LUT P1, PT, PT, PT, PT, 0x80, 0x0 ;  /* 0x000000000000781c */ /* 0x000fe20003f2f070 */
[----:B------:R-:W-:Y:S01]  /*24c50*/  IMAD R9, R7, 0xa0, R0 ;  /* 0x000000a007097824 */ /* 0x000fe200078e0200 */
[----:B------:R-:W-:Y:S01]  /*24c60*/  R2UR UR10, R11 ;  /* 0x000000000b0a72ca */ /* 0x000fe200000e0000 */
[----:B------:R-:W-:Y:S01]  /*24c70*/  VIADD R2, R6, 0x33490 ;  /* 0x0003349006027836 */ /* 0x000fe20000000000 */
[----:B------:R-:W-:Y:S01]  /*24c80*/  IADD3 R10, R8, 0x24200, RZ ;  /* 0x00024200080a7810 */ /* 0x000fe20007ffe0ff */
[----:B------:R-:W-:Y:S01]  /*24c90*/  UIADD3.X UR5, URZ, UR41, URZ, UP0, !UPT ;  /* 0x000000293f057290 */ /* 0x000fe200087fe43f */
[----:B------:R-:W-:Y:S01]  /*24ca0*/  UMOV UR6, 0x0 ;  /* 0x0000000000067882 */ /* 0x000fe20000000000 */
[----:B------:R-:W-:-:S10]  /*24cb0*/  UMOV UR7, 0x12f00000 ;  /* 0x12f0000000077882 */ /* 0x000fd40000000000 */
.L_x_672:
        /* <DEDUP_REMOVED lines=10> */
[----:B------:R-:W-:Y:S01]  /*24d60*/  IMAD.MOV.U32 R13, RZ, RZ, 0x40 ;  /* 0x00000040ff0d7424 */ /* 0x000fe200078e00ff */
[----:B------:R-:W-:Y:S01]  /*24d70*/  PLOP3.LUT P1, PT, PT, PT, PT, 0x80, 0x0 ;  /* 0x000000000000781c */ /* 0x000fe20003f2f070 */
[----:B------:R-:W-:Y:S01]  /*24d80*/  VIADD R10, R8, 0x26a00 ;  /* 0x00026a00080a7836 */ /* 0x000fe20000000000 */
[----:B------:R-:W-:Y:S01]  /*24d90*/  UMOV UR6, 0x0 ;  /* 0x0000000000067882 */ /* 0x000fe20000000000 */
[----:B------:R-:W-:Y:S01]  /*24da0*/  UMOV UR7, 0x12f00000 ;  /* 0x12f0000000077882 */ /* 0x000fe20000000000 */
[----:B------:R-:W-:-:S15]  /*24db0*/  R2UR UR10, R13 ;  /* 0x000000000d0a72ca */ /* 0x000fde00000e0000 */
.L_x_673:
        /* <DEDUP_REMOVED lines=16> */
.L_x_674:
        /* <DEDUP_REMOVED lines=10> */
[----:B------:R-:W0:Y:S01]  /*24f60*/  SYNCS.PHASECHK.TRANS64.TRYWAIT P1, [R6+URZ+0x334c0], R3 ;  /* 0x0334c003060075a7 */ /* 0x000e22000802017f */
[----:B------:R-:W-:Y:S04]  /*24f70*/  BSSY B2, `(.L_x_675) ;  /* 0x0000002000027945 */ /* 0x000fe80003800000 */
[----:B0-----:R-:W-:Y:S05]  /*24f80*/  @!P1 BRA `(.L_x_676) ;  /* 0x00000088006c9947 */ /* 0x001fea0003800000 */
.L_x_893:
[----:B------:R-:W-:Y:S05]  /*24f90*/  BSYNC B2 ;  /* 0x0000000000027941 */ /* 0x000fea0003800000 */
.L_x_675:
[----:B------:R-:W-:Y:S01]  /*24fa0*/  BSSY B2, `(.L_x_677) ;  /* 0x000000b000027945 */ /* 0x000fe20003800000 */
[----:B------:R-:W-:Y:S01]  /*24fb0*/  MOV R2, 0x0 ;  /* 0x0000000000027802 */ /* 0x000fe20000000f00 */
[----:B01----:R-:W-:Y:S02]  /*24fc0*/  IMAD.MOV.U32 R3, RZ, RZ, 0x12f00000 ;  /* 0x12f00000ff037424 */ /* 0x003fe400078e00ff */
[----:B------:R-:W-:Y:S05]  /*24fd0*/  @P2 BRA `(.L_x_678) ;  /* 0x00000000001c2947 */ /* 0x000fea0003800000 */
[----:B------:R-:W0:Y:S02]  /*24fe0*/  S2R R10, SR_TID.X ;  /* 0x00000000000a7919 */ /* 0x000e240000002100 */
[----:B0-----:R-:W-:Y:S01]  /*24ff0*/  LOP3.LUT R14, R10, 0x1f, RZ, 0xc0, !PT ;  /* 0x0000001f0a0e7812 */ /* 0x001fe200078ec0ff */
[----:B------:R-:W-:-:S03]  /*25000*/  IMAD.MOV.U32 R10, RZ, RZ, 0x7800 ;  /* 0x00007800ff0a7424 */ /* 0x000fc600078e00ff */
[----:B------:R-:W-:Y:S01]  /*25010*/  ISETP.NE.AND P1, PT, R14, RZ, PT ;  /* 0x000000ff0e00720c */ /* 0x000fe20003f25270 */
[----:B------:R0:W-:-:S12]  /*25020*/  SYNCS.ARRIVE.TRANS64 RZ, [R6+URZ+0x334b0], R10 ;  /* 0x0334b00a06ff79a7 */ /* 0x0001d8000800003f */
[----:B0-----:R-:W-:Y:S05]  /*25030*/  @!P1 BRA `(.L_x_678) ;  /* 0x0000000000049947 */ /* 0x001fea0003800000 */
[----:B------:R-:W-:Y:S01]  /*25040*/  BPT.TRAP 0x1 ;  /* 0x000000040000795c */ /* 0x000fe20000300000 */
.L_x_678:
[----:B------:R-:W-:Y:S05]  /*25050*/  BSYNC B2 ;  /* 0x0000000000027941 */ /* 0x000fea0003800000 */
.L_x_677:
[----:B------:R-:W-:Y:S01]  /*25060*/  R2UR UR10, R11 ;  /* 0x000000000b0a72ca */ /* 0x000fe200000e0000 */
[----:B------:R-:W-:Y:S01]  /*25070*/  UIADD3 UR4, UP0, UR40, 0x670, URZ ;  /* 0x0000067028047890 */ /* 0x000fe2000ff1e03f */
[----:B------:R-:W-:Y:S01]  /*25080*/  R2UR UR6, R2 ;  /* 0x00000000020672ca */ /* 0x000fe200000e0000 */
[----:B------:R-:W-:Y:S01]  /*25090*/  VIADD R6, R6, 0x334b0 ;  /* 0x000334b006067836 */ /* 0x000fe20000000000 */
[----:B------:R-:W-:Y:S01]  /*250a0*/  R2UR UR7, R3 ;  /* 0x00000000030772ca */ /* 0x000fe200000e0000 */
[----:B------:R-:W-:Y:S01]  /*250b0*/  VIADD R10, R8, 0xf200 ;  /* 0x0000f200080a7836 */ /* 0x000fe20000000000 */
[----:B------:R-:W-:Y:S01]  /*250c0*/  PLOP3.LUT P1, PT, PT, PT, PT, 0x80, 0x0 ;  /* 0x000000000000781c */ /* 0x000fe20003f2f070 */
[----:B------:R-:W-:-:S12]  /*250d0*/  UIADD3.X UR5, URZ, UR41, URZ, UP0, !UPT ;  /* 0x000000293f057290 */ /* 0x000fd800087fe43f */
.L_x_679:
        /* <DEDUP_REMOVED lines=10> */
[----:B------:R-:W-:Y:S02]  /*25180*/  R2UR UR10, R13 ;  /* 0x000000000d0a72ca */ /* 0x000fe400000e0000 */
[----:B------:R-:W-:Y:S02]  /*25190*/  R2UR UR6, R2 ;  /* 0x00000000020672ca */ /* 0x000fe400000e0000 */
[----:B------:R-:W-:Y:S02]  /*251a0*/  R2UR UR7, R3 ;  /* 0x00000000030772ca */ /* 0x000fe400000e0000 */
[----:B------:R-:W-:Y:S02]  /*251b0*/  PLOP3.LUT P1, PT, PT, PT, PT, 0x80, 0x0 ;  /* 0x000000000000781c */ /* 0x000fe40003f2f070 */
[----:B------:R-:W-:-:S11]  /*251c0*/  IADD3 R10, R8, 0x11a00, RZ ;  /* 0x00011a00080a7810 */ /* 0x000fd60007ffe0ff */
.L_x_680:
        /* <DEDUP_REMOVED lines=15> */
.L_x_681:
        /* <DEDUP_REMOVED lines=10> */
.L_x_667:
[----:B------:R-:W-:Y:S05]  /*25360*/  BSYNC B1 ;  /* 0x0000000000017941 */ /* 0x000fea0003800000 */
.L_x_666:
[----:B------:R-:W-:Y:S01]  /*25370*/  ISETP.GT.AND P2, PT, R7, R4, PT ;  /* 0x000000040700720c */ /* 0x000fe20003f44270 */
[----:B------:R-:W-:Y:S02]  /*25380*/  VIADD R31, R31, 0x1 ;  /* 0x000000011f1f7836 */ /* 0x000fe40000000000 */
[----:B------:R-:W-:-:S03]  /*25390*/  VIADD R7, R7, 0xffffffff ;  /* 0xffffffff07077836 */ /* 0x000fc60000000000 */
[----:B------:R-:W-:-:S04]  /*253a0*/  ISETP.NE.AND P1, PT, R31, 0x2, PT ;  /* 0x000000021f00780c */ /* 0x000fc80003f25270 */
[----:B------:R-:W-:Y:S02]  /*253b0*/  SEL R2, RZ, 0x1, P1 ;  /* 0x00000001ff027807 */ /* 0x000fe40000800000 */
[----:B------:R-:W-:Y:S02]  /*253c0*/  SEL R31, R31, RZ, P1 ;  /* 0x000000ff1f1f7207 */ /* 0x000fe40000800000 */
[----:B------:R-:W-:Y:S01]  /*253d0*/  LOP3.LUT R34, R34, R2, RZ, 0x3c, !PT ;  /* 0x0000000222227212 */ /* 0x000fe200078e3cff */
[----:B------:R-:W-:Y:S06]  /*253e0*/  @P2 BRA `(.L_x_682) ;  /* 0xfffffff400b02947 */ /* 0x000fec000383ffff */
.L_x_644:
[----:B------:R-:W-:Y:S05]  /*253f0*/  BSYNC B0 ;  /* 0x0000000000007941 */ /* 0x000fea0003800000 */
.L_x_643:
[----:B------:R-:W-:Y:S05]  /*25400*/  @!P0 WARPSYNC.ALL ;  /* 0x0000000000008948 */ /* 0x000fea0003800000 */
[----:B------:R-:W-:Y:S01]  /*25410*/  @!P0 BAR.SYNC.DEFER_BLOCKING 0xc, 0x180 ;  /* 0x0306000000008b1d */ /* 0x000fe20000010000 */
[----:B------:R-:W-:-:S13]  /*25420*/  ISETP.GT.AND P0, PT, R24, RZ, PT ;  /* 0x000000ff1800720c */ /* 0x000fda0003f04270 */
[----:B------:R-:W-:Y:S05]  /*25430*/  @P0 BRA `(.L_x_683) ;  /* 0x0000000000440947 */ /* 0x000fea0003800000 */
[----:B------:R-:W2:Y:S02]  /*25440*/  S2R R2, SR_TID.X ;  /* 0x0000000000027919 */ /* 0x000ea40000002100 */
[----:B--2---:R-:W-:-:S04]  /*25450*/  LOP3.LUT R2, R2, 0x7f, RZ, 0xc0, !PT ;  /* 0x0000007f02027812 */ /* 0x004fc800078ec0ff */
[----:B------:R-:W-:-:S13]  /*25460*/  ISETP.NE.AND P0, PT, R2, RZ, PT ;  /* 0x000000ff0200720c */ /* 0x000fda0003f05270 */
[----:B------:R-:W-:Y:S05]  /*25470*/  @P0 BRA `(.L_x_684) ;  /* 0x0000004800600947 */ /* 0x000fea0003800000 */
[----:B------:R-:W2:Y:S01]  /*25480*/  S2R R5, SR_LANEID ;  /* 0x0000000000057919 */ /* 0x000ea20000000000 */
[----:B------:R-:W-:Y:S01]  /*25490*/  VOTEU.ANY UR4, UPT, PT ;  /* 0x0000000000047886 */ /* 0x000fe200038e0100 */
[----:B-1----:R-:W1:Y:S01]  /*254a0*/  LDC.64 R2, c[0x0][0xc60] ;  /* 0x00031800ff027b82 */ /* 0x002e620000000a00 */
[----:B------:R-:W2:Y:S02]  /*254b0*/  FLO.U32 R0, UR4 ;  /* 0x0000000400007d00 */ /* 0x000ea400080e0000 */
[----:B--2---:R-:W-:-:S06]  /*254c0*/  ISETP.EQ.U32.AND P0, PT, R0, R5, PT ;  /* 0x000000050000720c */ /* 0x004fcc0003f02070 */
[----:B------:R-:W1:Y:S07]  /*254d0*/  POPC R5, UR4 ;  /* 0x0000000400057d09 */ /* 0x000e6e0008000000 */
[----:B-1----:R-:W2:Y:S01]  /*254e0*/  @P0 ATOMG.E.ADD.STRONG.GPU PT, R3, desc[UR50][R2.64], R5 ;  /* 0x00000005020309a8 */ /* 0x002ea200081ee1f2 */
[----:B------:R-:W1:Y:S02]  /*254f0*/  S2R R4, SR_LTMASK ;  /* 0x0000000000047919 */ /* 0x000e640000003900 */
[----:B-1----:R-:W-:-:S04]  /*25500*/  LOP3.LUT R4, R4, UR4, RZ, 0xc0, !PT ;  /* 0x0000000404047c12 */ /* 0x002fc8000f8ec0ff */
[----:B------:R-:W1:Y:S01]  /*25510*/  POPC R7, R4 ;  /* 0x0000000400077309 */ /* 0x000e620000000000 */
[----:B--2---:R-:W1:Y:S02]  /*25520*/  SHFL.IDX PT, R0, R3, R0, 0x1f ;  /* 0x00001f0003007589 */ /* 0x004e6400000e0000 */
[----:B-1----:R-:W-:Y:S01]  /*25530*/  IADD3 R16, R0, UR38, R7 ;  /* 0x0000002600107c10 */ /* 0x002fe2000fffe007 */
[----:B------:R-:W-:Y:S06]  /*25540*/  BRA `(.L_x_684) ;  /* 0x00000048002c7947 */ /* 0x000fec0003800000 */
.L_x_683:
        /* <DEDUP_REMOVED lines=8> */
[----:B------:R-:W-:Y:S01]  /*255d0*/  MOV R4, UR6 ;  /* 0x0000000600047c02 */ /* 0x000fe20008000f00 */
[----:B------:R-:W-:Y:S01]  /*255e0*/  IMAD.U32 R5, RZ, RZ, UR7 ;  /* 0x00000007ff057e24 */ /* 0x000fe2000f8e00ff */
[----:B-1----:R-:W1:Y:S01]  /*255f0*/  LDC.64 R2, c[0x4][R2] ;  /* 0x0100000002027b82 */ /* 0x002e620000000a00 */
[----:B------:R-:W-:Y:S01]  /*25600*/  IMAD.U32 R6, RZ, RZ, UR8 ;  /* 0x00000008ff067e24 */ /* 0x000fe2000f8e00ff */
[----:B------:R-:W-:Y:S01]  /*25610*/  MOV R11, UR5 ;  /* 0x00000005000b7c02 */ /* 0x000fe20008000f00 */
[----:B------:R-:W-:Y:S02]  /*25620*/  IMAD.U32 R7, RZ, RZ, UR9 ;  /* 0x00000009ff077e24 */ /* 0x000fe4000f8e00ff */
[----:B------:R-:W-:-:S02]  /*25630*/  IMAD.U32 R10, RZ, RZ, UR4 ;  /* 0x00000004ff0a7e24 */ /* 0x000fc4000f8e00ff */
[----:B0-----:R-:W-:Y:S02]  /*25640*/  IMAD.MOV.U32 R8, RZ, RZ, 0x70 ;  /* 0x00000070ff087424 */ /* 0x001fe400078e00ff */
[----:B------:R-:W-:Y:S02]  /*25650*/  IMAD.MOV.U32 R12, RZ, RZ, 0x1 ;  /* 0x00000001ff0c7424 */ /* 0x000fe400078e00ff */
[----:B------:R-:W-:-:S07]  /*25660*/  IMAD.MOV.U32 R13, RZ, RZ, RZ ;  /* 0x000000ffff0d7224 */ /* 0x000fce00078e00ff */
[----:B------:R-:W-:-:S07]  /*25670*/  LEPC R20, `(.L_x_686) ;  /* 0x000000001014794e */ /* 0x000fce0000000000 */
[----:B-1----:R-:W-:Y:S05]  /*25680*/  CALL.ABS.NOINC R2 ;  /* 0x0000000002007343 */ /* 0x002fea0003c00000 */
.L_x_686:
[----:B------:R-:W-:Y:S05]  /*25690*/  BSYNC B6 ;  /* 0x0000000000067941 */ /* 0x000fea0003800000 */
.L_x_685:
        /* <DEDUP_REMOVED lines=22> */
.L_x_688:
[----:B------:R-:W-:Y:S05]  /*25800*/  BSYNC B6 ;  /* 0x0000000000067941 */ /* 0x000fea0003800000 */
.L_x_687:
        /* <DEDUP_REMOVED lines=20> */
.L_x_690:
[----:B------:R-:W-:Y:S05]  /*25950*/  BSYNC B6 ;  /* 0x0000000000067941 */ /* 0x000fea0003800000 */
.L_x_689:
[----:B------:R-:W-:Y:S01]  /*25960*/  LOP3.LUT P6, RZ, R36, 0x1, RZ, 0xc0, !PT ;  /* 0x0000000124ff7812 */ /* 0x000fe200078cc0ff */
[----:B------:R-:W-:-:S12]  /*25970*/  BSSY B6, `(.L_x_691) ;  /* 0x0000012000067945 */ /* 0x000fd80003800000 */
[----:B------:R-:W-:Y:S05]  /*25980*/  @!P6 BRA `(.L_x_692) ;  /* 0x000000000040e947 */ /* 0x000fea0003800000 */
[----:B------:R-:W-:Y:S01]  /*25990*/  MOV R2, 0x0 ;  /* 0x0000000000027802 */ /* 0x000fe20000000f00 */
[----:B------:R-:W-:Y:S01]  /*259a0*/  ULDC.64 UR4, c[0x4][0xc0] ;  /* 0x0100300000047ab9 */ /* 0x000fe20000000a00 */
[----:B------:R-:W-:Y:S01]  /*259b0*/  ULDC.64 UR6, c[0x4][0xc8] ;  /* 0x0100320000067ab9 */ /* 0x000fe20000000a00 */
[----:B------:R-:W-:Y:S01]  /*259c0*/  ULDC.64 UR8, c[0x4][0x20] ;  /* 0x0100080000087ab9 */ /* 0x000fe20000000a00 */
[----:B------:R-:W-:Y:S01]  /*259d0*/  IMAD.U32 R4, RZ, RZ, UR4 ;  /* 0x00000004ff047e24 */ /* 0x000fe2000f8e00ff */
[----:B------:R-:W-:Y:S01]  /*259e0*/  MOV R5, UR5 ;  /* 0x0000000500057c02 */ /* 0x000fe20008000f00 */
[----:B-1----:R-:W1:Y:S01]  /*259f0*/  LDC.64 R2, c[0x4][R2] ;  /* 0x0100000002027b82 */ /* 0x002e620000000a00 */
[----:B------:R-:W-:Y:S01]  /*25a00*/  IMAD.U32 R6, RZ, RZ, UR6 ;  /* 0x00000006ff067e24 */ /* 0x000fe2000f8e00ff */
[----:B0-----:R-:W-:Y:S01]  /*25a10*/  MOV R8, 0x70 ;  /* 0x0000007000087802 */ /* 0x001fe20000000f00 */
[----:B------:R-:W-:Y:S02]  /*25a20*/  IMAD.U32 R7, RZ, RZ, UR7 ;  /* 0x00000007ff077e24 */ /* 0x000fe4000f8e00ff */
[----:B------:R-:W-:-:S02]  /*25a30*/  IMAD.U32 R10, RZ, RZ, UR8 ;  /* 0x00000008ff0a7e24 */ /* 0x000fc4000f8e00ff */
[----:B------:R-:W-:Y:S02]  /*25a40*/  IMAD.U32 R11, RZ, RZ, UR9 ;  /* 0x00000009ff0b7e24 */ /* 0x000fe4000f8e00ff */
[----:B------:R-:W-:Y:S02]  /*25a50*/  IMAD.MOV.U32 R12, RZ, RZ, 0x1 ;  /* 0x00000001ff0c7424 */ /* 0x000fe400078e00ff */
[----:B------:R-:W-:-:S07]  /*25a60*/  IMAD.MOV.U32 R13, RZ, RZ, RZ ;  /* 0x000000ffff0d7224 */ /* 0x000fce00078e00ff */
[----:B------:R-:W-:-:S07]  /*25a70*/  LEPC R20, `(.L_x_692) ;  /* 0x000000001014794e */ /* 0x000fce0000000000 */
[----:B-1----:R-:W-:Y:S05]  /*25a80*/  CALL.ABS.NOINC R2 ;  /* 0x0000000002007343 */ /* 0x002fea0003c00000 */
.L_x_692:
[----:B------:R-:W-:Y:S05]  /*25a90*/  BSYNC B6 ;  /* 0x0000000000067941 */ /* 0x000fea0003800000 */
.L_x_691:
[----:B------:R-:W2:Y:S01]  /*25aa0*/  LDL R21, [R1+0x4] ;  /* 0x0000040001157983 */ /* 0x000ea20000100800 */
[----:B------:R-:W-:Y:S01]  /*25ab0*/  ULDC.64 UR4, c[0x0][0x9f8] ;  /* 0x00027e0000047ab9 */ /* 0x000fe20000000a00 */
[----:B------:R-:W3:Y:S01]  /*25ac0*/  LDC R11, c[0x0][0x430] ;  /* 0x00010c00ff0b7b82 */ /* 0x000ee20000000800 */
[----:B------:R-:W-:Y:S01]  /*25ad0*/  ISETP.NE.U32.AND P0, PT, RZ, UR4, PT ;  /* 0x00000004ff007c0c */ /* 0x000fe2000bf05070 */
[----:B------:R-:W4:Y:S03]  /*25ae0*/  S2R R20, SR_TID.X ;  /* 0x0000000000147919 */ /* 0x000f260000002100 */
[----:B------:R-:W-:-:S13]  /*25af0*/  ISETP.NE.AND.EX P0, PT, RZ, UR5, PT, P0 ;  /* 0x00000005ff007c0c */ /* 0x000fda000bf05300 */
[----:B------:R-:W-:-:S04]  /*25b00*/  @P0 IADD3 R2, P1, R25, UR4, RZ ;  /* 0x0000000419020c10 */ /* 0x000fc8000ff3e0ff */
[----:B-1----:R-:W-:-:S05]  /*25b10*/  @P0 IADD3.X R3, R26, UR5, RZ, P1, !PT ;  /* 0x000000051a030c10 */ /* 0x002fca0008ffe4ff */
[----:B------:R1:W2:Y:S01]  /*25b20*/  @P0 LDG.E R32, desc[UR50][R2.64] ;  /* 0x0000003202200981 */ /* 0x0002a2000c1e1900 */
[----:B---3--:R-:W-:Y:S01]  /*25b30*/  ISETP.NE.AND P0, PT, R11, 0x1, PT ;  /* 0x000000010b00780c */ /* 0x008fe20003f05270 */
[----:B------:R-:W-:Y:S01]  /*25b40*/  IMAD.MOV.U32 R7, RZ, RZ, 0xa0 ;  /* 0x000000a0ff077424 */ /* 0x000fe200078e00ff */
[----:B------:R-:W3:Y:S03]  /*25b50*/  S2R R28, SR_TID.X ;  /* 0x00000000001c7919 */ /* 0x000ee60000002100 */
[----:B------:R-:W-:Y:S01]  /*25b60*/  IMAD R6, R30, R7, -0xa0 ;  /* 0xffffff601e067424 */ /* 0x000fe200078e0207 */
[----:B----4-:R-:W-:-:S04]  /*25b70*/  LOP3.LUT R20, R20, 0x7f, RZ, 0xc0, !PT ;  /* 0x0000007f14147812 */ /* 0x010fc800078ec0ff */
[----:B------:R-:W-:-:S03]  /*25b80*/  SHF.R.U32.HI R20, RZ, 0x2, R20 ;  /* 0x00000002ff147819 */ /* 0x000fc60000011614 */
[----:B------:R-:W4:Y:S08]  /*25b90*/  @P0 LDC R5, c[0x0][0x434] ;  /* 0x00010d00ff050b82 */ /* 0x000f300000000800 */
[----:B-1----:R-:W1:Y:S08]  /*25ba0*/  @P0 LDC R3, c[0x0][0x438] ;  /* 0x00010e00ff030b82 */ /* 0x002e700000000800 */
[----:B------:R-:W1:Y:S01]  /*25bb0*/  @P0 LDC R0, c[0x0][0x434] ;  /* 0x00010d00ff000b82 */ /* 0x000e620000000800 */
[----:B---3--:R-:W-:-:S07]  /*25bc0*/  IMAD.SHL.U32 R28, R28, 0x20, RZ ;  /* 0x000000201c1c7824 */ /* 0x008fce00078e00ff */
[----:B------:R-:W3:Y:S01]  /*25bd0*/  @P0 LDC R2, c[0x0][0x438] ;  /* 0x00010e00ff020b82 */ /* 0x000ee20000000800 */
[----:B------:R-:W-:Y:S02]  /*25be0*/  LOP3.LUT R28, R20, 0x60, R28, 0xf8, !PT ;  /* 0x00000060141c7812 */ /* 0x000fe400078ef81c */
[----:B------:R-:W0:Y:S02]  /*25bf0*/  S2R R20, SR_TID.X ;  /* 0x0000000000147919 */ /* 0x000e240000002100 */
[----:B------:R-:W-:-:S04]  /*25c00*/  IADD3 R4, R28, R6, RZ ;  /* 0x000000061c047210 */ /* 0x000fc80007ffe0ff */
[----:B------:R-:W-:Y:S02]  /*25c10*/  ISETP.GE.AND P1, PT, R4, R24, PT ;  /* 0x000000180400720c */ /* 0x000fe40003f26270 */
[C---:B0-----:R-:W-:Y:S01]  /*25c20*/  LOP3.LUT R28, R20.reuse, 0x7f, RZ, 0xc0, !PT ;  /* 0x0000007f141c7812 */ /* 0x041fe200078ec0ff */
[----:B------:R-:W-:-:S03]  /*25c30*/  IMAD.SHL.U32 R20, R20, 0x20, RZ ;  /* 0x0000002014147824 */ /* 0x000fc600078e00ff */
[----:B------:R-:W-:-:S04]  /*25c40*/  SHF.R.U32.HI R28, RZ, 0x2, R28 ;  /* 0x00000002ff1c7819 */ /* 0x000fc8000001161c */
[----:B------:R-:W-:-:S04]  /*25c50*/  LOP3.LUT R20, R28, 0x60, R20, 0xf8, !PT ;  /* 0x000000601c147812 */ /* 0x000fc800078ef814 */
[----:B------:R-:W-:-:S05]  /*25c60*/  LOP3.LUT R20, R20, 0x80, RZ, 0xfc, !PT ;  /* 0x0000008014147812 */ /* 0x000fca00078efcff */
[----:B------:R-:W-:Y:S01]  /*25c70*/  IMAD.IADD R6, R20, 0x1, R6 ;  /* 0x0000000114067824 */ /* 0x000fe200078e0206 */
[----:B------:R-:W-:Y:S01]  /*25c80*/  LOP3.LUT R36, R36, 0xfffffff7, RZ, 0xc0, !PT ;  /* 0xfffffff724247812 */ /* 0x000fe200078ec0ff */
[----:B------:R-:W-:Y:S01]  /*25c90*/  UMOV UR4, 0xffffffff ;  /* 0xffffffff00047882 */ /* 0x000fe20000000000 */
[----:B--2---:R-:W-:Y:S02]  /*25ca0*/  IMAD.IADD R10, R4, 0x1, R21 ;  /* 0x00000001040a7824 */ /* 0x004fe400078e0215 */
[----:B------:R-:W-:Y:S02]  /*25cb0*/  IADD3 R8, R6, R21, RZ ;  /* 0x0000001506087210 */ /* 0x000fe40007ffe0ff */
[----:B----4-:R-:W-:-:S04]  /*25cc0*/  @P0 IMAD.HI.U32 R5, R10, R5, RZ ;  /* 0x000000050a050227 */ /* 0x010fc800078e00ff */
[----:B------:R-:W-:Y:S01]  /*25cd0*/  IMAD.MOV.U32 R9, RZ, RZ, R10 ;  /* 0x000000ffff097224 */ /* 0x000fe200078e000a */
[----:B-1----:R-:W-:Y:S01]  /*25ce0*/  @P0 SHF.R.U32.HI R9, RZ, R3, R5 ;  /* 0x00000003ff090219 */ /* 0x002fe20000011605 */
[----:B------:R-:W-:Y:S01]  /*25cf0*/  @P0 IMAD.HI.U32 R3, R8, R0, RZ ;  /* 0x0000000008030227 */ /* 0x000fe200078e00ff */
[----:B------:R-:W0:Y:S02]  /*25d00*/  @!P1 LDC.64 R4, c[0x0][0x418] ;  /* 0x00010600ff049b82 */ /* 0x000e240000000a00 */
[----:B------:R-:W-:Y:S01]  /*25d10*/  @!P1 SHF.R.S32.HI R7, RZ, 0x1f, R9 ;  /* 0x0000001fff079819 */ /* 0x000fe20000011409 */
[----:B------:R-:W-:Y:S01]  /*25d20*/  IMAD.MOV.U32 R0, RZ, RZ, R8 ;  /* 0x000000ffff007224 */ /* 0x000fe200078e0008 */
[----:B---3--:R-:W-:Y:S02]  /*25d30*/  @P0 SHF.R.U32.HI R0, RZ, R2, R3 ;  /* 0x00000002ff000219 */ /* 0x008fe40000011603 */
[----:B------:R-:W-:Y:S01]  /*25d40*/  ISETP.GE.AND P0, PT, R6, R24, PT ;  /* 0x000000180600720c */ /* 0x000fe20003f06270 */
[----:B------:R-:W-:Y:S01]  /*25d50*/  @!P1 IMAD.MOV.U32 R6, RZ, RZ, R9 ;  /* 0x000000ffff069224 */ /* 0x000fe200078e0009 */
[----:B------:R-:W1:Y:S02]  /*25d60*/  @!P1 LDC.64 R2, c[0x0][0x428] ;  /* 0x00010a00ff029b82 */ /* 0x000e640000000a00 */
[----:B------:R-:W-:-:S02]  /*25d70*/  ISETP.GT.U32.OR P0, PT, R20, 0x9f, P0 ;  /* 0x0000009f1400780c */ /* 0x000fc40000704470 */
[----:B------:R-:W-:-:S05]  /*25d80*/  SHF.R.S32.HI R14, RZ, 0x1f, R32 ;  /* 0x0000001fff0e7819 */ /* 0x000fca0000011420 */
[----:B------:R2:W-:Y:S01]  /*25d90*/  STL [R1+0x8], R14 ;  /* 0x0000080e01007387 */ /* 0x0005e20000100800 */
[----:B-1----:R-:W-:-:S04]  /*25da0*/  @!P1 IMAD.WIDE.U32 R6, R32, R2, R6 ;  /* 0x0000000220069225 */ /* 0x002fc800078e0006 */
[----:B------:R-:W-:Y:S01]  /*25db0*/  @!P1 IMAD R2, R14, R2, RZ ;  /* 0x000000020e029224 */ /* 0x000fe200078e02ff */
[----:B0-----:R-:W-:-:S03]  /*25dc0*/  @!P1 LEA R12, P2, R6, R4, 0x2 ;  /* 0x00000004060c9211 */ /* 0x001fc600078410ff */
[----:B------:R-:W-:-:S04]  /*25dd0*/  @!P1 IMAD R3, R32, R3, R2 ;  /* 0x0000000320039224 */ /* 0x000fc800078e0202 */
[----:B------:R-:W-:Y:S01]  /*25de0*/  @!P1 IMAD.IADD R3, R7, 0x1, R3 ;  /* 0x0000000107039824 */ /* 0x000fe200078e0203 */
[----:B------:R-:W-:-:S04]  /*25df0*/  @!P0 SHF.R.S32.HI R7, RZ, 0x1f, R0 ;  /* 0x0000001fff078819 */ /* 0x000fc80000011400 */
[----:B------:R-:W-:Y:S01]  /*25e00*/  @!P1 LEA.HI.X R13, R6, R5, R3, 0x2, P2 ;  /* 0x00000005060d9211 */ /* 0x000fe200010f1403 */
[----:B------:R-:W-:Y:S01]  /*25e10*/  IMAD.MOV R5, RZ, RZ, -R9 ;  /* 0x000000ffff057224 */ /* 0x000fe200078e0a09 */
[----:B------:R-:W0:Y:S01]  /*25e20*/  @!P0 LDC.64 R2, c[0x0][0x428] ;  /* 0x00010a00ff028b82 */ /* 0x000e220000000a00 */
[----:B------:R-:W-:Y:S02]  /*25e30*/  @!P0 MOV R6, R0 ;  /* 0x0000000000068202 */ /* 0x000fe40000000f00 */
[----:B------:R-:W-:-:S05]  /*25e40*/  IMAD R5, R11, R5, R10 ;  /* 0x000000050b057224 */ /* 0x000fca00078e020a */
[----:B------:R-:W1:Y:S01]  /*25e50*/  LDC R9, c[0x0][0x2f4] ;  /* 0x0000bd00ff097b82 */ /* 0x000e620000000800 */
[-C--:B0-----:R-:W-:Y:S02]  /*25e60*/  @!P0 IMAD R4, R14, R2.reuse, RZ ;  /* 0x000000020e048224 */ /* 0x081fe400078e02ff */
[----:B------:R-:W-:-:S04]  /*25e70*/  @!P0 IMAD.WIDE.U32 R6, R32, R2, R6 ;  /* 0x0000000220068225 */ /* 0x000fc800078e0006 */
[----:B------:R-:W-:Y:S02]  /*25e80*/  @!P0 IMAD R4, R32, R3, R4 ;  /* 0x0000000320048224 */ /* 0x000fe400078e0204 */
[----:B------:R-:W0:Y:S02]  /*25e90*/  @!P0 LDC.64 R2, c[0x0][0x418] ;  /* 0x00010600ff028b82 */ /* 0x000e240000000a00 */
[----:B------:R-:W-:Y:S02]  /*25ea0*/  @!P0 IMAD.IADD R4, R4, 0x1, R7 ;  /* 0x0000000104048824 */ /* 0x000fe400078e0207 */
[----:B------:R-:W-:Y:S01]  /*25eb0*/  IMAD.U32 R10, RZ, RZ, UR39 ;  /* 0x00000027ff0a7e24 */ /* 0x000fe2000f8e00ff */
[----:B0-----:R-:W-:-:S04]  /*25ec0*/  @!P0 LEA R2, P2, R6, R2, 0x2 ;  /* 0x0000000206028211 */ /* 0x001fc800078410ff */
[----:B------:R-:W-:Y:S02]  /*25ed0*/  @!P0 LEA.HI.X R3, R6, R3, R4, 0x2, P2 ;  /* 0x0000000306038211 */ /* 0x000fe400010f1404 */
[----:B------:R-:W-:Y:S02]  /*25ee0*/  CS2R R6, SRZ ;  /* 0x0000000000067805 */ /* 0x000fe4000001ff00 */
[----:B------:R-:W-:-:S04]  /*25ef0*/  ISETP.GT.U32.AND P2, PT, R20, 0x9f, PT ;  /* 0x0000009f1400780c */ /* 0x000fc80003f44070 */
[----:B------:R0:W5:Y:S01]  /*25f00*/  @!P1 LDG.E R6, desc[UR50][R12.64] ;  /* 0x000000320c069981 */ /* 0x000162000c1e1900 */
[C---:B-1----:R-:W-:Y:S02]  /*25f10*/  ISETP.GE.AND P1, PT, R37.reuse, R9, PT ;  /* 0x000000092500720c */ /* 0x042fe40003f26270 */
[----:B------:R-:W-:Y:S01]  /*25f20*/  ISETP.NE.AND P3, PT, R10, 0x3, PT ;  /* 0x000000030a00780c */ /* 0x000fe20003f65270 */
[----:B------:R0:W5:Y:S01]  /*25f30*/  @!P0 LDG.E R7, desc[UR50][R2.64] ;  /* 0x0000003202078981 */ /* 0x000162000c1e1900 */
[----:B--2---:R-:W-:Y:S01]  /*25f40*/  LOP3.LUT R14, R37, 0x40, RZ, 0xfc, !PT ;  /* 0x00000040250e7812 */ /* 0x004fe200078efcff */
[----:B------:R-:W-:-:S03]  /*25f50*/  IMAD.MOV R0, RZ, RZ, -R0 ;  /* 0x000000ffff007224 */ /* 0x000fc600078e0a00 */
[----:B------:R-:W-:Y:S02]  /*25f60*/  @P2 LOP3.LUT R36, R36, 0x8, RZ, 0xfc, !PT ;  /* 0x0000000824242812 */ /* 0x000fe400078efcff */
[----:B------:R-:W-:Y:S01]  /*25f70*/  ISETP.GE.AND P0, PT, R14, R9, PT ;  /* 0x000000090e00720c */ /* 0x000fe20003f06270 */
[----:B------:R-:W-:Y:S01]  /*25f80*/  IMAD R8, R11, R0, R8 ;  /* 0x000000000b087224 */ /* 0x000fe200078e0208 */
[----:B------:R-:W-:Y:S02]  /*25f90*/  LOP3.LUT R36, R36, 0xffffffef, RZ, 0xc0, !PT ;  /* 0xffffffef24247812 */ /* 0x000fe400078ec0ff */
[----:B------:R-:W-:Y:S02]  /*25fa0*/  LOP3.LUT R14, R37, 0x80, RZ, 0xfc, !PT ;  /* 0x00000080250e7812 */ /* 0x000fe400078efcff */
[----:B------:R-:W-:-:S04]  /*25fb0*/  LOP3.LUT R36, R36, 0xfffffffb, RZ, 0xc0, !PT ;  /* 0xfffffffb24247812 */ /* 0x000fc800078ec0ff */
[----:B------:R-:W-:-:S04]  /*25fc0*/  @P1 LOP3.LUT R36, R36, 0x4, RZ, 0xfc, !PT ;  /* 0x0000000424241812 */ /* 0x000fc800078efcff */
[----:B------:R-:W-:-:S04]  /*25fd0*/  @P3 LOP3.LUT R36, R36, 0x10, RZ, 0xfc, !PT ;  /* 0x0000001024243812 */ /* 0x000fc800078efcff */
[----:B------:R-:W-:-:S04]  /*25fe0*/  LOP3.LUT R36, R36, 0xfffffffd, RZ, 0xc0, !PT ;  /* 0xfffffffd24247812 */ /* 0x000fc800078ec0ff */
[----:B------:R-:W-:Y:S02]  /*25ff0*/  @P0 LOP3.LUT R36, R36, 0x2, RZ, 0xfc, !PT ;  /* 0x0000000224240812 */ /* 0x000fe400078efcff */
[----:B------:R-:W-:Y:S02]  /*26000*/  ISETP.GE.AND P0, PT, R14, R9, PT ;  /* 0x000000090e00720c */ /* 0x000fe40003f06270 */
[----:B------:R-:W-:-:S11]  /*26010*/  LOP3.LUT R36, R36, 0xfffffffe, RZ, 0xc0, !PT ;  /* 0xfffffffe24247812 */ /* 0x000fd600078ec0ff */
[----:B------:R-:W-:Y:S01]  /*26020*/  @P0 LOP3.LUT R36, R36, 0x1, RZ, 0xfc, !PT ;  /* 0x0000000124240812 */ /* 0x000fe200078efcff */
[----:B0-----:R-:W-:Y:S06]  /*26030*/  BRA.DIV UR4, `(.L_x_693) ;  /* 0x0000007a04547947 */ /* 0x001fec000b800000 */
.L_x_896:
[----:B------:R-:W-:Y:S01]  /*26040*/  SHF.R.S32.HI R0, RZ, 0x1f, R18 ;  /* 0x0000001fff007819 */ /* 0x000fe20000011412 */
[----:B------:R-:W-:-:S04]  /*26050*/  VIADD R11, R30, 0xffffffff ;  /* 0xffffffff1e0b7836 */ /* 0x000fc80000000000 */
[----:B------:R0:W-:Y:S01]  /*26060*/  STL [R1], R0 ;  /* 0x0000000001007387 */ /* 0x0001e20000100800 */
[----:B------:R-:W-:Y:S05]  /*26070*/  @!P3 BRA `(.L_x_694) ;  /* 0x000000000004b947 */ /* 0x000fea0003800000 */
[----:B------:R-:W-:Y:S01]  /*26080*/  BPT.TRAP 0x1 ;  /* 0x000000040000795c */ /* 0x000fe20000300000 */
.L_x_694:
[----:B------:R-:W-:Y:S01]  /*26090*/  LEA R4, R29, R22, 0x3 ;  /* 0x000000161d047211 */ /* 0x000fe200078e18ff */
[----:B------:R-:W-:Y:S01]  /*260a0*/  BSSY B0, `(.L_x_695) ;  /* 0x0000007000007945 */ /* 0x000fe20003800000 */
[----:B0-----:R-:W-:-:S04]  /*260b0*/  SHF.L.U32 R0, R33, 0x1f, RZ ;  /* 0x0000001f21007819 */ /* 0x001fc800000006ff */
[----:B------:R0:W1:Y:S01]  /*260c0*/  SYNCS.PHASECHK.TRANS64.TRYWAIT P0, [R4+URZ+0x33480], R0 ;  /* 0x03348000040075a7 */ /* 0x000062000800017f */
[----:B------:R0:W-:Y:S02]  /*260d0*/  STL [R1+0x2c], R0 ;  /* 0x00002c0001007387 */ /* 0x0001e40000100800 */
[----:B0-----:R-:W-:-:S05]  /*260e0*/  SHF.R.S32.HI R0, RZ, 0x1f, R5 ;  /* 0x0000001fff007819 */ /* 0x001fca0000011405 */
[----:B------:R0:W-:Y:S02]  /*260f0*/  STL [R1+0x24], R0 ;  /* 0x0000240001007387 */ /* 0x0001e40000100800 */
[----:B01----:R-:W-:Y:S05]  /*26100*/  @!P0 BRA `(.L_x_696) ;  /* 0x0000007800548947 */ /* 0x003fea0003800000 */
.L_x_897:
[----:B------:R-:W-:Y:S05]  /*26110*/  BSYNC B0 ;  /* 0x0000000000007941 */ /* 0x000fea0003800000 */
.L_x_695:
[----:B0-----:R-:W2:Y:S01]  /*26120*/  LDL R0, [R1+0x24] ;  /* 0x0000240001007983 */ /* 0x001ea20000100800 */
[----:B------:R-:W-:-:S03]  /*26130*/  ULDC.64 UR4, c[0x0][0x328] ;  /* 0x0000ca0000047ab9 */ /* 0x000fc60000000a00 */
[----:B------:R-:W3:Y:S04]  /*26140*/  LDL R9, [R1] ;  /* 0x0000000001097983 */ /* 0x000ee80000100800 */
[----:B------:R-:W4:Y:S01]  /*26150*/  LDL R12, [R1+0x10] ;  /* 0x00001000010c7983 */ /* 0x000f220000100800 */
[----:B------:R-:W-:Y:S01]  /*26160*/  IMAD.WIDE.U32 R2, R5, UR4, RZ ;  /* 0x0000000405027c25 */ /* 0x000fe2000f8e00ff */
[----:B-----5:R-:W-:Y:S01]  /*26170*/  SHF.R.S32.HI R10, RZ, 0x1f, R6 ;  /* 0x0000001fff0a7819 */ /* 0x020fe20000011406 */
[----:B------:R-:W-:Y:S01]  /*26180*/  ULDC.64 UR6, c[0x0][0x338] ;  /* 0x0000ce0000067ab9 */ /* 0x000fe20000000a00 */
[----:B------:R-:W0:Y:S01]  /*26190*/  S2R R13, SR_TID.X ;  /* 0x00000000000d7919 */ /* 0x000e220000002100 */
[----:B------:R-:W-:Y:S01]  /*261a0*/  ULDC.64 UR8, c[0x0][0x330] ;  /* 0x0000cc0000087ab9 */ /* 0x000fe20000000a00 */
[----:B------:R-:W-:Y:S01]  /*261b0*/  SHF.R.S32.HI R35, RZ, 0x1f, R8 ;  /* 0x0000001fff237819 */ /* 0x000fe20000011408 */
[----:B------:R-:W-:Y:S01]  /*261c0*/  ULDC.64 UR10, c[0x0][0x318] ;  /* 0x0000c600000a7ab9 */ /* 0x000fe20000000a00 */
[----:B------:R1:W-:Y:S01]  /*261d0*/  STL [R1+0x28], R10 ;  /* 0x0000280a01007387 */ /* 0x0003e20000100800 */
[----:B------:R-:W-:-:S02]  /*261e0*/  SHF.R.S32.HI R28, RZ, 0x1f, R7 ;  /* 0x0000001fff1c7819 */ /* 0x000fc40000011407 */
[----:B------:R-:W-:Y:S02]  /*261f0*/  LOP3.LUT R36, R36, 0xffffffdf, RZ, 0xc0, !PT ;  /* 0xffffffdf24247812 */ /* 0x000fe400078ec0ff */
[----:B0-----:R-:W-:-:S04]  /*26200*/  LOP3.LUT R13, R13, 0x7f, RZ, 0xc0, !PT ;  /* 0x0000007f0d0d7812 */ /* 0x001fc800078ec0ff */
[----:B------:R-:W-:Y:S01]  /*26210*/  SHF.R.U32.HI R13, RZ, 0x2, R13 ;  /* 0x00000002ff0d7819 */ /* 0x000fe2000001160d */
[----:B--2---:R-:W-:-:S04]  /*26220*/  IMAD R0, R0, UR4, RZ ;  /* 0x0000000400007c24 */ /* 0x004fc8000f8e02ff */
[----:B------:R-:W-:-:S04]  /*26230*/  IMAD R0, R5, UR5, R0 ;  /* 0x0000000505007c24 */ /* 0x000fc8000f8e0200 */
[----:B------:R-:W-:Y:S02]  /*26240*/  IMAD.IADD R3, R3, 0x1, R0 ;  /* 0x0000000103037824 */ /* 0x000fe400078e0200 */
[----:B------:R-:W-:Y:S02]  /*26250*/  IMAD R0, R10, UR6, RZ ;  /* 0x000000060a007c24 */ /* 0x000fe4000f8e02ff */
[----:B------:R-:W-:-:S04]  /*26260*/  IMAD.WIDE.U32 R2, R6, UR6, R2 ;  /* 0x0000000606027c25 */ /* 0x000fc8000f8e0002 */
[----:B------:R-:W-:-:S04]  /*26270*/  IMAD R0, R6, UR7, R0 ;  /* 0x0000000706007c24 */ /* 0x000fc8000f8e0200 */
[----:B------:R-:W-:Y:S02]  /*26280*/  IMAD.IADD R3, R3, 0x1, R0 ;  /* 0x0000000103037824 */ /* 0x000fe400078e0200 */
[----:B---3--:R-:W-:Y:S02]  /*26290*/  IMAD R0, R9, UR8, RZ ;  /* 0x0000000809007c24 */ /* 0x008fe4000f8e02ff */
[----:B------:R-:W-:-:S04]  /*262a0*/  IMAD.WIDE.U32 R2, R18, UR8, R2 ;  /* 0x0000000812027c25 */ /* 0x000fc8000f8e0002 */
[----:B------:R-:W-:Y:S01]  /*262b0*/  IMAD R0, R18, UR9, R0 ;  /* 0x0000000912007c24 */ /* 0x000fe2000f8e0200 */
[----:B-1----:R-:W-:Y:S01]  /*262c0*/  IADD3 R10, P0, R2, UR10, RZ ;  /* 0x0000000a020a7c10 */ /* 0x002fe2000ff1e0ff */
[----:B------:R-:W-:-:S03]  /*262d0*/  IMAD R2, R35, UR4, RZ ;  /* 0x0000000423027c24 */ /* 0x000fc6000f8e02ff */
[----:B------:R-:W-:Y:S01]  /*262e0*/  IADD3.X R20, R3, UR11, R0, P0, !PT ;  /* 0x0000000b03147c10 */ /* 0x000fe200087fe400 */
[C---:B------:R-:W-:Y:S02]  /*262f0*/  IMAD R9, R8.reuse, UR5, R2 ;  /* 0x0000000508097c24 */ /* 0x040fe4000f8e0202 */
[----:B------:R-:W-:-:S04]  /*26300*/  IMAD.WIDE.U32 R2, R8, UR4, RZ ;  /* 0x0000000408027c25 */ /* 0x000fc8000f8e00ff */
[----:B------:R-:W-:Y:S02]  /*26310*/  IMAD.IADD R3, R3, 0x1, R9 ;  /* 0x0000000103037824 */ /* 0x000fe400078e0209 */
[----:B------:R-:W-:Y:S02]  /*26320*/  IMAD R9, R28, UR6, RZ ;  /* 0x000000061c097c24 */ /* 0x000fe4000f8e02ff */
[----:B------:R-:W-:-:S04]  /*26330*/  IMAD.WIDE.U32 R2, R7, UR6, R2 ;  /* 0x0000000607027c25 */ /* 0x000fc8000f8e0002 */
[----:B------:R-:W-:-:S04]  /*26340*/  IMAD R9, R7, UR7, R9 ;  /* 0x0000000707097c24 */ /* 0x000fc8000f8e0209 */
[----:B------:R-:W-:Y:S02]  /*26350*/  IMAD.IADD R3, R3, 0x1, R9 ;  /* 0x0000000103037824 */ /* 0x000fe400078e0209 */
[----:B------:R-:W-:Y:S02]  /*26360*/  IMAD R9, R11, -0xa0, R24 ;  /* 0xffffff600b097824 */ /* 0x000fe400078e0218 */
[----:B------:R-:W-:-:S03]  /*26370*/  IMAD.WIDE.U32 R2, R18, UR8, R2 ;  /* 0x0000000812027c25 */ /* 0x000fc6000f8e0002 */
[----:B------:R-:W-:Y:S02]  /*26380*/  IADD3 R9, -R13, R9, RZ ;  /* 0x000000090d097210 */ /* 0x000fe40007ffe1ff */
[----:B------:R-:W-:-:S04]  /*26390*/  IADD3 R26, P0, R2, UR10, RZ ;  /* 0x0000000a021a7c10 */ /* 0x000fc8000ff1e0ff */
[----:B------:R-:W-:Y:S02]  /*263a0*/  IADD3.X R25, R0, UR11, R3, P0, !PT ;  /* 0x0000000b00197c10 */ /* 0x000fe400087fe403 */
[----:B------:R-:W-:Y:S01]  /*263b0*/  ISETP.GE.AND P0, PT, R9, 0x1, PT ;  /* 0x000000010900780c */ /* 0x000fe20003f06270 */
[----:B------:R-:W-:Y:S01]  /*263c0*/  UMOV UR4, 0xffffffff ;  /* 0xffffffff00047882 */ /* 0x000fe20000000000 */
[----:B----4-:R-:W-:-:S11]  /*263d0*/  IMAD R21, R29, 0x7800, R12 ;  /* 0x000078001d157824 */ /* 0x010fd600078e020c */
[----:B------:R-:W-:Y:S01]  /*263e0*/  @P0 LOP3.LUT R36, R36, 0x20, RZ, 0xfc, !PT ;  /* 0x0000002024240812 */ /* 0x000fe200078efcff */
[----:B------:R-:W-:Y:S06]  /*263f0*/  BRA.DIV UR4, `(.L_x_697) ;  /* 0x0000007604b07947 */ /* 0x000fec000b800000 */
[----:B------:R-:W0:Y:S01]  /*26400*/  SHFL.IDX PT, R2, R10, RZ, 0x1c1f ;  /* 0x001c1fff0a027589 */ /* 0x000e2200000e0000 */
[----:B------:R-:W1:Y:S01]  /*26410*/  LDC R12, c[0x0][0x2f4] ;  /* 0x0000bd00ff0c7b82 */ /* 0x000e620000000800 */
[C---:B------:R-:W-:Y:S02]  /*26420*/  LOP3.LUT R13, R37.reuse, 0x40, RZ, 0xfc, !PT ;  /* 0x00000040250d7812 */ /* 0x040fe400078efcff */
[----:B------:R-:W2:Y:S01]  /*26430*/  SHFL.IDX PT, R0, R20, RZ, 0x1c1f ;  /* 0x001c1fff14007589 */ /* 0x000ea200000e0000 */
[----:B------:R-:W-:Y:S02]  /*26440*/  LOP3.LUT R11, R37, 0x80, RZ, 0xfc, !PT ;  /* 0x00000080250b7812 */ /* 0x000fe400078efcff */
[C---:B------:R-:W-:Y:S02]  /*26450*/  ISETP.GE.AND P6, PT, R9.reuse, 0x81, PT ;  /* 0x000000810900780c */ /* 0x040fe40003fc6270 */
[----:B------:R-:W-:Y:S02]  /*26460*/  LOP3.LUT R36, R36, 0xffffffbf, RZ, 0xc0, !PT ;  /* 0xffffffbf24247812 */ /* 0x000fe400078ec0ff */
[----:B------:R-:W-:-:S02]  /*26470*/  ISETP.GE.AND P5, PT, R9, 0x21, PT ;  /* 0x000000210900780c */ /* 0x000fc40003fa6270 */
[----:B------:R-:W-:-:S07]  /*26480*/  ISETP.GE.AND P4, PT, R9, 0x41, PT ;  /* 0x000000410900780c */ /* 0x000fce0003f86270 */
[----:B------:R-:W-:Y:S02]  /*26490*/  @P6 LOP3.LUT R36, R36, 0x40, RZ, 0xfc, !PT ;  /* 0x0000004024246812 */ /* 0x000fe400078efcff */
[C---:B0-----:R-:W-:Y:S02]  /*264a0*/  IADD3 R2, P0, R37.reuse, R2, RZ ;  /* 0x0000000225027210 */ /* 0x041fe40007f1e0ff */
[-C--:B-1----:R-:W-:Y:S02]  /*264b0*/  ISETP.GE.AND P3, PT, R37, R12.reuse, PT ;  /* 0x0000000c2500720c */ /* 0x082fe40003f66270 */
[----:B------:R-:W-:Y:S01]  /*264c0*/  ISETP.GE.AND P2, PT, R13, R12, PT ;  /* 0x0000000c0d00720c */ /* 0x000fe20003f46270 */
[----:B--2---:R-:W-:Y:S01]  /*264d0*/  IMAD.X R3, RZ, RZ, R0, P0 ;  /* 0x000000ffff037224 */ /* 0x004fe200000e0600 */
[C---:B------:R-:W-:Y:S01]  /*264e0*/  ISETP.LT.OR P0, PT, R9.reuse, 0x1, P3 ;  /* 0x000000010900780c */ /* 0x040fe20001f01670 */
[----:B------:R-:W-:Y:S01]  /*264f0*/  IMAD.IADD R0, R22, 0x1, R21 ;  /* 0x0000000116007824 */ /* 0x000fe200078e0215 */
[----:B------:R-:W-:-:S11]  /*26500*/  ISETP.LT.OR P1, PT, R9, 0x1, P2 ;  /* 0x000000010900780c */ /* 0x000fd60001721670 */
[----:B------:R-:W-:Y:S01]  /*26510*/  @!PT LDS RZ, [RZ] ;  /* 0x00000000fffff984 */ /* 0x000fe20000000800 */
[----:B------:R-:W-:Y:S01]  /*26520*/  LDGSTS.E.BYPASS.LTC128B.128 [R0+0xf200], desc[UR50][R2.64], !P0 ;  /* 0x0f20000002007fae */ /* 0x000fe2000c101d72 */
[----:B------:R-:W-:-:S03]  /*26530*/  ISETP.GE.AND P0, PT, R11, R12, PT ;  /* 0x0000000c0b00720c */ /* 0x000fc60003f06270 */
[----:B------:R-:W-:Y:S01]  /*26540*/  LDGSTS.E.BYPASS.LTC128B.128 [R0+0x11a00], desc[UR50][R2.64+0x40], !P1 ;  /* 0x11a0004002007fae */ /* 0x000fe2000c901d72 */
[----:B------:R-:W-:-:S13]  /*26550*/  ISETP.LT.OR P1, PT, R9, 0x1, P0 ;  /* 0x000000010900780c */ /* 0x000fda0000721670 */
[----:B------:R0:W-:Y:S04]  /*26560*/  LDGSTS.E.BYPASS.LTC128B.128 [R0+0x14200], desc[UR50][R2.64+0x80], !P1 ;  /* 0x1420008002007fae */ /* 0x0001e8000c901d72 */
[----:B0-----:R-:W0:Y:S04]  /*26570*/  SHFL.IDX PT, R2, R10, 0x1, 0x1c1f ;  /* 0x003c1f000a027f89 */ /* 0x001e2800000e0000 */
[----:B------:R-:W1:Y:S01]  /*26580*/  SHFL.IDX PT, R3, R20, 0x1, 0x1c1f ;  /* 0x003c1f0014037f89 */ /* 0x000e6200000e0000 */
[----:B0-----:R-:W-:-:S05]  /*26590*/  IADD3 R2, P1, R37, R2, RZ ;  /* 0x0000000225027210 */ /* 0x001fca0007f3e0ff */
[----:B-1----:R-:W-:Y:S01]  /*265a0*/  IMAD.X R3, RZ, RZ, R3, P1 ;  /* 0x000000ffff037224 */ /* 0x002fe200008e0603 */
[----:B------:R-:W-:-:S13]  /*265b0*/  ISETP.LT.OR P1, PT, R9, 0x21, P3 ;  /* 0x000000210900780c */ /* 0x000fda0001f21670 */
[----:B------:R-:W-:Y:S01]  /*265c0*/  LDGSTS.E.BYPASS.LTC128B.128 [R0+0xfa00], desc[UR50][R2.64], !P1 ;  /* 0x0fa0000002007fae */ /* 0x000fe2000c901d72 */
[----:B------:R-:W-:-:S13]  /*265d0*/  ISETP.LT.OR P1, PT, R9, 0x21, P2 ;  /* 0x000000210900780c */ /* 0x000fda0001721670 */
[----:B------:R-:W-:Y:S01]  /*265e0*/  LDGSTS.E.BYPASS.LTC128B.128 [R0+0x12200], desc[UR50][R2.64+0x40], !P1 ;  /* 0x1220004002007fae */ /* 0x000fe2000c901d72 */
[----:B------:R-:W-:-:S13]  /*265f0*/  ISETP.LT.OR P1, PT, R9, 0x21, P0 ;  /* 0x000000210900780c */ /* 0x000fda0000721670 */
[----:B------:R0:W-:Y:S04]  /*26600*/  LDGSTS.E.BYPASS.LTC128B.128 [R0+0x14a00], desc[UR50][R2.64+0x80], !P1 ;  /* 0x14a0008002007fae */ /* 0x0001e8000c901d72 */
[----:B0-----:R-:W0:Y:S04]  /*26610*/  SHFL.IDX PT, R2, R10, 0x2, 0x1c1f ;  /* 0x005c1f000a027f89 */ /* 0x001e2800000e0000 */
[----:B------:R-:W1:Y:S04]  /*26620*/  SHFL.IDX PT, R3, R20, 0x2, 0x1c1f ;  /* 0x005c1f0014037f89 */ /* 0x000e6800000e0000 */
[----:B------:R-:W-:Y:S01]  /*26630*/  SHFL.IDX PT, R20, R20, 0x3, 0x1c1f ;  /* 0x007c1f0014147f89 */ /* 0x000fe200000e0000 */
        /* <DEDUP_REMOVED lines=8> */
[----:B0-----:R-:W0:Y:S02]  /*266c0*/  SHFL.IDX PT, R2, R10, 0x3, 0x1c1f ;  /* 0x007c1f000a027f89 */ /* 0x001e2400000e0000 */
[----:B0-----:R-:W-:-:S04]  /*266d0*/  IADD3 R2, P1, R37, R2, RZ ;  /* 0x0000000225027210 */ /* 0x001fc80007f3e0ff */
[----:B------:R-:W-:Y:S02]  /*266e0*/  IADD3.X R3, RZ, R20, RZ, P1, !PT ;  /* 0x00000014ff037210 */ /* 0x000fe40000ffe4ff */
[----:B------:R-:W-:-:S13]  /*266f0*/  ISETP.LT.OR P1, PT, R9, 0x61, P3 ;  /* 0x000000610900780c */ /* 0x000fda0001f21670 */
[----:B------:R-:W-:Y:S01]  /*26700*/  LDGSTS.E.BYPASS.LTC128B.128 [R0+0x10a00], desc[UR50][R2.64], !P1 ;  /* 0x10a0000002007fae */ /* 0x000fe2000c901d72 */
[----:B------:R-:W-:-:S13]  /*26710*/  ISETP.LT.OR P1, PT, R9, 0x61, P2 ;  /* 0x000000610900780c */ /* 0x000fda0001721670 */
[----:B------:R-:W-:Y:S01]  /*26720*/  LDGSTS.E.BYPASS.LTC128B.128 [R0+0x13200], desc[UR50][R2.64+0x40], !P1 ;  /* 0x1320004002007fae */ /* 0x000fe2000c901d72 */
[----:B------:R-:W-:-:S13]  /*26730*/  ISETP.LT.OR P1, PT, R9, 0x61, P0 ;  /* 0x000000610900780c */ /* 0x000fda0000721670 */
[----:B------:R0:W-:Y:S01]  /*26740*/  LDGSTS.E.BYPASS.LTC128B.128 [R0+0x15a00], desc[UR50][R2.64+0x80], !P1 ;  /* 0x15a0008002007fae */ /* 0x0001e2000c901d72 */
[----:B------:R-:W-:-:S03]  /*26750*/  ISETP.GE.AND P1, PT, R9, 0x61, PT ;  /* 0x000000610900780c */ /* 0x000fc60003f26270 */
[----:B0-----:R0:W1:Y:S04]  /*26760*/  SHFL.IDX PT, R3, R25, RZ, 0x1c1f ;  /* 0x001c1fff19037589 */ /* 0x00106800000e0000 */
[----:B------:R0:W2:Y:S06]  /*26770*/  SHFL.IDX PT, R2, R26, RZ, 0x1c1f ;  /* 0x001c1fff1a027589 */ /* 0x0000ac00000e0000 */
.L_x_909:
[C---:B------:R-:W-:Y:S02]  /*26780*/  ISETP.LT.OR P3, PT, R9.reuse, 0x81, P3 ;  /* 0x000000810900780c */ /* 0x040fe40001f61670 */
[C---:B------:R-:W-:Y:S02]  /*26790*/  ISETP.LT.OR P2, PT, R9.reuse, 0x81, P2 ;  /* 0x000000810900780c */ /* 0x040fe40001741670 */
[----:B------:R-:W-:Y:S02]  /*267a0*/  ISETP.LT.OR P0, PT, R9, 0x81, P0 ;  /* 0x000000810900780c */ /* 0x000fe40000701670 */
[----:B--2---:R-:W-:-:S05]  /*267b0*/  IADD3 R2, P6, R37, R2, RZ ;  /* 0x0000000225027210 */ /* 0x004fca0007fde0ff */
[----:B-1----:R-:W-:-:S05]  /*267c0*/  IMAD.X R3, RZ, RZ, R3, P6 ;  /* 0x000000ffff037224 */ /* 0x002fca00030e0603 */
        /* <DEDUP_REMOVED lines=8> */
.L_x_698:
        /* <DEDUP_REMOVED lines=11> */
.L_x_699:
[----:B------:R1:W-:Y:S01]  /*26900*/  SYNCS.ARRIVE.TRANS64.A1T0 RZ, [R4+URZ+0x33470], RZ ;  /* 0x033470ff04ff79a7 */ /* 0x0003e2000810003f */
[----:B------:R-:W-:Y:S05]  /*26910*/  @!P3 BRA `(.L_x_700) ;  /* 0x000000000004b947 */ /* 0x000fea0003800000 */
[----:B------:R-:W-:Y:S01]  /*26920*/  BPT.TRAP 0x1 ;  /* 0x000000040000795c */ /* 0x000fe20000300000 */
.L_x_700:
[----:B------:R-:W2:Y:S01]  /*26930*/  LDL R2, [R1+0x2c] ;  /* 0x00002c0001027983 */ /* 0x000ea20000100800 */
[----:B------:R-:W-:Y:S01]  /*26940*/  BSSY B0, `(.L_x_701) ;  /* 0x0000003000007945 */ /* 0x000fe20003800000 */
[----:B--2---:R-:W2:Y:S03]  /*26950*/  SYNCS.PHASECHK.TRANS64.TRYWAIT P0, [R4+URZ+0x33440], R2 ;  /* 0x03344002040075a7 */ /* 0x004ea6000800017f */
[----:B--2---:R-:W-:Y:S05]  /*26960*/  @!P0 BRA `(.L_x_702) ;  /* 0x0000007800548947 */ /* 0x004fea0003800000 */
.L_x_910:
[----:B------:R-:W-:Y:S05]  /*26970*/  BSYNC B0 ;  /* 0x0000000000007941 */ /* 0x000fea0003800000 */
.L_x_701:
[----:B--2---:R-:W2:Y:S01]  /*26980*/  LDL.LU R2, [R1+0x24] ;  /* 0x0000240001027983 */ /* 0x004ea20000300800 */
[----:B------:R-:W-:Y:S01]  /*26990*/  ULDC.64 UR4, c[0x0][0x300] ;  /* 0x0000c00000047ab9 */ /* 0x000fe20000000a00 */
[----:B------:R-:W-:Y:S02]  /*269a0*/  ULDC.64 UR6, c[0x0][0x310] ;  /* 0x0000c40000067ab9 */ /* 0x000fe40000000a00 */
[----:B------:R-:W3:Y:S04]  /*269b0*/  LDL.LU R11, [R1+0x28] ;  /* 0x00002800010b7983 */ /* 0x000ee80000300800 */
[----:B------:R-:W4:Y:S01]  /*269c0*/  LDL R12, [R1] ;  /* 0x00000000010c7983 */ /* 0x000f220000100800 */
[----:B--2---:R-:W-:Y:S02]  /*269d0*/  IMAD R9, R2, UR4, RZ ;  /* 0x0000000402097c24 */ /* 0x004fe4000f8e02ff */
[----:B------:R-:W-:-:S04]  /*269e0*/  IMAD.WIDE.U32 R2, R5, UR4, RZ ;  /* 0x0000000405027c25 */ /* 0x000fc8000f8e00ff */
[----:B------:R-:W-:Y:S02]  /*269f0*/  IMAD R9, R5, UR5, R9 ;  /* 0x0000000505097c24 */ /* 0x000fe4000f8e0209 */
[----:B---3--:R-:W-:Y:S02]  /*26a00*/  IMAD R5, R11, UR6, RZ ;  /* 0x000000060b057c24 */ /* 0x008fe4000f8e02ff */
[----:B------:R-:W-:Y:S02]  /*26a10*/  IMAD.IADD R3, R3, 0x1, R9 ;  /* 0x0000000103037824 */ /* 0x000fe400078e0209 */
[C---:B------:R-:W-:Y:S02]  /*26a20*/  IMAD R5, R6.reuse, UR7, R5 ;  /* 0x0000000706057c24 */ /* 0x040fe4000f8e0205 */
[----:B------:R-:W-:-:S04]  /*26a30*/  IMAD.WIDE.U32 R2, R6, UR6, R2 ;  /* 0x0000000606027c25 */ /* 0x000fc8000f8e0002 */
[----:B------:R-:W-:Y:S01]  /*26a40*/  IMAD.IADD R11, R3, 0x1, R5 ;  /* 0x00000001030b7824 */ /* 0x000fe200078e0205 */
[----:B------:R-:W-:Y:S01]  /*26a50*/  MOV R10, R2 ;  /* 0x00000002000a7202 */ /* 0x000fe20000000f00 */
[----:B------:R-:W-:Y:S02]  /*26a60*/  IMAD R5, R35, UR4, RZ ;  /* 0x0000000423057c24 */ /* 0x000fe4000f8e02ff */
[----:B------:R-:W-:-:S04]  /*26a70*/  IMAD.WIDE.U32 R2, R8, UR4, RZ ;  /* 0x0000000408027c25 */ /* 0x000fc8000f8e00ff */
[----:B------:R-:W-:Y:S01]  /*26a80*/  IMAD R5, R8, UR5, R5 ;  /* 0x0000000508057c24 */ /* 0x000fe2000f8e0205 */
[----:B------:R-:W-:Y:S01]  /*26a90*/  ULDC.64 UR4, c[0x0][0x308] ;  /* 0x0000c20000047ab9 */ /* 0x000fe20000000a00 */
[----:B------:R-:W-:Y:S02]  /*26aa0*/  IMAD R9, R28, UR6, RZ ;  /* 0x000000061c097c24 */ /* 0x000fe4000f8e02ff */
[----:B------:R-:W-:Y:S02]  /*26ab0*/  IMAD.IADD R3, R3, 0x1, R5 ;  /* 0x0000000103037824 */ /* 0x000fe400078e0205 */
[C---:B------:R-:W-:Y:S02]  /*26ac0*/  IMAD R9, R7.reuse, UR7, R9 ;  /* 0x0000000707097c24 */ /* 0x040fe4000f8e0209 */
[----:B------:R-:W-:Y:S01]  /*26ad0*/  IMAD.WIDE.U32 R2, R7, UR6, R2 ;  /* 0x0000000607027c25 */ /* 0x000fe2000f8e0002 */
[----:B------:R-:W-:-:S03]  /*26ae0*/  ULDC.64 UR6, c[0x0][0x2e8] ;  /* 0x0000ba0000067ab9 */ /* 0x000fc60000000a00 */
[----:B------:R-:W-:-:S04]  /*26af0*/  IMAD.WIDE.U32 R6, R18, UR4, R10 ;  /* 0x0000000412067c25 */ /* 0x000fc8000f8e000a */
[----:B----4-:R-:W-:Y:S01]  /*26b00*/  IMAD R8, R12, UR4, RZ ;  /* 0x000000040c087c24 */ /* 0x010fe2000f8e02ff */
        /* <DEDUP_REMOVED lines=9> */
[----:B------:R-:W2:Y:S01]  /*26ba0*/  SHFL.IDX PT, R3, R5, RZ, 0x1c1f ;  /* 0x001c1fff05037589 */ /* 0x000ea200000e0000 */
[----:B------:R-:W-:Y:S01]  /*26bb0*/  LOP3.LUT R36, R36, 0xfffffeff, RZ, 0xc0, !PT ;  /* 0xfffffeff24247812 */ /* 0x000fe200078ec0ff */
[----:B------:R-:W3:Y:S01]  /*26bc0*/  LDC R10, c[0x0][0x2f4] ;  /* 0x0000bd00ff0a7b82 */ /* 0x000ee20000000800 */
[C---:B------:R-:W-:Y:S01]  /*26bd0*/  LOP3.LUT R11, R37.reuse, 0x40, RZ, 0xfc, !PT ;  /* 0x00000040250b7812 */ /* 0x040fe200078efcff */
[----:B------:R-:W4:Y:S01]  /*26be0*/  SHFL.IDX PT, R2, R6, RZ, 0x1c1f ;  /* 0x001c1fff06027589 */ /* 0x000f2200000e0000 */
[----:B------:R-:W-:Y:S02]  /*26bf0*/  @P1 LOP3.LUT R36, R36, 0x100, RZ, 0xfc, !PT ;  /* 0x0000010024241812 */ /* 0x000fe400078efcff */
[----:B------:R-:W-:Y:S01]  /*26c00*/  LOP3.LUT R9, R37, 0x80, RZ, 0xfc, !PT ;  /* 0x0000008025097812 */ /* 0x000fe200078efcff */
[----:B------:R-:W-:Y:S01]  /*26c10*/  SHFL.IDX PT, R8, R8, RZ, 0x1c1f ;  /* 0x001c1fff08087589 */ /* 0x000fe200000e0000 */
[----:B------:R-:W-:-:S13]  /*26c20*/  LOP3.LUT P1, RZ, R36, 0x20, RZ, 0xc0, !PT ;  /* 0x0000002024ff7812 */ /* 0x000fda000782c0ff */
[C---:B--2---:R-:W-:Y:S02]  /*26c30*/  @P1 IADD3 R3, P0, R37.reuse, R3, RZ ;  /* 0x0000000325031210 */ /* 0x044fe40007f1e0ff */
[-C--:B---3--:R-:W-:Y:S02]  /*26c40*/  ISETP.GE.AND P6, PT, R37, R10.reuse, PT ;  /* 0x0000000a2500720c */ /* 0x088fe40003fc6270 */
[-C--:B------:R-:W-:Y:S01]  /*26c50*/  ISETP.GE.AND P3, PT, R11, R10.reuse, PT ;  /* 0x0000000a0b00720c */ /* 0x080fe20003f66270 */
[----:B----4-:R-:W-:Y:S01]  /*26c60*/  @P1 IMAD.X R2, RZ, RZ, R2, P0 ;  /* 0x000000ffff021224 */ /* 0x010fe200000e0602 */
[----:B------:R-:W-:-:S04]  /*26c70*/  ISETP.GE.AND P2, PT, R9, R10, PT ;  /* 0x0000000a0900720c */ /* 0x000fc80003f46270 */
[----:B------:R-:W-:-:S04]  /*26c80*/  @P1 LOP3.LUT R3, R3, R2, RZ, 0x3c, !PT ;  /* 0x0000000203031212 */ /* 0x000fc800078e3cff */
[----:B------:R-:W-:-:S04]  /*26c90*/  @P1 LOP3.LUT R2, R3, R2, RZ, 0x3c, !PT ;  /* 0x0000000203021212 */ /* 0x000fc800078e3cff */
[----:B------:R-:W-:-:S05]  /*26ca0*/  @P1 LOP3.LUT R3, R3, R2, RZ, 0x3c, !PT ;  /* 0x0000000203031212 */ /* 0x000fca00078e3cff */
[----:B------:R-:W-:Y:S04]  /*26cb0*/  @P1 LDGSTS.E.BYPASS.LTC128B.128 [R0+0x24200], desc[UR50][R2.64], !P6 ;  /* 0x2420000002001fae */ /* 0x000fe8000f101d72 */
[----:B------:R-:W-:Y:S04]  /*26cc0*/  @P1 LDGSTS.E.BYPASS.LTC128B.128 [R0+0x26a00], desc[UR50][R2.64+0x40], !P3 ;  /* 0x26a0004002001fae */ /* 0x000fe8000d901d72 */
[----:B------:R2:W-:Y:S01]  /*26cd0*/  @P1 LDGSTS.E.BYPASS.LTC128B.128 [R0+0x29200], desc[UR50][R2.64+0x80], !P2 ;  /* 0x2920008002001fae */ /* 0x0005e2000d101d72 */
[----:B------:R-:W-:-:S03]  /*26ce0*/  LOP3.LUT P1, RZ, R36, 0x100, RZ, 0xc0, !PT ;  /* 0x0000010024ff7812 */ /* 0x000fc6000782c0ff */
[----:B--2---:R-:W2:Y:S04]  /*26cf0*/  SHFL.IDX PT, R3, R5, 0x1, 0x1c1f ;  /* 0x003c1f0005037f89 */ /* 0x004ea800000e0000 */
[----:B------:R-:W3:Y:S01]  /*26d00*/  SHFL.IDX PT, R2, R6, 0x1, 0x1c1f ;  /* 0x003c1f0006027f89 */ /* 0x000ee200000e0000 */
[----:B--2---:R-:W-:-:S05]  /*26d10*/  @P5 IADD3 R3, P0, R37, R3, RZ ;  /* 0x0000000325035210 */ /* 0x004fca0007f1e0ff */
[----:B---3--:R-:W-:-:S05]  /*26d20*/  @P5 IMAD.X R2, RZ, RZ, R2, P0 ;  /* 0x000000ffff025224 */ /* 0x008fca00000e0602 */
[----:B------:R-:W-:-:S04]  /*26d30*/  @P5 LOP3.LUT R3, R3, R2, RZ, 0x3c, !PT ;  /* 0x0000000203035212 */ /* 0x000fc800078e3cff */
[----:B------:R-:W-:-:S04]  /*26d40*/  @P5 LOP3.LUT R2, R3, R2, RZ, 0x3c, !PT ;  /* 0x0000000203025212 */ /* 0x000fc800078e3cff */
[----:B------:R-:W-:-:S05]  /*26d50*/  @P5 LOP3.LUT R3, R3, R2, RZ, 0x3c, !PT ;  /* 0x0000000203035212 */ /* 0x000fca00078e3cff */
[----:B------:R-:W-:Y:S04]  /*26d60*/  @P5 LDGSTS.E.BYPASS.LTC128B.128 [R0+0x24a00], desc[UR50][R2.64], !P6 ;  /* 0x24a0000002005fae */ /* 0x000fe8000f101d72 */
[----:B------:R-:W-:Y:S04]  /*26d70*/  @P5 LDGSTS.E.BYPASS.LTC128B.128 [R0+0x27200], desc[UR50][R2.64+0x40], !P3 ;  /* 0x2720004002005fae */ /* 0x000fe8000d901d72 */
[----:B------:R2:W-:Y:S04]  /*26d80*/  @P5 LDGSTS.E.BYPASS.LTC128B.128 [R0+0x29a00], desc[UR50][R2.64+0x80], !P2 ;  /* 0x29a0008002005fae */ /* 0x0005e8000d101d72 */
[----:B--2---:R-:W2:Y:S04]  /*26d90*/  SHFL.IDX PT, R3, R5, 0x2, 0x1c1f ;  /* 0x005c1f0005037f89 */ /* 0x004ea800000e0000 */
[----:B------:R-:W3:Y:S04]  /*26da0*/  SHFL.IDX PT, R2, R6, 0x2, 0x1c1f ;  /* 0x005c1f0006027f89 */ /* 0x000ee800000e0000 */
[----:B------:R-:W4:Y:S04]  /*26db0*/  SHFL.IDX PT, R5, R5, 0x3, 0x1c1f ;  /* 0x007c1f0005057f89 */ /* 0x000f2800000e0000 */
[----:B------:R-:W5:Y:S01]  /*26dc0*/  SHFL.IDX PT, R6, R6, 0x3, 0x1c1f ;  /* 0x007c1f0006067f89 */ /* 0x000f6200000e0000 */
[----:B--2---:R-:W-:-:S04]  /*26dd0*/  @P4 IADD3 R3, P0, R37, R3, RZ ;  /* 0x0000000325034210 */ /* 0x004fc80007f1e0ff */
[----:B---3--:R-:W-:-:S04]  /*26de0*/  @P4 IADD3.X R2, RZ, R2, RZ, P0, !PT ;  /* 0x00000002ff024210 */ /* 0x008fc800007fe4ff */
[----:B------:R-:W-:-:S04]  /*26df0*/  @P4 LOP3.LUT R3, R3, R2, RZ, 0x3c, !PT ;  /* 0x0000000203034212 */ /* 0x000fc800078e3cff */
[----:B------:R-:W-:-:S04]  /*26e00*/  @P4 LOP3.LUT R2, R3, R2, RZ, 0x3c, !PT ;  /* 0x0000000203024212 */ /* 0x000fc800078e3cff */
[----:B------:R-:W-:-:S05]  /*26e10*/  @P4 LOP3.LUT R3, R3, R2, RZ, 0x3c, !PT ;  /* 0x0000000203034212 */ /* 0x000fca00078e3cff */
[----:B------:R-:W-:Y:S04]  /*26e20*/  @P4 LDGSTS.E.BYPASS.LTC128B.128 [R0+0x25200], desc[UR50][R2.64], !P6 ;  /* 0x2520000002004fae */ /* 0x000fe8000f101d72 */
[----:B------:R-:W-:Y:S04]  /*26e30*/  @P4 LDGSTS.E.BYPASS.LTC128B.128 [R0+0x27a00], desc[UR50][R2.64+0x40], !P3 ;  /* 0x27a0004002004fae */ /* 0x000fe8000d901d72 */
[----:B------:R4:W-:Y:S02]  /*26e40*/  @P4 LDGSTS.E.BYPASS.LTC128B.128 [R0+0x2a200], desc[UR50][R2.64+0x80], !P2 ;  /* 0x2a20008002004fae */ /* 0x0009e4000d101d72 */
[----:B----4-:R-:W-:-:S05]  /*26e50*/  @P1 IADD3 R2, P0, R37, R5, RZ ;  /* 0x0000000525021210 */ /* 0x010fca0007f1e0ff */
[----:B-----5:R-:W-:-:S05]  /*26e60*/  @P1 IMAD.X R3, RZ, RZ, R6, P0 ;  /* 0x000000ffff031224 */ /* 0x020fca00000e0606 */
[----:B------:R-:W-:Y:S04]  /*26e70*/  @P1 LDGSTS.E.BYPASS.LTC128B.128 [R0+0x25a00], desc[UR50][R2.64], !P6 ;  /* 0x25a0000002001fae */ /* 0x000fe8000f101d72 */
[----:B------:R-:W-:Y:S04]  /*26e80*/  @P1 LDGSTS.E.BYPASS.LTC128B.128 [R0+0x28200], desc[UR50][R2.64+0x40], !P3 ;  /* 0x2820004002001fae */ /* 0x000fe8000d901d72 */
[----:B------:R2:W-:Y:S04]  /*26e90*/  @P1 LDGSTS.E.BYPASS.LTC128B.128 [R0+0x2aa00], desc[UR50][R2.64+0x80], !P2 ;  /* 0x2aa0008002001fae */ /* 0x0005e8000d101d72 */
[----:B--2---:R2:W3:Y:S02]  /*26ea0*/  SHFL.IDX PT, R2, R7, RZ, 0x1c1f ;  /* 0x001c1fff07027589 */ /* 0x0044e400000e0000 */
.L_x_922:
[----:B------:R-:W-:Y:S01]  /*26eb0*/  LOP3.LUT P0, RZ, R36, 0x40, RZ, 0xc0, !PT ;  /* 0x0000004024ff7812 */ /* 0x000fe2000780c0ff */
[----:B------:R-:W-:-:S12]  /*26ec0*/  BSSY B0, `(.L_x_704) ;  /* 0x0000010000007945 */ /* 0x000fd80003800000 */
[----:B------:R-:W-:Y:S05]  /*26ed0*/  @!P0 BRA `(.L_x_705) ;  /* 0x0000000000388947 */ /* 0x000fea0003800000 */
[----:B------:R-:W4:Y:S01]  /*26ee0*/  LDC R6, c[0x0][0x2f4] ;  /* 0x0000bd00ff067b82 */ /* 0x000f220000000800 */
[C---:B--2---:R-:W-:Y:S02]  /*26ef0*/  LOP3.LUT R7, R37.reuse, 0x40, RZ, 0xfc, !PT ;  /* 0x0000004025077812 */ /* 0x044fe400078efcff */
[C---:B------:R-:W-:Y:S02]  /*26f00*/  LOP3.LUT R5, R37.reuse, 0x80, RZ, 0xfc, !PT ;  /* 0x0000008025057812 */ /* 0x040fe400078efcff */
[----:B---3--:R-:W-:-:S05]  /*26f10*/  IADD3 R2, P0, R37, R2, RZ ;  /* 0x0000000225027210 */ /* 0x008fca0007f1e0ff */
[----:B------:R-:W-:Y:S01]  /*26f20*/  IMAD.X R3, RZ, RZ, R8, P0 ;  /* 0x000000ffff037224 */ /* 0x000fe200000e0608 */
[-C--:B----4-:R-:W-:Y:S02]  /*26f30*/  ISETP.GE.AND P3, PT, R37, R6.reuse, PT ;  /* 0x000000062500720c */ /* 0x090fe40003f66270 */
        /* <DEDUP_REMOVED lines=8> */
.L_x_705:
[----:B------:R-:W-:Y:S05]  /*26fc0*/  BSYNC B0 ;  /* 0x0000000000007941 */ /* 0x000fea0003800000 */
.L_x_704:
[----:B------:R-:W-:Y:S01]  /*26fd0*/  NOP ;  /* 0x0000000000007918 */ /* 0x000fe20000000000 */
[----:B------:R-:W-:-:S13]  /*26fe0*/  PLOP3.LUT P0, PT, PT, PT, PT, 0x80, 0x0 ;  /* 0x000000000000781c */ /* 0x000fda0003f0f070 */
.L_x_706:
[----:B------:R-:W-:Y:S02]  /*26ff0*/  PLOP3.LUT P1, PT, P1, P0, PT, 0xa2, 0x0 ;  /* 0x000000000000781c */ /* 0x000fe40000f21472 */
[----:B------:R-:W-:-:S08]  /*27000*/  @P0 R2UR P1, UR4, R4 ;  /* 0x00000000040402ca */ /* 0x000fd00000020000 */
[----:B------:R-:W-:-:S05]  /*27010*/  @P0 PLOP3.LUT P0, PT, P1, PT, PT, 0x80, 0x0 ;  /* 0x000000000000081c */ /* 0x000fca0000f0f070 */
[----:B------:R-:W-:Y:S01]  /*27020*/  @!P1 SYNCS.ARRIVE.TRANS64.RED.A0T1 RZ, [UR4+0x33430], RZ ;  /* 0x033430ffffff99a7 */ /* 0x000fe20008200404 */
[----:B------:R-:W-:Y:S07]  /*27030*/  @!P1 ARRIVES.LDGSTSBAR.64.TRANSCNT [UR4+0x33430] ;  /* 0x03343000ff0099b0 */ /* 0x000fee0008000a84 */
[----:B------:R-:W-:Y:S05]  /*27040*/  @P0 BRA.U.ANY `(.L_x_706) ;  /* 0xfffffffd00e80947 */ /* 0x000fea000393ffff */
[----:B------:R-:W-:Y:S01]  /*27050*/  NOP ;  /* 0x0000000000007918 */ /* 0x000fe20000000000 */
[----:B----4-:R-:W-:-:S05]  /*27060*/  IMAD.U32 R0, RZ, RZ, UR39 ;  /* 0x00000027ff007e24 */ /* 0x010fca000f8e00ff */
[----:B------:R-:W-:-:S13]  /*27070*/  ISETP.NE.AND P2, PT, R0, 0x3, PT ;  /* 0x000000030000780c */ /* 0x000fda0003f45270 */
[----:B------:R-:W-:Y:S05]  /*27080*/  @!P2 BRA `(.L_x_707) ;  /* 0x000000000004a947 */ /* 0x000fea0003800000 */
[----:B------:R-:W-:Y:S01]  /*27090*/  BPT.TRAP 0x1 ;  /* 0x000000040000795c */ /* 0x000fe20000300000 */
.L_x_707:
[----:B------:R4:W5:Y:S01]  /*270a0*/  LDL.LU R3, [R1+0x30] ;  /* 0x0000300001037983 */ /* 0x0009620000300800 */
[----:B------:R4:W-:Y:S02]  /*270b0*/  SYNCS.ARRIVE.TRANS64.A1T0 RZ, [R4+URZ+0x33430], RZ ;  /* 0x033430ff04ff79a7 */ /* 0x0009e4000810003f */
[----:B------:R-:W-:Y:S05]  /*270c0*/  WARPSYNC.ALL ;  /* 0x0000000000007948 */ /* 0x000fea0003800000 */
[----:B------:R-:W-:Y:S01]  /*270d0*/  ULDC.64 UR6, c[0x0][0xa00] ;  /* 0x0002800000067ab9 */ /* 0x000fe20000000a00 */
[----:B---3--:R-:W-:Y:S01]  /*270e0*/  VIADD R2, R22, 0x1e200 ;  /* 0x0001e20016027836 */ /* 0x008fe20000000000 */
[----:B------:R-:W-:Y:S01]  /*270f0*/  BAR.SYNC.DEFER_BLOCKING 0x8, 0x180 ;  /* 0x0206000000007b1d */ /* 0x000fe20000010000 */
[----:B------:R-:W-:Y:S02]  /*27100*/  ISETP.NE.U32.AND P0, PT, RZ, UR6, PT ;  /* 0x00000006ff007c0c */ /* 0x000fe4000bf05070 */
[----:B------:R-:W-:-:S02]  /*27110*/  SHF.R.S32.HI R0, RZ, 0x1f, R27 ;  /* 0x0000001fff007819 */ /* 0x000fc4000001141b */
[----:B------:R-:W-:Y:S01]  /*27120*/  ISETP.NE.AND.EX P0, PT, RZ, UR7, PT, P0 ;  /* 0x00000007ff007c0c */ /* 0x000fe2000bf05300 */
[----:B------:R-:W-:Y:S01]  /*27130*/  ULDC.64 UR4, c[0x0][0x298] ;  /* 0x0000a60000047ab9 */ /* 0x000fe20000000a00 */
[----:B------:R-:W-:Y:S01]  /*27140*/  BSSY B6, `(.L_x_708) ;  /* 0x0000019000067945 */ /* 0x000fe20003800000 */
[----:B------:R-:W-:Y:S01]  /*27150*/  IMAD R0, R0, UR4, RZ ;  /* 0x0000000400007c24 */ /* 0x000fe2000f8e02ff */
[----:B------:R-:W-:-:S03]  /*27160*/  SEL R23, R23, RZ, !P0 ;  /* 0x000000ff17177207 */ /* 0x000fc60004000000 */
[C---:B------:R-:W-:Y:S02]  /*27170*/  IMAD R0, R27.reuse, UR5, R0 ;  /* 0x000000051b007c24 */ /* 0x040fe4000f8e0200 */
[----:B0-----:R-:W-:-:S05]  /*27180*/  IMAD.WIDE.U32 R26, R27, UR4, RZ ;  /* 0x000000041b1a7c25 */ /* 0x001fca000f8e00ff */
[----:B------:R-:W-:Y:S02]  /*27190*/  IADD3 R25, R27, R0, RZ ;  /* 0x000000001b197210 */ /* 0x000fe40007ffe0ff */
[----:B-----5:R-:W-:Y:S02]  /*271a0*/  SEL R28, R3, RZ, !P0 ;  /* 0x000000ff031c7207 */ /* 0x020fe40004000000 */
[----:B------:R-:W-:-:S13]  /*271b0*/  LOP3.LUT P0, RZ, R2, 0x1bf, RZ, 0xc0, !PT ;  /* 0x000001bf02ff7812 */ /* 0x000fda000780c0ff */
[----:B------:R-:W-:Y:S05]  /*271c0*/  @!P0 BRA `(.L_x_709) ;  /* 0x0000000000408947 */ /* 0x000fea0003800000 */
[----:B------:R-:W-:Y:S01]  /*271d0*/  MOV R2, 0x0 ;  /* 0x0000000000027802 */ /* 0x000fe20000000f00 */
[----:B------:R-:W-:Y:S01]  /*271e0*/  ULDC.64 UR4, c[0x4][0xc0] ;  /* 0x0100300000047ab9 */ /* 0x000fe20000000a00 */
[----:B------:R-:W-:Y:S01]  /*271f0*/  ULDC.64 UR6, c[0x4][0xc8] ;  /* 0x0100320000067ab9 */ /* 0x000fe20000000a00 */
[----:B------:R-:W-:Y:S01]  /*27200*/  ULDC.64 UR8, c[0x4][0x28] ;  /* 0x01000a0000087ab9 */ /* 0x000fe20000000a00 */
[----:B-1--4-:R-:W-:Y:S01]  /*27210*/  IMAD.U32 R4, RZ, RZ, UR4 ;  /* 0x00000004ff047e24 */ /* 0x012fe2000f8e00ff */
[----:B------:R-:W-:Y:S01]  /*27220*/  MOV R10, UR8 ;  /* 0x00000008000a7c02 */ /* 0x000fe20008000f00 */
[----:B------:R-:W0:Y:S01]  /*27230*/  LDC.64 R2, c[0x4][R2] ;  /* 0x0100000002027b82 */ /* 0x000e220000000a00 */
[----:B------:R-:W-:Y:S02]  /*27240*/  IMAD.U32 R5, RZ, RZ, UR5 ;  /* 0x00000005ff057e24 */ /* 0x000fe4000f8e00ff */
[----:B------:R-:W-:Y:S02]  /*27250*/  IMAD.U32 R6, RZ, RZ, UR6 ;  /* 0x00000006ff067e24 */ /* 0x000fe4000f8e00ff */
[----:B--2---:R-:W-:-:S02]  /*27260*/  IMAD.U32 R7, RZ, RZ, UR7 ;  /* 0x00000007ff077e24 */ /* 0x004fc4000f8e00ff */
[----:B------:R-:W-:Y:S02]  /*27270*/  IMAD.U32 R11, RZ, RZ, UR9 ;  /* 0x00000009ff0b7e24 */ /* 0x000fe4000f8e00ff */
[----:B------:R-:W-:Y:S02]  /*27280*/  IMAD.MOV.U32 R8, RZ, RZ, 0x70 ;  /* 0x00000070ff087424 */ /* 0x000fe400078e00ff */
[----:B------:R-:W-:Y:S02]  /*27290*/  IMAD.MOV.U32 R12, RZ, RZ, 0x1 ;  /* 0x00000001ff0c7424 */ /* 0x000fe400078e00ff */
[----:B------:R-:W-:-:S07]  /*272a0*/  IMAD.MOV.U32 R13, RZ, RZ, RZ ;  /* 0x000000ffff0d7224 */ /* 0x000fce00078e00ff */
[----:B------:R-:W-:-:S07]  /*272b0*/  LEPC R20, `(.L_x_709) ;  /* 0x000000001014794e */ /* 0x000fce0000000000 */
[----:B0-----:R-:W-:Y:S05]  /*272c0*/  CALL.ABS.NOINC R2 ;  /* 0x0000000002007343 */ /* 0x001fea0003c00000 */
.L_x_709:
[----:B------:R-:W-:Y:S05]  /*272d0*/  BSYNC B6 ;  /* 0x0000000000067941 */ /* 0x000fea0003800000 */
.L_x_708:
[----:B------:R-:W3:Y:S01]  /*272e0*/  LDL R20, [R1] ;  /* 0x0000000001147983 */ /* 0x000ee20000100800 */
[----:B--2---:R-:W0:Y:S01]  /*272f0*/  LDC R7, c[0x0][0x448] ;  /* 0x00011200ff077b82 */ /* 0x004e220000000800 */
[----:B------:R-:W-:Y:S01]  /*27300*/  ULDC.64 UR4, c[0x0][0x2d8] ;  /* 0x0000b60000047ab9 */ /* 0x000fe20000000a00 */
[----:B------:R-:W-:Y:S01]  /*27310*/  MOV R2, R26 ;  /* 0x0000001a00027202 */ /* 0x000fe20000000f00 */
[----:B------:R2:W5:Y:S01]  /*27320*/  LDL R10, [R1+0x34] ;  /* 0x00003400010a7983 */ /* 0x0005620000100800 */
[----:B------:R-:W-:-:S03]  /*27330*/  IMAD.MOV.U32 R3, RZ, RZ, R25 ;  /* 0x000000ffff037224 */ /* 0x000fc600078e0019 */
[----:B------:R2:W5:Y:S01]  /*27340*/  LDL R8, [R1+0x1c] ;  /* 0x00001c0001087983 */ /* 0x0005620000100800 */
[----:B------:R-:W-:Y:S01]  /*27350*/  IMAD.WIDE.U32 R2, R18, UR4, R2 ;  /* 0x0000000412027c25 */ /* 0x000fe2000f8e0002 */
[----:B0-----:R-:W-:-:S13]  /*27360*/  ISETP.NE.AND P0, PT, R7, 0x1, PT ;  /* 0x000000010700780c */ /* 0x001fda0003f05270 */
[----:B-1--4-:R-:W0:Y:S01]  /*27370*/  @P0 LDC R4, c[0x0][0x44c] ;  /* 0x00011300ff040b82 */ /* 0x012e220000000800 */
[----:B------:R-:W-:Y:S02]  /*27380*/  SHF.L.U32 R17, R17, 0x7, RZ ;  /* 0x0000000711117819 */ /* 0x000fe400000006ff */
[C---:B------:R-:W-:Y:S02]  /*27390*/  LOP3.LUT R9, R37.reuse, 0x40, RZ, 0xfc, !PT ;  /* 0x0000004025097812 */ /* 0x040fe400078efcff */
[----:B------:R-:W-:Y:S01]  /*273a0*/  LOP3.LUT R11, R37, 0x80, RZ, 0xfc, !PT ;  /* 0x00000080250b7812 */ /* 0x000fe200078efcff */
[----:B---3--:R-:W-:Y:S02]  /*273b0*/  IMAD R0, R20, UR4, RZ ;  /* 0x0000000414007c24 */ /* 0x008fe4000f8e02ff */
[----:B------:R-:W1:Y:S02]  /*273c0*/  S2R R20, SR_TID.X ;  /* 0x0000000000147919 */ /* 0x000e640000002100 */
[----:B------:R-:W-:Y:S01]  /*273d0*/  IMAD R0, R18, UR5, R0 ;  /* 0x0000000512007c24 */ /* 0x000fe2000f8e0200 */
[----:B------:R-:W-:-:S03]  /*273e0*/  ULDC.64 UR4, c[0x0][0x2e0] ;  /* 0x0000b80000047ab9 */ /* 0x000fc60000000a00 */
[----:B------:R-:W-:Y:S02]  /*273f0*/  IMAD.IADD R3, R3, 0x1, R0 ;  /* 0x0000000103037824 */ /* 0x000fe400078e0200 */
[----:B------:R-:W-:Y:S02]  /*27400*/  IMAD R0, R28, UR4, RZ ;  /* 0x000000041c007c24 */ /* 0x000fe4000f8e02ff */
[----:B------:R-:W-:-:S04]  /*27410*/  IMAD.WIDE.U32 R2, R23, UR4, R2 ;  /* 0x0000000417027c25 */ /* 0x000fc8000f8e0002 */
[----:B------:R-:W-:Y:S01]  /*27420*/  IMAD R0, R23, UR5, R0 ;  /* 0x0000000517007c24 */ /* 0x000fe2000f8e0200 */
[----:B------:R-:W-:-:S03]  /*27430*/  ULDC.64 UR4, c[0x0][0x2d0] ;  /* 0x0000b40000047ab9 */ /* 0x000fc60000000a00 */
[----:B------:R-:W-:Y:S02]  /*27440*/  IMAD.IADD R3, R3, 0x1, R0 ;  /* 0x0000000103037824 */ /* 0x000fe400078e0200 */
[----:B------:R-:W3:Y:S01]  /*27450*/  @P0 LDC R0, c[0x0][0x450] ;  /* 0x00011400ff000b82 */ /* 0x000ee20000000800 */
[C---:B-1----:R-:W-:Y:S01]  /*27460*/  LOP3.LUT R21, R20.reuse, 0x7f, RZ, 0xc0, !PT ;  /* 0x0000007f14157812 */ /* 0x042fe200078ec0ff */
[----:B------:R-:W-:-:S03]  /*27470*/  IMAD.SHL.U32 R20, R20, 0x20, RZ ;  /* 0x0000002014147824 */ /* 0x000fc600078e00ff */
[----:B------:R-:W-:-:S04]  /*27480*/  SHF.R.U32.HI R21, RZ, 0x2, R21 ;  /* 0x00000002ff157819 */ /* 0x000fc80000011615 */
[----:B------:R-:W-:-:S04]  /*27490*/  LOP3.LUT R20, R21, 0x60, R20, 0xf8, !PT ;  /* 0x0000006015147812 */ /* 0x000fc800078ef814 */
[----:B------:R-:W-:-:S05]  /*274a0*/  LOP3.LUT R5, R20, R17, RZ, 0xfc, !PT ;  /* 0x0000001114057212 */ /* 0x000fca00078efcff */
[----:B0-----:R-:W-:-:S04]  /*274b0*/  @P0 IMAD.HI.U32 R6, R5, R4, RZ ;  /* 0x0000000405060227 */ /* 0x001fc800078e00ff */
[----:B------:R-:W-:Y:S01]  /*274c0*/  IMAD.MOV.U32 R4, RZ, RZ, R5 ;  /* 0x000000ffff047224 */ /* 0x000fe200078e0005 */
[----:B---3--:R-:W-:Y:S01]  /*274d0*/  @P0 SHF.R.U32.HI R4, RZ, R0, R6 ;  /* 0x00000000ff040219 */ /* 0x008fe20000011606 */
[----:B------:R-:W0:Y:S04]  /*274e0*/  S2R R20, SR_TID.X ;  /* 0x0000000000147919 */ /* 0x000e280000002100 */
[----:B------:R-:W-:-:S04]  /*274f0*/  IMAD.MOV R0, RZ, RZ, -R4 ;  /* 0x000000ffff007224 */ /* 0x000fc800078e0a04 */
[----:B------:R-:W-:Y:S01]  /*27500*/  IMAD R0, R7, R0, R5 ;  /* 0x0000000007007224 */ /* 0x000fe200078e0205 */
[----:B------:R-:W-:Y:S01]  /*27510*/  SHF.R.S32.HI R5, RZ, 0x1f, R4 ;  /* 0x0000001fff057819 */ /* 0x000fe20000011404 */
[----:B------:R-:W-:-:S04]  /*27520*/  IMAD.WIDE.U32 R2, R4, UR4, R2 ;  /* 0x0000000404027c25 */ /* 0x000fc8000f8e0002 */
[----:B------:R-:W-:-:S04]  /*27530*/  IMAD R5, R5, UR4, RZ ;  /* 0x0000000405057c24 */ /* 0x000fc8000f8e02ff */
[----:B------:R-:W-:Y:S01]  /*27540*/  IMAD R5, R4, UR5, R5 ;  /* 0x0000000504057c24 */ /* 0x000fe2000f8e0205 */
        /* <DEDUP_REMOVED lines=9> */
[----:B0-----:R-:W-:Y:S02]  /*275e0*/  LOP3.LUT R20, R20, 0x7f, RZ, 0xc0, !PT ;  /* 0x0000007f14147812 */ /* 0x001fe400078ec0ff */
[----:B------:R-:W-:Y:S01]  /*275f0*/  IADD3.X R4, R3, UR5, R4, P0, !PT ;  /* 0x0000000503047c10 */ /* 0x000fe200087fe404 */
[----:B------:R-:W-:Y:S01]  /*27600*/  UMOV UR5, 0xffffffff ;  /* 0xffffffff00057882 */ /* 0x000fe20000000000 */
[----:B------:R-:W-:Y:S02]  /*27610*/  ISETP.GE.AND P3, PT, R37, UR4, PT ;  /* 0x0000000425007c0c */ /* 0x000fe4000bf66270 */
[----:B------:R-:W-:-:S02]  /*27620*/  ISETP.GE.AND P2, PT, R9, UR4, PT ;  /* 0x0000000409007c0c */ /* 0x000fc4000bf46270 */
[----:B------:R-:W-:Y:S02]  /*27630*/  ISETP.GE.AND P0, PT, R11, UR4, PT ;  /* 0x000000040b007c0c */ /* 0x000fe4000bf06270 */
[----:B------:R-:W-:Y:S01]  /*27640*/  SHF.R.U32.HI R9, RZ, 0x2, R20 ;  /* 0x00000002ff097819 */ /* 0x000fe20000011614 */
[----:B--2---:R-:W-:Y:S10]  /*27650*/  BRA.DIV UR5, `(.L_x_710) ;  /* 0x00000076050c7947 */ /* 0x004ff4000b800000 */
[----:B------:R-:W0:Y:S01]  /*27660*/  SHFL.IDX PT, R3, R0, RZ, 0x1c1f ;  /* 0x001c1fff00037589 */ /* 0x000e2200000e0000 */
[----:B-----5:R-:W-:Y:S02]  /*27670*/  IMAD R5, R10, R7, RZ ;  /* 0x000000070a057224 */ /* 0x020fe400078e02ff */
[----:B------:R-:W-:Y:S01]  /*27680*/  IMAD.IADD R17, R9, 0x1, R17 ;  /* 0x0000000109117824 */ /* 0x000fe200078e0211 */
[----:B------:R-:W1:Y:S03]  /*27690*/  SHFL.IDX PT, R2, R4, RZ, 0x1c1f ;  /* 0x001c1fff04027589 */ /* 0x000e6600000e0000 */
[C---:B------:R-:W-:Y:S01]  /*276a0*/  VIADD R6, R17.reuse, 0x20 ;  /* 0x0000002011067836 */ /* 0x040fe20000000000 */
[----:B------:R-:W-:Y:S01]  /*276b0*/  ISETP.GE.AND P1, PT, R17, R5, PT ;  /* 0x000000051100720c */ /* 0x000fe20003f26270 */
[----:B------:R-:W-:-:S12]  /*276c0*/  SHFL.IDX PT, R14, R0, 0x3, 0x1c1f ;  /* 0x007c1f00000e7f89 */ /* 0x000fd800000e0000 */
[----:B0-----:R-:W-:-:S04]  /*276d0*/  @!P1 IADD3 R3, P4, R37, R3, RZ ;  /* 0x0000000325039210 */ /* 0x001fc80007f9e0ff */
[----:B-1----:R-:W-:-:S04]  /*276e0*/  @!P1 IADD3.X R2, RZ, R2, RZ, P4, !PT ;  /* 0x00000002ff029210 */ /* 0x002fc800027fe4ff */
[----:B------:R-:W-:-:S04]  /*276f0*/  @!P1 LOP3.LUT R3, R3, R2, RZ, 0x3c, !PT ;  /* 0x0000000203039212 */ /* 0x000fc800078e3cff */
[----:B------:R-:W-:-:S04]  /*27700*/  @!P1 LOP3.LUT R2, R3, R2, RZ, 0x3c, !PT ;  /* 0x0000000203029212 */ /* 0x000fc800078e3cff */
[----:B------:R-:W-:-:S05]  /*27710*/  @!P1 LOP3.LUT R3, R3, R2, RZ, 0x3c, !PT ;  /* 0x0000000203039212 */ /* 0x000fca00078e3cff */
[----:B------:R-:W-:Y:S04]  /*27720*/  @!P1 LDGSTS.E.BYPASS.LTC128B.128 [R8+0x1e200], desc[UR50][R2.64], !P3 ;  /* 0x1e20000002089fae */ /* 0x000fe8000d901d72 */
[----:B------:R-:W-:Y:S04]  /*27730*/  @!P1 LDGSTS.E.BYPASS.LTC128B.128 [R8+0x20200], desc[UR50][R2.64+0x40], !P2 ;  /* 0x2020004002089fae */ /* 0x000fe8000d101d72 */
[----:B------:R0:W-:Y:S01]  /*27740*/  @!P1 LDGSTS.E.BYPASS.LTC128B.128 [R8+0x22200], desc[UR50][R2.64+0x80], !P0 ;  /* 0x2220008002089fae */ /* 0x0001e2000c101d72 */
[----:B------:R-:W-:Y:S01]  /*27750*/  ISETP.GE.AND P1, PT, R6, R5, PT ;  /* 0x000000050600720c */ /* 0x000fe20003f26270 */
[----:B------:R-:W-:-:S02]  /*27760*/  VIADD R6, R17, 0x40 ;  /* 0x0000004011067836 */ /* 0x000fc40000000000 */
[----:B0-----:R-:W0:Y:S04]  /*27770*/  SHFL.IDX PT, R3, R0, 0x1, 0x1c1f ;  /* 0x003c1f0000037f89 */ /* 0x001e2800000e0000 */
[----:B------:R-:W1:Y:S06]  /*27780*/  SHFL.IDX PT, R2, R4, 0x1, 0x1c1f ;  /* 0x003c1f0004027f89 */ /* 0x000e6c00000e0000 */
[----:B0-----:R-:W-:-:S05]  /*27790*/  @!P1 IADD3 R3, P4, R37, R3, RZ ;  /* 0x0000000325039210 */ /* 0x001fca0007f9e0ff */
[----:B-1----:R-:W-:-:S05]  /*277a0*/  @!P1 IMAD.X R2, RZ, RZ, R2, P4 ;  /* 0x000000ffff029224 */ /* 0x002fca00020e0602 */
[----:B------:R-:W-:-:S04]  /*277b0*/  @!P1 LOP3.LUT R3, R3, R2, RZ, 0x3c, !PT ;  /* 0x0000000203039212 */ /* 0x000fc800078e3cff */
[----:B------:R-:W-:-:S04]  /*277c0*/  @!P1 LOP3.LUT R2, R3, R2, RZ, 0x3c, !PT ;  /* 0x0000000203029212 */ /* 0x000fc800078e3cff */
[----:B------:R-:W-:-:S05]  /*277d0*/  @!P1 LOP3.LUT R3, R3, R2, RZ, 0x3c, !PT ;  /* 0x0000000203039212 */ /* 0x000fca00078e3cff */
[----:B------:R-:W-:Y:S04]  /*277e0*/  @!P1 LDGSTS.E.BYPASS.LTC128B.128 [R8+0x1ea00], desc[UR50][R2.64], !P3 ;  /* 0x1ea0000002089fae */ /* 0x000fe8000d901d72 */
[----:B------:R-:W-:Y:S04]  /*277f0*/  @!P1 LDGSTS.E.BYPASS.LTC128B.128 [R8+0x20a00], desc[UR50][R2.64+0x40], !P2 ;  /* 0x20a0004002089fae */ /* 0x000fe8000d101d72 */
[----:B------:R0:W-:Y:S01]  /*27800*/  @!P1 LDGSTS.E.BYPASS.LTC128B.128 [R8+0x22a00], desc[UR50][R2.64+0x80], !P0 ;  /* 0x22a0008002089fae */ /* 0x0001e2000c101d72 */
[----:B------:R-:W-:-:S03]  /*27810*/  ISETP.GE.AND P1, PT, R6, R5, PT ;  /* 0x000000050600720c */ /* 0x000fc60003f26270 */
[----:B0-----:R-:W0:Y:S04]  /*27820*/  SHFL.IDX PT, R3, R0, 0x2, 0x1c1f ;  /* 0x005c1f0000037f89 */ /* 0x001e2800000e0000 */
[----:B------:R-:W1:Y:S04]  /*27830*/  SHFL.IDX PT, R2, R4, 0x2, 0x1c1f ;  /* 0x005c1f0004027f89 */ /* 0x000e6800000e0000 */
[----:B------:R-:W2:Y:S02]  /*27840*/  SHFL.IDX PT, R4, R4, 0x3, 0x1c1f ;  /* 0x007c1f0004047f89 */ /* 0x000ea400000e0000 */
[----:B0-----:R-:W-:-:S05]  /*27850*/  @!P1 IADD3 R3, P4, R37, R3, RZ ;  /* 0x0000000325039210 */ /* 0x001fca0007f9e0ff */
[----:B-1----:R-:W-:-:S05]  /*27860*/  @!P1 IMAD.X R2, RZ, RZ, R2, P4 ;  /* 0x000000ffff029224 */ /* 0x002fca00020e0602 */
[----:B------:R-:W-:-:S04]  /*27870*/  @!P1 LOP3.LUT R3, R3, R2, RZ, 0x3c, !PT ;  /* 0x0000000203039212 */ /* 0x000fc800078e3cff */
[----:B------:R-:W-:-:S04]  /*27880*/  @!P1 LOP3.LUT R2, R3, R2, RZ, 0x3c, !PT ;  /* 0x0000000203029212 */ /* 0x000fc800078e3cff */
[----:B------:R-:W-:-:S05]  /*27890*/  @!P1 LOP3.LUT R3, R3, R2, RZ, 0x3c, !PT ;  /* 0x0000000203039212 */ /* 0x000fca00078e3cff */
[----:B------:R0:W-:Y:S04]  /*278a0*/  @!P1 LDGSTS.E.BYPASS.LTC128B.128 [R8+0x1f200], desc[UR50][R2.64], !P3 ;  /* 0x1f20000002089fae */ /* 0x0001e8000d901d72 */
[----:B------:R0:W-:Y:S04]  /*278b0*/  @!P1 LDGSTS.E.BYPASS.LTC128B.128 [R8+0x21200], desc[UR50][R2.64+0x40], !P2 ;  /* 0x2120004002089fae */ /* 0x0001e8000d101d72 */
[----:B--2---:R0:W-:Y:S02]  /*278c0*/  @!P1 LDGSTS.E.BYPASS.LTC128B.128 [R8+0x23200], desc[UR50][R2.64+0x80], !P0 ;  /* 0x2320008002089fae */ /* 0x0041e4000c101d72 */
.L_x_931:
[----:B------:R-:W-:Y:S01]  /*278d0*/  IADD3 R0, R17, 0x60, RZ ;  /* 0x0000006011007810 */ /* 0x000fe20007ffe0ff */
[----:B------:R-:W-:Y:S03]  /*278e0*/  BSSY B0, `(.L_x_711) ;  /* 0x000000b000007945 */ /* 0x000fe60003800000 */
[----:B------:R-:W-:-:S13]  /*278f0*/  ISETP.GE.AND P1, PT, R0, R5, PT ;  /* 0x000000050000720c */ /* 0x000fda0003f26270 */
[----:B------:R-:W-:Y:S05]  /*27900*/  @P1 BRA `(.L_x_712) ;  /* 0x0000000000201947 */ /* 0x000fea0003800000 */
[----:B0-----:R-:W-:-:S05]  /*27910*/  IADD3 R2, P1, R37, R14, RZ ;  /* 0x0000000e25027210 */ /* 0x001fca0007f3e0ff */
[----:B------:R-:W-:-:S05]  /*27920*/  IMAD.X R3, RZ, RZ, R4, P1 ;  /* 0x000000ffff037224 */ /* 0x000fca00008e0604 */
[----:B------:R-:W-:Y:S01]  /*27930*/  @!PT LDS RZ, [RZ] ;  /* 0x00000000fffff984 */ /* 0x000fe20000000800 */
[----:B------:R-:W-:Y:S01]  /*27940*/  @!PT LDS RZ, [RZ] ;  /* 0x00000000fffff984 */ /* 0x000fe20000000800 */
[----:B------:R-:W-:Y:S01]  /*27950*/  @!PT LDS RZ, [RZ] ;  /* 0x00000000fffff984 */ /* 0x000fe20000000800 */
[----:B------:R1:W-:Y:S04]  /*27960*/  LDGSTS.E.BYPASS.LTC128B.128 [R8+0x1fa00], desc[UR50][R2.64], !P3 ;  /* 0x1fa0000002087fae */ /* 0x0003e8000d901d72 */
[----:B------:R1:W-:Y:S04]  /*27970*/  LDGSTS.E.BYPASS.LTC128B.128 [R8+0x21a00], desc[UR50][R2.64+0x40], !P2 ;  /* 0x21a0004002087fae */ /* 0x0003e8000d101d72 */
[----:B------:R1:W-:Y:S02]  /*27980*/  LDGSTS.E.BYPASS.LTC128B.128 [R8+0x23a00], desc[UR50][R2.64+0x80], !P0 ;  /* 0x23a0008002087fae */ /* 0x0003e4000c101d72 */
.L_x_712:
[----:B------:R-:W-:Y:S05]  /*27990*/  BSYNC B0 ;  /* 0x0000000000007941 */ /* 0x000fea0003800000 */
.L_x_711:
[----:B------:R-:W-:Y:S01]  /*279a0*/  NOP ;  /* 0x0000000000007918 */ /* 0x000fe20000000000 */
[----:B------:R-:W-:-:S13]  /*279b0*/  PLOP3.LUT P0, PT, PT, PT, PT, 0x80, 0x0 ;  /* 0x000000000000781c */ /* 0x000fda0003f0f070 */
.L_x_713:
[----:B------:R-:W-:Y:S02]  /*279c0*/  PLOP3.LUT P1, PT, P1, P0, PT, 0xa2, 0x0 ;  /* 0x000000000000781c */ /* 0x000fe40000f21472 */
[----:B------:R-:W-:-:S08]  /*279d0*/  @P0 R2UR P1, UR4, R22 ;  /* 0x00000000160402ca */ /* 0x000fd00000020000 */
[----:B------:R-:W-:-:S05]  /*279e0*/  @P0 PLOP3.LUT P0, PT, P1, PT, PT, 0x80, 0x0 ;  /* 0x000000000000081c */ /* 0x000fca0000f0f070 */
[----:B------:R-:W-:Y:S01]  /*279f0*/  @!P1 SYNCS.ARRIVE.TRANS64.RED.A0T1 RZ, [UR4+0x33400], RZ ;  /* 0x033400ffffff99a7 */ /* 0x000fe20008200404 */
[----:B------:R-:W-:Y:S07]  /*27a00*/  @!P1 ARRIVES.LDGSTSBAR.64.TRANSCNT [UR4+0x33400] ;  /* 0x03340000ff0099b0 */ /* 0x000fee0008000a84 */
[----:B------:R-:W-:Y:S05]  /*27a10*/  @P0 BRA.U.ANY `(.L_x_713) ;  /* 0xfffffffd00e80947 */ /* 0x000fea000393ffff */
[----:B01----:R-:W2:Y:S02]  /*27a20*/  LDL.LU R2, [R1+0x38] ;  /* 0x0000380001027983 */ /* 0x003ea40000300800 */
        /* <DEDUP_REMOVED lines=9> */
[----:B------:R-:W1:Y:S03]  /*27ac0*/  SYNCS.PHASECHK.TRANS64.TRYWAIT P0, [R22+URZ+0x33420], R3 ;  /* 0x03342003160075a7 */ /* 0x000e66000800017f */
[----:B01----:R-:W-:Y:S05]  /*27ad0*/  @!P0 BRA `(.L_x_715) ;  /* 0x0000007400448947 */ /* 0x003fea0003800000 */
.L_x_932:
[----:B------:R-:W-:Y:S05]  /*27ae0*/  BSYNC B0 ;  /* 0x0000000000007941 */ /* 0x000fea0003800000 */
.L_x_714:
[----:B------:R-:W-:-:S13]  /*27af0*/  ISETP.GE.AND P0, PT, R24, 0xa1, PT ;  /* 0x000000a11800780c */ /* 0x000fda0003f06270 */
[----:B------:R-:W-:Y:S05]  /*27b00*/  @!P0 BRA `(.L_x_716) ;  /* 0x0000001800488947 */ /* 0x000fea0003800000 */
[----:B------:R-:W-:Y:S01]  /*27b10*/  VIADD R30, R30, 0xfffffffe ;  /* 0xfffffffe1e1e7836 */ /* 0x000fe20000000000 */
[----:B------:R-:W-:Y:S01]  /*27b20*/  MOV R17, R29 ;  /* 0x0000001d00117202 */ /* 0x000fe20000000f00 */
[----:B------:R-:W-:-:S07]  /*27b30*/  IMAD.MOV.U32 R20, RZ, RZ, R33 ;  /* 0x000000ffff147224 */ /* 0x000fce00078e0021 */
.L_x_736:
[----:B--2---:R-:W2:Y:S01]  /*27b40*/  LDL R5, [R1+0x4] ;  /* 0x0000040001057983 */ /* 0x004ea20000100800 */
[----:B-1----:R-:W1:Y:S03]  /*27b50*/  LDC R6, c[0x0][0x430] ;  /* 0x00010c00ff067b82 */ /* 0x002e660000000800 */
[----:B------:R-:W3:Y:S01]  /*27b60*/  LDL R9, [R1+0x8] ;  /* 0x0000080001097983 */ /* 0x000ee20000100800 */
[----:B------:R-:W4:Y:S01]  /*27b70*/  S2R R0, SR_TID.X ;  /* 0x0000000000007919 */ /* 0x000f220000002100 */
[----:B0-----:R-:W0:Y:S01]  /*27b80*/  S2R R3, SR_TID.X ;  /* 0x0000000000037919 */ /* 0x001e220000002100 */
[----:B------:R-:W0:Y:S01]  /*27b90*/  S2R R8, SR_TID.X ;  /* 0x0000000000087919 */ /* 0x000e220000002100 */
[----:B-1----:R-:W-:-:S13]  /*27ba0*/  ISETP.NE.AND P0, PT, R6, 0x1, PT ;  /* 0x000000010600780c */ /* 0x002fda0003f05270 */
[----:B------:R-:W1:Y:S01]  /*27bb0*/  @P0 LDC R2, c[0x0][0x434] ;  /* 0x00010d00ff020b82 */ /* 0x000e620000000800 */
[----:B----4-:R-:W-:-:S04]  /*27bc0*/  LOP3.LUT R0, R0, 0x7f, RZ, 0xc0, !PT ;  /* 0x0000007f00007812 */ /* 0x010fc800078ec0ff */
[----:B------:R-:W-:Y:S01]  /*27bd0*/  SHF.R.U32.HI R0, RZ, 0x2, R0 ;  /* 0x00000002ff007819 */ /* 0x000fe20000011600 */
[----:B0-----:R-:W-:-:S05]  /*27be0*/  IMAD.SHL.U32 R4, R3, 0x20, RZ ;  /* 0x0000002003047824 */ /* 0x001fca00078e00ff */
[----:B------:R-:W-:Y:S02]  /*27bf0*/  LOP3.LUT R4, R0, 0x60, R4, 0xf8, !PT ;  /* 0x0000006000047812 */ /* 0x000fe400078ef804 */
[----:B------:R-:W0:Y:S01]  /*27c00*/  @P0 LDC R0, c[0x0][0x438] ;  /* 0x00010e00ff000b82 */ /* 0x000e220000000800 */
[----:B------:R-:W-:Y:S02]  /*27c10*/  LOP3.LUT R3, R3, 0x7f, RZ, 0xc0, !PT ;  /* 0x0000007f03037812 */ /* 0x000fe400078ec0ff */
[----:B------:R-:W-:Y:S01]  /*27c20*/  SHF.L.U32 R8, R8, 0x5, RZ ;  /* 0x0000000508087819 */ /* 0x000fe200000006ff */
[----:B------:R-:W-:Y:S05]  /*27c30*/  YIELD ;  /* 0x0000000000007946 */ /* 0x000fea0003800000 */
[----:B------:R-:W-:Y:S01]  /*27c40*/  ULDC.64 UR4, c[0x0][0x428] ;  /* 0x00010a0000047ab9 */ /* 0x000fe20000000a00 */
[----:B------:R-:W-:Y:S01]  /*27c50*/  ULDC.64 UR6, c[0x0][0x418] ;  /* 0x0001060000067ab9 */ /* 0x000fe20000000a00 */
[----:B--2---:R-:W-:-:S04]  /*27c60*/  IMAD R7, R30, 0xa0, R5 ;  /* 0x000000a01e077824 */ /* 0x004fc800078e0205 */
[----:B------:R-:W-:Y:S01]  /*27c70*/  IMAD.IADD R5, R4, 0x1, R7 ;  /* 0x0000000104057824 */ /* 0x000fe200078e0207 */
[----:B------:R-:W-:-:S03]  /*27c80*/  SHF.R.U32.HI R4, RZ, 0x2, R3 ;  /* 0x00000002ff047819 */ /* 0x000fc60000011603 */
[----:B-1----:R-:W-:Y:S01]  /*27c90*/  @P0 IMAD.HI.U32 R3, R5, R2, RZ ;  /* 0x0000000205030227 */ /* 0x002fe200078e00ff */
[----:B------:R-:W-:Y:S02]  /*27ca0*/  LOP3.LUT R8, R4, 0x60, R8, 0xf8, !PT ;  /* 0x0000006004087812 */ /* 0x000fe400078ef808 */
[----:B------:R-:W1:Y:S01]  /*27cb0*/  @P0 LDC R4, c[0x0][0x434] ;  /* 0x00010d00ff040b82 */ /* 0x000e620000000800 */
[----:B------:R-:W-:Y:S01]  /*27cc0*/  IMAD.MOV.U32 R2, RZ, RZ, R5 ;  /* 0x000000ffff027224 */ /* 0x000fe200078e0005 */
[----:B0-----:R-:W-:-:S06]  /*27cd0*/  @P0 SHF.R.U32.HI R2, RZ, R0, R3 ;  /* 0x00000000ff020219 */ /* 0x001fcc0000011603 */
[----:B------:R-:W0:Y:S01]  /*27ce0*/  @P0 LDC R0, c[0x0][0x438] ;  /* 0x00010e00ff000b82 */ /* 0x000e220000000800 */
[----:B------:R-:W-:-:S05]  /*27cf0*/  LOP3.LUT R8, R8, 0x80, RZ, 0xfc, !PT ;  /* 0x0000008008087812 */ /* 0x000fca00078efcff */
[----:B------:R-:W-:-:S04]  /*27d00*/  IMAD.IADD R7, R8, 0x1, R7 ;  /* 0x0000000108077824 */ /* 0x000fc800078e0207 */
[----:B-1----:R-:W-:-:S04]  /*27d10*/  @P0 IMAD.HI.U32 R3, R7, R4, RZ ;  /* 0x0000000407030227 */ /* 0x002fc800078e00ff */
[----:B------:R-:W-:Y:S01]  /*27d20*/  IMAD.MOV.U32 R4, RZ, RZ, R7 ;  /* 0x000000ffff047224 */ /* 0x000fe200078e0007 */
[----:B0-----:R-:W-:Y:S01]  /*27d30*/  @P0 SHF.R.U32.HI R4, RZ, R0, R3 ;  /* 0x00000000ff040219 */ /* 0x001fe20000011603 */
[----:B------:R-:W-:-:S04]  /*27d40*/  IMAD.MOV R3, RZ, RZ, -R2 ;  /* 0x000000ffff037224 */ /* 0x000fc800078e0a02 */
[----:B------:R-:W-:Y:S02]  /*27d50*/  IMAD.MOV R0, RZ, RZ, -R4 ;  /* 0x000000ffff007224 */ /* 0x000fe400078e0a04 */
[C---:B------:R-:W-:Y:S01]  /*27d60*/  IMAD R5, R6.reuse, R3, R5 ;  /* 0x0000000306057224 */ /* 0x040fe200078e0205 */
[--C-:B------:R-:W-:Y:S01]  /*27d70*/  SHF.R.S32.HI R3, RZ, 0x1f, R2.reuse ;  /* 0x0000001fff037819 */ /* 0x100fe20000011402 */
[----:B------:R-:W-:Y:S02]  /*27d80*/  IMAD R6, R6, R0, R7 ;  /* 0x0000000006067224 */ /* 0x000fe400078e0207 */
[----:B---3--:R-:W-:Y:S02]  /*27d90*/  IMAD R0, R9, UR4, RZ ;  /* 0x0000000409007c24 */ /* 0x008fe4000f8e02ff */
[----:B------:R-:W-:-:S04]  /*27da0*/  IMAD.WIDE.U32 R2, R32, UR4, R2 ;  /* 0x0000000420027c25 */ /* 0x000fc8000f8e0002 */
[----:B------:R-:W-:Y:S01]  /*27db0*/  IMAD R0, R32, UR5, R0 ;  /* 0x0000000520007c24 */ /* 0x000fe2000f8e0200 */
[----:B------:R-:W-:Y:S02]  /*27dc0*/  ISETP.GT.U32.AND P1, PT, R8, 0x9f, PT ;  /* 0x0000009f0800780c */ /* 0x000fe40003f24070 */
[----:B------:R-:W-:Y:S02]  /*27dd0*/  LEA R8, P0, R2, UR6, 0x2 ;  /* 0x0000000602087c11 */ /* 0x000fe4000f8010ff */
[----:B------:R-:W-:-:S04]  /*27de0*/  IADD3 R3, R0, R3, RZ ;  /* 0x0000000300037210 */ /* 0x000fc80007ffe0ff */
[----:B------:R-:W-:-:S05]  /*27df0*/  LEA.HI.X R9, R2, UR7, R3, 0x2, P0 ;  /* 0x0000000702097c11 */ /* 0x000fca00080f1403 */
[----:B------:R-:W2:Y:S01]  /*27e00*/  LDG.E R8, desc[UR50][R8.64] ;  /* 0x0000003208087981 */ /* 0x000ea2000c1e1900 */
[--C-:B------:R-:W-:Y:S01]  /*27e10*/  @!P1 SHF.R.S32.HI R3, RZ, 0x1f, R4.reuse ;  /* 0x0000001fff039819 */ /* 0x100fe20000011404 */
[----:B------:R-:W-:Y:S01]  /*27e20*/  @!P1 IMAD.MOV.U32 R2, RZ, RZ, R4 ;  /* 0x000000ffff029224 */ /* 0x000fe200078e0004 */
[----:B------:R-:W-:-:S03]  /*27e30*/  MOV R12, UR39 ;  /* 0x00000027000c7c02 */ /* 0x000fc60008000f00 */
[----:B------:R-:W-:Y:S01]  /*27e40*/  @!P1 IMAD.WIDE.U32 R2, R32, UR4, R2 ;  /* 0x0000000420029c25 */ /* 0x000fe2000f8e0002 */
[----:B------:R-:W-:-:S03]  /*27e50*/  ISETP.NE.AND P2, PT, R12, 0x3, PT ;  /* 0x000000030c00780c */ /* 0x000fc60003f45270 */
[----:B------:R-:W-:Y:S01]  /*27e60*/  @!P1 IMAD.IADD R0, R0, 0x1, R3 ;  /* 0x0000000100009824 */ /* 0x000fe200078e0203 */
[C---:B------:R-:W-:Y:S01]  /*27e70*/  @!P1 LEA R10, P0, R2.reuse, UR6, 0x2 ;  /* 0x00000006020a9c11 */ /* 0x040fe2000f8010ff */
[----:B------:R-:W-:Y:S02]  /*27e80*/  VIADD R29, R17, 0x1 ;  /* 0x00000001111d7836 */ /* 0x000fe40000000000 */
[----:B------:R-:W-:Y:S01]  /*27e90*/  IMAD.MOV.U32 R7, RZ, RZ, RZ ;  /* 0x000000ffff077224 */ /* 0x000fe200078e00ff */
[----:B------:R-:W-:Y:S02]  /*27ea0*/  @!P1 LEA.HI.X R11, R2, UR7, R0, 0x2, P0 ;  /* 0x00000007020b9c11 */ /* 0x000fe400080f1400 */
[----:B------:R-:W-:-:S03]  /*27eb0*/  ISETP.NE.AND P0, PT, R29, 0x2, PT ;  /* 0x000000021d00780c */ /* 0x000fc60003f05270 */
[----:B------:R0:W5:Y:S01]  /*27ec0*/  @!P1 LDG.E R7, desc[UR50][R10.64] ;  /* 0x000000320a079981 */ /* 0x000162000c1e1900 */
[----:B------:R-:W-:Y:S02]  /*27ed0*/  SEL R33, RZ, 0x1, P0 ;  /* 0x00000001ff217807 */ /* 0x000fe40000000000 */
[C---:B------:R-:W-:Y:S01]  /*27ee0*/  ISETP.GT.AND P1, PT, R30.reuse, RZ, PT ;  /* 0x000000ff1e00720c */ /* 0x040fe20003f24270 */
[----:B------:R-:W-:Y:S01]  /*27ef0*/  VIADD R30, R30, 0xffffffff ;  /* 0xffffffff1e1e7836 */ /* 0x000fe20000000000 */
[----:B------:R-:W-:Y:S02]  /*27f00*/  SEL R29, R29, RZ, P0 ;  /* 0x000000ff1d1d7207 */ /* 0x000fe40000000000 */
[----:B------:R-:W-:Y:S02]  /*27f10*/  LOP3.LUT R33, R20, R33, RZ, 0x3c, !PT ;  /* 0x0000002114217212 */ /* 0x000fe400078e3cff */
[----:B--2---:R-:W-:Y:S01]  /*27f20*/  SHF.R.S32.HI R27, RZ, 0x1f, R8 ;  /* 0x0000001fff1b7819 */ /* 0x004fe20000011408 */
[----:B0-----:R-:W-:Y:S06]  /*27f30*/  @!P2 BRA `(.L_x_717) ;  /* 0x000000000004a947 */ /* 0x001fec0003800000 */
[----:B------:R-:W-:Y:S01]  /*27f40*/  BPT.TRAP 0x1 ;  /* 0x000000040000795c */ /* 0x000fe20000300000 */
.L_x_717:
[----:B------:R-:W-:Y:S01]  /*27f50*/  IMAD R4, R29, 0x8, R22 ;  /* 0x000000081d047824 */ /* 0x000fe200078e0216 */
[----:B------:R-:W-:Y:S01]  /*27f60*/  SHF.L.U32 R28, R33, 0x1f, RZ ;  /* 0x0000001f211c7819 */ /* 0x000fe200000006ff */
[----:B------:R-:W-:Y:S01]  /*27f70*/  BSSY B0, `(.L_x_718) ;  /* 0x0000004000007945 */ /* 0x000fe20003800000 */
[----:B------:R-:W-:Y:S02]  /*27f80*/  SHF.R.S32.HI R26, RZ, 0x1f, R5 ;  /* 0x0000001fff1a7819 */ /* 0x000fe40000011405 */
[----:B------:R-:W0:Y:S02]  /*27f90*/  SYNCS.PHASECHK.TRANS64.TRYWAIT P0, [R4+URZ+0x33480], R28 ;  /* 0x0334801c040075a7 */ /* 0x000e24000800017f */
[----:B0-----:R-:W-:Y:S05]  /*27fa0*/  @!P0 BRA `(.L_x_719) ;  /* 0x0000007000248947 */ /* 0x001fea0003800000 */
.L_x_933:
[----:B------:R-:W-:Y:S05]  /*27fb0*/  BSYNC B0 ;  /* 0x0000000000007941 */ /* 0x000fea0003800000 */
.L_x_718:
[----:B------:R-:W2:Y:S01]  /*27fc0*/  LDL R9, [R1] ;  /* 0x0000000001097983 */ /* 0x000ea20000100800 */
[----:B------:R-:W-:Y:S01]  /*27fd0*/  ULDC.64 UR4, c[0x0][0x328] ;  /* 0x0000ca0000047ab9 */ /* 0x000fe20000000a00 */
[----:B------:R-:W-:Y:S02]  /*27fe0*/  ULDC.64 UR6, c[0x0][0x338] ;  /* 0x0000ce0000067ab9 */ /* 0x000fe40000000a00 */
[----:B------:R-:W3:Y:S01]  /*27ff0*/  LDL R14, [R1+0x10] ;  /* 0x00001000010e7983 */ /* 0x000ee20000100800 */
        /* <DEDUP_REMOVED lines=8> */
[----:B------:R-:W-:-:S02]  /*28080*/  LOP3.LUT R13, R37, 0x80, RZ, 0xfc, !PT ;  /* 0x00000080250d7812 */ /* 0x000fc400078efcff */
[----:B------:R-:W-:Y:S01]  /*28090*/  IMAD.IADD R3, R3, 0x1, R0 ;  /* 0x0000000103037824 */ /* 0x000fe200078e0200 */
[----:B------:R-:W-:Y:S01]  /*280a0*/  LOP3.LUT R12, R37, 0x40, RZ, 0xfc, !PT ;  /* 0x00000040250c7812 */ /* 0x000fe200078efcff */
[----:B------:R-:W-:Y:S02]  /*280b0*/  IMAD R0, R27, UR6, RZ ;  /* 0x000000061b007c24 */ /* 0x000fe4000f8e02ff */
[----:B------:R-:W-:-:S04]  /*280c0*/  IMAD.WIDE.U32 R2, R8, UR6, R2 ;  /* 0x0000000608027c25 */ /* 0x000fc8000f8e0002 */
[----:B------:R-:W-:-:S04]  /*280d0*/  IMAD R0, R8, UR7, R0 ;  /* 0x0000000708007c24 */ /* 0x000fc8000f8e0200 */
[----:B------:R-:W-:Y:S02]  /*280e0*/  IMAD.IADD R3, R3, 0x1, R0 ;  /* 0x0000000103037824 */ /* 0x000fe400078e0200 */
[----:B------:R-:W-:Y:S02]  /*280f0*/  IMAD R0, R24, UR4, RZ ;  /* 0x0000000418007c24 */ /* 0x000fe4000f8e02ff */
[----:B------:R-:W-:-:S04]  /*28100*/  IMAD.WIDE.U32 R2, R18, UR8, R2 ;  /* 0x0000000812027c25 */ /* 0x000fc8000f8e0002 */
[----:B------:R-:W-:Y:S01]  /*28110*/  IMAD R0, R6, UR5, R0 ;  /* 0x0000000506007c24 */ /* 0x000fe2000f8e0200 */
[-C--:B-1----:R-:W-:Y:S02]  /*28120*/  ISETP.GE.AND P2, PT, R13, R11.reuse, PT ;  /* 0x0000000b0d00720c */ /* 0x082fe40003f46270 */
[-C--:B------:R-:W-:Y:S02]  /*28130*/  ISETP.GE.AND P3, PT, R12, R11.reuse, PT ;  /* 0x0000000b0c00720c */ /* 0x080fe40003f66270 */
[----:B------:R-:W-:Y:S01]  /*28140*/  ISETP.GE.AND P4, PT, R37, R11, PT ;  /* 0x0000000b2500720c */ /* 0x000fe20003f86270 */
[----:B--2---:R-:W-:Y:S01]  /*28150*/  IMAD R23, R9, UR8, RZ ;  /* 0x0000000809177c24 */ /* 0x004fe2000f8e02ff */
[----:B------:R-:W-:-:S03]  /*28160*/  IADD3 R9, P0, R2, UR10, RZ ;  /* 0x0000000a02097c10 */ /* 0x000fc6000ff1e0ff */
[----:B------:R-:W-:Y:S02]  /*28170*/  IMAD R23, R18, UR9, R23 ;  /* 0x0000000912177c24 */ /* 0x000fe4000f8e0217 */
[----:B---3--:R-:W-:-:S03]  /*28180*/  IMAD R35, R29, 0x7800, R14 ;  /* 0x000078001d237824 */ /* 0x008fc600078e020e */
[----:B------:R-:W-:Y:S01]  /*28190*/  IADD3.X R10, R23, UR11, R3, P0, !PT ;  /* 0x0000000b170a7c10 */ /* 0x000fe200087fe403 */
[----:B------:R-:W-:Y:S01]  /*281a0*/  IMAD.WIDE.U32 R2, R6, UR4, RZ ;  /* 0x0000000406027c25 */ /* 0x000fe2000f8e00ff */
[----:B------:R-:W-:-:S04]  /*281b0*/  UMOV UR4, 0xffffffff ;  /* 0xffffffff00047882 */ /* 0x000fc80000000000 */
[----:B------:R-:W-:Y:S01]  /*281c0*/  IADD3 R3, R3, R0, RZ ;  /* 0x0000000003037210 */ /* 0x000fe20007ffe0ff */
[----:B------:R-:W-:-:S04]  /*281d0*/  IMAD R0, R25, UR6, RZ ;  /* 0x0000000619007c24 */ /* 0x000fc8000f8e02ff */
        /* <DEDUP_REMOVED lines=25> */
[----:B-1----:R-:W-:-:S04]  /*28370*/  IADD3 R2, P0, R37, R2, RZ ;  /* 0x0000000225027210 */ /* 0x002fc80007f1e0ff */
[----:B------:R-:W-:Y:S02]  /*28380*/  IADD3.X R3, RZ, R35, RZ, P0, !PT ;  /* 0x00000023ff037210 */ /* 0x000fe400007fe4ff */
        /* <DEDUP_REMOVED lines=11> */
.L_x_945:
        /* <DEDUP_REMOVED lines=10> */
.L_x_721:
        /* <DEDUP_REMOVED lines=11> */
.L_x_722:
[----:B------:R2:W-:Y:S01]  /*28590*/  SYNCS.ARRIVE.TRANS64.A1T0 RZ, [R4+URZ+0x33470], RZ ;  /* 0x033470ff04ff79a7 */ /* 0x0005e2000810003f */
[----:B------:R-:W-:Y:S05]  /*285a0*/  @!P3 BRA `(.L_x_723) ;  /* 0x000000000004b947 */ /* 0x000fea0003800000 */
[----:B------:R-:W-:Y:S01]  /*285b0*/  BPT.TRAP 0x1 ;  /* 0x000000040000795c */ /* 0x000fe20000300000 */
.L_x_723:
[----:B------:R-:W3:Y:S01]  /*285c0*/  SYNCS.PHASECHK.TRANS64.TRYWAIT P0, [R4+URZ+0x33440], R28 ;  /* 0x0334401c040075a7 */ /* 0x000ee2000800017f */
[----:B------:R-:W-:Y:S04]  /*285d0*/  BSSY B0, `(.L_x_724) ;  /* 0x0000002000007945 */ /* 0x000fe80003800000 */
[----:B---3--:R-:W-:Y:S05]  /*285e0*/  @!P0 BRA `(.L_x_725) ;  /* 0x0000007000288947 */ /* 0x008fea0003800000 */
.L_x_946:
[----:B------:R-:W-:Y:S05]  /*285f0*/  BSYNC B0 ;  /* 0x0000000000007941 */ /* 0x000fea0003800000 */
.L_x_724:
[----:B------:R-:W4:Y:S01]  /*28600*/  LDL R10, [R1] ;  /* 0x00000000010a7983 */ /* 0x000f220000100800 */
[----:B------:R-:W-:Y:S01]  /*28610*/  ULDC.64 UR4, c[0x0][0x300] ;  /* 0x0000c00000047ab9 */ /* 0x000fe20000000a00 */
[----:B------:R-:W-:Y:S01]  /*28620*/  ULDC.64 UR6, c[0x0][0x310] ;  /* 0x0000c40000067ab9 */ /* 0x000fe20000000a00 */
[----:B------:R-:W-:Y:S01]  /*28630*/  IMAD R9, R26, UR4, RZ ;  /* 0x000000041a097c24 */ /* 0x000fe2000f8e02ff */
[----:B------:R-:W-:Y:S01]  /*28640*/  LOP3.LUT R12, R37, 0x80, RZ, 0xfc, !PT ;  /* 0x00000080250c7812 */ /* 0x000fe200078efcff */
[----:B------:R-:W-:Y:S01]  /*28650*/  IMAD.WIDE.U32 R2, R5, UR4, RZ ;  /* 0x0000000405027c25 */ /* 0x000fe2000f8e00ff */
[----:B------:R-:W-:-:S03]  /*28660*/  LOP3.LUT R11, R37, 0x40, RZ, 0xfc, !PT ;  /* 0x00000040250b7812 */ /* 0x000fc600078efcff */
[----:B------:R-:W-:Y:S02]  /*28670*/  IMAD R9, R5, UR5, R9 ;  /* 0x0000000505097c24 */ /* 0x000fe4000f8e0209 */
[----:B------:R-:W-:Y:S02]  /*28680*/  IMAD R27, R27, UR6, RZ ;  /* 0x000000061b1b7c24 */ /* 0x000fe4000f8e02ff */
[----:B------:R-:W-:Y:S02]  /*28690*/  IMAD.IADD R3, R3, 0x1, R9 ;  /* 0x0000000103037824 */ /* 0x000fe400078e0209 */
[----:B------:R-:W-:Y:S02]  /*286a0*/  IMAD R5, R24, UR4, RZ ;  /* 0x0000000418057c24 */ /* 0x000fe4000f8e02ff */
[----:B------:R-:W-:-:S04]  /*286b0*/  IMAD.WIDE.U32 R2, R8, UR6, R2 ;  /* 0x0000000608027c25 */ /* 0x000fc8000f8e0002 */
[----:B------:R-:W-:Y:S02]  /*286c0*/  IMAD R8, R8, UR7, R27 ;  /* 0x0000000708087c24 */ /* 0x000fe4000f8e021b */
[----:B------:R-:W-:-:S03]  /*286d0*/  IMAD R5, R6, UR5, R5 ;  /* 0x0000000506057c24 */ /* 0x000fc6000f8e0205 */
[----:B------:R-:W-:Y:S01]  /*286e0*/  IADD3 R9, R3, R8, RZ ;  /* 0x0000000803097210 */ /* 0x000fe20007ffe0ff */
[----:B------:R-:W-:Y:S02]  /*286f0*/  IMAD.MOV.U32 R8, RZ, RZ, R2 ;  /* 0x000000ffff087224 */ /* 0x000fe400078e0002 */
[----:B------:R-:W-:Y:S01]  /*28700*/  IMAD.WIDE.U32 R2, R6, UR4, RZ ;  /* 0x0000000406027c25 */ /* 0x000fe2000f8e00ff */
[----:B------:R-:W-:-:S03]  /*28710*/  ULDC.64 UR4, c[0x0][0x308] ;  /* 0x0000c20000047ab9 */ /* 0x000fc60000000a00 */
[----:B------:R-:W-:Y:S02]  /*28720*/  IMAD.IADD R3, R3, 0x1, R5 ;  /* 0x0000000103037824 */ /* 0x000fe400078e0205 */
[----:B------:R-:W-:Y:S02]  /*28730*/  IMAD R6, R25, UR6, RZ ;  /* 0x0000000619067c24 */ /* 0x000fe4000f8e02ff */
[----:B------:R-:W-:-:S04]  /*28740*/  IMAD.WIDE.U32 R2, R7, UR6, R2 ;  /* 0x0000000607027c25 */ /* 0x000fc8000f8e0002 */
[----:B------:R-:W-:Y:S01]  /*28750*/  IMAD R6, R7, UR7, R6 ;  /* 0x0000000707067c24 */ /* 0x000fe2000f8e0206 */
[----:B------:R-:W-:Y:S01]  /*28760*/  ULDC.64 UR6, c[0x0][0x2e8] ;  /* 0x0000ba0000067ab9 */ /* 0x000fe20000000a00 */
[----:B------:R-:W-:-:S04]  /*28770*/  IMAD.WIDE.U32 R8, R18, UR4, R8 ;  /* 0x0000000412087c25 */ /* 0x000fc8000f8e0008 */
[----:B------:R-:W-:Y:S01]  /*28780*/  IMAD.IADD R3, R3, 0x1, R6 ;  /* 0x0000000103037824 */ /* 0x000fe200078e0206 */
[----:B------:R-:W-:Y:S01]  /*28790*/  IADD3 R5, P0, R8, UR6, RZ ;  /* 0x0000000608057c10 */ /* 0x000fe2000ff1e0ff */
[----:B------:R-:W-:-:S04]  /*287a0*/  IMAD.WIDE.U32 R2, R18, UR4, R2 ;  /* 0x0000000412027c25 */ /* 0x000fc8000f8e0002 */
[----:B----4-:R-:W-:Y:S01]  /*287b0*/  IMAD R7, R10, UR4, RZ ;  /* 0x000000040a077c24 */ /* 0x010fe2000f8e02ff */
[----:B------:R-:W-:Y:S01]  /*287c0*/  UMOV UR4, 0xffffffff ;  /* 0xffffffff00047882 */ /* 0x000fe20000000000 */
[----:B------:R-:W4:Y:S02]  /*287d0*/  LDC R10, c[0x0][0x2f4] ;  /* 0x0000bd00ff0a7b82 */ /* 0x000f240000000800 */
[----:B------:R-:W-:-:S05]  /*287e0*/  IMAD R7, R18, UR5, R7 ;  /* 0x0000000512077c24 */ /* 0x000fca000f8e0207 */
[----:B------:R-:W-:Y:S02]  /*287f0*/  IADD3.X R8, R7, UR7, R9, P0, !PT ;  /* 0x0000000707087c10 */ /* 0x000fe400087fe409 */
[----:B------:R-:W-:-:S04]  /*28800*/  IADD3 R6, P0, R2, UR6, RZ ;  /* 0x0000000602067c10 */ /* 0x000fc8000ff1e0ff */
[----:B------:R-:W-:Y:S02]  /*28810*/  IADD3.X R7, R7, UR7, R3, P0, !PT ;  /* 0x0000000707077c10 */ /* 0x000fe400087fe403 */
[-C--:B----4-:R-:W-:Y:S02]  /*28820*/  ISETP.GE.AND P2, PT, R12, R10.reuse, PT ;  /* 0x0000000a0c00720c */ /* 0x090fe40003f46270 */
[-C--:B------:R-:W-:Y:S02]  /*28830*/  ISETP.GE.AND P3, PT, R11, R10.reuse, PT ;  /* 0x0000000a0b00720c */ /* 0x080fe40003f66270 */
[----:B------:R-:W-:Y:S01]  /*28840*/  ISETP.GE.AND P4, PT, R37, R10, PT ;  /* 0x0000000a2500720c */ /* 0x000fe20003f86270 */
[----:B------:R-:W-:-:S12]  /*28850*/  BRA.DIV UR4, `(.L_x_726) ;  /* 0x0000006e04a07947 */ /* 0x000fd8000b800000 */
        /* <DEDUP_REMOVED lines=11> */
[----:B------:R-:W5:Y:S01]  /*28910*/  SHFL.IDX PT, R3, R8, 0x1, 0x1c1f ;  /* 0x003c1f0008037f89 */ /* 0x000f6200000e0000 */
[----:B----4-:R-:W-:-:S04]  /*28920*/  IADD3 R2, P0, R37, R2, RZ ;  /* 0x0000000225027210 */ /* 0x010fc80007f1e0ff */
[----:B-----5:R-:W-:-:S05]  /*28930*/  IADD3.X R3, RZ, R3, RZ, P0, !PT ;  /* 0x00000003ff037210 */ /* 0x020fca00007fe4ff */
[----:B------:R-:W-:Y:S04]  /*28940*/  LDGSTS.E.BYPASS.LTC128B.128 [R0+0x24a00], desc[UR50][R2.64], !P4 ;  /* 0x24a0000002007fae */ /* 0x000fe8000e101d72 */
[----:B------:R-:W-:Y:S04]  /*28950*/  LDGSTS.E.BYPASS.LTC128B.128 [R0+0x27200], desc[UR50][R2.64+0x40], !P3 ;  /* 0x2720004002007fae */ /* 0x000fe8000d901d72 */
[----:B------:R4:W-:Y:S04]  /*28960*/  LDGSTS.E.BYPASS.LTC128B.128 [R0+0x29a00], desc[UR50][R2.64+0x80], !P2 ;  /* 0x29a0008002007fae */ /* 0x0009e8000d101d72 */
[----:B----4-:R-:W4:Y:S02]  /*28970*/  SHFL.IDX PT, R2, R5, 0x2, 0x1c1f ;  /* 0x005c1f0005027f89 */ /* 0x010f2400000e0000 */
[----:B----4-:R-:W-:-:S05]  /*28980*/  IADD3 R2, P0, R37, R2, RZ ;  /* 0x0000000225027210 */ /* 0x010fca0007f1e0ff */
[----:B------:R-:W-:Y:S02]  /*28990*/  IMAD.X R3, RZ, RZ, R9, P0 ;  /* 0x000000ffff037224 */ /* 0x000fe400000e0609 */
[----:B------:R-:W-:Y:S04]  /*289a0*/  SHFL.IDX PT, R9, R8, 0x3, 0x1c1f ;  /* 0x007c1f0008097f89 */ /* 0x000fe800000e0000 */
[----:B------:R-:W-:Y:S04]  /*289b0*/  LDGSTS.E.BYPASS.LTC128B.128 [R0+0x25200], desc[UR50][R2.64], !P4 ;  /* 0x2520000002007fae */ /* 0x000fe8000e101d72 */
[----:B------:R-:W-:Y:S04]  /*289c0*/  LDGSTS.E.BYPASS.LTC128B.128 [R0+0x27a00], desc[UR50][R2.64+0x40], !P3 ;  /* 0x27a0004002007fae */ /* 0x000fe8000d901d72 */
[----:B------:R4:W-:Y:S04]  /*289d0*/  LDGSTS.E.BYPASS.LTC128B.128 [R0+0x2a200], desc[UR50][R2.64+0x80], !P2 ;  /* 0x2a20008002007fae */ /* 0x0009e8000d101d72 */
[----:B----4-:R-:W4:Y:S02]  /*289e0*/  SHFL.IDX PT, R2, R5, 0x3, 0x1c1f ;  /* 0x007c1f0005027f89 */ /* 0x010f2400000e0000 */
[----:B----4-:R-:W-:-:S05]  /*289f0*/  IADD3 R2, P0, R37, R2, RZ ;  /* 0x0000000225027210 */ /* 0x010fca0007f1e0ff */
[----:B------:R-:W-:-:S05]  /*28a00*/  IMAD.X R3, RZ, RZ, R9, P0 ;  /* 0x000000ffff037224 */ /* 0x000fca00000e0609 */
[----:B------:R4:W-:Y:S04]  /*28a10*/  LDGSTS.E.BYPASS.LTC128B.128 [R0+0x25a00], desc[UR50][R2.64], !P4 ;  /* 0x25a0000002007fae */ /* 0x0009e8000e101d72 */
[----:B------:R4:W-:Y:S04]  /*28a20*/  LDGSTS.E.BYPASS.LTC128B.128 [R0+0x28200], desc[UR50][R2.64+0x40], !P3 ;  /* 0x2820004002007fae */ /* 0x0009e8000d901d72 */
[----:B------:R4:W-:Y:S02]  /*28a30*/  LDGSTS.E.BYPASS.LTC128B.128 [R0+0x2aa00], desc[UR50][R2.64+0x80], !P2 ;  /* 0x2aa0008002007fae */ /* 0x0009e4000d101d72 */
.L_x_958:
[----:B----4-:R-:W-:-:S05]  /*28a40*/  IADD3 R2, P0, R37, R14, RZ ;  /* 0x0000000e25027210 */ /* 0x010fca0007f1e0ff */
        /* <DEDUP_REMOVED lines=9> */
.L_x_727:
        /* <DEDUP_REMOVED lines=11> */
.L_x_728:
[----:B------:R-:W-:Y:S01]  /*28b90*/  MOV R0, UR37 ;  /* 0x0000002500007c02 */ /* 0x000fe20008000f00 */
[----:B------:R4:W-:Y:S03]  /*28ba0*/  SYNCS.ARRIVE.TRANS64.A1T0 RZ, [R4+URZ+0x33430], RZ ;  /* 0x033430ff04ff79a7 */ /* 0x0009e6000810003f */
[----:B------:R-:W-:-:S13]  /*28bb0*/  ISETP.NE.AND P0, PT, R0, 0x3, PT ;  /* 0x000000030000780c */ /* 0x000fda0003f05270 */
[----:B----4-:R-:W-:Y:S05]  /*28bc0*/  @!P0 BRA `(.L_x_729) ;  /* 0x0000000000048947 */ /* 0x010fea0003800000 */
[----:B------:R-:W-:Y:S01]  /*28bd0*/  BPT.TRAP 0x1 ;  /* 0x000000040000795c */ /* 0x000fe20000300000 */
.L_x_729:
[----:B------:R-:W-:Y:S01]  /*28be0*/  LOP3.LUT R3, R20, 0x1, RZ, 0x3c, !PT ;  /* 0x0000000114037812 */ /* 0x000fe200078e3cff */
[----:B------:R-:W-:Y:S01]  /*28bf0*/  IMAD R0, R17, 0x8, R22 ;  /* 0x0000000811007824 */ /* 0x000fe200078e0216 */
[----:B------:R-:W-:Y:S02]  /*28c00*/  BSSY B0, `(.L_x_730) ;  /* 0x0000004000007945 */ /* 0x000fe40003800000 */
[----:B------:R-:W-:-:S04]  /*28c10*/  SHF.L.U32 R3, R3, 0x1f, RZ ;  /* 0x0000001f03037819 */ /* 0x000fc800000006ff */
[----:B------:R-:W4:Y:S02]  /*28c20*/  SYNCS.PHASECHK.TRANS64.TRYWAIT P2, [R0+URZ+0x33470], R3 ;  /* 0x03347003000075a7 */ /* 0x000f24000804017f */
[----:B----4-:R-:W-:Y:S05]  /*28c30*/  @!P2 BRA `(.L_x_731) ;  /* 0x000000700020a947 */ /* 0x010fea0003800000 */
.L_x_959:
[----:B------:R-:W-:Y:S05]  /*28c40*/  BSYNC B0 ;  /* 0x0000000000007941 */ /* 0x000fea0003800000 */
.L_x_730:
[----:B------:R-:W-:-:S05]  /*28c50*/  IMAD.U32 R2, RZ, RZ, UR39 ;  /* 0x00000027ff027e24 */ /* 0x000fca000f8e00ff */
[----:B------:R-:W-:-:S13]  /*28c60*/  ISETP.NE.AND P2, PT, R2, 0x3, PT ;  /* 0x000000030200780c */ /* 0x000fda0003f45270 */
[----:B------:R-:W-:Y:S05]  /*28c70*/  @!P2 BRA `(.L_x_732) ;  /* 0x000000000004a947 */ /* 0x000fea0003800000 */
[----:B------:R-:W-:Y:S01]  /*28c80*/  BPT.TRAP 0x1 ;  /* 0x000000040000795c */ /* 0x000fe20000300000 */
.L_x_732:
[----:B----4-:R-:W-:Y:S01]  /*28c90*/  SHF.L.U32 R3, R20, 0x1f, RZ ;  /* 0x0000001f14037819 */ /* 0x010fe200000006ff */
[----:B------:R-:W-:-:S03]  /*28ca0*/  IMAD R2, R17, 0x7800, RZ ;  /* 0x0000780011027824 */ /* 0x000fc600078e02ff */
[----:B------:R-:W4:Y:S02]  /*28cb0*/  SYNCS.PHASECHK.TRANS64.TRYWAIT P2, [R0+URZ+0x33460], R3 ;  /* 0x03346003000075a7 */ /* 0x000f24000804017f */
[----:B----4-:R-:W-:Y:S05]  /*28cc0*/  @!P2 BRA `(.L_x_733) ;  /* 0x000000700010a947 */ /* 0x010fea0003800000 */
.L_x_960:
[----:B0-23--:R-:W4:Y:S04]  /*28cd0*/  LDL R4, [R1+0x18] ;  /* 0x0000180001047983 */ /* 0x00df280000100800 */
[----:B------:R-:W2:Y:S01]  /*28ce0*/  LDL R8, [R1+0x14] ;  /* 0x0000140001087983 */ /* 0x000ea20000100800 */
[----:B------:R-:W-:Y:S05]  /*28cf0*/  WARPSYNC.ALL ;  /* 0x0000000000007948 */ /* 0x000fea0003800000 */
[----:B------:R-:W-:-:S04]  /*28d00*/  MOV R17, UR39 ;  /* 0x0000002700117c02 */ /* 0x000fc80008000f00 */
[----:B------:R-:W-:Y:S02]  /*28d10*/  ISETP.NE.AND P2, PT, R17, 0x3, PT ;  /* 0x000000031100780c */ /* 0x000fe40003f45270 */
[C---:B----4-:R-:W-:Y:S02]  /*28d20*/  LOP3.LUT R3, R2.reuse, R4, RZ, 0xfc, !PT ;  /* 0x0000000402037212 */ /* 0x050fe400078efcff */
[----:B--2---:R-:W-:-:S03]  /*28d30*/  LOP3.LUT R2, R2, R8, RZ, 0xfc, !PT ;  /* 0x0000000802027212 */ /* 0x004fc600078efcff */
[C---:B------:R-:W-:Y:S02]  /*28d40*/  IMAD.IADD R3, R22.reuse, 0x1, R3 ;  /* 0x0000000116037824 */ /* 0x040fe400078e0203 */
[----:B------:R-:W-:-:S03]  /*28d50*/  IMAD.IADD R2, R22, 0x1, R2 ;  /* 0x0000000116027824 */ /* 0x000fc600078e0202 */
[----:B------:R-:W0:Y:S02]  /*28d60*/  LDSM.16.MT88.4 R4, [R3+0xf200] ;  /* 0x00f200000304783b */ /* 0x000e240000004200 */
[C-C-:B0-----:R-:W-:Y:S02]  /*28d70*/  PRMT R12, R4.reuse, 0x6420, R5.reuse ;  /* 0x00006420040c7816 */ /* 0x141fe40000000005 */
[----:B------:R-:W-:Y:S02]  /*28d80*/  PRMT R13, R4, 0x7531, R5 ;  /* 0x00007531040d7816 */ /* 0x000fe40000000005 */
[C-C-:B------:R-:W-:Y:S02]  /*28d90*/  PRMT R14, R6.reuse, 0x6420, R7.reuse ;  /* 0x00006420060e7816 */ /* 0x140fe40000000007 */
        /* <DEDUP_REMOVED lines=94> */
.L_x_734:
[----:B--2---:R2:W-:Y:S01]  /*29380*/  SYNCS.ARRIVE.TRANS64.A1T0 RZ, [R0+URZ+0x33450], RZ ;  /* 0x033450ff00ff79a7 */ /* 0x0045e2000810003f */
[----:B------:R-:W-:Y:S06]  /*29390*/  BAR.SYNC.DEFER_BLOCKING 0x2, 0x80 ;  /* 0x0082000000007b1d */ /* 0x000fec0000010000 */
[----:B------:R-:W-:Y:S05]  /*293a0*/  @!P0 BRA `(.L_x_735) ;  /* 0x0000000000048947 */ /* 0x000fea0003800000 */
[----:B------:R-:W-:Y:S01]  /*293b0*/  BPT.TRAP 0x1 ;  /* 0x000000040000795c */ /* 0x000fe20000300000 */
.L_x_735:
[----:B0-----:R-:W3:Y:S01]  /*293c0*/  LDL R2, [R1+0xc] ;  /* 0x00000c0001027983 */ /* 0x001ee20000100800 */
[----:B--2---:R-:W-:Y:S02]  /*293d0*/  VIADD R0, R0, 0x33480 ;  /* 0x0003348000007836 */ /* 0x004fe40000000000 */
[----:B------:R-:W-:Y:S02]  /*293e0*/  IMAD.MOV.U32 R17, RZ, RZ, R29 ;  /* 0x000000ffff117224 */ /* 0x000fe400078e001d */
[----:B------:R-:W-:Y:S01]  /*293f0*/  IMAD.MOV.U32 R20, RZ, RZ, R33 ;  /* 0x000000ffff147224 */ /* 0x000fe200078e0021 */
[----:B---3--:R-:W-:-:S04]  /*29400*/  PRMT R0, R2, 0x654, R0 ;  /* 0x0000065402007816 */ /* 0x008fc80000000000 */
[----:B------:R2:W-:Y:S01]  /*29410*/  SYNCS.ARRIVE.TRANS64.RED.A1T0 RZ, [R0+URZ], RZ ;  /* 0x000000ff00ff79a7 */ /* 0x0005e2000810043f */
[----:B------:R-:W-:Y:S05]  /*29420*/  @P1 BRA `(.L_x_736) ;  /* 0xffffffe400c41947 */ /* 0x000fea000383ffff */
.L_x_716:
[----:B--2---:R-:W2:Y:S01]  /*29430*/  S2R R0, SR_TID.X ;  /* 0x0000000000007919 */ /* 0x004ea20000002100 */
[----:B------:R-:W-:Y:S01]  /*29440*/  BSSY B0, `(.L_x_737) ;  /* 0x0000012000007945 */ /* 0x000fe20003800000 */
[----:B--2---:R-:W-:Y:S01]  /*29450*/  LOP3.LUT R2, R0, 0x7f, RZ, 0xc0, !PT ;  /* 0x0000007f00027812 */ /* 0x004fe200078ec0ff */
[----:B------:R-:W-:-:S03]  /*29460*/  IMAD.U32 R0, RZ, RZ, UR37 ;  /* 0x00000025ff007e24 */ /* 0x000fc6000f8e00ff */
[----:B------:R-:W-:Y:S02]  /*29470*/  ISETP.NE.AND P1, PT, R2, RZ, PT ;  /* 0x000000ff0200720c */ /* 0x000fe40003f25270 */
[----:B------:R-:W-:-:S11]  /*29480*/  ISETP.NE.AND P0, PT, R0, 0x3, PT ;  /* 0x000000030000780c */ /* 0x000fd60003f05270 */
[----:B------:R-:W-:Y:S05]  /*29490*/  @P1 BRA `(.L_x_738) ;  /* 0x0000000000301947 */ /* 0x000fea0003800000 */
[----:B------:R-:W2:Y:S01]  /*294a0*/  S2R R5, SR_LANEID ;  /* 0x0000000000057919 */ /* 0x000ea20000000000 */
[----:B------:R-:W-:Y:S01]  /*294b0*/  VOTEU.ANY UR4, UPT, PT ;  /* 0x0000000000047886 */ /* 0x000fe200038e0100 */
[----:B0-----:R-:W0:Y:S01]  /*294c0*/  LDC.64 R2, c[0x0][0xc60] ;  /* 0x00031800ff027b82 */ /* 0x001e220000000a00 */
[----:B------:R-:W2:Y:S02]  /*294d0*/  FLO.U32 R0, UR4 ;  /* 0x0000000400007d00 */ /* 0x000ea400080e0000 */
[----:B--2---:R-:W-:-:S06]  /*294e0*/  ISETP.EQ.U32.AND P1, PT, R0, R5, PT ;  /* 0x000000050000720c */ /* 0x004fcc0003f22070 */
[----:B------:R-:W0:Y:S07]  /*294f0*/  POPC R5, UR4 ;  /* 0x0000000400057d09 */ /* 0x000e2e0008000000 */
[----:B0-----:R-:W2:Y:S01]  /*29500*/  @P1 ATOMG.E.ADD.STRONG.GPU PT, R3, desc[UR50][R2.64], R5 ;  /* 0x00000005020319a8 */ /* 0x001ea200081ee1f2 */
[----:B------:R-:W0:Y:S02]  /*29510*/  S2R R4, SR_LTMASK ;  /* 0x0000000000047919 */ /* 0x000e240000003900 */
[----:B0-----:R-:W-:-:S04]  /*29520*/  LOP3.LUT R4, R4, UR4, RZ, 0xc0, !PT ;  /* 0x0000000404047c12 */ /* 0x001fc8000f8ec0ff */
[----:B------:R-:W0:Y:S01]  /*29530*/  POPC R7, R4 ;  /* 0x0000000400077309 */ /* 0x000e220000000000 */
[----:B--2---:R-:W0:Y:S02]  /*29540*/  SHFL.IDX PT, R0, R3, R0, 0x1f ;  /* 0x00001f0003007589 */ /* 0x004e2400000e0000 */
[----:B0-----:R-:W-:-:S07]  /*29550*/  IADD3 R16, R0, UR38, R7 ;  /* 0x0000002600107c10 */ /* 0x001fce000fffe007 */
.L_x_738:
[----:B------:R-:W-:Y:S05]  /*29560*/  BSYNC B0 ;  /* 0x0000000000007941 */ /* 0x000fea0003800000 */
.L_x_737:
[----:B------:R-:W-:Y:S05]  /*29570*/  @!P0 BRA `(.L_x_739) ;  /* 0x0000000000048947 */ /* 0x000fea0003800000 */
[----:B------:R-:W-:Y:S01]  /*29580*/  BPT.TRAP 0x1 ;  /* 0x000000040000795c */ /* 0x000fe20000300000 */
.L_x_739:
[----:B------:R-:W-:Y:S01]  /*29590*/  LOP3.LUT R0, R33, 0x1, RZ, 0x3c, !PT ;  /* 0x0000000121007812 */ /* 0x000fe200078e3cff */
[----:B------:R-:W-:Y:S01]  /*295a0*/  BSSY B0, `(.L_x_740) ;  /* 0x0000005000007945 */ /* 0x000fe20003800000 */
[----:B0-----:R-:W-:Y:S02]  /*295b0*/  LEA R3, R29, R22, 0x3 ;  /* 0x000000161d037211 */ /* 0x001fe400078e18ff */
[----:B------:R-:W-:-:S04]  /*295c0*/  SHF.L.U32 R0, R0, 0x1f, RZ ;  /* 0x0000001f00007819 */ /* 0x000fc800000006ff */
[----:B------:R-:W0:Y:S02]  /*295d0*/  SYNCS.PHASECHK.TRANS64.TRYWAIT P1, [R3+URZ+0x33470], R0 ;  /* 0x03347000030075a7 */ /* 0x000e24000802017f */
[----:B0-----:R-:W-:Y:S05]  /*295e0*/  @!P1 BRA `(.L_x_741) ;  /* 0x0000006400dc9947 */ /* 0x001fea0003800000 */
.L_x_961:
[----:B------:R-:W-:Y:S05]  /*295f0*/  BSYNC B0 ;  /* 0x0000000000007941 */ /* 0x000fea0003800000 */
.L_x_740:
[----:B------:R-:W-:-:S05]  /*29600*/  IMAD.U32 R2, RZ, RZ, UR39 ;  /* 0x00000027ff027e24 */ /* 0x000fca000f8e00ff */
[----:B------:R-:W-:-:S13]  /*29610*/  ISETP.NE.AND P1, PT, R2, 0x3, PT ;  /* 0x000000030200780c */ /* 0x000fda0003f25270 */
[----:B------:R-:W-:Y:S05]  /*29620*/  @!P1 BRA `(.L_x_742) ;  /* 0x0000000000049947 */ /* 0x000fea0003800000 */
[----:B------:R-:W-:Y:S01]  /*29630*/  BPT.TRAP 0x1 ;  /* 0x000000040000795c */ /* 0x000fe20000300000 */
.L_x_742:
[----:B0-----:R-:W-:-:S04]  /*29640*/  SHF.L.U32 R0, R33, 0x1f, RZ ;  /* 0x0000001f21007819 */ /* 0x001fc800000006ff */
[----:B------:R-:W0:Y:S02]  /*29650*/  SYNCS.PHASECHK.TRANS64.TRYWAIT P1, [R3+URZ+0x33460], R0 ;  /* 0x03346000030075a7 */ /* 0x000e24000802017f */
[----:B0-----:R-:W-:Y:S05]  /*29660*/  @!P1 BRA `(.L_x_743) ;  /* 0x0000006400d09947 */ /* 0x001fea0003800000 */
.L_x_962:
        /* <DEDUP_REMOVED lines=108> */
.L_x_744:
[----:B--2---:R2:W-:Y:S01]  /*29d30*/  SYNCS.ARRIVE.TRANS64.A1T0 RZ, [R3+URZ+0x33450], RZ ;  /* 0x033450ff03ff79a7 */ /* 0x0045e2000810003f */
[----:B------:R-:W-:Y:S06]  /*29d40*/  BAR.SYNC.DEFER_BLOCKING 0x2, 0x80 ;  /* 0x0082000000007b1d */ /* 0x000fec0000010000 */
[----:B------:R-:W-:Y:S05]  /*29d50*/  @!P0 BRA `(.L_x_745) ;  /* 0x0000000000048947 */ /* 0x000fea0003800000 */
[----:B------:R-:W-:Y:S01]  /*29d60*/  BPT.TRAP 0x1 ;  /* 0x000000040000795c */ /* 0x000fe20000300000 */
.L_x_745:
[----:B------:R-:W3:Y:S01]  /*29d70*/  LDL R0, [R1+0xc] ;  /* 0x00000c0001007983 */ /* 0x000ee20000100800 */
[----:B--2---:R-:W-:Y:S01]  /*29d80*/  IADD3 R3, R3, 0x33480, RZ ;  /* 0x0003348003037810 */ /* 0x004fe20007ffe0ff */
[----:B------:R-:W-:-:S05]  /*29d90*/  VIADD R29, R29, 0x1 ;  /* 0x000000011d1d7836 */ /* 0x000fca0000000000 */
[----:B------:R-:W-:-:S04]  /*29da0*/  ISETP.NE.AND P0, PT, R29, 0x2, PT ;  /* 0x000000021d00780c */ /* 0x000fc80003f05270 */
[----:B------:R-:W-:Y:S02]  /*29db0*/  SEL R29, R29, RZ, P0 ;  /* 0x000000ff1d1d7207 */ /* 0x000fe40000000000 */
[----:B---3--:R-:W-:Y:S02]  /*29dc0*/  PRMT R3, R0, 0x654, R3 ;  /* 0x0000065400037816 */ /* 0x008fe40000000003 */
[----:B------:R-:W-:Y:S02]  /*29dd0*/  SEL R0, RZ, 0x1, P0 ;  /* 0x00000001ff007807 */ /* 0x000fe40000000000 */
[----:B------:R2:W-:Y:S02]  /*29de0*/  SYNCS.ARRIVE.TRANS64.RED.A1T0 RZ, [R3+URZ], RZ ;  /* 0x000000ff03ff79a7 */ /* 0x0005e4000810043f */
[----:B------:R-:W-:-:S07]  /*29df0*/  LOP3.LUT R33, R33, R0, RZ, 0x3c, !PT ;  /* 0x0000000021217212 */ /* 0x000fce00078e3cff */
.L_x_684:
[----:B------:R-:W-:-:S13]  /*29e00*/  LOP3.LUT P0, RZ, R36, 0x80, RZ, 0xc0, !PT ;  /* 0x0000008024ff7812 */ /* 0x000fda000780c0ff */
[----:B------:R-:W-:Y:S05]  /*29e10*/  @!P0 BRA `(.L_x_746) ;  /* 0x0000000000288947 */ /* 0x000fea0003800000 */
[----:B------:R-:W-:Y:S05]  /*29e20*/  WARPSYNC.ALL ;  /* 0x0000000000007948 */ /* 0x000fea0003800000 */
[----:B------:R-:W3:Y:S08]  /*29e30*/  S2UR UR4, SR_CgaCtaId ;  /* 0x00000000000479c3 */ /* 0x000ef00000008800 */
[----:B------:R-:W-:Y:S01]  /*29e40*/  BAR.SYNC.DEFER_BLOCKING 0x5, 0x180 ;  /* 0x0146000000007b1d */ /* 0x000fe20000010000 */
[----:B-1----:R-:W-:Y:S01]  /*29e50*/  MOV R22, 0x400 ;  /* 0x0000040000167802 */ /* 0x002fe20000000f00 */
[----:B---3--:R-:W-:-:S05]  /*29e60*/  IMAD.U32 R0, RZ, RZ, UR4 ;  /* 0x00000004ff007e24 */ /* 0x008fca000f8e00ff */
[----:B------:R-:W-:Y:S01]  /*29e70*/  LEA R22, R0, R22, 0x18 ;  /* 0x0000001600167211 */ /* 0x000fe200078ec0ff */
[----:B------:R1:W-:Y:S04]  /*29e80*/  STL [R1+0xc], R0 ;  /* 0x00000c0001007387 */ /* 0x0003e80000100800 */
[----:B------:R1:W3:Y:S01]  /*29e90*/  LDS.128 R16, [R22+0x334d0] ;  /* 0x0334d00016107984 */ /* 0x0002e20000000c00 */
[----:B------:R-:W-:Y:S06]  /*29ea0*/  BAR.ARV 0x4, 0x180 ;  /* 0x0106000000007b1d */ /* 0x000fec0000002000 */
[----:B------:R-:W-:Y:S05]  /*29eb0*/  BRA `(.L_x_747) ;  /* 0x0000000800487947 */ /* 0x000fea0003800000 */
.L_x_746:
[----:B------:R-:W0:Y:S01]  /*29ec0*/  S2R R0, SR_TID.X ;  /* 0x0000000000007919 */ /* 0x000e220000002100 */
[----:B------:R-:W-:Y:S01]  /*29ed0*/  UMOV UR4, 0xffffffff ;  /* 0xffffffff00047882 */ /* 0x000fe20000000000 */
[----:B0-----:R-:W-:-:S04]  /*29ee0*/  LOP3.LUT R8, R0, 0x1f, RZ, 0xc0, !PT ;  /* 0x0000001f00087812 */ /* 0x001fc800078ec0ff */
[----:B------:R-:W-:Y:S01]  /*29ef0*/  ISETP.NE.AND P0, PT, R8, 0x1f, PT ;  /* 0x0000001f0800780c */ /* 0x000fe20003f05270 */
[----:B------:R-:W-:-:S12]  /*29f00*/  BRA.DIV UR4, `(.L_x_748) ;  /* 0x0000005e04bc7947 */ /* 0x000fd8000b800000 */
[----:B------:R-:W-:Y:S01]  /*29f10*/  IMAD.IADD R5, R19, 0x1, R8 ;  /* 0x0000000113057824 */ /* 0x000fe200078e0208 */
[----:B------:R-:W-:-:S04]  /*29f20*/  ULDC UR4, c[0x0][0xc3c] ;  /* 0x00030f0000047ab9 */ /* 0x000fc80000000800 */
[----:B------:R-:W-:-:S13]  /*29f30*/  ISETP.GE.OR P1, PT, R5, UR4, !P0 ;  /* 0x0000000405007c0c */ /* 0x000fda000c726670 */
[----:B-12---:R-:W0:Y:S02]  /*29f40*/  @!P1 LDC.64 R2, c[0x0][0xc80] ;  /* 0x00032000ff029b82 */ /* 0x006e240000000a00 */
[----:B0-----:R-:W-:-:S06]  /*29f50*/  @!P1 IMAD.WIDE R2, R5, 0x4, R2 ;  /* 0x0000000405029825 */ /* 0x001fcc00078e0202 */
[----:B------:R-:W2:Y:S01]  /*29f60*/  @!P1 LDG.E R2, desc[UR50][R2.64] ;  /* 0x0000003202029981 */ /* 0x000ea2000c1e1900 */
[----:B------:R-:W-:Y:S01]  /*29f70*/  IMAD.MOV.U32 R5, RZ, RZ, RZ ;  /* 0x000000ffff057224 */ /* 0x000fe200078e00ff */
[C---:B------:R-:W-:Y:S02]  /*29f80*/  ISETP.GE.U32.AND P2, PT, R8.reuse, 0x2, PT ;  /* 0x000000020800780c */ /* 0x040fe40003f46070 */
[C---:B------:R-:W-:Y:S01]  /*29f90*/  ISETP.GE.U32.AND P3, PT, R8.reuse, 0x4, PT ;  /* 0x000000040800780c */ /* 0x040fe20003f66070 */
[----:B------:R-:W-:Y:S01]  /*29fa0*/  SHFL.IDX PT, R0, R16, RZ, 0x1f ;  /* 0x00001fff10007589 */ /* 0x000fe200000e0000 */
[C---:B------:R-:W-:Y:S02]  /*29fb0*/  ISETP.GE.U32.AND P4, PT, R8.reuse, 0x8, PT ;  /* 0x000000080800780c */ /* 0x040fe40003f86070 */
[----:B------:R-:W-:Y:S01]  /*29fc0*/  ISETP.GE.U32.AND P5, PT, R8, 0x10, PT ;  /* 0x000000100800780c */ /* 0x000fe20003fa6070 */
[----:B------:R-:W-:Y:S01]  /*29fd0*/  SHFL.IDX PT, R4, R16, 0x1, 0x1f ;  /* 0x00201f0010047f89 */ /* 0x000fe200000e0000 */
[----:B--2---:R-:W-:-:S02]  /*29fe0*/  @!P1 MOV R5, R2 ;  /* 0x0000000200059202 */ /* 0x004fc40000000f00 */
[----:B------:R-:W-:-:S03]  /*29ff0*/  ISETP.NE.AND P1, PT, R8, RZ, PT ;  /* 0x000000ff0800720c */ /* 0x000fc60003f25270 */
        /* <DEDUP_REMOVED lines=15> */
[----:B------:R0:W1:Y:S02]  /*2a0f0*/  SHFL.IDX PT, R14, R2, 0x1f, 0x1f ;  /* 0x03e01f00020e7f89 */ /* 0x00006400000e0000 */
.L_x_972:
[----:B------:R-:W-:Y:S02]  /*2a100*/  ULDC UR4, c[0x0][0xc38] ;  /* 0x00030e0000047ab9 */ /* 0x000fe40000000800 */
[----:B------:R-:W-:-:S04]  /*2a110*/  IMAD.U32 R7, RZ, RZ, UR4 ;  /* 0x00000004ff077e24 */ /* 0x000fc8000f8e00ff */
[----:B-1----:R-:W-:-:S04]  /*2a120*/  IMAD R14, R14, R7, RZ ;  /* 0x000000070e0e7224 */ /* 0x002fc800078e02ff */
[----:B------:R-:W-:-:S05]  /*2a130*/  IMAD.IADD R9, R4, 0x1, R14 ;  /* 0x0000000104097824 */ /* 0x000fca00078e020e */
[----:B------:R-:W-:-:S13]  /*2a140*/  ISETP.GT.AND P6, PT, R9, R0, PT ;  /* 0x000000000900720c */ /* 0x000fda0003fc4270 */
[----:B------:R-:W-:Y:S05]  /*2a150*/  @P6 BRA `(.L_x_749) ;  /* 0x00000000009c6947 */ /* 0x000fea0003800000 */
.L_x_754:
[----:B0-----:R-:W0:Y:S01]  /*2a160*/  LDC R2, c[0x0][0xc3c] ;  /* 0x00030f00ff027b82 */ /* 0x001e220000000800 */
[----:B------:R-:W-:-:S05]  /*2a170*/  VIADD R19, R19, 0x1f ;  /* 0x0000001f13137836 */ /* 0x000fca0000000000 */
[----:B0-----:R-:W-:-:S13]  /*2a180*/  ISETP.GE.AND P6, PT, R19, R2, PT ;  /* 0x000000021300720c */ /* 0x001fda0003fc6270 */
[----:B------:R-:W-:Y:S05]  /*2a190*/  @P6 BRA `(.L_x_750) ;  /* 0x0000000400446947 */ /* 0x000fea0003800000 */
[----:B------:R-:W0:Y:S01]  /*2a1a0*/  S2R R3, SR_TID.X ;  /* 0x0000000000037919 */ /* 0x000e220000002100 */
[----:B------:R-:W-:Y:S01]  /*2a1b0*/  BSSY B0, `(.L_x_751) ;  /* 0x0000009000007945 */ /* 0x000fe20003800000 */
[----:B------:R-:W-:Y:S02]  /*2a1c0*/  MOV R5, RZ ;  /* 0x000000ff00057202 */ /* 0x000fe40000000f00 */
[----:B0-----:R-:W-:-:S05]  /*2a1d0*/  LOP3.LUT R3, R3, 0x1f, RZ, 0xc0, !PT ;  /* 0x0000001f03037812 */ /* 0x001fca00078ec0ff */
[----:B------:R-:W-:-:S05]  /*2a1e0*/  IMAD.IADD R7, R19, 0x1, R3 ;  /* 0x0000000113077824 */ /* 0x000fca00078e0203 */
[----:B------:R-:W-:-:S13]  /*2a1f0*/  ISETP.GE.OR P6, PT, R7, R2, !P0 ;  /* 0x000000020700720c */ /* 0x000fda00047c6670 */
[----:B------:R-:W-:Y:S05]  /*2a200*/  @P6 BRA `(.L_x_752) ;  /* 0x00000000000c6947 */ /* 0x000fea0003800000 */
[----:B------:R-:W0:Y:S02]  /*2a210*/  LDC.64 R2, c[0x0][0xc80] ;  /* 0x00032000ff027b82 */ /* 0x000e240000000a00 */
[----:B0-----:R-:W-:-:S05]  /*2a220*/  IMAD.WIDE R2, R7, 0x4, R2 ;  /* 0x0000000407027825 */ /* 0x001fca00078e0202 */
[----:B------:R0:W5:Y:S02]  /*2a230*/  LDG.E R5, desc[UR50][R2.64] ;  /* 0x0000003202057981 */ /* 0x000164000c1e1900 */
.L_x_752:
[----:B------:R-:W-:Y:S05]  /*2a240*/  BSYNC B0 ;  /* 0x0000000000007941 */ /* 0x000fea0003800000 */
.L_x_751:
[----:B------:R-:W-:-:S03]  /*2a250*/  UMOV UR4, 0xffffffff ;  /* 0xffffffff00047882 */ /* 0x000fc60000000000 */
[----:B------:R-:W-:Y:S05]  /*2a260*/  BRA.DIV UR4, `(.L_x_753) ;  /* 0x0000006204087947 */ /* 0x000fea000b800000 */
[----:B-----5:R-:W1:Y:S02]  /*2a270*/  SHFL.UP PT, R14, R5, 0x1, RZ ;  /* 0x04200000050e7989 */ /* 0x020e6400000e00ff */
[----:B-1----:R-:W-:-:S05]  /*2a280*/  SEL R14, R14, RZ, P1 ;  /* 0x000000ff0e0e7207 */ /* 0x002fca0000800000 */
        /* <DEDUP_REMOVED lines=14> */
.L_x_980:
[----:B------:R-:W-:Y:S02]  /*2a370*/  ULDC UR4, c[0x0][0xc38] ;  /* 0x00030e0000047ab9 */ /* 0x000fe40000000800 */
[----:B------:R-:W-:-:S04]  /*2a380*/  IMAD.U32 R7, RZ, RZ, UR4 ;  /* 0x00000004ff077e24 */ /* 0x000fc8000f8e00ff */
[----:B-1----:R-:W-:-:S04]  /*2a390*/  IMAD R14, R14, R7, RZ ;  /* 0x000000070e0e7224 */ /* 0x002fc800078e02ff */
[----:B------:R-:W-:-:S05]  /*2a3a0*/  IMAD.IADD R9, R14, 0x1, R9 ;  /* 0x000000010e097824 */ /* 0x000fca00078e0209 */
[----:B------:R-:W-:-:S13]  /*2a3b0*/  ISETP.GT.AND P6, PT, R9, R0, PT ;  /* 0x000000000900720c */ /* 0x000fda0003fc4270 */
[----:B------:R-:W-:Y:S05]  /*2a3c0*/  @!P6 BRA `(.L_x_754) ;  /* 0xfffffffc0064e947 */ /* 0x000fea000383ffff */
.L_x_749:
[----:B------:R-:W-:Y:S01]  /*2a3d0*/  IMAD.IADD R16, R9, 0x1, -R14 ;  /* 0x0000000109107824 */ /* 0x000fe200078e0a0e */
[----:B------:R-:W-:-:S03]  /*2a3e0*/  UMOV UR4, 0xffffffff ;  /* 0xffffffff00047882 */ /* 0x000fc60000000000 */
[----:B------:R-:W-:-:S05]  /*2a3f0*/  IMAD R3, R2, R7, R16 ;  /* 0x0000000702037224 */ /* 0x000fca00078e0210 */
[----:B------:R-:W-:Y:S01]  /*2a400*/  ISETP.GT.AND P6, PT, R3, R0, PT ;  /* 0x000000000300720c */ /* 0x000fe20003fc4270 */
[----:B------:R-:W-:-:S12]  /*2a410*/  BRA.DIV UR4, `(.L_x_755) ;  /* 0x0000006204587947 */ /* 0x000fd8000b800000 */
[----:B------:R-:W-:-:S04]  /*2a420*/  VOTE.ANY R3, PT, !P6 ;  /* 0x0000000000037806 */ /* 0x000fc800070e0100 */
[----:B------:R-:W1:Y:S02]  /*2a430*/  POPC R4, R3 ;  /* 0x0000000300047309 */ /* 0x000e640000000000 */
[----:B-1----:R1:W2:Y:S02]  /*2a440*/  SHFL.IDX PT, R5, R5, R4, 0x1f ;  /* 0x00001f0405057589 */ /* 0x0022a400000e0000 */
.L_x_984:
[----:B------:R-:W-:Y:S01]  /*2a450*/  ISETP.NE.AND P0, PT, R3, RZ, PT ;  /* 0x000000ff0300720c */ /* 0x000fe20003f05270 */
[----:B------:R-:W-:-:S12]  /*2a460*/  IMAD.MOV.U32 R14, RZ, RZ, RZ ;  /* 0x000000ffff0e7224 */ /* 0x000fd800078e00ff */
[----:B------:R-:W-:Y:S05]  /*2a470*/  @!P0 BRA `(.L_x_756) ;  /* 0x0000000000108947 */ /* 0x000fea0003800000 */
[----:B------:R-:W-:Y:S01]  /*2a480*/  UMOV UR4, 0xffffffff ;  /* 0xffffffff00047882 */ /* 0x000fe20000000000 */
[----:B------:R-:W-:Y:S02]  /*2a490*/  IADD3 R12, R4, -0x1, RZ ;  /* 0xffffffff040c7810 */ /* 0x000fe40007ffe0ff */
[----:B------:R-:W-:Y:S05]  /*2a4a0*/  BRA.DIV UR4, `(.L_x_757) ;  /* 0x00000062047c7947 */ /* 0x000fea000b800000 */
[----:B------:R3:W4:Y:S02]  /*2a4b0*/  SHFL.IDX PT, R14, R2, R12, 0x1f ;  /* 0x00001f0c020e7589 */ /* 0x00072400000e0000 */
.L_x_756:
[----:B--2---:R-:W-:Y:S01]  /*2a4c0*/  IABS R6, R5 ;  /* 0x0000000500067213 */ /* 0x004fe20000000000 */
[----:B----4-:R-:W-:Y:S02]  /*2a4d0*/  IMAD R16, R14, R7, R16 ;  /* 0x000000070e107224 */ /* 0x010fe400078e0210 */
[----:B------:R-:W-:Y:S01]  /*2a4e0*/  IMAD.IADD R19, R4, 0x1, R19 ;  /* 0x0000000104137824 */ /* 0x000fe200078e0213 */
[----:B------:R-:W2:Y:S01]  /*2a4f0*/  I2F.RP R8, R6 ;  /* 0x0000000600087306 */ /* 0x000ea20000209400 */
[----:B------:R-:W-:-:S07]  /*2a500*/  IMAD.IADD R0, R0, 0x1, -R16 ;  /* 0x0000000100007824 */ /* 0x000fce00078e0a10 */
[----:B--2---:R-:W0:Y:S02]  /*2a510*/  MUFU.RCP R8, R8 ;  /* 0x0000000800087308 */ /* 0x004e240000001000 */
[----:B0--3--:R-:W-:-:S06]  /*2a520*/  VIADD R2, R8, 0xffffffe ;  /* 0x0ffffffe08027836 */ /* 0x009fcc0000000000 */
[----:B------:R0:W2:Y:S02]  /*2a530*/  F2I.FTZ.U32.TRUNC.NTZ R3, R2 ;  /* 0x0000000200037305 */ /* 0x0000a4000021f000 */
[----:B0-----:R-:W-:Y:S02]  /*2a540*/  IMAD.MOV.U32 R2, RZ, RZ, RZ ;  /* 0x000000ffff027224 */ /* 0x001fe400078e00ff */
[----:B--2---:R-:W-:-:S04]  /*2a550*/  IMAD.MOV R7, RZ, RZ, -R3 ;  /* 0x000000ffff077224 */ /* 0x004fc800078e0a03 */
[----:B------:R-:W-:-:S04]  /*2a560*/  IMAD R7, R7, R6, RZ ;  /* 0x0000000607077224 */ /* 0x000fc800078e02ff */
[----:B------:R-:W-:Y:S01]  /*2a570*/  IMAD.HI.U32 R3, R3, R7, R2 ;  /* 0x0000000703037227 */ /* 0x000fe200078e0002 */
[----:B------:R-:W-:Y:S02]  /*2a580*/  IABS R7, R5 ;  /* 0x0000000500077213 */ /* 0x000fe40000000000 */
[----:B------:R-:W-:Y:S02]  /*2a590*/  IABS R2, R0 ;  /* 0x0000000000027213 */ /* 0x000fe40000000000 */
[----:B------:R-:W-:-:S03]  /*2a5a0*/  IADD3 R7, RZ, -R7, RZ ;  /* 0x80000007ff077210 */ /* 0x000fc60007ffe0ff */
        /* <DEDUP_REMOVED lines=11> */
[----:B------:R-:W-:-:S04]  /*2a660*/  @!P1 LOP3.LUT R3, RZ, R5, RZ, 0x33, !PT ;  /* 0x00000005ff039212 */ /* 0x000fc800078e33ff */
[----:B------:R-:W-:Y:S01]  /*2a670*/  IADD3 R17, -R3, RZ, RZ ;  /* 0x000000ff03117210 */ /* 0x000fe20007ffe1ff */
[----:B------:R-:W-:-:S04]  /*2a680*/  IMAD.MOV.U32 R18, RZ, RZ, R3 ;  /* 0x000000ffff127224 */ /* 0x000fc800078e0003 */
[----:B------:R-:W-:Y:S01]  /*2a690*/  IMAD R17, R5, R17, R0 ;  /* 0x0000001105117224 */ /* 0x000fe200078e0200 */
[----:B------:R-:W-:Y:S06]  /*2a6a0*/  BRA `(.L_x_758) ;  /* 0x00000000001c7947 */ /* 0x000fec0003800000 */
.L_x_750:
[----:B------:R-:W-:Y:S01]  /*2a6b0*/  UMOV UR4, URZ ;  /* 0x0000003f00047c82 */ /* 0x000fe20008000000 */
[----:B------:R-:W-:Y:S01]  /*2a6c0*/  UMOV UR5, URZ ;  /* 0x0000003f00057c82 */ /* 0x000fe20008000000 */
[----:B------:R-:W-:Y:S01]  /*2a6d0*/  ULDC UR6, c[0x0][0xc3c] ;  /* 0x00030f0000067ab9 */ /* 0x000fe20000000800 */
[----:B------:R-:W-:Y:S01]  /*2a6e0*/  IMAD.MOV.U32 R16, RZ, RZ, R0 ;  /* 0x000000ffff107224 */ /* 0x000fe200078e0000 */
[----:B------:R-:W-:Y:S01]  /*2a6f0*/  MOV R18, UR5 ;  /* 0x0000000500127c02 */ /* 0x000fe20008000f00 */
[----:B------:R-:W-:Y:S02]  /*2a700*/  IMAD.U32 R17, RZ, RZ, UR4 ;  /* 0x00000004ff117e24 */ /* 0x000fe4000f8e00ff */
[----:B------:R-:W-:-:S07]  /*2a710*/  IMAD.U32 R19, RZ, RZ, UR6 ;  /* 0x00000006ff137e24 */ /* 0x000fce000f8e00ff */
.L_x_758:
[----:B------:R4:W2:Y:S01]  /*2a720*/  LDL R2, [R1+0xc] ;  /* 0x00000c0001027983 */ /* 0x0008a20000100800 */
[----:B------:R-:W0:Y:S01]  /*2a730*/  S2R R0, SR_TID.X ;  /* 0x0000000000007919 */ /* 0x000e220000002100 */
[----:B------:R-:W-:Y:S05]  /*2a740*/  WARPSYNC.ALL ;  /* 0x0000000000007948 */ /* 0x000fea0003800000 */
[----:B0-----:R-:W-:Y:S01]  /*2a750*/  LOP3.LUT R0, R0, 0x1f, RZ, 0xc0, !PT ;  /* 0x0000001f00007812 */ /* 0x001fe200078ec0ff */
[----:B------:R-:W-:Y:S03]  /*2a760*/  BAR.SYNC.DEFER_BLOCKING 0x4, 0x180 ;  /* 0x0106000000007b1d */ /* 0x000fe60000010000 */
[----:B------:R-:W-:-:S13]  /*2a770*/  ISETP.NE.AND P0, PT, R0, RZ, PT ;  /* 0x000000ff0000720c */ /* 0x000fda0003f05270 */
[----:B------:R-:W-:Y:S01]  /*2a780*/  @!P0 MOV R0, 0x400 ;  /* 0x0000040000008802 */ /* 0x000fe20000000f00 */
[----:B--2---:R-:W0:Y:S03]  /*2a790*/  @!P0 S2R R2, SR_CgaCtaId ;  /* 0x0000000000028919 */ /* 0x004e260000008800 */
[----:B0-----:R-:W-:Y:S01]  /*2a7a0*/  @!P0 LEA R22, R2, R0, 0x18 ;  /* 0x0000000002168211 */ /* 0x001fe200078ec0ff */
[----:B------:R4:W-:Y:S04]  /*2a7b0*/  @!P0 STL [R1+0xc], R2 ;  /* 0x00000c0201008387 */ /* 0x0009e80000100800 */
[----:B------:R4:W-:Y:S01]  /*2a7c0*/  @!P0 STS.128 [R22+0x334d0], R16 ;  /* 0x0334d01016008388 */ /* 0x0009e20000000c00 */
[----:B------:R-:W-:Y:S06]  /*2a7d0*/  BAR.ARV 0x5, 0x180 ;  /* 0x0146000000007b1d */ /* 0x000fec0000002000 */
.L_x_747:
[----:B------:R-:W-:Y:S02]  /*2a7e0*/  ULDC UR4, c[0x0][0xc3c] ;  /* 0x00030f0000047ab9 */ /* 0x000fe40000000800 */
[----:B---3--:R-:W-:-:S13]  /*2a7f0*/  ISETP.GE.AND P0, PT, R19, UR4, PT ;  /* 0x0000000413007c0c */ /* 0x008fda000bf06270 */
[----:B------:R-:W-:Y:S05]  /*2a800*/  @!P0 BRA `(.L_x_759) ;  /* 0xffffff9000708947 */ /* 0x000fea000383ffff */
[----:B------:R-:W-:Y:S05]  /*2a810*/  BSYNC B7 ;  /* 0x0000000000077941 */ /* 0x000fea0003800000 */
.L_x_639:
[----:B-12---:R-:W2:Y:S01]  /*2a820*/  LDL.LU R0, [R1+0x38] ;  /* 0x0000380001007983 */ /* 0x006ea20000300800 */
[----:B------:R-:W-:Y:S01]  /*2a830*/  BSSY B0, `(.L_x_760) ;  /* 0x000000b000007945 */ /* 0x000fe20003800000 */
[----:B------:R-:W1:Y:S01]  /*2a840*/  S2R R5, SR_CgaCtaId ;  /* 0x0000000000057919 */ /* 0x000e620000008800 */
[----:B--2---:R-:W-:-:S05]  /*2a850*/  VIADD R0, R0, 0x1 ;  /* 0x0000000100007836 */ /* 0x004fca0000000000 */
[----:B0---4-:R-:W-:-:S04]  /*2a860*/  LEA.HI R2, R0, R0, RZ, 0x1 ;  /* 0x0000000000027211 */ /* 0x011fc800078f08ff */
[----:B------:R-:W-:Y:S02]  /*2a870*/  LOP3.LUT R3, R2, 0xfffffffe, RZ, 0xc0, !PT ;  /* 0xfffffffe02037812 */ /* 0x000fe400078ec0ff */
[----:B------:R-:W-:-:S03]  /*2a880*/  MOV R2, 0x400 ;  /* 0x0000040000027802 */ /* 0x000fc60000000f00 */
[----:B------:R-:W-:Y:S01]  /*2a890*/  IMAD.IADD R0, R0, 0x1, -R3 ;  /* 0x0000000100007824 */ /* 0x000fe200078e0a03 */
[----:B-1----:R-:W-:-:S04]  /*2a8a0*/  LEA R5, R5, R2, 0x18 ;  /* 0x0000000205057211 */ /* 0x002fc800078ec0ff */
[----:B------:R-:W-:-:S04]  /*2a8b0*/  SHF.L.U32 R0, R0, 0x1f, RZ ;  /* 0x0000001f00007819 */ /* 0x000fc800000006ff */
[----:B------:R-:W0:Y:S02]  /*2a8c0*/  SYNCS.PHASECHK.TRANS64.TRYWAIT P0, [R5+URZ+0x33420], R0 ;  /* 0x03342000050075a7 */ /* 0x000e24000800017f */
[----:B0-----:R-:W-:Y:S05]  /*2a8d0*/  @!P0 BRA `(.L_x_761) ;  /* 0x0000005c00948947 */ /* 0x001fea0003800000 */
.L_x_987:
[----:B------:R-:W-:Y:S05]  /*2a8e0*/  BSYNC B0 ;  /* 0x0000000000007941 */ /* 0x000fea0003800000 */
.L_x_760:
[----:B------:R-:W-:-:S03]  /*2a8f0*/  UMOV UR4, 0xffffffff ;  /* 0xffffffff00047882 */ /* 0x000fc60000000000 */
[----:B------:R-:W-:Y:S05]  /*2a900*/  BRA.DIV UR4, `(.L_x_762) ;  /* 0x0000005e049c7947 */ /* 0x000fea000b800000 */
[----:B0-----:R-:W0:Y:S02]  /*2a910*/  S2R R0, SR_TID.X ;  /* 0x0000000000007919 */ /* 0x001e240000002100 */
[----:B0-----:R-:W-:-:S04]  /*2a920*/  SHF.R.U32.HI R0, RZ, 0x5, R0 ;  /* 0x00000005ff007819 */ /* 0x001fc80000011600 */
[----:B------:R-:W-:-:S05]  /*2a930*/  LOP3.LUT R0, R0, 0x3, RZ, 0xc0, !PT ;  /* 0x0000000300007812 */ /* 0x000fca00078ec0ff */
[----:B------:R0:W1:Y:S02]  /*2a940*/  SHFL.IDX PT, R14, R0, RZ, 0x1f ;  /* 0x00001fff000e7589 */ /* 0x00006400000e0000 */
.L_x_990:
[----:B-1----:R-:W-:-:S13]  /*2a950*/  ISETP.NE.AND P0, PT, R14, RZ, PT ;  /* 0x000000ff0e00720c */ /* 0x002fda0003f05270 */
[----:B------:R-:W-:Y:S05]  /*2a960*/  @P0 BRA `(.L_x_431) ;  /* 0x0000000000a80947 */ /* 0x000fea0003800000 */
[----:B------:R-:W-:-:S03]  /*2a970*/  UMOV UR4, 0xffffffff ;  /* 0xffffffff00047882 */ /* 0x000fc60000000000 */
[----:B------:R-:W-:Y:S05]  /*2a980*/  BRA.DIV UR4, `(.L_x_763) ;  /* 0x0000005e04b07947 */ /* 0x000fea000b800000 */
[----:B------:R-:W-:-:S13]  /*2a990*/  ELECT P6, URZ, PT ;  /* 0x00000000003f782f */ /* 0x000fda00038c0000 */
.L_x_993:
[----:B------:R-:W-:Y:S05]  /*2a9a0*/  @!P6 BRA `(.L_x_431) ;  /* 0x000000000098e947 */ /* 0x000fea0003800000 */
[----:B------:R-:W-:-:S06]  /*2a9b0*/  ULOP3.LUT UR4, UR36, 0x2, URZ, 0xfc, !UPT ;  /* 0x0000000224047892 */ /* 0x000fcc000f8efc3f */
[----:B0-----:R-:W-:-:S05]  /*2a9c0*/  IMAD.U32 R0, RZ, RZ, UR4 ;  /* 0x00000004ff007e24 */ /* 0x001fca000f8e00ff */
[----:B------:R-:W-:-:S13]  /*2a9d0*/  ISETP.NE.AND P0, PT, R0, 0x3, PT ;  /* 0x000000030000780c */ /* 0x000fda0003f05270 */
[----:B------:R-:W-:Y:S05]  /*2a9e0*/  @!P0 BRA `(.L_x_764) ;  /* 0x0000000000048947 */ /* 0x000fea0003800000 */
[----:B------:R-:W-:Y:S01]  /*2a9f0*/  BPT.TRAP 0x1 ;  /* 0x000000040000795c */ /* 0x000fe20000300000 */
.L_x_764:
[C---:B------:R-:W-:Y:S01]  /*2aa00*/  LEA R3, R29.reuse, R5, 0x3 ;  /* 0x000000051d037211 */ /* 0x040fe200078e18ff */
[----:B------:R-:W-:Y:S01]  /*2aa10*/  VIADD R29, R29, 0x1 ;  /* 0x000000011d1d7836 */ /* 0x000fe20000000000 */
[----:B------:R-:W-:-:S04]  /*2aa20*/  SHF.L.U32 R2, R33, 0x1f, RZ ;  /* 0x0000001f21027819 */ /* 0x000fc800000006ff */
[----:B------:R-:W0:Y:S01]  /*2aa30*/  SYNCS.PHASECHK.TRANS64.TRYWAIT P1, [R3+URZ+0x33440], R2 ;  /* 0x03344002030075a7 */ /* 0x000e22000802017f */
[----:B------:R-:W-:-:S04]  /*2aa40*/  ISETP.NE.AND P2, PT, R29, 0x2, PT ;  /* 0x000000021d00780c */ /* 0x000fc80003f45270 */
[----:B------:R-:W-:Y:S01]  /*2aa50*/  SEL R0, RZ, 0x1, P2 ;  /* 0x00000001ff007807 */ /* 0x000fe20001000000 */
[----:B0-----:R-:W-:Y:S08]  /*2aa60*/  @!P1 BRA `(.L_x_765) ;  /* 0x0000005c00989947 */ /* 0x001ff00003800000 */
.L_x_994:
[----:B------:R-:W-:Y:S02]  /*2aa70*/  SEL R29, R29, RZ, P2 ;  /* 0x000000ff1d1d7207 */ /* 0x000fe40001000000 */
[----:B------:R-:W-:Y:S01]  /*2aa80*/  LOP3.LUT R0, R33, R0, RZ, 0x3c, !PT ;  /* 0x0000000021007212 */ /* 0x000fe200078e3cff */
[----:B------:R-:W-:Y:S06]  /*2aa90*/  @!P0 BRA `(.L_x_766) ;  /* 0x0000000000048947 */ /* 0x000fec0003800000 */
[----:B------:R-:W-:Y:S01]  /*2aaa0*/  BPT.TRAP 0x1 ;  /* 0x000000040000795c */ /* 0x000fe20000300000 */
.L_x_766:
[----:B------:R-:W-:Y:S01]  /*2aab0*/  IMAD R29, R29, 0x8, R5 ;  /* 0x000000081d1d7824 */ /* 0x000fe200078e0205 */
[----:B------:R-:W-:-:S04]  /*2aac0*/  SHF.L.U32 R0, R0, 0x1f, RZ ;  /* 0x0000001f00007819 */ /* 0x000fc800000006ff */
[----:B------:R-:W1:Y:S02]  /*2aad0*/  SYNCS.PHASECHK.TRANS64.TRYWAIT P1, [R29+URZ+0x33440], R0 ;  /* 0x033440001d0075a7 */ /* 0x000e64000802017f */
[----:B-1----:R-:W-:Y:S05]  /*2aae0*/  @!P1 BRA `(.L_x_767) ;  /* 0x0000005c008c9947 */ /* 0x002fea0003800000 */
.L_x_995:
[----:B------:R-:W-:Y:S05]  /*2aaf0*/  @!P0 BRA `(.L_x_768) ;  /* 0x0000000000048947 */ /* 0x000fea0003800000 */
[----:B------:R-:W-:Y:S01]  /*2ab00*/  BPT.TRAP 0x1 ;  /* 0x000000040000795c */ /* 0x000fe20000300000 */
.L_x_768:
[----:B------:R-:W2:Y:S02]  /*2ab10*/  SYNCS.PHASECHK.TRANS64.TRYWAIT P1, [R3+URZ+0x33460], R2 ;  /* 0x03346002030075a7 */ /* 0x000ea4000802017f */
[----:B--2---:R-:W-:Y:S05]  /*2ab20*/  @!P1 BRA `(.L_x_769) ;  /* 0x0000005c00909947 */ /* 0x004fea0003800000 */
.L_x_996:
[----:B------:R-:W-:Y:S05]  /*2ab30*/  @!P0 BRA `(.L_x_770) ;  /* 0x0000000000048947 */ /* 0x000fea0003800000 */
[----:B------:R-:W-:Y:S01]  /*2ab40*/  BPT.TRAP 0x1 ;  /* 0x000000040000795c */ /* 0x000fe20000300000 */
.L_x_770:
[----:B------:R-:W3:Y:S02]  /*2ab50*/  SYNCS.PHASECHK.TRANS64.TRYWAIT P1, [R29+URZ+0x33460], R0 ;  /* 0x033460001d0075a7 */ /* 0x000ee4000802017f */
[----:B---3--:R-:W-:Y:S05]  /*2ab60*/  @!P1 BRA `(.L_x_771) ;  /* 0x0000005c00949947 */ /* 0x008fea0003800000 */
.L_x_997:
[----:B------:R-:W-:Y:S05]  /*2ab70*/  @!P0 BRA `(.L_x_772) ;  /* 0x0000000000048947 */ /* 0x000fea0003800000 */
[----:B------:R-:W-:Y:S01]  /*2ab80*/  BPT.TRAP 0x1 ;  /* 0x000000040000795c */ /* 0x000fe20000300000 */
.L_x_772:
[----:B------:R-:W4:Y:S02]  /*2ab90*/  SYNCS.PHASECHK.TRANS64.TRYWAIT P1, [R3+URZ+0x33480], R2 ;  /* 0x03348002030075a7 */ /* 0x000f24000802017f */
[----:B----4-:R-:W-:Y:S05]  /*2aba0*/  @!P1 BRA `(.L_x_773) ;  /* 0x0000005c00989947 */ /* 0x010fea0003800000 */
.L_x_998:
[----:B------:R-:W-:Y:S05]  /*2abb0*/  @!P0 BRA `(.L_x_774) ;  /* 0x0000000000048947 */ /* 0x000fea0003800000 */
[----:B------:R-:W-:Y:S01]  /*2abc0*/  BPT.TRAP 0x1 ;  /* 0x000000040000795c */ /* 0x000fe20000300000 */
.L_x_774:
[----:B------:R0:W0:Y:S02]  /*2abd0*/  SYNCS.PHASECHK.TRANS64.TRYWAIT P0, [R29+URZ+0x33480], R0 ;  /* 0x033480001d0075a7 */ /* 0x000024000800017f */
[----:B0-----:R-:W-:Y:S05]  /*2abe0*/  @!P0 NANOSLEEP.SYNCS 0x989680 ;  /* 0x009896800000895d */ /* 0x001fea0003900000 */
[----:B------:R-:W0:Y:S02]  /*2abf0*/  @!P0 SYNCS.PHASECHK.TRANS64 P0, [R29+URZ+0x33480], R0 ;  /* 0x033480001d0085a7 */ /* 0x000e24000800007f */
[----:B0-----:R-:W-:Y:S05]  /*2ac00*/  @!P0 BRA `(.L_x_774) ;  /* 0xfffffffc00f08947 */ /* 0x001fea000383ffff */
.L_x_431:
[----:B------:R-:W-:Y:S05]  /*2ac10*/  BSYNC B8 ;  /* 0x0000000000087941 */ /* 0x000fea0003800000 */
.L_x_428:
[----:B------:R-:W-:Y:S05]  /*2ac20*/  EXIT ;  /* 0x000000000000794d */ /* 0x000fea0003800000 */
.L_x_449:
[----:B-1----:R1:W2:Y:S02]  /*2ac30*/  SYNCS.PHASECHK.TRANS64.TRYWAIT P5, [R93+URZ+0x33490], R94 ;  /* 0x0334905e5d0075a7 */ /* 0x0022a400080a017f */
[----:B--2---:R-:W-:Y:S05]  /*2ac40*/  @!P5 NANOSLEEP.SYNCS 0x989680 ;  /* 0x009896800000d95d */ /* 0x004fea0003900000 */
[----:B------:R-:W2:Y:S02]  /*2ac50*/  @!P5 SYNCS.PHASECHK.TRANS64 P5, [R93+URZ+0x33490], R94 ;  /* 0x0334905e5d00d5a7 */ /* 0x000ea400080a007f */
[----:B--2---:R-:W-:Y:S05]  /*2ac60*/  @!P5 BRA `(.L_x_449) ;  /* 0xfffffffc00f0d947 */ /* 0x004fea000383ffff */
[----:B------:R-:W-:Y:S05]  /*2ac70*/  BRA `(.L_x_775) ;  /* 0xfffffd8400d87947 */ /* 0x000fea000383ffff */
.L_x_450:
[----:B------:R-:W-:Y:S01]  /*2ac80*/  BSSY B1, `(.L_x_776) ;  /* 0x0000008000017945 */ /* 0x000fe20003800000 */
[----:B0-----:R-:W-:Y:S01]  /*2ac90*/  IMAD.MOV.U32 R13, RZ, RZ, R119 ;  /* 0x000000ffff0d7224 */ /* 0x001fe200078e0077 */
[----:B------:R-:W-:Y:S01]  /*2aca0*/  MOV R11, 0x1e1f ;  /* 0x00001e1f000b7802 */ /* 0x000fe20000000f00 */
[----:B------:R-:W-:Y:S02]  /*2acb0*/  IMAD.MOV.U32 R12, RZ, RZ, RZ ;  /* 0x000000ffff0c7224 */ /* 0x000fe400078e00ff */
[----:B------:R-:W-:-:S07]  /*2acc0*/  IMAD.MOV.U32 R15, RZ, RZ, -0x1 ;  /* 0xffffffffff0f7424 */ /* 0x000fce00078e00ff */
[----:B-1----:R-:W-:Y:S05]  /*2acd0*/  WARPSYNC.COLLECTIVE R15, `(.L_x_777) ;  /* 0x000000000f087348 */ /* 0x002fea0003c00000 */
[----:B------:R0:W2:Y:S02]  /*2ace0*/  SHFL.IDX P6, R14, R13, R12, R11 ;  /* 0x0000000c0d0e7389 */ /* 0x0000a400000c000b */
[----:B012---:R-:W-:Y:S01]  /*2acf0*/  ENDCOLLECTIVE ;  /* 0x000000000000791b */ /* 0x007fe20003800000 */
.L_x_777:
[----:B------:R-:W-:Y:S05]  /*2ad00*/  BSYNC B1 ;  /* 0x0000000000017941 */ /* 0x000fea0003800000 */
.L_x_776:
[----:B------:R-:W-:Y:S01]  /*2ad10*/  IMAD.MOV.U32 R13, RZ, RZ, R120 ;  /* 0x000000ffff0d7224 */ /* 0x000fe200078e0078 */
[----:B------:R-:W-:Y:S01]  /*2ad20*/  MOV R11, 0x1e1f ;  /* 0x00001e1f000b7802 */ /* 0x000fe20000000f00 */
[----:B------:R-:W-:Y:S02]  /*2ad30*/  IMAD.MOV.U32 R12, RZ, RZ, RZ ;  /* 0x000000ffff0c7224 */ /* 0x000fe400078e00ff */
[----:B------:R-:W-:Y:S02]  /*2ad40*/  IMAD.MOV.U32 R15, RZ, RZ, -0x1 ;  /* 0xffffffffff0f7424 */ /* 0x000fe400078e00ff */
[----:B------:R-:W-:-:S07]  /*2ad50*/  IMAD.MOV.U32 R143, RZ, RZ, R14 ;  /* 0x000000ffff8f7224 */ /* 0x000fce00078e000e */
[----:B------:R-:W-:Y:S05]  /*2ad60*/  WARPSYNC.COLLECTIVE R15, `(.L_x_778) ;  /* 0x000000000f087348 */ /* 0x000fea0003c00000 */
[----:B------:R0:W1:Y:S02]  /*2ad70*/  SHFL.IDX P6, R14, R13, R12, R11 ;  /* 0x0000000c0d0e7389 */ /* 0x00006400000c000b */
[----:B01----:R-:W-:Y:S01]  /*2ad80*/  ENDCOLLECTIVE ;  /* 0x000000000000791b */ /* 0x003fe20003800000 */
.L_x_778:
[----:B------:R-:W-:Y:S01]  /*2ad90*/  IMAD.MOV.U32 R145, RZ, RZ, R14 ;  /* 0x000000ffff917224 */ /* 0x000fe200078e000e */
[----:B------:R-:W-:Y:S06]  /*2ada0*/  BRA `(.L_x_779) ;  /* 0xfffffd8400a07947 */ /* 0x000fec000383ffff */
.L_x_475:
[----:B------:R-:W-:Y:S01]  /*2adb0*/  BSSY B1, `(.L_x_780) ;  /* 0x0000008000017945 */ /* 0x000fe20003800000 */
[----:B0-----:R-:W-:Y:S01]  /*2adc0*/  IMAD.MOV.U32 R13, RZ, RZ, R119 ;  /* 0x000000ffff0d7224 */ /* 0x001fe200078e0077 */
[----:B------:R-:W-:Y:S01]  /*2add0*/  MOV R11, 0x1e1f ;  /* 0x00001e1f000b7802 */ /* 0x000fe20000000f00 */
[----:B------:R-:W-:Y:S02]  /*2ade0*/  IMAD.MOV.U32 R12, RZ, RZ, 0x1 ;  /* 0x00000001ff0c7424 */ /* 0x000fe400078e00ff */
[----:B------:R-:W-:-:S07]  /*2adf0*/  IMAD.MOV.U32 R15, RZ, RZ, -0x1 ;  /* 0xffffffffff0f7424 */ /* 0x000fce00078e00ff */
[----:B-1234-:R-:W-:Y:S05]  /*2ae00*/  WARPSYNC.COLLECTIVE R15, `(.L_x_781) ;  /* 0x000000000f087348 */ /* 0x01efea0003c00000 */
[----:B------:R0:W0:Y:S02]  /*2ae10*/  SHFL.IDX P6, R14, R13, R12, R11 ;  /* 0x0000000c0d0e7389 */ /* 0x00002400000c000b */
[----:B01234-:R-:W-:Y:S01]  /*2ae20*/  ENDCOLLECTIVE ;  /* 0x000000000000791b */ /* 0x01ffe20003800000 */
.L_x_781:
[----:B------:R-:W-:Y:S05]  /*2ae30*/  BSYNC B1 ;  /* 0x0000000000017941 */ /* 0x000fea0003800000 */
.L_x_780:
[----:B------:R-:W-:Y:S01]  /*2ae40*/  IMAD.MOV.U32 R13, RZ, RZ, R120 ;  /* 0x000000ffff0d7224 */ /* 0x000fe200078e0078 */
[----:B------:R-:W-:Y:S01]  /*2ae50*/  MOV R11, 0x1e1f ;  /* 0x00001e1f000b7802 */ /* 0x000fe20000000f00 */
[----:B------:R-:W-:Y:S02]  /*2ae60*/  IMAD.MOV.U32 R12, RZ, RZ, 0x1 ;  /* 0x00000001ff0c7424 */ /* 0x000fe400078e00ff */
[----:B------:R-:W-:Y:S02]  /*2ae70*/  IMAD.MOV.U32 R15, RZ, RZ, -0x1 ;  /* 0xffffffffff0f7424 */ /* 0x000fe400078e00ff */
[----:B------:R-:W-:-:S07]  /*2ae80*/  IMAD.MOV.U32 R119, RZ, RZ, R14 ;  /* 0x000000ffff777224 */ /* 0x000fce00078e000e */
[----:B------:R-:W-:Y:S05]  /*2ae90*/  WARPSYNC.COLLECTIVE R15, `(.L_x_782) ;  /* 0x000000000f087348 */ /* 0x000fea0003c00000 */
[----:B------:R0:W1:Y:S02]  /*2aea0*/  SHFL.IDX P6, R14, R13, R12, R11 ;  /* 0x0000000c0d0e7389 */ /* 0x00006400000c000b */
[----:B01----:R-:W-:Y:S01]  /*2aeb0*/  ENDCOLLECTIVE ;  /* 0x000000000000791b */ /* 0x003fe20003800000 */
.L_x_782:
[----:B------:R-:W-:Y:S01]  /*2aec0*/  IMAD.MOV.U32 R63, RZ, RZ, R14 ;  /* 0x000000ffff3f7224 */ /* 0x000fe200078e000e */
[----:B------:R-:W-:Y:S06]  /*2aed0*/  BRA `(.L_x_783) ;  /* 0xfffffdb0006c7947 */ /* 0x000fec000383ffff */
.L_x_505:
[----:B-1----:R1:W2:Y:S02]  /*2aee0*/  SYNCS.PHASECHK.TRANS64.TRYWAIT P5, [R93+URZ+0x33490], R94 ;  /* 0x0334905e5d0075a7 */ /* 0x0022a400080a017f */
[----:B--2---:R-:W-:Y:S05]  /*2aef0*/  @!P5 NANOSLEEP.SYNCS 0x989680 ;  /* 0x009896800000d95d */ /* 0x004fea0003900000 */
[----:B------:R-:W2:Y:S02]  /*2af00*/  @!P5 SYNCS.PHASECHK.TRANS64 P5, [R93+URZ+0x33490], R94 ;  /* 0x0334905e5d00d5a7 */ /* 0x000ea400080a007f */
[----:B--2---:R-:W-:Y:S05]  /*2af10*/  @!P5 BRA `(.L_x_505) ;  /* 0xfffffffc00f0d947 */ /* 0x004fea000383ffff */
[----:B------:R-:W-:Y:S05]  /*2af20*/  BRA `(.L_x_784) ;  /* 0xfffffde400907947 */ /* 0x000fea000383ffff */
.L_x_506:
        /* <DEDUP_REMOVED lines=8> */
.L_x_786:
[----:B------:R-:W-:Y:S05]  /*2afb0*/  BSYNC B1 ;  /* 0x0000000000017941 */ /* 0x000fea0003800000 */
.L_x_785:
        /* <DEDUP_REMOVED lines=8> */
.L_x_787:
[----:B------:R-:W-:Y:S01]  /*2b040*/  IMAD.MOV.U32 R156, RZ, RZ, R14 ;  /* 0x000000ffff9c7224 */ /* 0x000fe200078e000e */
[----:B------:R-:W-:Y:S06]  /*2b050*/  BRA `(.L_x_788) ;  /* 0xfffffde4005c7947 */ /* 0x000fec000383ffff */
.L_x_519:
        /* <DEDUP_REMOVED lines=8> */
.L_x_790:
[----:B------:R-:W-:Y:S05]  /*2b0e0*/  BSYNC B1 ;  /* 0x0000000000017941 */ /* 0x000fea0003800000 */
.L_x_789:
        /* <DEDUP_REMOVED lines=8> */
.L_x_791:
[----:B------:R-:W-:Y:S01]  /*2b170*/  IMAD.MOV.U32 R120, RZ, RZ, R14 ;  /* 0x000000ffff787224 */ /* 0x000fe200078e000e */
[----:B------:R-:W-:Y:S06]  /*2b180*/  BRA `(.L_x_792) ;  /* 0xfffffe1000b47947 */ /* 0x000fec000383ffff */
.L_x_532:
[----:B0-----:R0:W1:Y:S02]  /*2b190*/  SYNCS.PHASECHK.TRANS64.TRYWAIT P3, [R93+URZ+0x33490], R94 ;  /* 0x0334905e5d0075a7 */ /* 0x001064000806017f */
[----:B-1----:R-:W-:Y:S05]  /*2b1a0*/  @!P3 NANOSLEEP.SYNCS 0x989680 ;  /* 0x009896800000b95d */ /* 0x002fea0003900000 */
[----:B------:R-:W1:Y:S02]  /*2b1b0*/  @!P3 SYNCS.PHASECHK.TRANS64 P3, [R93+URZ+0x33490], R94 ;  /* 0x0334905e5d00b5a7 */ /* 0x000e64000806007f */
[----:B-1----:R-:W-:Y:S05]  /*2b1c0*/  @!P3 BRA `(.L_x_532) ;  /* 0xfffffffc00f0b947 */ /* 0x002fea000383ffff */
[----:B------:R-:W-:Y:S05]  /*2b1d0*/  BRA `(.L_x_793) ;  /* 0xfffffe4000647947 */ /* 0x000fea000383ffff */
.L_x_533:
[----:B------:R-:W-:Y:S01]  /*2b1e0*/  BSSY B1, `(.L_x_794) ;  /* 0x0000008000017945 */ /* 0x000fe20003800000 */
[----:B------:R-:W-:Y:S01]  /*2b1f0*/  IMAD.MOV.U32 R13, RZ, RZ, R50 ;  /* 0x000000ffff0d7224 */ /* 0x000fe200078e0032 */
[----:B------:R-:W-:Y:S01]  /*2b200*/  MOV R11, 0x1e1f ;  /* 0x00001e1f000b7802 */ /* 0x000fe20000000f00 */
[----:B------:R-:W-:Y:S02]  /*2b210*/  IMAD.MOV.U32 R12, RZ, RZ, RZ ;  /* 0x000000ffff0c7224 */ /* 0x000fe400078e00ff */
[----:B------:R-:W-:-:S07]  /*2b220*/  IMAD.MOV.U32 R15, RZ, RZ, -0x1 ;  /* 0xffffffffff0f7424 */ /* 0x000fce00078e00ff */
[----:B0-----:R-:W-:Y:S05]  /*2b230*/  WARPSYNC.COLLECTIVE R15, `(.L_x_795) ;  /* 0x000000000f087348 */ /* 0x001fea0003c00000 */
[----:B------:R1:W2:Y:S02]  /*2b240*/  SHFL.IDX P6, R14, R13, R12, R11 ;  /* 0x0000000c0d0e7389 */ /* 0x0002a400000c000b */
[----:B012---:R-:W-:Y:S01]  /*2b250*/  ENDCOLLECTIVE ;  /* 0x000000000000791b */ /* 0x007fe20003800000 */
.L_x_795:
[----:B------:R-:W-:Y:S05]  /*2b260*/  BSYNC B1 ;  /* 0x0000000000017941 */ /* 0x000fea0003800000 */
.L_x_794:
        /* <DEDUP_REMOVED lines=8> */
.L_x_796:
[----:B------:R-:W-:Y:S01]  /*2b2f0*/  IMAD.MOV.U32 R43, RZ, RZ, R14 ;  /* 0x000000ffff2b7224 */ /* 0x000fe200078e000e */
[----:B------:R-:W-:Y:S06]  /*2b300*/  BRA `(.L_x_797) ;  /* 0xfffffe4000987947 */ /* 0x000fec000383ffff */
.L_x_536:
[----:B------:R-:W-:Y:S01]  /*2b310*/  BSSY B1, `(.L_x_798) ;  /* 0x0000008000017945 */ /* 0x000fe20003800000 */
[----:B----4-:R-:W-:Y:S01]  /*2b320*/  IMAD.MOV.U32 R13, RZ, RZ, R50 ;  /* 0x000000ffff0d7224 */ /* 0x010fe200078e0032 */
[----:B------:R-:W-:Y:S01]  /*2b330*/  MOV R11, 0x1e1f ;  /* 0x00001e1f000b7802 */ /* 0x000fe20000000f00 */
[----:B------:R-:W-:Y:S02]  /*2b340*/  IMAD.MOV.U32 R12, RZ, RZ, 0x1 ;  /* 0x00000001ff0c7424 */ /* 0x000fe400078e00ff */
[----:B------:R-:W-:-:S07]  /*2b350*/  IMAD.MOV.U32 R15, RZ, RZ, -0x1 ;  /* 0xffffffffff0f7424 */ /* 0x000fce00078e00ff */
[----:B0123--:R-:W-:Y:S05]  /*2b360*/  WARPSYNC.COLLECTIVE R15, `(.L_x_799) ;  /* 0x000000000f087348 */ /* 0x00ffea0003c00000 */
[----:B------:R4:W0:Y:S02]  /*2b370*/  SHFL.IDX P6, R14, R13, R12, R11 ;  /* 0x0000000c0d0e7389 */ /* 0x00082400000c000b */
[----:B01234-:R-:W-:Y:S01]  /*2b380*/  ENDCOLLECTIVE ;  /* 0x000000000000791b */ /* 0x01ffe20003800000 */
.L_x_799:
[----:B------:R-:W-:Y:S05]  /*2b390*/  BSYNC B1 ;  /* 0x0000000000017941 */ /* 0x000fea0003800000 */
.L_x_798:
        /* <DEDUP_REMOVED lines=8> */
.L_x_800:
[----:B------:R-:W-:Y:S01]  /*2b420*/  IMAD.MOV.U32 R43, RZ, RZ, R14 ;  /* 0x000000ffff2b7224 */ /* 0x000fe200078e000e */
[----:B------:R-:W-:Y:S06]  /*2b430*/  BRA `(.L_x_801) ;  /* 0xfffffe4000fc7947 */ /* 0x000fec000383ffff */
.L_x_540:
[----:B------:R0:W0:Y:S02]  /*2b440*/  SYNCS.PHASECHK.TRANS64.TRYWAIT P2, [R93+URZ+0x334b0], R94 ;  /* 0x0334b05e5d0075a7 */ /* 0x000024000804017f */
[----:B0-----:R-:W-:Y:S05]  /*2b450*/  @!P2 NANOSLEEP.SYNCS 0x989680 ;  /* 0x009896800000a95d */ /* 0x001fea0003900000 */
[----:B------:R-:W0:Y:S02]  /*2b460*/  @!P2 SYNCS.PHASECHK.TRANS64 P2, [R93+URZ+0x334b0], R94 ;  /* 0x0334b05e5d00a5a7 */ /* 0x000e24000804007f */
[----:B0-----:R-:W-:Y:S05]  /*2b470*/  @!P2 BRA `(.L_x_540) ;  /* 0xfffffffc00f0a947 */ /* 0x001fea000383ffff */
[----:B------:R-:W-:Y:S05]  /*2b480*/  BRA `(.L_x_802) ;  /* 0xfffffe4400dc7947 */ /* 0x000fea000383ffff */
.L_x_548:
[----:B------:R-:W-:Y:S01]  /*2b490*/  BSSY B0, `(.L_x_803) ;  /* 0x0000007000007945 */ /* 0x000fe20003800000 */
[----:B------:R-:W-:Y:S01]  /*2b4a0*/  IMAD.MOV.U32 R12, RZ, RZ, RZ ;  /* 0x000000ffff0c7224 */ /* 0x000fe200078e00ff */
[----:B------:R-:W-:Y:S01]  /*2b4b0*/  MOV R15, 0xffffffff ;  /* 0xffffffff000f7802 */ /* 0x000fe20000000f00 */
[----:B------:R-:W-:-:S07]  /*2b4c0*/  IMAD.MOV.U32 R11, RZ, RZ, 0x1f ;  /* 0x0000001fff0b7424 */ /* 0x000fce00078e00ff */
[----:B------:R-:W-:Y:S05]  /*2b4d0*/  WARPSYNC.COLLECTIVE R15, `(.L_x_804) ;  /* 0x000000000f087348 */ /* 0x000fea0003c00000 */
[----:B------:R0:W1:Y:S02]  /*2b4e0*/  SHFL.IDX P6, R14, R13, R12, R11 ;  /* 0x0000000c0d0e7389 */ /* 0x00006400000c000b */
[----:B01----:R-:W-:Y:S01]  /*2b4f0*/  ENDCOLLECTIVE ;  /* 0x000000000000791b */ /* 0x003fe20003800000 */
.L_x_804:
[----:B------:R-:W-:Y:S05]  /*2b500*/  BSYNC B0 ;  /* 0x0000000000007941 */ /* 0x000fea0003800000 */
.L_x_803:
[----:B------:R-:W-:Y:S01]  /*2b510*/  IMAD.MOV.U32 R220, RZ, RZ, R14 ;  /* 0x000000ffffdc7224 */ /* 0x000fe200078e000e */
[----:B------:R-:W-:Y:S06]  /*2b520*/  BRA `(.L_x_805) ;  /* 0xfffffe5400647947 */ /* 0x000fec000383ffff */
.L_x_558:
[----:B------:R-:W-:Y:S01]  /*2b530*/  BSSY B1, `(.L_x_806) ;  /* 0x0000008000017945 */ /* 0x000fe20003800000 */
[----:B0-----:R-:W-:Y:S01]  /*2b540*/  IMAD.MOV.U32 R13, RZ, RZ, R26 ;  /* 0x000000ffff0d7224 */ /* 0x001fe200078e001a */
[----:B------:R-:W-:Y:S01]  /*2b550*/  MOV R15, 0xffffffff ;  /* 0xffffffff000f7802 */ /* 0x000fe20000000f00 */
[----:B------:R-:W-:Y:S02]  /*2b560*/  IMAD.MOV.U32 R12, RZ, RZ, RZ ;  /* 0x000000ffff0c7224 */ /* 0x000fe400078e00ff */
[----:B------:R-:W-:-:S07]  /*2b570*/  IMAD.MOV.U32 R11, RZ, RZ, 0x1e1f ;  /* 0x00001e1fff0b7424 */ /* 0x000fce00078e00ff */
[----:B------:R-:W-:Y:S05]  /*2b580*/  WARPSYNC.COLLECTIVE R15, `(.L_x_807) ;  /* 0x000000000f087348 */ /* 0x000fea0003c00000 */
[----:B------:R0:W1:Y:S02]  /*2b590*/  SHFL.IDX P6, R14, R13, R12, R11 ;  /* 0x0000000c0d0e7389 */ /* 0x00006400000c000b */
[----:B01----:R-:W-:Y:S01]  /*2b5a0*/  ENDCOLLECTIVE ;  /* 0x000000000000791b */ /* 0x003fe20003800000 */
.L_x_807:
[----:B------:R-:W-:Y:S05]  /*2b5b0*/  BSYNC B1 ;  /* 0x0000000000017941 */ /* 0x000fea0003800000 */
.L_x_806:
[----:B------:R-:W-:Y:S01]  /*2b5c0*/  IMAD.MOV.U32 R13, RZ, RZ, R24 ;  /* 0x000000ffff0d7224 */ /* 0x000fe200078e0018 */
[----:B------:R-:W-:Y:S01]  /*2b5d0*/  MOV R15, 0xffffffff ;  /* 0xffffffff000f7802 */ /* 0x000fe20000000f00 */
[----:B------:R-:W-:Y:S02]  /*2b5e0*/  IMAD.MOV.U32 R12, RZ, RZ, RZ ;  /* 0x000000ffff0c7224 */ /* 0x000fe400078e00ff */
[----:B------:R-:W-:Y:S02]  /*2b5f0*/  IMAD.MOV.U32 R11, RZ, RZ, 0x1e1f ;  /* 0x00001e1fff0b7424 */ /* 0x000fe400078e00ff */
[----:B------:R-:W-:-:S07]  /*2b600*/  IMAD.MOV.U32 R0, RZ, RZ, R14 ;  /* 0x000000ffff007224 */ /* 0x000fce00078e000e */
[----:B------:R-:W-:Y:S05]  /*2b610*/  WARPSYNC.COLLECTIVE R15, `(.L_x_808) ;  /* 0x000000000f087348 */ /* 0x000fea0003c00000 */
[----:B------:R0:W1:Y:S02]  /*2b620*/  SHFL.IDX P6, R14, R13, R12, R11 ;  /* 0x0000000c0d0e7389 */ /* 0x00006400000c000b */
[----:B01----:R-:W-:Y:S01]  /*2b630*/  ENDCOLLECTIVE ;  /* 0x000000000000791b */ /* 0x003fe20003800000 */
.L_x_808:
[----:B------:R-:W-:Y:S02]  /*2b640*/  IMAD.MOV.U32 R13, RZ, RZ, R27 ;  /* 0x000000ffff0d7224 */ /* 0x000fe400078e001b */
[----:B------:R-:W-:-:S07]  /*2b650*/  IMAD.MOV.U32 R3, RZ, RZ, R14 ;  /* 0x000000ffff037224 */ /* 0x000fce00078e000e */
[----:B------:R-:W-:Y:S05]  /*2b660*/  WARPSYNC.COLLECTIVE R15, `(.L_x_809) ;  /* 0x000000000f087348 */ /* 0x000fea0003c00000 */
[----:B------:R0:W1:Y:S02]  /*2b670*/  SHFL.IDX P6, R14, R13, R12, R11 ;  /* 0x0000000c0d0e7389 */ /* 0x00006400000c000b */
[----:B01----:R-:W-:Y:S01]  /*2b680*/  ENDCOLLECTIVE ;  /* 0x000000000000791b */ /* 0x003fe20003800000 */
.L_x_809:
[----:B------:R-:W-:Y:S02]  /*2b690*/  IMAD.MOV.U32 R13, RZ, RZ, R28 ;  /* 0x000000ffff0d7224 */ /* 0x000fe400078e001c */
[----:B------:R-:W-:-:S07]  /*2b6a0*/  IMAD.MOV.U32 R4, RZ, RZ, R14 ;  /* 0x000000ffff047224 */ /* 0x000fce00078e000e */
[----:B------:R-:W-:Y:S05]  /*2b6b0*/  WARPSYNC.COLLECTIVE R15, `(.L_x_810) ;  /* 0x000000000f087348 */ /* 0x000fea0003c00000 */
[----:B------:R0:W1:Y:S02]  /*2b6c0*/  SHFL.IDX P6, R14, R13, R12, R11 ;  /* 0x0000000c0d0e7389 */ /* 0x00006400000c000b */
[----:B01----:R-:W-:Y:S01]  /*2b6d0*/  ENDCOLLECTIVE ;  /* 0x000000000000791b */ /* 0x003fe20003800000 */
.L_x_810:
[----:B------:R-:W-:Y:S05]  /*2b6e0*/  BRA `(.L_x_811) ;  /* 0xfffffe5800647947 */ /* 0x000fea000383ffff */
.L_x_562:
[----:B0-----:R0:W1:Y:S02]  /*2b6f0*/  SYNCS.PHASECHK.TRANS64.TRYWAIT P0, [R18+URZ+0x33400], R3 ;  /* 0x03340003120075a7 */ /* 0x001064000800017f */
[----:B-1----:R-:W-:Y:S05]  /*2b700*/  @!P0 NANOSLEEP.SYNCS 0x989680 ;  /* 0x009896800000895d */ /* 0x002fea0003900000 */
[----:B------:R-:W1:Y:S02]  /*2b710*/  @!P0 SYNCS.PHASECHK.TRANS64 P0, [R18+URZ+0x33400], R3 ;  /* 0x03340003120085a7 */ /* 0x000e64000800007f */
[----:B-1----:R-:W-:Y:S05]  /*2b720*/  @!P0 BRA `(.L_x_562) ;  /* 0xfffffffc00f08947 */ /* 0x002fea000383ffff */
[----:B------:R-:W-:Y:S05]  /*2b730*/  BRA `(.L_x_812) ;  /* 0xfffffe5c00cc7947 */ /* 0x000fea000383ffff */
.L_x_574:
[----:B------:R-:W-:Y:S01]  /*2b740*/  BSSY B1, `(.L_x_813) ;  /* 0x0000008000017945 */ /* 0x000fe20003800000 */
[----:B0-----:R-:W-:Y:S01]  /*2b750*/  MOV R13, R26 ;  /* 0x0000001a000d7202 */ /* 0x001fe20000000f00 */
[----:B------:R-:W-:Y:S02]  /*2b760*/  IMAD.MOV.U32 R12, RZ, RZ, RZ ;  /* 0x000000ffff0c7224 */ /* 0x000fe400078e00ff */
[----:B------:R-:W-:Y:S02]  /*2b770*/  IMAD.MOV.U32 R11, RZ, RZ, 0x1e1f ;  /* 0x00001e1fff0b7424 */ /* 0x000fe400078e00ff */
[----:B------:R-:W-:-:S07]  /*2b780*/  IMAD.MOV.U32 R15, RZ, RZ, -0x1 ;  /* 0xffffffffff0f7424 */ /* 0x000fce00078e00ff */
[----:B------:R-:W-:Y:S05]  /*2b790*/  WARPSYNC.COLLECTIVE R15, `(.L_x_814) ;  /* 0x000000000f087348 */ /* 0x000fea0003c00000 */
[----:B------:R0:W1:Y:S02]  /*2b7a0*/  SHFL.IDX P6, R14, R13, R12, R11 ;  /* 0x0000000c0d0e7389 */ /* 0x00006400000c000b */
[----:B01----:R-:W-:Y:S01]  /*2b7b0*/  ENDCOLLECTIVE ;  /* 0x000000000000791b */ /* 0x003fe20003800000 */
.L_x_814:
[----:B------:R-:W-:Y:S05]  /*2b7c0*/  BSYNC B1 ;  /* 0x0000000000017941 */ /* 0x000fea0003800000 */
.L_x_813:
[----:B------:R-:W-:Y:S01]  /*2b7d0*/  MOV R13, R24 ;  /* 0x00000018000d7202 */ /* 0x000fe20000000f00 */
[----:B------:R-:W-:Y:S02]  /*2b7e0*/  IMAD.MOV.U32 R12, RZ, RZ, RZ ;  /* 0x000000ffff0c7224 */ /* 0x000fe400078e00ff */
[----:B------:R-:W-:Y:S02]  /*2b7f0*/  IMAD.MOV.U32 R11, RZ, RZ, 0x1e1f ;  /* 0x00001e1fff0b7424 */ /* 0x000fe400078e00ff */
[----:B------:R-:W-:Y:S02]  /*2b800*/  IMAD.MOV.U32 R15, RZ, RZ, -0x1 ;  /* 0xffffffffff0f7424 */ /* 0x000fe400078e00ff */
[----:B------:R-:W-:-:S07]  /*2b810*/  IMAD.MOV.U32 R3, RZ, RZ, R14 ;  /* 0x000000ffff037224 */ /* 0x000fce00078e000e */
[----:B------:R-:W-:Y:S05]  /*2b820*/  WARPSYNC.COLLECTIVE R15, `(.L_x_815) ;  /* 0x000000000f087348 */ /* 0x000fea0003c00000 */
[----:B------:R0:W1:Y:S02]  /*2b830*/  SHFL.IDX P6, R14, R13, R12, R11 ;  /* 0x0000000c0d0e7389 */ /* 0x00006400000c000b */
[----:B01----:R-:W-:Y:S01]  /*2b840*/  ENDCOLLECTIVE ;  /* 0x000000000000791b */ /* 0x003fe20003800000 */
.L_x_815:
[----:B------:R-:W-:Y:S01]  /*2b850*/  MOV R13, R27 ;  /* 0x0000001b000d7202 */ /* 0x000fe20000000f00 */
[----:B------:R-:W-:-:S07]  /*2b860*/  IMAD.MOV.U32 R5, RZ, RZ, R14 ;  /* 0x000000ffff057224 */ /* 0x000fce00078e000e */
[----:B------:R-:W-:Y:S05]  /*2b870*/  WARPSYNC.COLLECTIVE R15, `(.L_x_816) ;  /* 0x000000000f087348 */ /* 0x000fea0003c00000 */
[----:B------:R0:W1:Y:S02]  /*2b880*/  SHFL.IDX P6, R14, R13, R12, R11 ;  /* 0x0000000c0d0e7389 */ /* 0x00006400000c000b */
[----:B01----:R-:W-:Y:S01]  /*2b890*/  ENDCOLLECTIVE ;  /* 0x000000000000791b */ /* 0x003fe20003800000 */
.L_x_816:
[----:B------:R-:W-:Y:S02]  /*2b8a0*/  IMAD.MOV.U32 R13, RZ, RZ, R28 ;  /* 0x000000ffff0d7224 */ /* 0x000fe400078e001c */
[----:B------:R-:W-:-:S07]  /*2b8b0*/  IMAD.MOV.U32 R7, RZ, RZ, R14 ;  /* 0x000000ffff077224 */ /* 0x000fce00078e000e */
[----:B------:R-:W-:Y:S05]  /*2b8c0*/  WARPSYNC.COLLECTIVE R15, `(.L_x_817) ;  /* 0x000000000f087348 */ /* 0x000fea0003c00000 */
[----:B------:R0:W1:Y:S02]  /*2b8d0*/  SHFL.IDX P6, R14, R13, R12, R11 ;  /* 0x0000000c0d0e7389 */ /* 0x00006400000c000b */
[----:B01----:R-:W-:Y:S01]  /*2b8e0*/  ENDCOLLECTIVE ;  /* 0x000000000000791b */ /* 0x003fe20003800000 */
.L_x_817:
[----:B------:R-:W-:Y:S05]  /*2b8f0*/  BRA `(.L_x_818) ;  /* 0xfffffe8c00707947 */ /* 0x000fea000383ffff */
.L_x_578:
[----:B-1----:R1:W2:Y:S02]  /*2b900*/  SYNCS.PHASECHK.TRANS64.TRYWAIT P0, [R18+URZ+0x33400], R3 ;  /* 0x03340003120075a7 */ /* 0x0022a4000800017f */
[----:B--2---:R-:W-:Y:S05]  /*2b910*/  @!P0 NANOSLEEP.SYNCS 0x989680 ;  /* 0x009896800000895d */ /* 0x004fea0003900000 */
[----:B------:R-:W2:Y:S02]  /*2b920*/  @!P0 SYNCS.PHASECHK.TRANS64 P0, [R18+URZ+0x33400], R3 ;  /* 0x03340003120085a7 */ /* 0x000ea4000800007f */
[----:B--2---:R-:W-:Y:S05]  /*2b930*/  @!P0 BRA `(.L_x_578) ;  /* 0xfffffffc00f08947 */ /* 0x004fea000383ffff */
[----:B------:R-:W-:Y:S05]  /*2b940*/  BRA `(.L_x_819) ;  /* 0xfffffe9000807947 */ /* 0x000fea000383ffff */
.L_x_586:
[----:B-1----:R1:W2:Y:S02]  /*2b950*/  SYNCS.PHASECHK.TRANS64.TRYWAIT P1, [R0+URZ+0x33430], R3 ;  /* 0x03343003000075a7 */ /* 0x0022a4000802017f */
[----:B--2---:R-:W-:Y:S05]  /*2b960*/  @!P1 NANOSLEEP.SYNCS 0x989680 ;  /* 0x009896800000995d */ /* 0x004fea0003900000 */
[----:B------:R-:W2:Y:S02]  /*2b970*/  @!P1 SYNCS.PHASECHK.TRANS64 P1, [R0+URZ+0x33430], R3 ;  /* 0x03343003000095a7 */ /* 0x000ea4000802007f */
[----:B--2---:R-:W-:Y:S05]  /*2b980*/  @!P1 BRA `(.L_x_586) ;  /* 0xfffffffc00f09947 */ /* 0x004fea000383ffff */
[----:B------:R-:W-:Y:S05]  /*2b990*/  BRA `(.L_x_585) ;  /* 0xfffffec000d07947 */ /* 0x000fea000383ffff */
.L_x_593:
[----:B--2---:R2:W3:Y:S02]  /*2b9a0*/  SYNCS.PHASECHK.TRANS64.TRYWAIT P2, [R5+URZ+0x33430], R4 ;  /* 0x03343004050075a7 */ /* 0x0044e4000804017f */
[----:B---3--:R-:W-:Y:S05]  /*2b9b0*/  @!P2 NANOSLEEP.SYNCS 0x989680 ;  /* 0x009896800000a95d */ /* 0x008fea0003900000 */
[----:B------:R-:W3:Y:S02]  /*2b9c0*/  @!P2 SYNCS.PHASECHK.TRANS64 P2, [R5+URZ+0x33430], R4 ;  /* 0x033430040500a5a7 */ /* 0x000ee4000804007f */
[----:B---3--:R-:W-:Y:S05]  /*2b9d0*/  @!P2 BRA `(.L_x_593) ;  /* 0xfffffffc00f0a947 */ /* 0x008fea000383ffff */
[----:B------:R-:W-:Y:S05]  /*2b9e0*/  BRA `(.L_x_592) ;  /* 0xfffffefc00a87947 */ /* 0x000fea000383ffff */
.L_x_597:
[----:B-1----:R1:W2:Y:S02]  /*2b9f0*/  SYNCS.PHASECHK.TRANS64.TRYWAIT P1, [R4+URZ+0x33450], R3 ;  /* 0x03345003040075a7 */ /* 0x0022a4000802017f */
[----:B--2---:R-:W-:Y:S05]  /*2ba00*/  @!P1 NANOSLEEP.SYNCS 0x989680 ;  /* 0x009896800000995d */ /* 0x004fea0003900000 */
[----:B------:R-:W2:Y:S02]  /*2ba10*/  @!P1 SYNCS.PHASECHK.TRANS64 P1, [R4+URZ+0x33450], R3 ;  /* 0x03345003040095a7 */ /* 0x000ea4000802007f */
[----:B--2---:R-:W-:Y:S05]  /*2ba20*/  @!P1 BRA `(.L_x_597) ;  /* 0xfffffffc00f09947 */ /* 0x004fea000383ffff */
[----:B------:R-:W-:Y:S05]  /*2ba30*/  BRA `(.L_x_594) ;  /* 0xffffff0c00e87947 */ /* 0x000fea000383ffff */
.L_x_604:
[----:B-1----:R1:W2:Y:S02]  /*2ba40*/  SYNCS.PHASECHK.TRANS64.TRYWAIT P1, [R13+URZ+0x33450], R0 ;  /* 0x033450000d0075a7 */ /* 0x0022a4000802017f */
[----:B--2---:R-:W-:Y:S05]  /*2ba50*/  @!P1 NANOSLEEP.SYNCS 0x989680 ;  /* 0x009896800000995d */ /* 0x004fea0003900000 */
[----:B------:R-:W2:Y:S02]  /*2ba60*/  @!P1 SYNCS.PHASECHK.TRANS64 P1, [R13+URZ+0x33450], R0 ;  /* 0x033450000d0095a7 */ /* 0x000ea4000802007f */
[----:B--2---:R-:W-:Y:S05]  /*2ba70*/  @!P1 BRA `(.L_x_604) ;  /* 0xfffffffc00f09947 */ /* 0x004fea000383ffff */
[----:B------:R-:W-:Y:S05]  /*2ba80*/  BRA `(.L_x_603) ;  /* 0xffffff3000847947 */ /* 0x000fea000383ffff */
.L_x_608:
[----:B------:R-:W-:Y:S01]  /*2ba90*/  SEL R27, R12, R37, P0 ;  /* 0x000000250c1b7207 */ /* 0x000fe20000000000 */
[----:B------:R-:W-:Y:S01]  /*2baa0*/  IMAD.MOV.U32 R11, RZ, RZ, 0x1c1f ;  /* 0x00001c1fff0b7424 */ /* 0x000fe200078e00ff */
[----:B------:R-:W-:Y:S01]  /*2bab0*/  SEL R32, R37, R12, P0 ;  /* 0x0000000c25207207 */ /* 0x000fe20000000000 */
[----:B------:R-:W-:Y:S01]  /*2bac0*/  IMAD.MOV.U32 R12, RZ, RZ, R0 ;  /* 0x000000ffff0c7224 */ /* 0x000fe200078e0000 */
[----:B------:R-:W-:Y:S02]  /*2bad0*/  MOV R15, 0xffffffff ;  /* 0xffffffff000f7802 */ /* 0x000fe40000000f00 */
[----:B------:R-:W-:Y:S02]  /*2bae0*/  SEL R7, R25, R122, P0 ;  /* 0x0000007a19077207 */ /* 0x000fe40000000000 */
[----:B------:R-:W-:-:S07]  /*2baf0*/  SEL R9, R24, R41, P0 ;  /* 0x0000002918097207 */ /* 0x000fce0000000000 */
[----:B01----:R-:W-:Y:S05]  /*2bb00*/  WARPSYNC.COLLECTIVE R15, `(.L_x_820) ;  /* 0x000000000f087348 */ /* 0x003fea0003c00000 */
[----:B------:R2:W3:Y:S02]  /*2bb10*/  SHFL.IDX P6, R14, R13, R12, R11 ;  /* 0x0000000c0d0e7389 */ /* 0x0004e400000c000b */
[----:B0123--:R-:W-:Y:S01]  /*2bb20*/  ENDCOLLECTIVE ;  /* 0x000000000000791b */ /* 0x00ffe20003800000 */
.L_x_820:
[----:B------:R-:W-:Y:S02]  /*2bb30*/  SEL R20, R41, R24, P0 ;  /* 0x0000001829147207 */ /* 0x000fe40000000000 */
[----:B------:R-:W-:Y:S02]  /*2bb40*/  SEL R41, R54, R5, P0 ;  /* 0x0000000536297207 */ /* 0x000fe40000000000 */
[----:B------:R-:W-:Y:S02]  /*2bb50*/  SEL R54, R5, R54, P0 ;  /* 0x0000003605367207 */ /* 0x000fe40000000000 */
[----:B------:R-:W-:Y:S02]  /*2bb60*/  SEL R8, R122, R25, P0 ;  /* 0x000000197a087207 */ /* 0x000fe40000000000 */
[----:B------:R-:W-:Y:S02]  /*2bb70*/  SEL R21, R124, R35, P0 ;  /* 0x000000237c157207 */ /* 0x000fe40000000000 */
[----:B------:R-:W-:-:S02]  /*2bb80*/  SEL R24, R35, R124, P0 ;  /* 0x0000007c23187207 */ /* 0x000fc40000000000 */
[----:B------:R-:W-:Y:S01]  /*2bb90*/  SEL R25, R49, R36, P0 ;  /* 0x0000002431197207 */ /* 0x000fe20000000000 */
[----:B------:R-:W-:Y:S01]  /*2bba0*/  IMAD.MOV.U32 R13, RZ, RZ, R2 ;  /* 0x000000ffff0d7224 */ /* 0x000fe200078e0002 */
[----:B------:R-:W-:Y:S01]  /*2bbb0*/  SEL R28, R36, R49, P0 ;  /* 0x00000031241c7207 */ /* 0x000fe20000000000 */
[----:B------:R-:W-:Y:S01]  /*2bbc0*/  IMAD.MOV.U32 R12, RZ, RZ, R3 ;  /* 0x000000ffff0c7224 */ /* 0x000fe200078e0003 */
[----:B------:R-:W-:Y:S02]  /*2bbd0*/  SEL R31, R57, R44, P0 ;  /* 0x0000002c391f7207 */ /* 0x000fe40000000000 */
[----:B------:R-:W-:Y:S02]  /*2bbe0*/  SEL R42, R44, R57, P0 ;  /* 0x000000392c2a7207 */ /* 0x000fe40000000000 */
[----:B------:R-:W-:Y:S02]  /*2bbf0*/  SEL R33, R48, R95, P0 ;  /* 0x0000005f30217207 */ /* 0x000fe40000000000 */
[----:B------:R-:W-:Y:S01]  /*2bc00*/  SEL R44, R95, R48, P0 ;  /* 0x000000305f2c7207 */ /* 0x000fe20000000000 */
[----:B------:R-:W-:Y:S01]  /*2bc10*/  IMAD.MOV.U32 R6, RZ, RZ, R14 ;  /* 0x000000ffff067224 */ /* 0x000fe200078e000e */
[----:B------:R-:W-:-:S07]  /*2bc20*/  SEL R37, R43, R72, P0 ;  /* 0x000000482b257207 */ /* 0x000fce0000000000 */
[----:B------:R-:W-:Y:S05]  /*2bc30*/  WARPSYNC.COLLECTIVE R15, `(.L_x_821) ;  /* 0x000000000f087348 */ /* 0x000fea0003c00000 */
[----:B------:R0:W1:Y:S02]  /*2bc40*/  SHFL.IDX P6, R14, R13, R12, R11 ;  /* 0x0000000c0d0e7389 */ /* 0x00006400000c000b */
[----:B01----:R-:W-:Y:S01]  /*2bc50*/  ENDCOLLECTIVE ;  /* 0x000000000000791b */ /* 0x003fe20003800000 */
.L_x_821:
        /* <DEDUP_REMOVED lines=8> */
[----:B------:R-:W-:Y:S02]  /*2bce0*/  MOV R13, R7 ;  /* 0x00000007000d7202 */ /* 0x000fe40000000f00 */
        /* <DEDUP_REMOVED lines=9> */
.L_x_822:
        /* <DEDUP_REMOVED lines=19> */
.L_x_823:
[----:B------:R-:W-:Y:S02]  /*2beb0*/  SEL R63, R78, R93, P0 ;  /* 0x0000005d4e3f7207 */ /* 0x000fe40000000000 */
[----:B------:R-:W-:Y:S02]  /*2bec0*/  SEL R78, R93, R78, P0 ;  /* 0x0000004e5d4e7207 */ /* 0x000fe40000000000 */
[----:B------:R-:W-:Y:S02]  /*2bed0*/  SEL R65, R80, R119, P0 ;  /* 0x0000007750417207 */ /* 0x000fe40000000000 */
[----:B------:R-:W-:Y:S02]  /*2bee0*/  SEL R80, R119, R80, P0 ;  /* 0x0000005077507207 */ /* 0x000fe40000000000 */
[----:B------:R-:W-:Y:S02]  /*2bef0*/  SEL R4, R6, R5, P0 ;  /* 0x0000000506047207 */ /* 0x000fe40000000000 */
[----:B------:R-:W-:Y:S01]  /*2bf00*/  SEL R6, R5, R6, P0 ;  /* 0x0000000605067207 */ /* 0x000fe20000000000 */
[----:B------:R-:W-:-:S02]  /*2bf10*/  IMAD.MOV.U32 R13, RZ, RZ, R9 ;  /* 0x000000ffff0d7224 */ /* 0x000fc400078e0009 */
[----:B------:R-:W-:Y:S01]  /*2bf20*/  IMAD.MOV.U32 R12, RZ, RZ, R0 ;  /* 0x000000ffff0c7224 */ /* 0x000fe200078e0000 */
[----:B------:R-:W-:-:S07]  /*2bf30*/  MOV R7, R14 ;  /* 0x0000000e00077202 */ /* 0x000fce0000000f00 */
[----:B------:R-:W-:Y:S05]  /*2bf40*/  WARPSYNC.COLLECTIVE R15, `(.L_x_824) ;  /* 0x000000000f087348 */ /* 0x000fea0003c00000 */
[----:B------:R0:W1:Y:S02]  /*2bf50*/  SHFL.IDX P6, R14, R13, R12, R11 ;  /* 0x0000000c0d0e7389 */ /* 0x00006400000c000b */
[----:B01----:R-:W-:Y:S01]  /*2bf60*/  ENDCOLLECTIVE ;  /* 0x000000000000791b */ /* 0x003fe20003800000 */
.L_x_824:
[----:B------:R-:W-:Y:S02]  /*2bf70*/  SEL R8, R10, R7, P0 ;  /* 0x000000070a087207 */ /* 0x000fe40000000000 */
[----:B------:R-:W-:Y:S01]  /*2bf80*/  SEL R10, R7, R10, P0 ;  /* 0x0000000a070a7207 */ /* 0x000fe20000000000 */
[----:B------:R-:W-:Y:S01]  /*2bf90*/  IMAD.MOV.U32 R13, RZ, RZ, R20 ;  /* 0x000000ffff0d7224 */ /* 0x000fe200078e0014 */
[----:B------:R-:W-:Y:S01]  /*2bfa0*/  MOV R12, R3 ;  /* 0x00000003000c7202 */ /* 0x000fe20000000f00 */
[----:B------:R-:W-:-:S07]  /*2bfb0*/  IMAD.MOV.U32 R26, RZ, RZ, R14 ;  /* 0x000000ffff1a7224 */ /* 0x000fce00078e000e */
[----:B------:R-:W-:Y:S05]  /*2bfc0*/  WARPSYNC.COLLECTIVE R15, `(.L_x_825) ;  /* 0x000000000f087348 */ /* 0x000fea0003c00000 */
[----:B------:R0:W1:Y:S02]  /*2bfd0*/  SHFL.IDX P6, R14, R13, R12, R11 ;  /* 0x0000000c0d0e7389 */ /* 0x00006400000c000b */
[----:B01----:R-:W-:Y:S01]  /*2bfe0*/  ENDCOLLECTIVE ;  /* 0x000000000000791b */ /* 0x003fe20003800000 */
.L_x_825:
[----:B------:R-:W-:Y:S02]  /*2bff0*/  IMAD.MOV.U32 R13, RZ, RZ, R21 ;  /* 0x000000ffff0d7224 */ /* 0x000fe400078e0015 */
[----:B------:R-:W-:Y:S02]  /*2c000*/  IMAD.MOV.U32 R12, RZ, RZ, R0 ;  /* 0x000000ffff0c7224 */ /* 0x000fe400078e0000 */
[----:B------:R-:W-:-:S07]  /*2c010*/  IMAD.MOV.U32 R9, RZ, RZ, R14 ;  /* 0x000000ffff097224 */ /* 0x000fce00078e000e */
[----:B------:R-:W-:Y:S05]  /*2c020*/  WARPSYNC.COLLECTIVE R15, `(.L_x_826) ;  /* 0x000000000f087348 */ /* 0x000fea0003c00000 */
[----:B------:R0:W1:Y:S02]  /*2c030*/  SHFL.IDX P6, R14, R13, R12, R11 ;  /* 0x0000000c0d0e7389 */ /* 0x00006400000c000b */
[----:B01----:R-:W-:Y:S01]  /*2c040*/  ENDCOLLECTIVE ;  /* 0x000000000000791b */ /* 0x003fe20003800000 */
.L_x_826:
[----:B------:R-:W-:Y:S01]  /*2c050*/  MOV R13, R24 ;  /* 0x00000018000d7202 */ /* 0x000fe20000000f00 */
[----:B------:R-:W-:Y:S01]  /*2c060*/  IMAD.MOV.U32 R12, RZ, RZ, R3 ;  /* 0x000000ffff0c7224 */ /* 0x000fe200078e0003 */
[----:B------:R-:W-:Y:S02]  /*2c070*/  SEL R24, R26, R9, P0 ;  /* 0x000000091a187207 */ /* 0x000fe40000000000 */
[----:B------:R-:W-:Y:S01]  /*2c080*/  SEL R26, R9, R26, P0 ;  /* 0x0000001a091a7207 */ /* 0x000fe20000000000 */
[----:B------:R-:W-:-:S07]  /*2c090*/  IMAD.MOV.U32 R30, RZ, RZ, R14 ;  /* 0x000000ffff1e7224 */ /* 0x000fce00078e000e */
[----:B------:R-:W-:Y:S05]  /*2c0a0*/  WARPSYNC.COLLECTIVE R15, `(.L_x_827) ;  /* 0x000000000f087348 */ /* 0x000fea0003c00000 */
[----:B------:R0:W1:Y:S02]  /*2c0b0*/  SHFL.IDX P6, R14, R13, R12, R11 ;  /* 0x0000000c0d0e7389 */ /* 0x00006400000c000b */
[----:B01----:R-:W-:Y:S01]  /*2c0c0*/  ENDCOLLECTIVE ;  /* 0x000000000000791b */ /* 0x003fe20003800000 */
.L_x_827:
[----:B------:R-:W-:Y:S02]  /*2c0d0*/  IMAD.MOV.U32 R13, RZ, RZ, R25 ;  /* 0x000000ffff0d7224 */ /* 0x000fe400078e0019 */
[----:B------:R-:W-:Y:S02]  /*2c0e0*/  IMAD.MOV.U32 R12, RZ, RZ, R0 ;  /* 0x000000ffff0c7224 */ /* 0x000fe400078e0000 */
[----:B------:R-:W-:-:S07]  /*2c0f0*/  IMAD.MOV.U32 R21, RZ, RZ, R14 ;  /* 0x000000ffff157224 */ /* 0x000fce00078e000e */
[----:B------:R-:W-:Y:S05]  /*2c100*/  WARPSYNC.COLLECTIVE R15, `(.L_x_828) ;  /* 0x000000000f087348 */ /* 0x000fea0003c00000 */
[----:B------:R0:W1:Y:S02]  /*2c110*/  SHFL.IDX P6, R14, R13, R12, R11 ;  /* 0x0000000c0d0e7389 */ /* 0x00006400000c000b */
[----:B01----:R-:W-:Y:S01]  /*2c120*/  ENDCOLLECTIVE ;  /* 0x000000000000791b */ /* 0x003fe20003800000 */
.L_x_828:
[----:B------:R-:W-:Y:S01]  /*2c130*/  IMAD.MOV.U32 R13, RZ, RZ, R28 ;  /* 0x000000ffff0d7224 */ /* 0x000fe200078e001c */
[----:B------:R-:W-:Y:S01]  /*2c140*/  SEL R28, R30, R21, P0 ;  /* 0x000000151e1c7207 */ /* 0x000fe20000000000 */
[----:B------:R-:W-:Y:S01]  /*2c150*/  IMAD.MOV.U32 R12, RZ, RZ, R3 ;  /* 0x000000ffff0c7224 */ /* 0x000fe200078e0003 */
[----:B------:R-:W-:Y:S02]  /*2c160*/  SEL R30, R21, R30, P0 ;  /* 0x0000001e151e7207 */ /* 0x000fe40000000000 */
[----:B------:R-:W-:-:S07]  /*2c170*/  MOV R34, R14 ;  /* 0x0000000e00227202 */ /* 0x000fce0000000f00 */
[----:B------:R-:W-:Y:S05]  /*2c180*/  WARPSYNC.COLLECTIVE R15, `(.L_x_829) ;  /* 0x000000000f087348 */ /* 0x000fea0003c00000 */
[----:B------:R0:W1:Y:S02]  /*2c190*/  SHFL.IDX P6, R14, R13, R12, R11 ;  /* 0x0000000c0d0e7389 */ /* 0x00006400000c000b */
[----:B01----:R-:W-:Y:S01]  /*2c1a0*/  ENDCOLLECTIVE ;  /* 0x000000000000791b */ /* 0x003fe20003800000 */
.L_x_829:
[----:B------:R-:W-:Y:S01]  /*2c1b0*/  IMAD.MOV.U32 R13, RZ, RZ, R27 ;  /* 0x000000ffff0d7224 */ /* 0x000fe200078e001b */
[----:B------:R-:W-:Y:S01]  /*2c1c0*/  MOV R12, R0 ;  /* 0x00000000000c7202 */ /* 0x000fe20000000f00 */
[----:B------:R-:W-:-:S07]  /*2c1d0*/  IMAD.MOV.U32 R25, RZ, RZ, R14 ;  /* 0x000000ffff197224 */ /* 0x000fce00078e000e */
[----:B------:R-:W-:Y:S05]  /*2c1e0*/  WARPSYNC.COLLECTIVE R15, `(.L_x_830) ;  /* 0x000000000f087348 */ /* 0x000fea0003c00000 */
[----:B------:R0:W1:Y:S02]  /*2c1f0*/  SHFL.IDX P6, R14, R13, R12, R11 ;  /* 0x0000000c0d0e7389 */ /* 0x00006400000c000b */
[----:B01----:R-:W-:Y:S01]  /*2c200*/  ENDCOLLECTIVE ;  /* 0x000000000000791b */ /* 0x003fe20003800000 */
.L_x_830:
[----:B------:R-:W-:Y:S01]  /*2c210*/  IMAD.MOV.U32 R13, RZ, RZ, R32 ;  /* 0x000000ffff0d7224 */ /* 0x000fe200078e0020 */
[----:B------:R-:W-:Y:S01]  /*2c220*/  SEL R32, R34, R25, P0 ;  /* 0x0000001922207207 */ /* 0x000fe20000000000 */
[----:B------:R-:W-:Y:S01]  /*2c230*/  IMAD.MOV.U32 R12, RZ, RZ, R3 ;  /* 0x000000ffff0c7224 */ /* 0x000fe200078e0003 */
[----:B------:R-:W-:Y:S01]  /*2c240*/  SEL R34, R25, R34, P0 ;  /* 0x0000002219227207 */ /* 0x000fe20000000000 */
[----:B------:R-:W-:-:S07]  /*2c250*/  IMAD.MOV.U32 R38, RZ, RZ, R14 ;  /* 0x000000ffff267224 */ /* 0x000fce00078e000e */
[----:B------:R-:W-:Y:S05]  /*2c260*/  WARPSYNC.COLLECTIVE R15, `(.L_x_831) ;  /* 0x000000000f087348 */ /* 0x000fea0003c00000 */
[----:B------:R0:W1:Y:S02]  /*2c270*/  SHFL.IDX P6, R14, R13, R12, R11 ;  /* 0x0000000c0d0e7389 */ /* 0x00006400000c000b */
[----:B01----:R-:W-:Y:S01]  /*2c280*/  ENDCOLLECTIVE ;  /* 0x000000000000791b */ /* 0x003fe20003800000 */
.L_x_831:
[----:B------:R-:W-:Y:S01]  /*2c290*/  MOV R13, R29 ;  /* 0x0000001d000d7202 */ /* 0x000fe20000000f00 */
[----:B------:R-:W-:Y:S02]  /*2c2a0*/  IMAD.MOV.U32 R12, RZ, RZ, R0 ;  /* 0x000000ffff0c7224 */ /* 0x000fe400078e0000 */
[----:B------:R-:W-:-:S07]  /*2c2b0*/  IMAD.MOV.U32 R27, RZ, RZ, R14 ;  /* 0x000000ffff1b7224 */ /* 0x000fce00078e000e */
[----:B------:R-:W-:Y:S05]  /*2c2c0*/  WARPSYNC.COLLECTIVE R15, `(.L_x_832) ;  /* 0x000000000f087348 */ /* 0x000fea0003c00000 */
[----:B------:R0:W1:Y:S02]  /*2c2d0*/  SHFL.IDX P6, R14, R13, R12, R11 ;  /* 0x0000000c0d0e7389 */ /* 0x00006400000c000b */
[----:B01----:R-:W-:Y:S01]  /*2c2e0*/  ENDCOLLECTIVE ;  /* 0x000000000000791b */ /* 0x003fe20003800000 */
.L_x_832:
        /* <DEDUP_REMOVED lines=8> */
.L_x_833:
[----:B------:R-:W-:Y:S02]  /*2c370*/  IMAD.MOV.U32 R13, RZ, RZ, R31 ;  /* 0x000000ffff0d7224 */ /* 0x000fe400078e001f */
[----:B------:R-:W-:Y:S01]  /*2c380*/  IMAD.MOV.U32 R12, RZ, RZ, R0 ;  /* 0x000000ffff0c7224 */ /* 0x000fe200078e0000 */
[----:B------:R-:W-:-:S07]  /*2c390*/  MOV R40, R14 ;  /* 0x0000000e00287202 */ /* 0x000fce0000000f00 */
[----:B------:R-:W-:Y:S05]  /*2c3a0*/  WARPSYNC.COLLECTIVE R15, `(.L_x_834) ;  /* 0x000000000f087348 */ /* 0x000fea0003c00000 */
[----:B------:R0:W1:Y:S02]  /*2c3b0*/  SHFL.IDX P6, R14, R13, R12, R11 ;  /* 0x0000000c0d0e7389 */ /* 0x00006400000c000b */
[----:B01----:R-:W-:Y:S01]  /*2c3c0*/  ENDCOLLECTIVE ;  /* 0x000000000000791b */ /* 0x003fe20003800000 */
.L_x_834:
[----:B------:R-:W-:Y:S01]  /*2c3d0*/  IMAD.MOV.U32 R13, RZ, RZ, R42 ;  /* 0x000000ffff0d7224 */ /* 0x000fe200078e002a */
[----:B------:R-:W-:Y:S01]  /*2c3e0*/  MOV R12, R3 ;  /* 0x00000003000c7202 */ /* 0x000fe20000000f00 */
[----:B------:R-:W-:-:S07]  /*2c3f0*/  IMAD.MOV.U32 R31, RZ, RZ, R14 ;  /* 0x000000ffff1f7224 */ /* 0x000fce00078e000e */
[----:B------:R-:W-:Y:S05]  /*2c400*/  WARPSYNC.COLLECTIVE R15, `(.L_x_835) ;  /* 0x000000000f087348 */ /* 0x000fea0003c00000 */
[----:B------:R0:W1:Y:S02]  /*2c410*/  SHFL.IDX P6, R14, R13, R12, R11 ;  /* 0x0000000c0d0e7389 */ /* 0x00006400000c000b */
[----:B01----:R-:W-:Y:S01]  /*2c420*/  ENDCOLLECTIVE ;  /* 0x000000000000791b */ /* 0x003fe20003800000 */
.L_x_835:
[----:B------:R-:W-:Y:S02]  /*2c430*/  IMAD.MOV.U32 R13, RZ, RZ, R33 ;  /* 0x000000ffff0d7224 */ /* 0x000fe400078e0021 */
[----:B------:R-:W-:Y:S02]  /*2c440*/  IMAD.MOV.U32 R12, RZ, RZ, R0 ;  /* 0x000000ffff0c7224 */ /* 0x000fe400078e0000 */
[----:B------:R-:W-:-:S07]  /*2c450*/  IMAD.MOV.U32 R42, RZ, RZ, R14 ;  /* 0x000000ffff2a7224 */ /* 0x000fce00078e000e */
[----:B------:R-:W-:Y:S05]  /*2c460*/  WARPSYNC.COLLECTIVE R15, `(.L_x_836) ;  /* 0x000000000f087348 */ /* 0x000fea0003c00000 */
[----:B------:R0:W1:Y:S02]  /*2c470*/  SHFL.IDX P6, R14, R13, R12, R11 ;  /* 0x0000000c0d0e7389 */ /* 0x00006400000c000b */
[----:B01----:R-:W-:Y:S01]  /*2c480*/  ENDCOLLECTIVE ;  /* 0x000000000000791b */ /* 0x003fe20003800000 */
.L_x_836:
[----:B------:R-:W-:Y:S01]  /*2c490*/  MOV R13, R44 ;  /* 0x0000002c000d7202 */ /* 0x000fe20000000f00 */
[----:B------:R-:W-:Y:S02]  /*2c4a0*/  IMAD.MOV.U32 R12, RZ, RZ, R3 ;  /* 0x000000ffff0c7224 */ /* 0x000fe400078e0003 */
[----:B------:R-:W-:-:S07]  /*2c4b0*/  IMAD.MOV.U32 R33, RZ, RZ, R14 ;  /* 0x000000ffff217224 */ /* 0x000fce00078e000e */
[----:B------:R-:W-:Y:S05]  /*2c4c0*/  WARPSYNC.COLLECTIVE R15, `(.L_x_837) ;  /* 0x000000000f087348 */ /* 0x000fea0003c00000 */
[----:B------:R0:W1:Y:S02]  /*2c4d0*/  SHFL.IDX P6, R14, R13, R12, R11 ;  /* 0x0000000c0d0e7389 */ /* 0x00006400000c000b */
[----:B01----:R-:W-:Y:S01]  /*2c4e0*/  ENDCOLLECTIVE ;  /* 0x000000000000791b */ /* 0x003fe20003800000 */
.L_x_837:
[----:B------:R-:W-:Y:S02]  /*2c4f0*/  IMAD.MOV.U32 R13, RZ, RZ, R35 ;  /* 0x000000ffff0d7224 */ /* 0x000fe400078e0023 */
[----:B------:R-:W-:Y:S02]  /*2c500*/  IMAD.MOV.U32 R12, RZ, RZ, R0 ;  /* 0x000000ffff0c7224 */ /* 0x000fe400078e0000 */
[----:B------:R-:W-:-:S07]  /*2c510*/  IMAD.MOV.U32 R44, RZ, RZ, R14 ;  /* 0x000000ffff2c7224 */ /* 0x000fce00078e000e */
[----:B------:R-:W-:Y:S05]  /*2c520*/  WARPSYNC.COLLECTIVE R15, `(.L_x_838) ;  /* 0x000000000f087348 */ /* 0x000fea0003c00000 */
[----:B------:R0:W1:Y:S02]  /*2c530*/  SHFL.IDX P6, R14, R13, R12, R11 ;  /* 0x0000000c0d0e7389 */ /* 0x00006400000c000b */
[----:B01----:R-:W-:Y:S01]  /*2c540*/  ENDCOLLECTIVE ;  /* 0x000000000000791b */ /* 0x003fe20003800000 */
.L_x_838:
[----:B------:R-:W-:Y:S02]  /*2c550*/  IMAD.MOV.U32 R13, RZ, RZ, R46 ;  /* 0x000000ffff0d7224 */ /* 0x000fe400078e002e */
[----:B------:R-:W-:Y:S01]  /*2c560*/  IMAD.MOV.U32 R12, RZ, RZ, R3 ;  /* 0x000000ffff0c7224 */ /* 0x000fe200078e0003 */
[----:B------:R-:W-:-:S07]  /*2c570*/  MOV R35, R14 ;  /* 0x0000000e00237202 */ /* 0x000fce0000000f00 */
[----:B------:R-:W-:Y:S05]  /*2c580*/  WARPSYNC.COLLECTIVE R15, `(.L_x_839) ;  /* 0x000000000f087348 */ /* 0x000fea0003c00000 */
[----:B------:R0:W1:Y:S02]  /*2c590*/  SHFL.IDX P6, R14, R13, R12, R11 ;  /* 0x0000000c0d0e7389 */ /* 0x00006400000c000b */
[----:B01----:R-:W-:Y:S01]  /*2c5a0*/  ENDCOLLECTIVE ;  /* 0x000000000000791b */ /* 0x003fe20003800000 */
.L_x_839:
[----:B------:R-:W-:Y:S01]  /*2c5b0*/  IMAD.MOV.U32 R13, RZ, RZ, R37 ;  /* 0x000000ffff0d7224 */ /* 0x000fe200078e0025 */
[----:B------:R-:W-:Y:S01]  /*2c5c0*/  MOV R12, R0 ;  /* 0x00000000000c7202 */ /* 0x000fe20000000f00 */
[----:B------:R-:W-:-:S07]  /*2c5d0*/  IMAD.MOV.U32 R46, RZ, RZ, R14 ;  /* 0x000000ffff2e7224 */ /* 0x000fce00078e000e */
[----:B------:R-:W-:Y:S05]  /*2c5e0*/  WARPSYNC.COLLECTIVE R15, `(.L_x_840) ;  /* 0x000000000f087348 */ /* 0x000fea0003c00000 */
[----:B------:R0:W1:Y:S02]  /*2c5f0*/  SHFL.IDX P6, R14, R13, R12, R11 ;  /* 0x0000000c0d0e7389 */ /* 0x00006400000c000b */
[----:B01----:R-:W-:Y:S01]  /*2c600*/  ENDCOLLECTIVE ;  /* 0x000000000000791b */ /* 0x003fe20003800000 */
.L_x_840:
[----:B------:R-:W-:Y:S01]  /*2c610*/  IMAD.MOV.U32 R13, RZ, RZ, R48 ;  /* 0x000000ffff0d7224 */ /* 0x000fe200078e0030 */
[----:B------:R-:W-:Y:S01]  /*2c620*/  SEL R48, R33, R44, P0 ;  /* 0x0000002c21307207 */ /* 0x000fe20000000000 */
[----:B------:R-:W-:Y:S02]  /*2c630*/  IMAD.MOV.U32 R12, RZ, RZ, R3 ;  /* 0x000000ffff0c7224 */ /* 0x000fe400078e0003 */
[----:B------:R-:W-:-:S07]  /*2c640*/  IMAD.MOV.U32 R37, RZ, RZ, R14 ;  /* 0x000000ffff257224 */ /* 0x000fce00078e000e */
[----:B------:R-:W-:Y:S05]  /*2c650*/  WARPSYNC.COLLECTIVE R15, `(.L_x_841) ;  /* 0x000000000f087348 */ /* 0x000fea0003c00000 */
[----:B------:R0:W1:Y:S02]  /*2c660*/  SHFL.IDX P6, R14, R13, R12, R11 ;  /* 0x0000000c0d0e7389 */ /* 0x00006400000c000b */
[----:B01----:R-:W-:Y:S01]  /*2c670*/  ENDCOLLECTIVE ;  /* 0x000000000000791b */ /* 0x003fe20003800000 */
.L_x_841:
[----:B------:R-:W-:Y:S01]  /*2c680*/  MOV R13, R39 ;  /* 0x00000027000d7202 */ /* 0x000fe20000000f00 */
[----:B------:R-:W-:Y:S02]  /*2c690*/  IMAD.MOV.U32 R12, RZ, RZ, R0 ;  /* 0x000000ffff0c7224 */ /* 0x000fe400078e0000 */
[----:B------:R-:W-:-:S07]  /*2c6a0*/  IMAD.MOV.U32 R58, RZ, RZ, R14 ;  /* 0x000000ffff3a7224 */ /* 0x000fce00078e000e */
[----:B------:R-:W-:Y:S05]  /*2c6b0*/  WARPSYNC.COLLECTIVE R15, `(.L_x_842) ;  /* 0x000000000f087348 */ /* 0x000fea0003c00000 */
[----:B------:R0:W1:Y:S02]  /*2c6c0*/  SHFL.IDX P6, R14, R13, R12, R11 ;  /* 0x0000000c0d0e7389 */ /* 0x00006400000c000b */
[----:B01----:R-:W-:Y:S01]  /*2c6d0*/  ENDCOLLECTIVE ;  /* 0x000000000000791b */ /* 0x003fe20003800000 */
.L_x_842:
[----:B------:R-:W-:Y:S01]  /*2c6e0*/  IMAD.MOV.U32 R13, RZ, RZ, R50 ;  /* 0x000000ffff0d7224 */ /* 0x000fe200078e0032 */
[----:B------:R-:W-:Y:S01]  /*2c6f0*/  SEL R50, R44, R33, P0 ;  /* 0x000000212c327207 */ /* 0x000fe20000000000 */
[----:B------:R-:W-:Y:S01]  /*2c700*/  IMAD.MOV.U32 R12, RZ, RZ, R3 ;  /* 0x000000ffff0c7224 */ /* 0x000fe200078e0003 */
[----:B------:R-:W-:Y:S02]  /*2c710*/  SEL R44, R35, R46, P0 ;  /* 0x0000002e232c7207 */ /* 0x000fe40000000000 */
[----:B------:R-:W-:Y:S01]  /*2c720*/  SEL R46, R46, R35, P0 ;  /* 0x000000232e2e7207 */ /* 0x000fe20000000000 */
[----:B------:R-:W-:-:S07]  /*2c730*/  IMAD.MOV.U32 R62, RZ, RZ, R14 ;  /* 0x000000ffff3e7224 */ /* 0x000fce00078e000e */
[----:B------:R-:W-:Y:S05]  /*2c740*/  WARPSYNC.COLLECTIVE R15, `(.L_x_843) ;  /* 0x000000000f087348 */ /* 0x000fea0003c00000 */
[----:B------:R0:W1:Y:S02]  /*2c750*/  SHFL.IDX P6, R14, R13, R12, R11 ;  /* 0x0000000c0d0e7389 */ /* 0x00006400000c000b */
[----:B01----:R-:W-:Y:S01]  /*2c760*/  ENDCOLLECTIVE ;  /* 0x000000000000791b */ /* 0x003fe20003800000 */
.L_x_843:
[----:B------:R-:W-:Y:S02]  /*2c770*/  IMAD.MOV.U32 R13, RZ, RZ, R41 ;  /* 0x000000ffff0d7224 */ /* 0x000fe400078e0029 */
[----:B------:R-:W-:Y:S01]  /*2c780*/  IMAD.MOV.U32 R12, RZ, RZ, R0 ;  /* 0x000000ffff0c7224 */ /* 0x000fe200078e0000 */
[----:B------:R-:W-:-:S07]  /*2c790*/  MOV R39, R14 ;  /* 0x0000000e00277202 */ /* 0x000fce0000000f00 */
[----:B------:R-:W-:Y:S05]  /*2c7a0*/  WARPSYNC.COLLECTIVE R15, `(.L_x_844) ;  /* 0x000000000f087348 */ /* 0x000fea0003c00000 */
[----:B------:R0:W1:Y:S02]  /*2c7b0*/  SHFL.IDX P6, R14, R13, R12, R11 ;  /* 0x0000000c0d0e7389 */ /* 0x00006400000c000b */
[----:B01----:R-:W-:Y:S01]  /*2c7c0*/  ENDCOLLECTIVE ;  /* 0x000000000000791b */ /* 0x003fe20003800000 */
.L_x_844:
[----:B------:R-:W-:Y:S01]  /*2c7d0*/  IMAD.MOV.U32 R13, RZ, RZ, R54 ;  /* 0x000000ffff0d7224 */ /* 0x000fe200078e0036 */
[----:B------:R-:W-:Y:S01]  /*2c7e0*/  MOV R12, R3 ;  /* 0x00000003000c7202 */ /* 0x000fe20000000f00 */
[----:B------:R-:W-:-:S07]  /*2c7f0*/  IMAD.MOV.U32 R41, RZ, RZ, R14 ;  /* 0x000000ffff297224 */ /* 0x000fce00078e000e */
[----:B------:R-:W-:Y:S05]  /*2c800*/  WARPSYNC.COLLECTIVE R15, `(.L_x_845) ;  /* 0x000000000f087348 */ /* 0x000fea0003c00000 */
[----:B------:R0:W1:Y:S02]  /*2c810*/  SHFL.IDX P6, R14, R13, R12, R11 ;  /* 0x0000000c0d0e7389 */ /* 0x00006400000c000b */
[----:B01----:R-:W-:Y:S01]  /*2c820*/  ENDCOLLECTIVE ;  /* 0x000000000000791b */ /* 0x003fe20003800000 */
.L_x_845:
[----:B------:R-:W-:Y:S02]  /*2c830*/  IMAD.MOV.U32 R13, RZ, RZ, R43 ;  /* 0x000000ffff0d7224 */ /* 0x000fe400078e002b */
[----:B------:R-:W-:Y:S02]  /*2c840*/  IMAD.MOV.U32 R12, RZ, RZ, R0 ;  /* 0x000000ffff0c7224 */ /* 0x000fe400078e0000 */
[----:B------:R-:W-:-:S07]  /*2c850*/  IMAD.MOV.U32 R54, RZ, RZ, R14 ;  /* 0x000000ffff367224 */ /* 0x000fce00078e000e */
[----:B------:R-:W-:Y:S05]  /*2c860*/  WARPSYNC.COLLECTIVE R15, `(.L_x_846) ;  /* 0x000000000f087348 */ /* 0x000fea0003c00000 */
[----:B------:R0:W1:Y:S02]  /*2c870*/  SHFL.IDX P6, R14, R13, R12, R11 ;  /* 0x0000000c0d0e7389 */ /* 0x00006400000c000b */
[----:B01----:R-:W-:Y:S01]  /*2c880*/  ENDCOLLECTIVE ;  /* 0x000000000000791b */ /* 0x003fe20003800000 */
.L_x_846:
[----:B------:R-:W-:Y:S02]  /*2c890*/  SEL R5, R41, R54, P0 ;  /* 0x0000003629057207 */ /* 0x000fe40000000000 */
[----:B------:R-:W-:Y:S02]  /*2c8a0*/  SEL R7, R54, R41, P0 ;  /* 0x0000002936077207 */ /* 0x000fe40000000000 */
        /* <DEDUP_REMOVED lines=8> */
.L_x_847:
[----:B------:R-:W-:Y:S02]  /*2c930*/  IMAD.MOV.U32 R13, RZ, RZ, R45 ;  /* 0x000000ffff0d7224 */ /* 0x000fe400078e002d */
[----:B------:R-:W-:Y:S02]  /*2c940*/  IMAD.MOV.U32 R12, RZ, RZ, R0 ;  /* 0x000000ffff0c7224 */ /* 0x000fe400078e0000 */
[----:B------:R-:W-:-:S07]  /*2c950*/  IMAD.MOV.U32 R2, RZ, RZ, R14 ;  /* 0x000000ffff027224 */ /* 0x000fce00078e000e */
[----:B------:R-:W-:Y:S05]  /*2c960*/  WARPSYNC.COLLECTIVE R15, `(.L_x_848) ;  /* 0x000000000f087348 */ /* 0x000fea0003c00000 */
[----:B------:R0:W1:Y:S02]  /*2c970*/  SHFL.IDX P6, R14, R13, R12, R11 ;  /* 0x0000000c0d0e7389 */ /* 0x00006400000c000b */
[----:B01----:R-:W-:Y:S01]  /*2c980*/  ENDCOLLECTIVE ;  /* 0x000000000000791b */ /* 0x003fe20003800000 */
.L_x_848:
[----:B------:R-:W-:Y:S01]  /*2c990*/  SEL R9, R43, R2, P0 ;  /* 0x000000022b097207 */ /* 0x000fe20000000000 */
        /* <DEDUP_REMOVED lines=8> */
.L_x_849:
[----:B------:R-:W-:Y:S01]  /*2ca20*/  IMAD.MOV.U32 R13, RZ, RZ, R47 ;  /* 0x000000ffff0d7224 */ /* 0x000fe200078e002f */
[----:B------:R-:W-:Y:S01]  /*2ca30*/  MOV R12, R0 ;  /* 0x00000000000c7202 */ /* 0x000fe20000000f00 */
[----:B------:R-:W-:-:S07]  /*2ca40*/  IMAD.MOV.U32 R20, RZ, RZ, R14 ;  /* 0x000000ffff147224 */ /* 0x000fce00078e000e */
[----:B------:R-:W-:Y:S05]  /*2ca50*/  WARPSYNC.COLLECTIVE R15, `(.L_x_850) ;  /* 0x000000000f087348 */ /* 0x000fea0003c00000 */
[----:B------:R0:W1:Y:S02]  /*2ca60*/  SHFL.IDX P6, R14, R13, R12, R11 ;  /* 0x0000000c0d0e7389 */ /* 0x00006400000c000b */
[----:B01----:R-:W-:Y:S01]  /*2ca70*/  ENDCOLLECTIVE ;  /* 0x000000000000791b */ /* 0x003fe20003800000 */
.L_x_850:
[----:B------:R-:W-:Y:S02]  /*2ca80*/  SEL R25, R45, R20, P0 ;  /* 0x000000142d197207 */ /* 0x000fe40000000000 */
[----:B------:R-:W-:Y:S01]  /*2ca90*/  SEL R27, R20, R45, P0 ;  /* 0x0000002d141b7207 */ /* 0x000fe20000000000 */
[----:B------:R-:W-:Y:S02]  /*2caa0*/  IMAD.MOV.U32 R13, RZ, RZ, R64 ;  /* 0x000000ffff0d7224 */ /* 0x000fe400078e0040 */
[----:B------:R-:W-:Y:S02]  /*2cab0*/  IMAD.MOV.U32 R12, RZ, RZ, R3 ;  /* 0x000000ffff0c7224 */ /* 0x000fe400078e0003 */
[----:B------:R-:W-:-:S07]  /*2cac0*/  IMAD.MOV.U32 R47, RZ, RZ, R14 ;  /* 0x000000ffff2f7224 */ /* 0x000fce00078e000e */
[----:B------:R-:W-:Y:S05]  /*2cad0*/  WARPSYNC.COLLECTIVE R15, `(.L_x_851) ;  /* 0x000000000f087348 */ /* 0x000fea0003c00000 */
[----:B------:R0:W1:Y:S02]  /*2cae0*/  SHFL.IDX P6, R14, R13, R12, R11 ;  /* 0x0000000c0d0e7389 */ /* 0x00006400000c000b */
[----:B01----:R-:W-:Y:S01]  /*2caf0*/  ENDCOLLECTIVE ;  /* 0x000000000000791b */ /* 0x003fe20003800000 */
.L_x_851:
[----:B------:R-:W-:Y:S01]  /*2cb00*/  MOV R13, R49 ;  /* 0x00000031000d7202 */ /* 0x000fe20000000f00 */
[----:B------:R-:W-:Y:S02]  /*2cb10*/  IMAD.MOV.U32 R12, RZ, RZ, R0 ;  /* 0x000000ffff0c7224 */ /* 0x000fe400078e0000 */
[----:B------:R-:W-:-:S07]  /*2cb20*/  IMAD.MOV.U32 R64, RZ, RZ, R14 ;  /* 0x000000ffff407224 */ /* 0x000fce00078e000e */
[----:B------:R-:W-:Y:S05]  /*2cb30*/  WARPSYNC.COLLECTIVE R15, `(.L_x_852) ;  /* 0x000000000f087348 */ /* 0x000fea0003c00000 */
[----:B------:R0:W1:Y:S02]  /*2cb40*/  SHFL.IDX P6, R14, R13, R12, R11 ;  /* 0x0000000c0d0e7389 */ /* 0x00006400000c000b */
[----:B01----:R-:W-:Y:S01]  /*2cb50*/  ENDCOLLECTIVE ;  /* 0x000000000000791b */ /* 0x003fe20003800000 */
.L_x_852:
[----:B------:R-:W-:Y:S02]  /*2cb60*/  IMAD.MOV.U32 R13, RZ, RZ, R66 ;  /* 0x000000ffff0d7224 */ /* 0x000fe400078e0042 */
[----:B------:R-:W-:Y:S02]  /*2cb70*/  IMAD.MOV.U32 R12, RZ, RZ, R3 ;  /* 0x000000ffff0c7224 */ /* 0x000fe400078e0003 */
[----:B------:R-:W-:-:S07]  /*2cb80*/  IMAD.MOV.U32 R49, RZ, RZ, R14 ;  /* 0x000000ffff317224 */ /* 0x000fce00078e000e */
[----:B------:R-:W-:Y:S05]  /*2cb90*/  WARPSYNC.COLLECTIVE R15, `(.L_x_853) ;  /* 0x000000000f087348 */ /* 0x000fea0003c00000 */
[----:B------:R0:W1:Y:S02]  /*2cba0*/  SHFL.IDX P6, R14, R13, R12, R11 ;  /* 0x0000000c0d0e7389 */ /* 0x00006400000c000b */
[----:B01----:R-:W-:Y:S01]  /*2cbb0*/  ENDCOLLECTIVE ;  /* 0x000000000000791b */ /* 0x003fe20003800000 */
.L_x_853:
[----:B------:R-:W-:Y:S02]  /*2cbc0*/  IMAD.MOV.U32 R13, RZ, RZ, R51 ;  /* 0x000000ffff0d7224 */ /* 0x000fe400078e0033 */
[----:B------:R-:W-:Y:S01]  /*2cbd0*/  IMAD.MOV.U32 R12, RZ, RZ, R0 ;  /* 0x000000ffff0c7224 */ /* 0x000fe200078e0000 */
[----:B------:R-:W-:-:S07]  /*2cbe0*/  MOV R66, R14 ;  /* 0x0000000e00427202 */ /* 0x000fce0000000f00 */
[----:B------:R-:W-:Y:S05]  /*2cbf0*/  WARPSYNC.COLLECTIVE R15, `(.L_x_854) ;  /* 0x000000000f087348 */ /* 0x000fea0003c00000 */
[----:B------:R0:W1:Y:S02]  /*2cc00*/  SHFL.IDX P6, R14, R13, R12, R11 ;  /* 0x0000000c0d0e7389 */ /* 0x00006400000c000b */
[----:B01----:R-:W-:Y:S01]  /*2cc10*/  ENDCOLLECTIVE ;  /* 0x000000000000791b */ /* 0x003fe20003800000 */
.L_x_854:
        /* <DEDUP_REMOVED lines=8> */
.L_x_855:
[----:B------:R-:W-:Y:S02]  /*2cca0*/  IMAD.MOV.U32 R13, RZ, RZ, R55 ;  /* 0x000000ffff0d7224 */ /* 0x000fe400078e0037 */
[----:B------:R-:W-:Y:S02]  /*2ccb0*/  IMAD.MOV.U32 R12, RZ, RZ, R0 ;  /* 0x000000ffff0c7224 */ /* 0x000fe400078e0000 */
[----:B------:R-:W-:-:S07]  /*2ccc0*/  IMAD.MOV.U32 R68, RZ, RZ, R14 ;  /* 0x000000ffff447224 */ /* 0x000fce00078e000e */
[----:B------:R-:W-:Y:S05]  /*2ccd0*/  WARPSYNC.COLLECTIVE R15, `(.L_x_856) ;  /* 0x000000000f087348 */ /* 0x000fea0003c00000 */
[----:B------:R0:W1:Y:S02]  /*2cce0*/  SHFL.IDX P6, R14, R13, R12, R11 ;  /* 0x0000000c0d0e7389 */ /* 0x00006400000c000b */
[----:B01----:R-:W-:Y:S01]  /*2ccf0*/  ENDCOLLECTIVE ;  /* 0x000000000000791b */ /* 0x003fe20003800000 */
.L_x_856:
[----:B------:R-:W-:Y:S02]  /*2cd00*/  SEL R37, R51, R68, P0 ;  /* 0x0000004433257207 */ /* 0x000fe40000000000 */
[----:B------:R-:W-:Y:S02]  /*2cd10*/  SEL R39, R68, R51, P0 ;  /* 0x0000003344277207 */ /* 0x000fe40000000000 */
[----:B------:R-:W-:Y:S01]  /*2cd20*/  MOV R13, R70 ;  /* 0x00000046000d7202 */ /* 0x000fe20000000f00 */
[----:B------:R-:W-:Y:S02]  /*2cd30*/  IMAD.MOV.U32 R12, RZ, RZ, R3 ;  /* 0x000000ffff0c7224 */ /* 0x000fe400078e0003 */
[----:B------:R-:W-:-:S07]  /*2cd40*/  IMAD.MOV.U32 R55, RZ, RZ, R14 ;  /* 0x000000ffff377224 */ /* 0x000fce00078e000e */
[----:B------:R-:W-:Y:S05]  /*2cd50*/  WARPSYNC.COLLECTIVE R15, `(.L_x_857) ;  /* 0x000000000f087348 */ /* 0x000fea0003c00000 */
[----:B------:R0:W1:Y:S02]  /*2cd60*/  SHFL.IDX P6, R14, R13, R12, R11 ;  /* 0x0000000c0d0e7389 */ /* 0x00006400000c000b */
[----:B01----:R-:W-:Y:S01]  /*2cd70*/  ENDCOLLECTIVE ;  /* 0x000000000000791b */ /* 0x003fe20003800000 */
.L_x_857:
[----:B------:R-:W-:Y:S02]  /*2cd80*/  IMAD.MOV.U32 R13, RZ, RZ, R57 ;  /* 0x000000ffff0d7224 */ /* 0x000fe400078e0039 */
[----:B------:R-:W-:Y:S02]  /*2cd90*/  IMAD.MOV.U32 R12, RZ, RZ, R0 ;  /* 0x000000ffff0c7224 */ /* 0x000fe400078e0000 */
[----:B------:R-:W-:-:S07]  /*2cda0*/  IMAD.MOV.U32 R70, RZ, RZ, R14 ;  /* 0x000000ffff467224 */ /* 0x000fce00078e000e */
[----:B------:R-:W-:Y:S05]  /*2cdb0*/  WARPSYNC.COLLECTIVE R15, `(.L_x_858) ;  /* 0x000000000f087348 */ /* 0x000fea0003c00000 */
[----:B------:R0:W1:Y:S02]  /*2cdc0*/  SHFL.IDX P6, R14, R13, R12, R11 ;  /* 0x0000000c0d0e7389 */ /* 0x00006400000c000b */
[----:B01----:R-:W-:Y:S01]  /*2cdd0*/  ENDCOLLECTIVE ;  /* 0x000000000000791b */ /* 0x003fe20003800000 */
.L_x_858:
[----:B------:R-:W-:Y:S02]  /*2cde0*/  IMAD.MOV.U32 R13, RZ, RZ, R72 ;  /* 0x000000ffff0d7224 */ /* 0x000fe400078e0048 */
[----:B------:R-:W-:Y:S01]  /*2cdf0*/  IMAD.MOV.U32 R12, RZ, RZ, R3 ;  /* 0x000000ffff0c7224 */ /* 0x000fe200078e0003 */
[----:B------:R-:W-:-:S07]  /*2ce00*/  MOV R57, R14 ;  /* 0x0000000e00397202 */ /* 0x000fce0000000f00 */
[----:B------:R-:W-:Y:S05]  /*2ce10*/  WARPSYNC.COLLECTIVE R15, `(.L_x_859) ;  /* 0x000000000f087348 */ /* 0x000fea0003c00000 */
[----:B------:R0:W1:Y:S02]  /*2ce20*/  SHFL.IDX P6, R14, R13, R12, R11 ;  /* 0x0000000c0d0e7389 */ /* 0x00006400000c000b */
[----:B01----:R-:W-:Y:S01]  /*2ce30*/  ENDCOLLECTIVE ;  /* 0x000000000000791b */ /* 0x003fe20003800000 */
.L_x_859:
[----:B------:R-:W-:Y:S01]  /*2ce40*/  IMAD.MOV.U32 R13, RZ, RZ, R59 ;  /* 0x000000ffff0d7224 */ /* 0x000fe200078e003b */
[----:B------:R-:W-:Y:S01]  /*2ce50*/  MOV R12, R0 ;  /* 0x00000000000c7202 */ /* 0x000fe20000000f00 */
[----:B------:R-:W-:-:S07]  /*2ce60*/  IMAD.MOV.U32 R72, RZ, RZ, R14 ;  /* 0x000000ffff487224 */ /* 0x000fce00078e000e */
[----:B------:R-:W-:Y:S05]  /*2ce70*/  WARPSYNC.COLLECTIVE R15, `(.L_x_860) ;  /* 0x000000000f087348 */ /* 0x000fea0003c00000 */
[----:B------:R0:W1:Y:S02]  /*2ce80*/  SHFL.IDX P6, R14, R13, R12, R11 ;  /* 0x0000000c0d0e7389 */ /* 0x00006400000c000b */
[----:B01----:R-:W-:Y:S01]  /*2ce90*/  ENDCOLLECTIVE ;  /* 0x000000000000791b */ /* 0x003fe20003800000 */
.L_x_860:
[----:B------:R-:W-:Y:S01]  /*2cea0*/  SEL R41, R57, R72, P0 ;  /* 0x0000004839297207 */ /* 0x000fe20000000000 */
[----:B------:R-:W-:Y:S02]  /*2ceb0*/  IMAD.MOV.U32 R13, RZ, RZ, R74 ;  /* 0x000000ffff0d7224 */ /* 0x000fe400078e004a */
[----:B------:R-:W-:Y:S02]  /*2cec0*/  IMAD.MOV.U32 R12, RZ, RZ, R3 ;  /* 0x000000ffff0c7224 */ /* 0x000fe400078e0003 */
[----:B------:R-:W-:-:S07]  /*2ced0*/  IMAD.MOV.U32 R59, RZ, RZ, R14 ;  /* 0x000000ffff3b7224 */ /* 0x000fce00078e000e */
[----:B------:R-:W-:Y:S05]  /*2cee0*/  WARPSYNC.COLLECTIVE R15, `(.L_x_861) ;  /* 0x000000000f087348 */ /* 0x000fea0003c00000 */
[----:B------:R0:W1:Y:S02]  /*2cef0*/  SHFL.IDX P6, R14, R13, R12, R11 ;  /* 0x0000000c0d0e7389 */ /* 0x00006400000c000b */
[----:B01----:R-:W-:Y:S01]  /*2cf00*/  ENDCOLLECTIVE ;  /* 0x000000000000791b */ /* 0x003fe20003800000 */
.L_x_861:
[----:B------:R-:W-:Y:S01]  /*2cf10*/  MOV R13, R61 ;  /* 0x0000003d000d7202 */ /* 0x000fe20000000f00 */
[----:B------:R-:W-:Y:S02]  /*2cf20*/  IMAD.MOV.U32 R12, RZ, RZ, R0 ;  /* 0x000000ffff0c7224 */ /* 0x000fe400078e0000 */
[----:B------:R-:W-:-:S07]  /*2cf30*/  IMAD.MOV.U32 R74, RZ, RZ, R14 ;  /* 0x000000ffff4a7224 */ /* 0x000fce00078e000e */
[----:B------:R-:W-:Y:S05]  /*2cf40*/  WARPSYNC.COLLECTIVE R15, `(.L_x_862) ;  /* 0x000000000f087348 */ /* 0x000fea0003c00000 */
[----:B------:R0:W1:Y:S02]  /*2cf50*/  SHFL.IDX P6, R14, R13, R12, R11 ;  /* 0x0000000c0d0e7389 */ /* 0x00006400000c000b */
[----:B01----:R-:W-:Y:S01]  /*2cf60*/  ENDCOLLECTIVE ;  /* 0x000000000000791b */ /* 0x003fe20003800000 */
.L_x_862:
        /* <DEDUP_REMOVED lines=8> */
.L_x_863:
[----:B------:R-:W-:Y:S02]  /*2cff0*/  IMAD.MOV.U32 R13, RZ, RZ, R63 ;  /* 0x000000ffff0d7224 */ /* 0x000fe400078e003f */
[----:B------:R-:W-:Y:S01]  /*2d000*/  IMAD.MOV.U32 R12, RZ, RZ, R0 ;  /* 0x000000ffff0c7224 */ /* 0x000fe200078e0000 */
[----:B------:R-:W-:-:S07]  /*2d010*/  MOV R76, R14 ;  /* 0x0000000e004c7202 */ /* 0x000fce0000000f00 */
[----:B------:R-:W-:Y:S05]  /*2d020*/  WARPSYNC.COLLECTIVE R15, `(.L_x_864) ;  /* 0x000000000f087348 */ /* 0x000fea0003c00000 */
[----:B------:R0:W1:Y:S02]  /*2d030*/  SHFL.IDX P6, R14, R13, R12, R11 ;  /* 0x0000000c0d0e7389 */ /* 0x00006400000c000b */
[----:B01----:R-:W-:Y:S01]  /*2d040*/  ENDCOLLECTIVE ;  /* 0x000000000000791b */ /* 0x003fe20003800000 */
.L_x_864:
[----:B------:R-:W-:Y:S01]  /*2d050*/  SEL R45, R61, R76, P0 ;  /* 0x0000004c3d2d7207 */ /* 0x000fe20000000000 */
[----:B------:R-:W-:Y:S01]  /*2d060*/  IMAD.MOV.U32 R13, RZ, RZ, R78 ;  /* 0x000000ffff0d7224 */ /* 0x000fe200078e004e */
[----:B------:R-:W-:Y:S01]  /*2d070*/  MOV R12, R3 ;  /* 0x00000003000c7202 */ /* 0x000fe20000000f00 */
[----:B------:R-:W-:-:S07]  /*2d080*/  IMAD.MOV.U32 R63, RZ, RZ, R14 ;  /* 0x000000ffff3f7224 */ /* 0x000fce00078e000e */
[----:B------:R-:W-:Y:S05]  /*2d090*/  WARPSYNC.COLLECTIVE R15, `(.L_x_865) ;  /* 0x000000000f087348 */ /* 0x000fea0003c00000 */
[----:B------:R0:W1:Y:S02]  /*2d0a0*/  SHFL.IDX P6, R14, R13, R12, R11 ;  /* 0x0000000c0d0e7389 */ /* 0x00006400000c000b */
[----:B01----:R-:W-:Y:S01]  /*2d0b0*/  ENDCOLLECTIVE ;  /* 0x000000000000791b */ /* 0x003fe20003800000 */
.L_x_865:
[----:B------:R-:W-:Y:S02]  /*2d0c0*/  IMAD.MOV.U32 R13, RZ, RZ, R65 ;  /* 0x000000ffff0d7224 */ /* 0x000fe400078e0041 */
[----:B------:R-:W-:Y:S02]  /*2d0d0*/  IMAD.MOV.U32 R12, RZ, RZ, R0 ;  /* 0x000000ffff0c7224 */ /* 0x000fe400078e0000 */
[----:B------:R-:W-:Y:S02]  /*2d0e0*/  IMAD.MOV.U32 R0, RZ, RZ, RZ ;  /* 0x000000ffff007224 */ /* 0x000fe400078e00ff */
[----:B------:R-:W-:-:S07]  /*2d0f0*/  IMAD.MOV.U32 R78, RZ, RZ, R14 ;  /* 0x000000ffff4e7224 */ /* 0x000fce00078e000e */
[----:B------:R-:W-:Y:S05]  /*2d100*/  WARPSYNC.COLLECTIVE R15, `(.L_x_866) ;  /* 0x000000000f087348 */ /* 0x000fea0003c00000 */
[----:B------:R0:W1:Y:S02]  /*2d110*/  SHFL.IDX P6, R14, R13, R12, R11 ;  /* 0x0000000c0d0e7389 */ /* 0x00006400000c000b */
[----:B01----:R-:W-:Y:S01]  /*2d120*/  ENDCOLLECTIVE ;  /* 0x000000000000791b */ /* 0x003fe20003800000 */
.L_x_866:
[----:B------:R-:W-:Y:S02]  /*2d130*/  SEL R59, R78, R63, P0 ;  /* 0x0000003f4e3b7207 */ /* 0x000fe40000000000 */
[----:B------:R-:W-:Y:S01]  /*2d140*/  MOV R13, R80 ;  /* 0x00000050000d7202 */ /* 0x000fe20000000f00 */
[----:B------:R-:W-:Y:S02]  /*2d150*/  IMAD.MOV.U32 R12, RZ, RZ, R3 ;  /* 0x000000ffff0c7224 */ /* 0x000fe400078e0003 */
[----:B------:R-:W-:-:S07]  /*2d160*/  IMAD.MOV.U32 R65, RZ, RZ, R14 ;  /* 0x000000ffff417224 */ /* 0x000fce00078e000e */
[----:B------:R-:W-:Y:S05]  /*2d170*/  WARPSYNC.COLLECTIVE R15, `(.L_x_867) ;  /* 0x000000000f087348 */ /* 0x000fea0003c00000 */
[----:B------:R0:W1:Y:S02]  /*2d180*/  SHFL.IDX P6, R14, R13, R12, R11 ;  /* 0x0000000c0d0e7389 */ /* 0x00006400000c000b */
[----:B01----:R-:W-:Y:S01]  /*2d190*/  ENDCOLLECTIVE ;  /* 0x000000000000791b */ /* 0x003fe20003800000 */
.L_x_867:
[----:B------:R-:W-:Y:S02]  /*2d1a0*/  SEL R12, R29, R40, P0 ;  /* 0x000000281d0c7207 */ /* 0x000fe40000000000 */
[----:B------:R-:W-:Y:S02]  /*2d1b0*/  SEL R11, R2, R43, P0 ;  /* 0x0000002b020b7207 */ /* 0x000fe40000000000 */
[----:B------:R-:W-:Y:S02]  /*2d1c0*/  SEL R43, R72, R57, P0 ;  /* 0x00000039482b7207 */ /* 0x000fe40000000000 */
[----:B------:R-:W-:Y:S02]  /*2d1d0*/  SEL R13, R55, R70, P0 ;  /* 0x00000046370d7207 */ /* 0x000fe40000000000 */
[----:B------:R-:W-:Y:S01]  /*2d1e0*/  SEL R15, R70, R55, P0 ;  /* 0x00000037460f7207 */ /* 0x000fe20000000000 */
[----:B------:R-:W-:Y:S01]  /*2d1f0*/  IMAD.MOV.U32 R80, RZ, RZ, R14 ;  /* 0x000000ffff507224 */ /* 0x000fe200078e000e */
[----:B------:R-:W-:-:S02]  /*2d200*/  SEL R14, R40, R29, P0 ;  /* 0x0000001d280e7207 */ /* 0x000fc40000000000 */
[----:B------:R-:W-:Y:S02]  /*2d210*/  SEL R40, R31, R42, P0 ;  /* 0x0000002a1f287207 */ /* 0x000fe40000000000 */
[----:B------:R-:W-:Y:S02]  /*2d220*/  SEL R42, R42, R31, P0 ;  /* 0x0000001f2a2a7207 */ /* 0x000fe40000000000 */
[----:B------:R-:W-:Y:S02]  /*2d230*/  SEL R29, R47, R64, P0 ;  /* 0x000000402f1d7207 */ /* 0x000fe40000000000 */
[----:B------:R-:W-:Y:S02]  /*2d240*/  SEL R31, R64, R47, P0 ;  /* 0x0000002f401f7207 */ /* 0x000fe40000000000 */
[----:B------:R-:W-:Y:S02]  /*2d250*/  SEL R47, R76, R61, P0 ;  /* 0x0000003d4c2f7207 */ /* 0x000fe40000000000 */
[----:B------:R-:W-:Y:S01]  /*2d260*/  SEL R57, R63, R78, P0 ;  /* 0x0000004e3f397207 */ /* 0x000fe20000000000 */
[----:B------:R-:W-:Y:S06]  /*2d270*/  BRA `(.L_x_868) ;  /* 0xffffff38003c7947 */ /* 0x000fec000383ffff */
.L_x_620:
[----:B------:R-:W-:Y:S01]  /*2d280*/  IMAD.MOV.U32 R13, RZ, RZ, R3 ;  /* 0x000000ffff0d7224 */ /* 0x000fe200078e0003 */
[----:B------:R-:W-:Y:S01]  /*2d290*/  MOV R12, RZ ;  /* 0x000000ff000c7202 */ /* 0x000fe20000000f00 */
[----:B------:R-:W-:Y:S02]  /*2d2a0*/  IMAD.MOV.U32 R11, RZ, RZ, 0x181f ;  /* 0x0000181fff0b7424 */ /* 0x000fe400078e00ff */
[----:B------:R-:W-:-:S07]  /*2d2b0*/  IMAD.MOV.U32 R15, RZ, RZ, -0x1 ;  /* 0xffffffffff0f7424 */ /* 0x000fce00078e00ff */
[----:B01----:R-:W-:Y:S05]  /*2d2c0*/  WARPSYNC.COLLECTIVE R15, `(.L_x_869) ;  /* 0x000000000f087348 */ /* 0x003fea0003c00000 */
[----:B------:R2:W3:Y:S02]  /*2d2d0*/  SHFL.IDX P6, R14, R13, R12, R11 ;  /* 0x0000000c0d0e7389 */ /* 0x0004e400000c000b */
[----:B0123--:R-:W-:Y:S01]  /*2d2e0*/  ENDCOLLECTIVE ;  /* 0x000000000000791b */ /* 0x00ffe20003800000 */
.L_x_869:
[----:B------:R-:W-:Y:S02]  /*2d2f0*/  IMAD.MOV.U32 R13, RZ, RZ, R2 ;  /* 0x000000ffff0d7224 */ /* 0x000fe400078e0002 */
[----:B------:R-:W-:-:S07]  /*2d300*/  IMAD.MOV.U32 R0, RZ, RZ, R14 ;  /* 0x000000ffff007224 */ /* 0x000fce00078e000e */
[----:B------:R-:W-:Y:S05]  /*2d310*/  WARPSYNC.COLLECTIVE R15, `(.L_x_870) ;  /* 0x000000000f087348 */ /* 0x000fea0003c00000 */
[----:B------:R0:W1:Y:S02]  /*2d320*/  SHFL.IDX P6, R14, R13, R12, R11 ;  /* 0x0000000c0d0e7389 */ /* 0x00006400000c000b */
[----:B01----:R-:W-:Y:S01]  /*2d330*/  ENDCOLLECTIVE ;  /* 0x000000000000791b */ /* 0x003fe20003800000 */
.L_x_870:
[----:B------:R-:W-:Y:S05]  /*2d340*/  BRA `(.L_x_871) ;  /* 0xffffff5400247947 */ /* 0x000fea000383ffff */
.L_x_623:
[----:B------:R-:W-:Y:S01]  /*2d350*/  BSSY B1, `(.L_x_872) ;  /* 0x0000008000017945 */ /* 0x000fe20003800000 */
[----:B---3--:R-:W-:Y:S01]  /*2d360*/  MOV R13, R3 ;  /* 0x00000003000d7202 */ /* 0x008fe20000000f00 */
[----:B------:R-:W-:Y:S02]  /*2d370*/  IMAD.MOV.U32 R12, RZ, RZ, 0x1 ;  /* 0x00000001ff0c7424 */ /* 0x000fe400078e00ff */
[----:B------:R-:W-:Y:S02]  /*2d380*/  IMAD.MOV.U32 R11, RZ, RZ, 0x181f ;  /* 0x0000181fff0b7424 */ /* 0x000fe400078e00ff */
[----:B------:R-:W-:-:S07]  /*2d390*/  IMAD.MOV.U32 R15, RZ, RZ, -0x1 ;  /* 0xffffffffff0f7424 */ /* 0x000fce00078e00ff */
[----:B012-4-:R-:W-:Y:S05]  /*2d3a0*/  WARPSYNC.COLLECTIVE R15, `(.L_x_873) ;  /* 0x000000000f087348 */ /* 0x017fea0003c00000 */
[----:B----4-:R3:W4:Y:S02]  /*2d3b0*/  SHFL.IDX P6, R14, R13, R12, R11 ;  /* 0x0000000c0d0e7389 */ /* 0x01072400000c000b */
[----:B01234-:R-:W-:Y:S01]  /*2d3c0*/  ENDCOLLECTIVE ;  /* 0x000000000000791b */ /* 0x01ffe20003800000 */
.L_x_873:
[----:B------:R-:W-:Y:S05]  /*2d3d0*/  BSYNC B1 ;  /* 0x0000000000017941 */ /* 0x000fea0003800000 */
.L_x_872:
[----:B------:R-:W-:Y:S01]  /*2d3e0*/  MOV R13, R2 ;  /* 0x00000002000d7202 */ /* 0x000fe20000000f00 */
[----:B------:R-:W-:Y:S02]  /*2d3f0*/  IMAD.MOV.U32 R12, RZ, RZ, 0x1 ;  /* 0x00000001ff0c7424 */ /* 0x000fe400078e00ff */
[----:B------:R-:W-:Y:S02]  /*2d400*/  IMAD.MOV.U32 R11, RZ, RZ, 0x181f ;  /* 0x0000181fff0b7424 */ /* 0x000fe400078e00ff */
[----:B------:R-:W-:Y:S02]  /*2d410*/  IMAD.MOV.U32 R15, RZ, RZ, -0x1 ;  /* 0xffffffffff0f7424 */ /* 0x000fe400078e00ff */
[----:B------:R-:W-:-:S07]  /*2d420*/  IMAD.MOV.U32 R0, RZ, RZ, R14 ;  /* 0x000000ffff007224 */ /* 0x000fce00078e000e */
[----:B------:R-:W-:Y:S05]  /*2d430*/  WARPSYNC.COLLECTIVE R15, `(.L_x_874) ;  /* 0x000000000f087348 */ /* 0x000fea0003c00000 */
[----:B------:R0:W1:Y:S02]  /*2d440*/  SHFL.IDX P6, R14, R13, R12, R11 ;  /* 0x0000000c0d0e7389 */ /* 0x00006400000c000b */
[----:B01----:R-:W-:Y:S01]  /*2d450*/  ENDCOLLECTIVE ;  /* 0x000000000000791b */ /* 0x003fe20003800000 */
.L_x_874:
[----:B------:R-:W-:Y:S05]  /*2d460*/  BRA `(.L_x_875) ;  /* 0xffffff5400387947 */ /* 0x000fea000383ffff */
.L_x_626:
[----:B------:R-:W-:Y:S01]  /*2d470*/  BSSY B1, `(.L_x_876) ;  /* 0x0000008000017945 */ /* 0x000fe20003800000 */
[----:B0-----:R-:W-:Y:S01]  /*2d480*/  IMAD.MOV.U32 R13, RZ, RZ, R3 ;  /* 0x000000ffff0d7224 */ /* 0x001fe200078e0003 */
[----:B------:R-:W-:Y:S01]  /*2d490*/  MOV R12, 0x2 ;  /* 0x00000002000c7802 */ /* 0x000fe20000000f00 */
[----:B------:R-:W-:Y:S02]  /*2d4a0*/  IMAD.MOV.U32 R11, RZ, RZ, 0x181f ;  /* 0x0000181fff0b7424 */ /* 0x000fe400078e00ff */
[----:B------:R-:W-:-:S07]  /*2d4b0*/  IMAD.MOV.U32 R15, RZ, RZ, -0x1 ;  /* 0xffffffffff0f7424 */ /* 0x000fce00078e00ff */
[----:B-1234-:R-:W-:Y:S05]  /*2d4c0*/  WARPSYNC.COLLECTIVE R15, `(.L_x_877) ;  /* 0x000000000f087348 */ /* 0x01efea0003c00000 */
[----:B----4-:R0:W4:Y:S02]  /*2d4d0*/  SHFL.IDX P6, R14, R13, R12, R11 ;  /* 0x0000000c0d0e7389 */ /* 0x01012400000c000b */
[----:B01234-:R-:W-:Y:S01]  /*2d4e0*/  ENDCOLLECTIVE ;  /* 0x000000000000791b */ /* 0x01ffe20003800000 */
.L_x_877:
[----:B------:R-:W-:Y:S05]  /*2d4f0*/  BSYNC B1 ;  /* 0x0000000000017941 */ /* 0x000fea0003800000 */
.L_x_876:
        /* <DEDUP_REMOVED lines=8> */
.L_x_878:
[----:B------:R-:W-:Y:S05]  /*2d580*/  BRA `(.L_x_879) ;  /* 0xffffff5400487947 */ /* 0x000fea000383ffff */
.L_x_629:
        /* <DEDUP_REMOVED lines=8> */
.L_x_881:
[----:B------:R-:W-:Y:S05]  /*2d610*/  BSYNC B1 ;  /* 0x0000000000017941 */ /* 0x000fea0003800000 */
.L_x_880:
        /* <DEDUP_REMOVED lines=8> */
.L_x_882:
[----:B------:R-:W-:Y:S05]  /*2d6a0*/  BRA `(.L_x_883) ;  /* 0xffffff5400587947 */ /* 0x000fea000383ffff */
.L_x_645:
[----:B0-----:R-:W0:Y:S01]  /*2d6b0*/  S2R R8, SR_TID.X ;  /* 0x0000000000087919 */ /* 0x001e220000002100 */
[----:B------:R-:W-:Y:S01]  /*2d6c0*/  BSSY B1, `(.L_x_884) ;  /* 0x000000a000017945 */ /* 0x000fe20003800000 */
[----:B------:R-:W-:Y:S01]  /*2d6d0*/  IMAD.MOV.U32 R12, RZ, RZ, RZ ;  /* 0x000000ffff0c7224 */ /* 0x000fe200078e00ff */
[----:B------:R-:W-:Y:S01]  /*2d6e0*/  MOV R15, 0xffffffff ;  /* 0xffffffff000f7802 */ /* 0x000fe20000000f00 */
[----:B------:R-:W-:Y:S01]  /*2d6f0*/  IMAD.MOV.U32 R11, RZ, RZ, 0x1f ;  /* 0x0000001fff0b7424 */ /* 0x000fe200078e00ff */
[----:B0-----:R-:W-:-:S04]  /*2d700*/  SHF.R.U32.HI R8, RZ, 0x5, R8 ;  /* 0x00000005ff087819 */ /* 0x001fc80000011608 */
[----:B------:R-:W-:-:S05]  /*2d710*/  LOP3.LUT R8, R8, 0x3, RZ, 0xc0, !PT ;  /* 0x0000000308087812 */ /* 0x000fca00078ec0ff */
[----:B------:R-:W-:-:S07]  /*2d720*/  IMAD.MOV.U32 R13, RZ, RZ, R8 ;  /* 0x000000ffff0d7224 */ /* 0x000fce00078e0008 */
[----:B------:R-:W-:Y:S05]  /*2d730*/  WARPSYNC.COLLECTIVE R15, `(.L_x_885) ;  /* 0x000000000f087348 */ /* 0x000fea0003c00000 */
[----:B------:R0:W1:Y:S02]  /*2d740*/  SHFL.IDX P6, R14, R13, R12, R11 ;  /* 0x0000000c0d0e7389 */ /* 0x00006400000c000b */
[----:B01----:R-:W-:Y:S01]  /*2d750*/  ENDCOLLECTIVE ;  /* 0x000000000000791b */ /* 0x003fe20003800000 */
.L_x_885:
[----:B------:R-:W-:Y:S05]  /*2d760*/  BSYNC B1 ;  /* 0x0000000000017941 */ /* 0x000fea0003800000 */
.L_x_884:
[----:B------:R-:W-:Y:S05]  /*2d770*/  BRA `(.L_x_886) ;  /* 0xffffff6800387947 */ /* 0x000fea000383ffff */
.L_x_647:
[----:B------:R-:W-:Y:S01]  /*2d780*/  BSSY B1, `(.L_x_887) ;  /* 0x0000006000017945 */ /* 0x000fe20003800000 */
[----:B------:R-:W-:-:S07]  /*2d790*/  IMAD.MOV.U32 R15, RZ, RZ, -0x1 ;  /* 0xffffffffff0f7424 */ /* 0x000fce00078e00ff */
[----:B01----:R-:W-:Y:S05]  /*2d7a0*/  WARPSYNC.COLLECTIVE R15, `(.L_x_888) ;  /* 0x000000000f0c7348 */ /* 0x003fea0003c00000 */
[----:B------:R-:W-:Y:S02]  /*2d7b0*/  ELECT P6, UR62, PT ;  /* 0x00000000003e782f */ /* 0x000fe400038c0000 */
[----:B------:R-:W-:Y:S01]  /*2d7c0*/  MOV R14, UR62 ;  /* 0x0000003e000e7c02 */ /* 0x000fe20008000f00 */
[----:B01----:R-:W-:Y:S10]  /*2d7d0*/  ENDCOLLECTIVE ;  /* 0x000000000000791b */ /* 0x003ff40003800000 */
.L_x_888:
[----:B------:R-:W-:Y:S05]  /*2d7e0*/  BSYNC B1 ;  /* 0x0000000000017941 */ /* 0x000fea0003800000 */
.L_x_887:
[----:B------:R-:W-:Y:S05]  /*2d7f0*/  BRA `(.L_x_646) ;  /* 0xffffff6800307947 */ /* 0x000fea000383ffff */
.L_x_649:
[----:B-1----:R1:W2:Y:S02]  /*2d800*/  SYNCS.PHASECHK.TRANS64.TRYWAIT P0, [R22+URZ+0x33420], R3 ;  /* 0x03342003160075a7 */ /* 0x0022a4000800017f */
[----:B--2---:R-:W-:Y:S05]  /*2d810*/  @!P0 NANOSLEEP.SYNCS 0x989680 ;  /* 0x009896800000895d */ /* 0x004fea0003900000 */
[----:B------:R-:W2:Y:S02]  /*2d820*/  @!P0 SYNCS.PHASECHK.TRANS64 P0, [R22+URZ+0x33420], R3 ;  /* 0x03342003160085a7 */ /* 0x000ea4000800007f */
[----:B--2---:R-:W-:Y:S05]  /*2d830*/  @!P0 BRA `(.L_x_649) ;  /* 0xfffffffc00f08947 */ /* 0x004fea000383ffff */
[----:B------:R-:W-:Y:S05]  /*2d840*/  BRA `(.L_x_889) ;  /* 0xffffff6800407947 */ /* 0x000fea000383ffff */
.L_x_653:
[----:B0-----:R0:W2:Y:S02]  /*2d850*/  SYNCS.PHASECHK.TRANS64.TRYWAIT P0, [R9+URZ+0x334a0], R8 ;  /* 0x0334a008090075a7 */ /* 0x0010a4000800017f */
[----:B--2---:R-:W-:Y:S05]  /*2d860*/  @!P0 NANOSLEEP.SYNCS 0x989680 ;  /* 0x009896800000895d */ /* 0x004fea0003900000 */
[----:B------:R-:W2:Y:S02]  /*2d870*/  @!P0 SYNCS.PHASECHK.TRANS64 P0, [R9+URZ+0x334a0], R8 ;  /* 0x0334a008090085a7 */ /* 0x000ea4000800007f */
[----:B--2---:R-:W-:Y:S05]  /*2d880*/  @!P0 BRA `(.L_x_653) ;  /* 0xfffffffc00f08947 */ /* 0x004fea000383ffff */
[----:B------:R-:W-:Y:S05]  /*2d890*/  BRA `(.L_x_890) ;  /* 0xffffff6800587947 */ /* 0x000fea000383ffff */
.L_x_660:
[----:B-1----:R1:W2:Y:S02]  /*2d8a0*/  SYNCS.PHASECHK.TRANS64.TRYWAIT P0, [R9+URZ+0x334c0], R8 ;  /* 0x0334c008090075a7 */ /* 0x0022a4000800017f */
[----:B--2---:R-:W-:Y:S05]  /*2d8b0*/  @!P0 NANOSLEEP.SYNCS 0x989680 ;  /* 0x009896800000895d */ /* 0x004fea0003900000 */
[----:B------:R-:W2:Y:S02]  /*2d8c0*/  @!P0 SYNCS.PHASECHK.TRANS64 P0, [R9+URZ+0x334c0], R8 ;  /* 0x0334c008090085a7 */ /* 0x000ea4000800007f */
[----:B--2---:R-:W-:Y:S05]  /*2d8d0*/  @!P0 BRA `(.L_x_660) ;  /* 0xfffffffc00f08947 */ /* 0x004fea000383ffff */
[----:B------:R-:W-:Y:S05]  /*2d8e0*/  BRA `(.L_x_891) ;  /* 0xffffff6c00547947 */ /* 0x000fea000383ffff */
.L_x_669:
[----:B-1----:R1:W2:Y:S02]  /*2d8f0*/  SYNCS.PHASECHK.TRANS64.TRYWAIT P1, [R6+URZ+0x334a0], R3 ;  /* 0x0334a003060075a7 */ /* 0x0022a4000802017f */
[----:B--2---:R-:W-:Y:S05]  /*2d900*/  @!P1 NANOSLEEP.SYNCS 0x989680 ;  /* 0x009896800000995d */ /* 0x004fea0003900000 */
[----:B------:R-:W2:Y:S02]  /*2d910*/  @!P1 SYNCS.PHASECHK.TRANS64 P1, [R6+URZ+0x334a0], R3 ;  /* 0x0334a003060095a7 */ /* 0x000ea4000802007f */
[----:B--2---:R-:W-:Y:S05]  /*2d920*/  @!P1 BRA `(.L_x_669) ;  /* 0xfffffffc00f09947 */ /* 0x004fea000383ffff */
[----:B------:R-:W-:Y:S05]  /*2d930*/  BRA `(.L_x_892) ;  /* 0xffffff7000887947 */ /* 0x000fea000383ffff */
.L_x_676:
[----:B0-----:R0:W2:Y:S02]  /*2d940*/  SYNCS.PHASECHK.TRANS64.TRYWAIT P1, [R6+URZ+0x334c0], R3 ;  /* 0x0334c003060075a7 */ /* 0x0010a4000802017f */
[----:B--2---:R-:W-:Y:S05]  /*2d950*/  @!P1 NANOSLEEP.SYNCS 0x989680 ;  /* 0x009896800000995d */ /* 0x004fea0003900000 */
[----:B------:R-:W2:Y:S02]  /*2d960*/  @!P1 SYNCS.PHASECHK.TRANS64 P1, [R6+URZ+0x334c0], R3 ;  /* 0x0334c003060095a7 */ /* 0x000ea4000802007f */
[----:B--2---:R-:W-:Y:S05]  /*2d970*/  @!P1 BRA `(.L_x_676) ;  /* 0xfffffffc00f09947 */ /* 0x004fea000383ffff */
[----:B------:R-:W-:Y:S05]  /*2d980*/  BRA `(.L_x_893) ;  /* 0xffffff7400807947 */ /* 0x000fea000383ffff */
.L_x_693:
[----:B------:R-:W0:Y:S01]  /*2d990*/  S2R R20, SR_TID.X ;  /* 0x0000000000147919 */ /* 0x000e220000002100 */
[----:B------:R-:W-:Y:S01]  /*2d9a0*/  BSSY B0, `(.L_x_894) ;  /* 0x000000a000007945 */ /* 0x000fe20003800000 */
[----:B------:R-:W-:Y:S01]  /*2d9b0*/  IMAD.MOV.U32 R12, RZ, RZ, RZ ;  /* 0x000000ffff0c7224 */ /* 0x000fe200078e00ff */
[----:B------:R-:W-:Y:S01]  /*2d9c0*/  MOV R15, 0xffffffff ;  /* 0xffffffff000f7802 */ /* 0x000fe20000000f00 */
[----:B------:R-:W-:Y:S01]  /*2d9d0*/  IMAD.MOV.U32 R11, RZ, RZ, 0x1f ;  /* 0x0000001fff0b7424 */ /* 0x000fe200078e00ff */
[----:B0-----:R-:W-:-:S04]  /*2d9e0*/  SHF.R.U32.HI R9, RZ, 0x5, R20 ;  /* 0x00000005ff097819 */ /* 0x001fc80000011614 */
[----:B------:R-:W-:-:S05]  /*2d9f0*/  LOP3.LUT R9, R9, 0x3, RZ, 0xc0, !PT ;  /* 0x0000000309097812 */ /* 0x000fca00078ec0ff */
[----:B------:R-:W-:-:S07]  /*2da00*/  IMAD.MOV.U32 R13, RZ, RZ, R9 ;  /* 0x000000ffff0d7224 */ /* 0x000fce00078e0009 */
[----:B-----5:R-:W-:Y:S05]  /*2da10*/  WARPSYNC.COLLECTIVE R15, `(.L_x_895) ;  /* 0x000000000f087348 */ /* 0x020fea0003c00000 */
[----:B------:R0:W1:Y:S02]  /*2da20*/  SHFL.IDX P6, R14, R13, R12, R11 ;  /* 0x0000000c0d0e7389 */ /* 0x00006400000c000b */
[----:B01---5:R-:W-:Y:S01]  /*2da30*/  ENDCOLLECTIVE ;  /* 0x000000000000791b */ /* 0x023fe20003800000 */
.L_x_895:
[----:B------:R-:W-:Y:S05]  /*2da40*/  BSYNC B0 ;  /* 0x0000000000007941 */ /* 0x000fea0003800000 */
.L_x_894:
[----:B------:R-:W-:Y:S05]  /*2da50*/  BRA `(.L_x_896) ;  /* 0xffffff8400787947 */ /* 0x000fea000383ffff */
.L_x_696:
[----:B0-----:R-:W2:Y:S02]  /*2da60*/  LDL R0, [R1+0x2c] ;  /* 0x00002c0001007983 */ /* 0x001ea40000100800 */
[----:B--2---:R0:W1:Y:S02]  /*2da70*/  SYNCS.PHASECHK.TRANS64.TRYWAIT P0, [R4+URZ+0x33480], R0 ;  /* 0x03348000040075a7 */ /* 0x004064000800017f */
[----:B-1----:R-:W-:Y:S05]  /*2da80*/  @!P0 NANOSLEEP.SYNCS 0x989680 ;  /* 0x009896800000895d */ /* 0x002fea0003900000 */
[----:B------:R-:W1:Y:S02]  /*2da90*/  @!P0 SYNCS.PHASECHK.TRANS64 P0, [R4+URZ+0x33480], R0 ;  /* 0x03348000040085a7 */ /* 0x000e64000800007f */
[----:B-1----:R-:W-:Y:S05]  /*2daa0*/  @!P0 BRA `(.L_x_696) ;  /* 0xfffffffc00ec8947 */ /* 0x002fea000383ffff */
[----:B------:R-:W-:Y:S05]  /*2dab0*/  BRA `(.L_x_897) ;  /* 0xffffff8400947947 */ /* 0x000fea000383ffff */
.L_x_697:
[----:B------:R-:W-:Y:S01]  /*2dac0*/  BSSY B0, `(.L_x_898) ;  /* 0x0000008000007945 */ /* 0x000fe20003800000 */
[----:B------:R-:W-:Y:S02]  /*2dad0*/  IMAD.MOV.U32 R13, RZ, RZ, R20 ;  /* 0x000000ffff0d7224 */ /* 0x000fe400078e0014 */
[----:B------:R-:W-:Y:S02]  /*2dae0*/  IMAD.MOV.U32 R12, RZ, RZ, RZ ;  /* 0x000000ffff0c7224 */ /* 0x000fe400078e00ff */
[----:B------:R-:W-:Y:S02]  /*2daf0*/  IMAD.MOV.U32 R11, RZ, RZ, 0x1c1f ;  /* 0x00001c1fff0b7424 */ /* 0x000fe400078e00ff */
[----:B------:R-:W-:-:S07]  /*2db00*/  IMAD.MOV.U32 R15, RZ, RZ, -0x1 ;  /* 0xffffffffff0f7424 */ /* 0x000fce00078e00ff */
[----:B------:R-:W-:Y:S05]  /*2db10*/  WARPSYNC.COLLECTIVE R15, `(.L_x_899) ;  /* 0x000000000f087348 */ /* 0x000fea0003c00000 */
[----:B------:R0:W1:Y:S02]  /*2db20*/  SHFL.IDX P6, R14, R13, R12, R11 ;  /* 0x0000000c0d0e7389 */ /* 0x00006400000c000b */
[----:B01----:R-:W-:Y:S01]  /*2db30*/  ENDCOLLECTIVE ;  /* 0x000000000000791b */ /* 0x003fe20003800000 */
.L_x_899:
[----:B------:R-:W-:Y:S05]  /*2db40*/  BSYNC B0 ;  /* 0x0000000000007941 */ /* 0x000fea0003800000 */
.L_x_898:
[----:B------:R-:W-:Y:S01]  /*2db50*/  IMAD.MOV.U32 R13, RZ, RZ, R10 ;  /* 0x000000ffff0d7224 */ /* 0x000fe200078e000a */
[----:B------:R-:W-:Y:S01]  /*2db60*/  MOV R0, R14 ;  /* 0x0000000e00007202 */ /* 0x000fe20000000f00 */
[----:B------:R-:W-:Y:S01]  /*2db70*/  IMAD.MOV.U32 R12, RZ, RZ, RZ ;  /* 0x000000ffff0c7224 */ /* 0x000fe200078e00ff */
[----:B------:R-:W-:Y:S01]  /*2db80*/  LOP3.LUT R36, R36, 0xffffffbf, RZ, 0xc0, !PT ;  /* 0xffffffbf24247812 */ /* 0x000fe200078ec0ff */
[----:B------:R-:W-:Y:S01]  /*2db90*/  IMAD.MOV.U32 R11, RZ, RZ, 0x1c1f ;  /* 0x00001c1fff0b7424 */ /* 0x000fe200078e00ff */
[C---:B------:R-:W-:Y:S01]  /*2dba0*/  ISETP.GE.AND P5, PT, R9.reuse, 0x21, PT ;  /* 0x000000210900780c */ /* 0x040fe20003fa6270 */
[----:B------:R-:W-:Y:S01]  /*2dbb0*/  IMAD.MOV.U32 R15, RZ, RZ, -0x1 ;  /* 0xffffffffff0f7424 */ /* 0x000fe200078e00ff */
[----:B------:R-:W-:-:S13]  /*2dbc0*/  ISETP.GE.AND P4, PT, R9, 0x41, PT ;  /* 0x000000410900780c */ /* 0x000fda0003f86270 */
[----:B------:R-:W-:Y:S05]  /*2dbd0*/  WARPSYNC.COLLECTIVE R15, `(.L_x_900) ;  /* 0x000000000f087348 */ /* 0x000fea0003c00000 */
[----:B------:R0:W1:Y:S02]  /*2dbe0*/  SHFL.IDX P6, R14, R13, R12, R11 ;  /* 0x0000000c0d0e7389 */ /* 0x00006400000c000b */
[----:B01----:R-:W-:Y:S01]  /*2dbf0*/  ENDCOLLECTIVE ;  /* 0x000000000000791b */ /* 0x003fe20003800000 */
.L_x_900:
[----:B------:R-:W0:Y:S01]  /*2dc00*/  LDC R11, c[0x0][0x2f4] ;  /* 0x0000bd00ff0b7b82 */ /* 0x000e220000000800 */
[C---:B------:R-:W-:Y:S01]  /*2dc10*/  LOP3.LUT R12, R37.reuse, 0x40, RZ, 0xfc, !PT ;  /* 0x00000040250c7812 */ /* 0x040fe200078efcff */
[----:B------:R-:W-:Y:S01]  /*2dc20*/  IMAD.MOV.U32 R13, RZ, RZ, R20 ;  /* 0x000000ffff0d7224 */ /* 0x000fe200078e0014 */
[----:B------:R-:W-:Y:S02]  /*2dc30*/  LOP3.LUT R15, R37, 0x80, RZ, 0xfc, !PT ;  /* 0x00000080250f7812 */ /* 0x000fe400078efcff */
[----:B------:R-:W-:-:S04]  /*2dc40*/  MOV R2, R14 ;  /* 0x0000000e00027202 */ /* 0x000fc80000000f00 */
        /* <DEDUP_REMOVED lines=13> */
[----:B------:R-:W-:Y:S01]  /*2dd20*/  IMAD.MOV.U32 R15, RZ, RZ, -0x1 ;  /* 0xffffffffff0f7424 */ /* 0x000fe200078e00ff */
[----:B------:R-:W-:Y:S01]  /*2dd30*/  MOV R11, 0x1c1f ;  /* 0x00001c1f000b7802 */ /* 0x000fe20000000f00 */
[----:B------:R0:W-:Y:S01]  /*2dd40*/  LDGSTS.E.BYPASS.LTC128B.128 [R0+0x11a00], desc[UR50][R2.64+0x40], !P1 ;  /* 0x11a0004002007fae */ /* 0x0001e2000c901d72 */
[----:B------:R-:W-:-:S13]  /*2dd50*/  ISETP.LT.OR P1, PT, R9, 0x1, P0 ;  /* 0x000000010900780c */ /* 0x000fda0000721670 */
[----:B0-----:R-:W-:Y:S05]  /*2dd60*/  WARPSYNC.COLLECTIVE R15, `(.L_x_901) ;  /* 0x000000000f087348 */ /* 0x001fea0003c00000 */
[----:B------:R1:W2:Y:S02]  /*2dd70*/  SHFL.IDX P6, R14, R13, R12, R11 ;  /* 0x0000000c0d0e7389 */ /* 0x0002a400000c000b */
[----:B012---:R-:W-:Y:S01]  /*2dd80*/  ENDCOLLECTIVE ;  /* 0x000000000000791b */ /* 0x007fe20003800000 */
.L_x_901:
        /* <DEDUP_REMOVED lines=9> */
.L_x_902:
[----:B------:R-:W-:Y:S02]  /*2de20*/  IMAD.MOV.U32 R13, RZ, RZ, R20 ;  /* 0x000000ffff0d7224 */ /* 0x000fe400078e0014 */
[----:B------:R-:W-:Y:S02]  /*2de30*/  IMAD.MOV.U32 R12, RZ, RZ, 0x2 ;  /* 0x00000002ff0c7424 */ /* 0x000fe400078e00ff */
[----:B------:R-:W-:-:S07]  /*2de40*/  IMAD.MOV.U32 R2, RZ, RZ, R14 ;  /* 0x000000ffff027224 */ /* 0x000fce00078e000e */
[----:B------:R-:W-:Y:S05]  /*2de50*/  WARPSYNC.COLLECTIVE R15, `(.L_x_903) ;  /* 0x000000000f087348 */ /* 0x000fea0003c00000 */
[----:B------:R0:W1:Y:S02]  /*2de60*/  SHFL.IDX P6, R14, R13, R12, R11 ;  /* 0x0000000c0d0e7389 */ /* 0x00006400000c000b */
[----:B01----:R-:W-:Y:S01]  /*2de70*/  ENDCOLLECTIVE ;  /* 0x000000000000791b */ /* 0x003fe20003800000 */
.L_x_903:
[----:B------:R-:W-:-:S04]  /*2de80*/  IADD3 R2, P1, R37, R2, RZ ;  /* 0x0000000225027210 */ /* 0x000fc80007f3e0ff */
[----:B------:R-:W-:Y:S02]  /*2de90*/  IADD3.X R3, RZ, R3, RZ, P1, !PT ;  /* 0x00000003ff037210 */ /* 0x000fe40000ffe4ff */
        /* <DEDUP_REMOVED lines=14> */
.L_x_904:
[----:B------:R-:W-:Y:S02]  /*2df80*/  IMAD.MOV.U32 R13, RZ, RZ, R20 ;  /* 0x000000ffff0d7224 */ /* 0x000fe400078e0014 */
[----:B------:R-:W-:Y:S01]  /*2df90*/  IMAD.MOV.U32 R12, RZ, RZ, 0x3 ;  /* 0x00000003ff0c7424 */ /* 0x000fe200078e00ff */
[----:B------:R-:W-:-:S07]  /*2dfa0*/  MOV R2, R14 ;  /* 0x0000000e00027202 */ /* 0x000fce0000000f00 */
[----:B------:R-:W-:Y:S05]  /*2dfb0*/  WARPSYNC.COLLECTIVE R15, `(.L_x_905) ;  /* 0x000000000f087348 */ /* 0x000fea0003c00000 */
[----:B------:R0:W1:Y:S02]  /*2dfc0*/  SHFL.IDX P6, R14, R13, R12, R11 ;  /* 0x0000000c0d0e7389 */ /* 0x00006400000c000b */
[----:B01----:R-:W-:Y:S01]  /*2dfd0*/  ENDCOLLECTIVE ;  /* 0x000000000000791b */ /* 0x003fe20003800000 */
.L_x_905:
[----:B------:R-:W-:-:S05]  /*2dfe0*/  IADD3 R2, P1, R37, R2, RZ ;  /* 0x0000000225027210 */ /* 0x000fca0007f3e0ff */
[----:B------:R-:W-:Y:S01]  /*2dff0*/  IMAD.X R3, RZ, RZ, R3, P1 ;  /* 0x000000ffff037224 */ /* 0x000fe200008e0603 */
[----:B------:R-:W-:Y:S02]  /*2e000*/  ISETP.LT.OR P1, PT, R9, 0x41, P3 ;  /* 0x000000410900780c */ /* 0x000fe40001f21670 */
[----:B------:R-:W-:-:S11]  /*2e010*/  MOV R13, R10 ;  /* 0x0000000a000d7202 */ /* 0x000fd60000000f00 */
        /* <DEDUP_REMOVED lines=9> */
.L_x_906:
        /* <DEDUP_REMOVED lines=12> */
.L_x_907:
        /* <DEDUP_REMOVED lines=11> */
[----:B------:R0:W-:Y:S01]  /*2e220*/  LDGSTS.E.BYPASS.LTC128B.128 [R0+0x15a00], desc[UR50][R2.64+0x80], !P1 ;  /* 0x15a0008002007fae */ /* 0x0001e2000c901d72 */
[----:B------:R-:W-:Y:S02]  /*2e230*/  ISETP.GE.AND P1, PT, R9, 0x61, PT ;  /* 0x000000610900780c */ /* 0x000fe40003f26270 */
[----:B0-----:R-:W-:-:S11]  /*2e240*/  MOV R3, R14 ;  /* 0x0000000e00037202 */ /* 0x001fd60000000f00 */
[----:B------:R-:W-:Y:S05]  /*2e250*/  WARPSYNC.COLLECTIVE R15, `(.L_x_908) ;  /* 0x000000000f087348 */ /* 0x000fea0003c00000 */
[----:B------:R0:W1:Y:S02]  /*2e260*/  SHFL.IDX P6, R14, R13, R12, R11 ;  /* 0x0000000c0d0e7389 */ /* 0x00006400000c000b */
[----:B01----:R-:W-:Y:S01]  /*2e270*/  ENDCOLLECTIVE ;  /* 0x000000000000791b */ /* 0x003fe20003800000 */
.L_x_908:
[----:B------:R-:W-:Y:S01]  /*2e280*/  ISETP.GE.AND P6, PT, R9, 0x81, PT ;  /* 0x000000810900780c */ /* 0x000fe20003fc6270 */
[----:B------:R-:W-:-:S12]  /*2e290*/  IMAD.MOV.U32 R2, RZ, RZ, R14 ;  /* 0x000000ffff027224 */ /* 0x000fd800078e000e */
[----:B------:R-:W-:Y:S01]  /*2e2a0*/  @P6 LOP3.LUT R36, R36, 0x40, RZ, 0xfc, !PT ;  /* 0x0000004024246812 */ /* 0x000fe200078efcff */
[----:B------:R-:W-:Y:S06]  /*2e2b0*/  BRA `(.L_x_909) ;  /* 0xffffff8400307947 */ /* 0x000fec000383ffff */
.L_x_702:
[----:B--2---:R-:W2:Y:S02]  /*2e2c0*/  LDL R2, [R1+0x2c] ;  /* 0x00002c0001027983 */ /* 0x004ea40000100800 */
[----:B--2---:R2:W3:Y:S02]  /*2e2d0*/  SYNCS.PHASECHK.TRANS64.TRYWAIT P0, [R4+URZ+0x33440], R2 ;  /* 0x03344002040075a7 */ /* 0x0044e4000800017f */
[----:B---3--:R-:W-:Y:S05]  /*2e2e0*/  @!P0 NANOSLEEP.SYNCS 0x989680 ;  /* 0x009896800000895d */ /* 0x008fea0003900000 */
[----:B------:R-:W3:Y:S02]  /*2e2f0*/  @!P0 SYNCS.PHASECHK.TRANS64 P0, [R4+URZ+0x33440], R2 ;  /* 0x03344002040085a7 */ /* 0x000ee4000800007f */
[----:B---3--:R-:W-:Y:S05]  /*2e300*/  @!P0 BRA `(.L_x_702) ;  /* 0xfffffffc00ec8947 */ /* 0x008fea000383ffff */
[----:B------:R-:W-:Y:S05]  /*2e310*/  BRA `(.L_x_910) ;  /* 0xffffff8400947947 */ /* 0x000fea000383ffff */
.L_x_703:
[----:B------:R-:W-:Y:S01]  /*2e320*/  BSSY B0, `(.L_x_911) ;  /* 0x0000008000007945 */ /* 0x000fe20003800000 */
[----:B------:R-:W-:Y:S01]  /*2e330*/  IMAD.MOV.U32 R13, RZ, RZ, R6 ;  /* 0x000000ffff0d7224 */ /* 0x000fe200078e0006 */
[----:B------:R-:W-:Y:S01]  /*2e340*/  MOV R11, 0x1c1f ;  /* 0x00001c1f000b7802 */ /* 0x000fe20000000f00 */
[----:B------:R-:W-:Y:S02]  /*2e350*/  IMAD.MOV.U32 R12, RZ, RZ, RZ ;  /* 0x000000ffff0c7224 */ /* 0x000fe400078e00ff */
[----:B------:R-:W-:-:S07]  /*2e360*/  IMAD.MOV.U32 R15, RZ, RZ, -0x1 ;  /* 0xffffffffff0f7424 */ /* 0x000fce00078e00ff */
[----:B01----:R-:W-:Y:S05]  /*2e370*/  WARPSYNC.COLLECTIVE R15, `(.L_x_912) ;  /* 0x000000000f087348 */ /* 0x003fea0003c00000 */
[----:B------:R2:W3:Y:S02]  /*2e380*/  SHFL.IDX P6, R14, R13, R12, R11 ;  /* 0x0000000c0d0e7389 */ /* 0x0004e400000c000b */
[----:B0123--:R-:W-:Y:S01]  /*2e390*/  ENDCOLLECTIVE ;  /* 0x000000000000791b */ /* 0x00ffe20003800000 */
.L_x_912:
[----:B------:R-:W-:Y:S05]  /*2e3a0*/  BSYNC B0 ;  /* 0x0000000000007941 */ /* 0x000fea0003800000 */
.L_x_911:
[----:B------:R-:W-:Y:S01]  /*2e3b0*/  IMAD.MOV.U32 R13, RZ, RZ, R5 ;  /* 0x000000ffff0d7224 */ /* 0x000fe200078e0005 */
[----:B------:R-:W-:Y:S01]  /*2e3c0*/  MOV R11, 0x1c1f ;  /* 0x00001c1f000b7802 */ /* 0x000fe20000000f00 */
[----:B------:R-:W-:Y:S01]  /*2e3d0*/  IMAD.MOV.U32 R12, RZ, RZ, RZ ;  /* 0x000000ffff0c7224 */ /* 0x000fe200078e00ff */
[----:B------:R-:W0:Y:S01]  /*2e3e0*/  LDC R20, c[0x0][0x2f4] ;  /* 0x0000bd00ff147b82 */ /* 0x000e220000000800 */
[----:B------:R-:W-:Y:S01]  /*2e3f0*/  IMAD.MOV.U32 R15, RZ, RZ, -0x1 ;  /* 0xffffffffff0f7424 */ /* 0x000fe200078e00ff */
[C---:B------:R-:W-:Y:S01]  /*2e400*/  LOP3.LUT R21, R37.reuse, 0x40, RZ, 0xfc, !PT ;  /* 0x0000004025157812 */ /* 0x040fe200078efcff */
[----:B------:R-:W-:Y:S01]  /*2e410*/  IMAD.MOV.U32 R2, RZ, RZ, R14 ;  /* 0x000000ffff027224 */ /* 0x000fe200078e000e */
[----:B------:R-:W-:-:S07]  /*2e420*/  LOP3.LUT R10, R37, 0x80, RZ, 0xfc, !PT ;  /* 0x00000080250a7812 */ /* 0x000fce00078efcff */
[----:B0-----:R-:W-:Y:S05]  /*2e430*/  WARPSYNC.COLLECTIVE R15, `(.L_x_913) ;  /* 0x000000000f087348 */ /* 0x001fea0003c00000 */
[----:B------:R1:W2:Y:S02]  /*2e440*/  SHFL.IDX P6, R14, R13, R12, R11 ;  /* 0x0000000c0d0e7389 */ /* 0x0002a400000c000b */
[----:B012---:R-:W-:Y:S01]  /*2e450*/  ENDCOLLECTIVE ;  /* 0x000000000000791b */ /* 0x007fe20003800000 */
.L_x_913:
[----:B------:R-:W-:Y:S01]  /*2e460*/  IMAD.MOV.U32 R13, RZ, RZ, R6 ;  /* 0x000000ffff0d7224 */ /* 0x000fe200078e0006 */
[----:B------:R-:W-:Y:S02]  /*2e470*/  MOV R12, 0x1 ;  /* 0x00000001000c7802 */ /* 0x000fe40000000f00 */
[-C--:B------:R-:W-:Y:S02]  /*2e480*/  ISETP.GE.AND P3, PT, R21, R20.reuse, PT ;  /* 0x000000141500720c */ /* 0x080fe40003f66270 */
[----:B------:R-:W-:Y:S02]  /*2e490*/  ISETP.GE.AND P2, PT, R10, R20, PT ;  /* 0x000000140a00720c */ /* 0x000fe40003f46270 */
[----:B------:R-:W-:Y:S01]  /*2e4a0*/  LOP3.LUT P6, RZ, R36, 0x20, RZ, 0xc0, !PT ;  /* 0x0000002024ff7812 */ /* 0x000fe200078cc0ff */
[----:B------:R-:W-:-:S12]  /*2e4b0*/  IMAD.MOV.U32 R3, RZ, RZ, R14 ;  /* 0x000000ffff037224 */ /* 0x000fd800078e000e */
[----:B------:R-:W-:-:S05]  /*2e4c0*/  @P6 IADD3 R3, P0, R37, R3, RZ ;  /* 0x0000000325036210 */ /* 0x000fca0007f1e0ff */
[----:B------:R-:W-:Y:S01]  /*2e4d0*/  @P6 IMAD.X R2, RZ, RZ, R2, P0 ;  /* 0x000000ffff026224 */ /* 0x000fe200000e0602 */
[----:B------:R-:W-:-:S04]  /*2e4e0*/  ISETP.GE.AND P0, PT, R37, R20, PT ;  /* 0x000000142500720c */ /* 0x000fc80003f06270 */
[----:B------:R-:W-:-:S04]  /*2e4f0*/  @P6 LOP3.LUT R3, R3, R2, RZ, 0x3c, !PT ;  /* 0x0000000203036212 */ /* 0x000fc800078e3cff */
[----:B------:R-:W-:-:S04]  /*2e500*/  @P6 LOP3.LUT R2, R3, R2, RZ, 0x3c, !PT ;  /* 0x0000000203026212 */ /* 0x000fc800078e3cff */
[----:B------:R-:W-:-:S05]  /*2e510*/  @P6 LOP3.LUT R3, R3, R2, RZ, 0x3c, !PT ;  /* 0x0000000203036212 */ /* 0x000fca00078e3cff */
        /* <DEDUP_REMOVED lines=9> */
.L_x_914:
[----:B------:R-:W-:Y:S02]  /*2e5b0*/  IMAD.MOV.U32 R13, RZ, RZ, R5 ;  /* 0x000000ffff0d7224 */ /* 0x000fe400078e0005 */
[----:B------:R-:W-:-:S07]  /*2e5c0*/  IMAD.MOV.U32 R2, RZ, RZ, R14 ;  /* 0x000000ffff027224 */ /* 0x000fce00078e000e */
[----:B------:R-:W-:Y:S05]  /*2e5d0*/  WARPSYNC.COLLECTIVE R15, `(.L_x_915) ;  /* 0x000000000f087348 */ /* 0x000fea0003c00000 */
[----:B------:R0:W1:Y:S02]  /*2e5e0*/  SHFL.IDX P6, R14, R13, R12, R11 ;  /* 0x0000000c0d0e7389 */ /* 0x00006400000c000b */
[----:B01----:R-:W-:Y:S01]  /*2e5f0*/  ENDCOLLECTIVE ;  /* 0x000000000000791b */ /* 0x003fe20003800000 */
.L_x_915:
[----:B------:R-:W-:Y:S01]  /*2e600*/  MOV R13, R6 ;  /* 0x00000006000d7202 */ /* 0x000fe20000000f00 */
[----:B------:R-:W-:Y:S02]  /*2e610*/  IMAD.MOV.U32 R12, RZ, RZ, 0x2 ;  /* 0x00000002ff0c7424 */ /* 0x000fe400078e00ff */
[----:B------:R-:W-:Y:S01]  /*2e620*/  IMAD.MOV.U32 R3, RZ, RZ, R14 ;  /* 0x000000ffff037224 */ /* 0x000fe200078e000e */
[----:B------:R-:W-:-:S04]  /*2e630*/  ISETP.GE.AND P6, PT, R37, R20, PT ;  /* 0x000000142500720c */ /* 0x000fc80003fc6270 */
[----:B------:R-:W-:-:S05]  /*2e640*/  @P5 IADD3 R3, P0, R37, R3, RZ ;  /* 0x0000000325035210 */ /* 0x000fca0007f1e0ff */
[----:B------:R-:W-:-:S05]  /*2e650*/  @P5 IMAD.X R2, RZ, RZ, R2, P0 ;  /* 0x000000ffff025224 */ /* 0x000fca00000e0602 */
[----:B------:R-:W-:-:S04]  /*2e660*/  @P5 LOP3.LUT R3, R3, R2, RZ, 0x3c, !PT ;  /* 0x0000000203035212 */ /* 0x000fc800078e3cff */
[----:B------:R-:W-:-:S04]  /*2e670*/  @P5 LOP3.LUT R2, R3, R2, RZ, 0x3c, !PT ;  /* 0x0000000203025212 */ /* 0x000fc800078e3cff */
[----:B------:R-:W-:-:S05]  /*2e680*/  @P5 LOP3.LUT R3, R3, R2, RZ, 0x3c, !PT ;  /* 0x0000000203035212 */ /* 0x000fca00078e3cff */
[----:B------:R-:W-:Y:S01]  /*2e690*/  @!PT LDS RZ, [RZ] ;  /* 0x00000000fffff984 */ /* 0x000fe20000000800 */
[----:B------:R-:W-:Y:S01]  /*2e6a0*/  @!PT LDS RZ, [RZ] ;  /* 0x00000000fffff984 */ /* 0x000fe20000000800 */
[----:B------:R-:W-:Y:S01]  /*2e6b0*/  @!PT LDS RZ, [RZ] ;  /* 0x00000000fffff984 */ /* 0x000fe20000000800 */
[----:B------:R0:W-:Y:S02]  /*2e6c0*/  @P5 LDGSTS.E.BYPASS.LTC128B.128 [R0+0x24a00], desc[UR50][R2.64], !P6 ;  /* 0x24a0000002005fae */ /* 0x0001e4000f101d72 */
[----:B0-----:R-:W-:Y:S05]  /*2e6d0*/  WARPSYNC.COLLECTIVE R15, `(.L_x_916) ;  /* 0x000000000f087348 */ /* 0x001fea0003c00000 */
[----:B------:R1:W2:Y:S02]  /*2e6e0*/  SHFL.IDX P6, R14, R13, R12, R11 ;  /* 0x0000000c0d0e7389 */ /* 0x0002a400000c000b */
[----:B012---:R-:W-:Y:S01]  /*2e6f0*/  ENDCOLLECTIVE ;  /* 0x000000000000791b */ /* 0x007fe20003800000 */
.L_x_916:
        /* <DEDUP_REMOVED lines=11> */
.L_x_917:
[----:B------:R-:W-:Y:S02]  /*2e7b0*/  IMAD.MOV.U32 R13, RZ, RZ, R6 ;  /* 0x000000ffff0d7224 */ /* 0x000fe400078e0006 */
[----:B------:R-:W-:Y:S02]  /*2e7c0*/  IMAD.MOV.U32 R12, RZ, RZ, 0x3 ;  /* 0x00000003ff0c7424 */ /* 0x000fe400078e00ff */
[----:B------:R-:W-:-:S07]  /*2e7d0*/  IMAD.MOV.U32 R3, RZ, RZ, R14 ;  /* 0x000000ffff037224 */ /* 0x000fce00078e000e */
[----:B------:R-:W-:Y:S05]  /*2e7e0*/  WARPSYNC.COLLECTIVE R15, `(.L_x_918) ;  /* 0x000000000f087348 */ /* 0x000fea0003c00000 */
[----:B------:R0:W1:Y:S02]  /*2e7f0*/  SHFL.IDX P6, R14, R13, R12, R11 ;  /* 0x0000000c0d0e7389 */ /* 0x00006400000c000b */
[----:B01----:R-:W-:Y:S01]  /*2e800*/  ENDCOLLECTIVE ;  /* 0x000000000000791b */ /* 0x003fe20003800000 */
.L_x_918:
[----:B------:R-:W-:-:S04]  /*2e810*/  @P4 IADD3 R3, P0, R37, R3, RZ ;  /* 0x0000000325034210 */ /* 0x000fc80007f1e0ff */
[----:B------:R-:W-:-:S04]  /*2e820*/  @P4 IADD3.X R2, RZ, R2, RZ, P0, !PT ;  /* 0x00000002ff024210 */ /* 0x000fc800007fe4ff */
[----:B------:R-:W-:Y:S01]  /*2e830*/  @P4 LOP3.LUT R3, R3, R2, RZ, 0x3c, !PT ;  /* 0x0000000203034212 */ /* 0x000fe200078e3cff */
[----:B------:R-:W-:-:S03]  /*2e840*/  IMAD.MOV.U32 R13, RZ, RZ, R5 ;  /* 0x000000ffff0d7224 */ /* 0x000fc600078e0005 */
[----:B------:R-:W-:-:S04]  /*2e850*/  @P4 LOP3.LUT R2, R3, R2, RZ, 0x3c, !PT ;  /* 0x0000000203024212 */ /* 0x000fc800078e3cff */
[----:B------:R-:W-:Y:S01]  /*2e860*/  @P4 LOP3.LUT R3, R3, R2, RZ, 0x3c, !PT ;  /* 0x0000000203034212 */ /* 0x000fe200078e3cff */
[----:B------:R-:W-:-:S04]  /*2e870*/  IMAD.MOV.U32 R6, RZ, RZ, R14 ;  /* 0x000000ffff067224 */ /* 0x000fc800078e000e */
[----:B------:R-:W-:Y:S01]  /*2e880*/  @!PT LDS RZ, [RZ] ;  /* 0x00000000fffff984 */ /* 0x000fe20000000800 */
[----:B------:R-:W-:Y:S01]  /*2e890*/  @!PT LDS RZ, [RZ] ;  /* 0x00000000fffff984 */ /* 0x000fe20000000800 */
[----:B------:R-:W-:Y:S01]  /*2e8a0*/  @!PT LDS RZ, [RZ] ;  /* 0x00000000fffff984 */ /* 0x000fe20000000800 */
[----:B------:R0:W-:Y:S03]  /*2e8b0*/  @P4 LDGSTS.E.BYPASS.LTC128B.128 [R0+0x25200], desc[UR50][R2.64], !P5 ;  /* 0x2520000002004fae */ /* 0x0001e6000e901d72 */
[----:B0-----:R-:W-:Y:S05]  /*2e8c0*/  WARPSYNC.COLLECTIVE R15, `(.L_x_919) ;  /* 0x000000000f087348 */ /* 0x001fea0003c00000 */
[----:B------:R1:W2:Y:S02]  /*2e8d0*/  SHFL.IDX P6, R14, R13, R12, R11 ;  /* 0x0000000c0d0e7389 */ /* 0x0002a400000c000b */
[----:B012---:R-:W-:Y:S01]  /*2e8e0*/  ENDCOLLECTIVE ;  /* 0x000000000000791b */ /* 0x007fe20003800000 */
.L_x_919:
[----:B------:R-:W-:Y:S01]  /*2e8f0*/  @!PT LDS RZ, [RZ] ;  /* 0x00000000fffff984 */ /* 0x000fe20000000800 */
[----:B------:R-:W-:Y:S01]  /*2e900*/  @!PT LDS RZ, [RZ] ;  /* 0x00000000fffff984 */ /* 0x000fe20000000800 */
[----:B------:R-:W-:Y:S01]  /*2e910*/  @!PT LDS RZ, [RZ] ;  /* 0x00000000fffff984 */ /* 0x000fe20000000800 */
[----:B------:R0:W-:Y:S04]  /*2e920*/  @P4 LDGSTS.E.BYPASS.LTC128B.128 [R0+0x27a00], desc[UR50][R2.64+0x40], !P3 ;  /* 0x27a0004002004fae */ /* 0x0001e8000d901d72 */
[----:B------:R0:W-:Y:S01]  /*2e930*/  @P4 LDGSTS.E.BYPASS.LTC128B.128 [R0+0x2a200], desc[UR50][R2.64+0x80], !P2 ;  /* 0x2a20008002004fae */ /* 0x0001e2000d101d72 */
[----:B------:R-:W-:Y:S02]  /*2e940*/  IMAD.MOV.U32 R13, RZ, RZ, R8 ;  /* 0x000000ffff0d7224 */ /* 0x000fe400078e0008 */
[----:B------:R-:W-:Y:S01]  /*2e950*/  IMAD.MOV.U32 R12, RZ, RZ, RZ ;  /* 0x000000ffff0c7224 */ /* 0x000fe200078e00ff */
[----:B------:R-:W-:-:S07]  /*2e960*/  MOV R5, R14 ;  /* 0x0000000e00057202 */ /* 0x000fce0000000f00 */
[----:B0-----:R-:W-:Y:S05]  /*2e970*/  WARPSYNC.COLLECTIVE R15, `(.L_x_920) ;  /* 0x000000000f087348 */ /* 0x001fea0003c00000 */
[----:B------:R1:W2:Y:S02]  /*2e980*/  SHFL.IDX P6, R14, R13, R12, R11 ;  /* 0x0000000c0d0e7389 */ /* 0x0002a400000c000b */
[----:B012---:R-:W-:Y:S01]  /*2e990*/  ENDCOLLECTIVE ;  /* 0x000000000000791b */ /* 0x007fe20003800000 */
.L_x_920:
[----:B------:R-:W-:-:S05]  /*2e9a0*/  @P1 IADD3 R2, P0, R37, R5, RZ ;  /* 0x0000000525021210 */ /* 0x000fca0007f1e0ff */
[----:B------:R-:W-:-:S05]  /*2e9b0*/  @P1 IMAD.X R3, RZ, RZ, R6, P0 ;  /* 0x000000ffff031224 */ /* 0x000fca00000e0606 */
[----:B------:R-:W-:Y:S01]  /*2e9c0*/  @!PT LDS RZ, [RZ] ;  /* 0x00000000fffff984 */ /* 0x000fe20000000800 */
[----:B------:R-:W-:Y:S01]  /*2e9d0*/  @!PT LDS RZ, [RZ] ;  /* 0x00000000fffff984 */ /* 0x000fe20000000800 */
[----:B------:R-:W-:Y:S01]  /*2e9e0*/  @!PT LDS RZ, [RZ] ;  /* 0x00000000fffff984 */ /* 0x000fe20000000800 */
[----:B------:R0:W-:Y:S01]  /*2e9f0*/  @P1 LDGSTS.E.BYPASS.LTC128B.128 [R0+0x25a00], desc[UR50][R2.64], !P5 ;  /* 0x25a0000002001fae */ /* 0x0001e2000e901d72 */
[----:B------:R-:W-:-:S03]  /*2ea00*/  MOV R13, R7 ;  /* 0x00000007000d7202 */ /* 0x000fc60000000f00 */
[----:B------:R0:W-:Y:S04]  /*2ea10*/  @P1 LDGSTS.E.BYPASS.LTC128B.128 [R0+0x28200], desc[UR50][R2.64+0x40], !P3 ;  /* 0x2820004002001fae */ /* 0x0001e8000d901d72 */
[----:B------:R0:W-:Y:S01]  /*2ea20*/  @P1 LDGSTS.E.BYPASS.LTC128B.128 [R0+0x2aa00], desc[UR50][R2.64+0x80], !P2 ;  /* 0x2aa0008002001fae */ /* 0x0001e2000d101d72 */
[----:B------:R-:W-:-:S07]  /*2ea30*/  IMAD.MOV.U32 R8, RZ, RZ, R14 ;  /* 0x000000ffff087224 */ /* 0x000fce00078e000e */
[----:B0-----:R-:W-:Y:S05]  /*2ea40*/  WARPSYNC.COLLECTIVE R15, `(.L_x_921) ;  /* 0x000000000f087348 */ /* 0x001fea0003c00000 */
[----:B------:R1:W2:Y:S02]  /*2ea50*/  SHFL.IDX P6, R14, R13, R12, R11 ;  /* 0x0000000c0d0e7389 */ /* 0x0002a400000c000b */
[----:B012---:R-:W-:Y:S01]  /*2ea60*/  ENDCOLLECTIVE ;  /* 0x000000000000791b */ /* 0x007fe20003800000 */
.L_x_921:
[----:B------:R-:W-:Y:S01]  /*2ea70*/  IMAD.MOV.U32 R2, RZ, RZ, R14 ;  /* 0x000000ffff027224 */ /* 0x000fe200078e000e */
[----:B------:R-:W-:Y:S06]  /*2ea80*/  BRA `(.L_x_922) ;  /* 0xffffff8400087947 */ /* 0x000fec000383ffff */
.L_x_710:
[----:B------:R-:W-:Y:S01]  /*2ea90*/  IMAD.MOV.U32 R13, RZ, RZ, R4 ;  /* 0x000000ffff0d7224 */ /* 0x000fe200078e0004 */
[----:B------:R-:W-:Y:S01]  /*2eaa0*/  MOV R15, 0xffffffff ;  /* 0xffffffff000f7802 */ /* 0x000fe20000000f00 */
[----:B------:R-:W-:Y:S02]  /*2eab0*/  IMAD.MOV.U32 R12, RZ, RZ, RZ ;  /* 0x000000ffff0c7224 */ /* 0x000fe400078e00ff */
[----:B------:R-:W-:Y:S02]  /*2eac0*/  IMAD.MOV.U32 R11, RZ, RZ, 0x1c1f ;  /* 0x00001c1fff0b7424 */ /* 0x000fe400078e00ff */
[----:B-----5:R-:W-:Y:S02]  /*2ead0*/  IMAD R5, R10, R7, RZ ;  /* 0x000000070a057224 */ /* 0x020fe400078e02ff */
[----:B------:R-:W-:-:S07]  /*2eae0*/  IMAD.IADD R17, R9, 0x1, R17 ;  /* 0x0000000109117824 */ /* 0x000fce00078e0211 */
[----:B------:R-:W-:Y:S05]  /*2eaf0*/  WARPSYNC.COLLECTIVE R15, `(.L_x_923) ;  /* 0x000000000f087348 */ /* 0x000fea0003c00000 */
[----:B------:R0:W1:Y:S02]  /*2eb00*/  SHFL.IDX P6, R14, R13, R12, R11 ;  /* 0x0000000c0d0e7389 */ /* 0x00006400000c000b */
[----:B01----:R-:W-:Y:S01]  /*2eb10*/  ENDCOLLECTIVE ;  /* 0x000000000000791b */ /* 0x003fe20003800000 */
.L_x_923:
[C---:B------:R-:W-:Y:S01]  /*2eb20*/  VIADD R6, R17.reuse, 0x20 ;  /* 0x0000002011067836 */ /* 0x040fe20000000000 */
[----:B------:R-:W-:Y:S01]  /*2eb30*/  ISETP.GE.AND P1, PT, R17, R5, PT ;  /* 0x000000051100720c */ /* 0x000fe20003f26270 */
[----:B------:R-:W-:Y:S02]  /*2eb40*/  IMAD.MOV.U32 R13, RZ, RZ, R0 ;  /* 0x000000ffff0d7224 */ /* 0x000fe400078e0000 */
[----:B------:R-:W-:-:S10]  /*2eb50*/  IMAD.MOV.U32 R2, RZ, RZ, R14 ;  /* 0x000000ffff027224 */ /* 0x000fd400078e000e */
[----:B------:R-:W-:Y:S05]  /*2eb60*/  WARPSYNC.COLLECTIVE R15, `(.L_x_924) ;  /* 0x000000000f087348 */ /* 0x000fea0003c00000 */
[----:B------:R0:W1:Y:S02]  /*2eb70*/  SHFL.IDX P6, R14, R13, R12, R11 ;  /* 0x0000000c0d0e7389 */ /* 0x00006400000c000b */
[----:B01----:R-:W-:Y:S01]  /*2eb80*/  ENDCOLLECTIVE ;  /* 0x000000000000791b */ /* 0x003fe20003800000 */
.L_x_924:
[----:B------:R-:W-:Y:S02]  /*2eb90*/  IMAD.MOV.U32 R13, RZ, RZ, R4 ;  /* 0x000000ffff0d7224 */ /* 0x000fe400078e0004 */
[----:B------:R-:W-:Y:S02]  /*2eba0*/  IMAD.MOV.U32 R12, RZ, RZ, 0x1 ;  /* 0x00000001ff0c7424 */ /* 0x000fe400078e00ff */
[----:B------:R-:W-:-:S07]  /*2ebb0*/  IMAD.MOV.U32 R3, RZ, RZ, R14 ;  /* 0x000000ffff037224 */ /* 0x000fce00078e000e */
[----:B------:R-:W-:Y:S05]  /*2ebc0*/  WARPSYNC.COLLECTIVE R15, `(.L_x_925) ;  /* 0x000000000f087348 */ /* 0x000fea0003c00000 */
[----:B------:R0:W1:Y:S02]  /*2ebd0*/  SHFL.IDX P6, R14, R13, R12, R11 ;  /* 0x0000000c0d0e7389 */ /* 0x00006400000c000b */
[----:B01----:R-:W-:Y:S01]  /*2ebe0*/  ENDCOLLECTIVE ;  /* 0x000000000000791b */ /* 0x003fe20003800000 */
.L_x_925:
[----:B------:R-:W-:-:S04]  /*2ebf0*/  @!P1 IADD3 R3, P4, R37, R3, RZ ;  /* 0x0000000325039210 */ /* 0x000fc80007f9e0ff */
[----:B------:R-:W-:-:S04]  /*2ec00*/  @!P1 IADD3.X R2, RZ, R2, RZ, P4, !PT ;  /* 0x00000002ff029210 */ /* 0x000fc800027fe4ff */
[----:B------:R-:W-:Y:S02]  /*2ec10*/  @!P1 LOP3.LUT R3, R3, R2, RZ, 0x3c, !PT ;  /* 0x0000000203039212 */ /* 0x000fe400078e3cff */
[----:B------:R-:W-:Y:S02]  /*2ec20*/  MOV R13, R0 ;  /* 0x00000000000d7202 */ /* 0x000fe40000000f00 */
[----:B------:R-:W-:-:S04]  /*2ec30*/  @!P1 LOP3.LUT R2, R3, R2, RZ, 0x3c, !PT ;  /* 0x0000000203029212 */ /* 0x000fc800078e3cff */
[----:B------:R-:W-:-:S05]  /*2ec40*/  @!P1 LOP3.LUT R3, R3, R2, RZ, 0x3c, !PT ;  /* 0x0000000203039212 */ /* 0x000fca00078e3cff */
[----:B------:R-:W-:Y:S01]  /*2ec50*/  @!PT LDS RZ, [RZ] ;  /* 0x00000000fffff984 */ /* 0x000fe20000000800 */
[----:B------:R-:W-:Y:S01]  /*2ec60*/  @!PT LDS RZ, [RZ] ;  /* 0x00000000fffff984 */ /* 0x000fe20000000800 */
[----:B------:R-:W-:Y:S01]  /*2ec70*/  @!PT LDS RZ, [RZ] ;  /* 0x00000000fffff984 */ /* 0x000fe20000000800 */
[----:B------:R-:W-:Y:S04]  /*2ec80*/  @!P1 LDGSTS.E.BYPASS.LTC128B.128 [R8+0x1e200], desc[UR50][R2.64], !P3 ;  /* 0x1e20000002089fae */ /* 0x000fe8000d901d72 */
[----:B------:R-:W-:Y:S04]  /*2ec90*/  @!P1 LDGSTS.E.BYPASS.LTC128B.128 [R8+0x20200], desc[UR50][R2.64+0x40], !P2 ;  /* 0x2020004002089fae */ /* 0x000fe8000d101d72 */
[----:B------:R0:W-:Y:S01]  /*2eca0*/  @!P1 LDGSTS.E.BYPASS.LTC128B.128 [R8+0x22200], desc[UR50][R2.64+0x80], !P0 ;  /* 0x2220008002089fae */ /* 0x0001e2000c101d72 */
[----:B------:R-:W-:Y:S01]  /*2ecb0*/  ISETP.GE.AND P1, PT, R6, R5, PT ;  /* 0x000000050600720c */ /* 0x000fe20003f26270 */
[----:B------:R-:W-:-:S02]  /*2ecc0*/  VIADD R6, R17, 0x40 ;  /* 0x0000004011067836 */ /* 0x000fc40000000000 */
[----:B0-----:R-:W-:-:S10]  /*2ecd0*/  IMAD.MOV.U32 R2, RZ, RZ, R14 ;  /* 0x000000ffff027224 */ /* 0x001fd400078e000e */
[----:B------:R-:W-:Y:S05]  /*2ece0*/  WARPSYNC.COLLECTIVE R15, `(.L_x_926) ;  /* 0x000000000f087348 */ /* 0x000fea0003c00000 */
[----:B------:R0:W1:Y:S02]  /*2ecf0*/  SHFL.IDX P6, R14, R13, R12, R11 ;  /* 0x0000000c0d0e7389 */ /* 0x00006400000c000b */
[----:B01----:R-:W-:Y:S01]  /*2ed00*/  ENDCOLLECTIVE ;  /* 0x000000000000791b */ /* 0x003fe20003800000 */
.L_x_926:
[----:B------:R-:W-:Y:S01]  /*2ed10*/  IMAD.MOV.U32 R13, RZ, RZ, R4 ;  /* 0x000000ffff0d7224 */ /* 0x000fe200078e0004 */
[----:B------:R-:W-:Y:S01]  /*2ed20*/  MOV R12, 0x2 ;  /* 0x00000002000c7802 */ /* 0x000fe20000000f00 */
[----:B------:R-:W-:-:S07]  /*2ed30*/  IMAD.MOV.U32 R3, RZ, RZ, R14 ;  /* 0x000000ffff037224 */ /* 0x000fce00078e000e */
[----:B------:R-:W-:Y:S05]  /*2ed40*/  WARPSYNC.COLLECTIVE R15, `(.L_x_927) ;  /* 0x000000000f087348 */ /* 0x000fea0003c00000 */
[----:B------:R0:W1:Y:S02]  /*2ed50*/  SHFL.IDX P6, R14, R13, R12, R11 ;  /* 0x0000000c0d0e7389 */ /* 0x00006400000c000b */
[----:B01----:R-:W-:Y:S01]  /*2ed60*/  ENDCOLLECTIVE ;  /* 0x000000000000791b */ /* 0x003fe20003800000 */
.L_x_927:
[----:B------:R-:W-:-:S05]  /*2ed70*/  @!P1 IADD3 R3, P4, R37, R3, RZ ;  /* 0x0000000325039210 */ /* 0x000fca0007f9e0ff */
[----:B------:R-:W-:-:S05]  /*2ed80*/  @!P1 IMAD.X R2, RZ, RZ, R2, P4 ;  /* 0x000000ffff029224 */ /* 0x000fca00020e0602 */
[----:B------:R-:W-:Y:S01]  /*2ed90*/  @!P1 LOP3.LUT R3, R3, R2, RZ, 0x3c, !PT ;  /* 0x0000000203039212 */ /* 0x000fe200078e3cff */
[----:B------:R-:W-:-:S03]  /*2eda0*/  IMAD.MOV.U32 R13, RZ, RZ, R0 ;  /* 0x000000ffff0d7224 */ /* 0x000fc600078e0000 */
        /* <DEDUP_REMOVED lines=9> */
[----:B0-----:R-:W-:-:S12]  /*2ee40*/  IMAD.MOV.U32 R2, RZ, RZ, R14 ;  /* 0x000000ffff027224 */ /* 0x001fd800078e000e */
[----:B------:R-:W-:Y:S05]  /*2ee50*/  WARPSYNC.COLLECTIVE R15, `(.L_x_928) ;  /* 0x000000000f087348 */ /* 0x000fea0003c00000 */
[----:B------:R0:W1:Y:S02]  /*2ee60*/  SHFL.IDX P6, R14, R13, R12, R11 ;  /* 0x0000000c0d0e7389 */ /* 0x00006400000c000b */
[----:B01----:R-:W-:Y:S01]  /*2ee70*/  ENDCOLLECTIVE ;  /* 0x000000000000791b */ /* 0x003fe20003800000 */
.L_x_928:
[----:B------:R-:W-:Y:S01]  /*2ee80*/  MOV R13, R4 ;  /* 0x00000004000d7202 */ /* 0x000fe20000000f00 */
[----:B------:R-:W-:Y:S02]  /*2ee90*/  IMAD.MOV.U32 R12, RZ, RZ, 0x3 ;  /* 0x00000003ff0c7424 */ /* 0x000fe400078e00ff */
[----:B------:R-:W-:-:S07]  /*2eea0*/  IMAD.MOV.U32 R3, RZ, RZ, R14 ;  /* 0x000000ffff037224 */ /* 0x000fce00078e000e */
[----:B------:R-:W-:Y:S05]  /*2eeb0*/  WARPSYNC.COLLECTIVE R15, `(.L_x_929) ;  /* 0x000000000f087348 */ /* 0x000fea0003c00000 */
[----:B------:R0:W1:Y:S02]  /*2eec0*/  SHFL.IDX P6, R14, R13, R12, R11 ;  /* 0x0000000c0d0e7389 */ /* 0x00006400000c000b */
[----:B01----:R-:W-:Y:S01]  /*2eed0*/  ENDCOLLECTIVE ;  /* 0x000000000000791b */ /* 0x003fe20003800000 */
.L_x_929:
[----:B------:R-:W-:-:S05]  /*2eee0*/  @!P1 IADD3 R3, P4, R37, R3, RZ ;  /* 0x0000000325039210 */ /* 0x000fca0007f9e0ff */
[----:B------:R-:W-:-:S05]  /*2eef0*/  @!P1 IMAD.X R2, RZ, RZ, R2, P4 ;  /* 0x000000ffff029224 */ /* 0x000fca00020e0602 */
[----:B------:R-:W-:Y:S01]  /*2ef00*/  @!P1 LOP3.LUT R3, R3, R2, RZ, 0x3c, !PT ;  /* 0x0000000203039212 */ /* 0x000fe200078e3cff */
[----:B------:R-:W-:-:S03]  /*2ef10*/  IMAD.MOV.U32 R13, RZ, RZ, R0 ;  /* 0x000000ffff0d7224 */ /* 0x000fc600078e0000 */
[----:B------:R-:W-:-:S04]  /*2ef20*/  @!P1 LOP3.LUT R2, R3, R2, RZ, 0x3c, !PT ;  /* 0x0000000203029212 */ /* 0x000fc800078e3cff */
[----:B------:R-:W-:Y:S01]  /*2ef30*/  @!P1 LOP3.LUT R3, R3, R2, RZ, 0x3c, !PT ;  /* 0x0000000203039212 */ /* 0x000fe200078e3cff */
[----:B------:R-:W-:-:S04]  /*2ef40*/  IMAD.MOV.U32 R4, RZ, RZ, R14 ;  /* 0x000000ffff047224 */ /* 0x000fc800078e000e */
[----:B------:R-:W-:Y:S01]  /*2ef50*/  @!PT LDS RZ, [RZ] ;  /* 0x00000000fffff984 */ /* 0x000fe20000000800 */
[----:B------:R-:W-:Y:S01]  /*2ef60*/  @!PT LDS RZ, [RZ] ;  /* 0x00000000fffff984 */ /* 0x000fe20000000800 */
[----:B------:R-:W-:Y:S01]  /*2ef70*/  @!PT LDS RZ, [RZ] ;  /* 0x00000000fffff984 */ /* 0x000fe20000000800 */
[----:B------:R0:W-:Y:S04]  /*2ef80*/  @!P1 LDGSTS.E.BYPASS.LTC128B.128 [R8+0x1f200], desc[UR50][R2.64], !P3 ;  /* 0x1f20000002089fae */ /* 0x0001e8000d901d72 */
[----:B------:R0:W-:Y:S04]  /*2ef90*/  @!P1 LDGSTS.E.BYPASS.LTC128B.128 [R8+0x21200], desc[UR50][R2.64+0x40], !P2 ;  /* 0x2120004002089fae */ /* 0x0001e8000d101d72 */
[----:B------:R0:W-:Y:S02]  /*2efa0*/  @!P1 LDGSTS.E.BYPASS.LTC128B.128 [R8+0x23200], desc[UR50][R2.64+0x80], !P0 ;  /* 0x2320008002089fae */ /* 0x0001e4000c101d72 */
[----:B0-----:R-:W-:Y:S05]  /*2efb0*/  WARPSYNC.COLLECTIVE R15, `(.L_x_930) ;  /* 0x000000000f087348 */ /* 0x001fea0003c00000 */
[----:B------:R1:W2:Y:S02]  /*2efc0*/  SHFL.IDX P6, R14, R13, R12, R11 ;  /* 0x0000000c0d0e7389 */ /* 0x0002a400000c000b */
[----:B012---:R-:W-:Y:S01]  /*2efd0*/  ENDCOLLECTIVE ;  /* 0x000000000000791b */ /* 0x007fe20003800000 */
.L_x_930:
[----:B------:R-:W-:Y:S05]  /*2efe0*/  BRA `(.L_x_931) ;  /* 0xffffff8800387947 */ /* 0x000fea000383ffff */
.L_x_715:
[----:B0-----:R0:W1:Y:S02]  /*2eff0*/  SYNCS.PHASECHK.TRANS64.TRYWAIT P0, [R22+URZ+0x33420], R3 ;  /* 0x03342003160075a7 */ /* 0x001064000800017f */
[----:B-1----:R-:W-:Y:S05]  /*2f000*/  @!P0 NANOSLEEP.SYNCS 0x989680 ;  /* 0x009896800000895d */ /* 0x002fea0003900000 */
[----:B------:R-:W1:Y:S02]  /*2f010*/  @!P0 SYNCS.PHASECHK.TRANS64 P0, [R22+URZ+0x33420], R3 ;  /* 0x03342003160085a7 */ /* 0x000e64000800007f */
[----:B-1----:R-:W-:Y:S05]  /*2f020*/  @!P0 BRA `(.L_x_715) ;  /* 0xfffffffc00f08947 */ /* 0x002fea000383ffff */
[----:B------:R-:W-:Y:S05]  /*2f030*/  BRA `(.L_x_932) ;  /* 0xffffff8800a87947 */ /* 0x000fea000383ffff */
.L_x_719:
[----:B0-----:R0:W1:Y:S02]  /*2f040*/  SYNCS.PHASECHK.TRANS64.TRYWAIT P0, [R4+URZ+0x33480], R28 ;  /* 0x0334801c040075a7 */ /* 0x001064000800017f */
[----:B-1----:R-:W-:Y:S05]  /*2f050*/  @!P0 NANOSLEEP.SYNCS 0x989680 ;  /* 0x009896800000895d */ /* 0x002fea0003900000 */
[----:B------:R-:W1:Y:S02]  /*2f060*/  @!P0 SYNCS.PHASECHK.TRANS64 P0, [R4+URZ+0x33480], R28 ;  /* 0x0334801c040085a7 */ /* 0x000e64000800007f */
[----:B-1----:R-:W-:Y:S05]  /*2f070*/  @!P0 BRA `(.L_x_719) ;  /* 0xfffffffc00f08947 */ /* 0x002fea000383ffff */
[----:B------:R-:W-:Y:S05]  /*2f080*/  BRA `(.L_x_933) ;  /* 0xffffff8c00c87947 */ /* 0x000fea000383ffff */
.L_x_720:
[----:B------:R-:W-:Y:S01]  /*2f090*/  BSSY B0, `(.L_x_934) ;  /* 0x0000008000007945 */ /* 0x000fe20003800000 */
[----:B------:R-:W-:Y:S01]  /*2f0a0*/  IMAD.MOV.U32 R13, RZ, RZ, R10 ;  /* 0x000000ffff0d7224 */ /* 0x000fe200078e000a */
[----:B------:R-:W-:Y:S01]  /*2f0b0*/  MOV R12, RZ ;  /* 0x000000ff000c7202 */ /* 0x000fe20000000f00 */
[----:B------:R-:W-:Y:S02]  /*2f0c0*/  IMAD.MOV.U32 R11, RZ, RZ, 0x1c1f ;  /* 0x00001c1fff0b7424 */ /* 0x000fe400078e00ff */
[----:B------:R-:W-:-:S07]  /*2f0d0*/  IMAD.MOV.U32 R15, RZ, RZ, -0x1 ;  /* 0xffffffffff0f7424 */ /* 0x000fce00078e00ff */
[----:B0-----:R-:W-:Y:S05]  /*2f0e0*/  WARPSYNC.COLLECTIVE R15, `(.L_x_935) ;  /* 0x000000000f087348 */ /* 0x001fea0003c00000 */
[----:B------:R1:W2:Y:S02]  /*2f0f0*/  SHFL.IDX P6, R14, R13, R12, R11 ;  /* 0x0000000c0d0e7389 */ /* 0x0002a400000c000b */
[----:B012---:R-:W-:Y:S01]  /*2f100*/  ENDCOLLECTIVE ;  /* 0x000000000000791b */ /* 0x007fe20003800000 */
.L_x_935:
[----:B------:R-:W-:Y:S05]  /*2f110*/  BSYNC B0 ;  /* 0x0000000000007941 */ /* 0x000fea0003800000 */
.L_x_934:
[----:B------:R-:W-:Y:S01]  /*2f120*/  IMAD.MOV.U32 R13, RZ, RZ, R9 ;  /* 0x000000ffff0d7224 */ /* 0x000fe200078e0009 */
[----:B------:R-:W-:Y:S01]  /*2f130*/  MOV R12, RZ ;  /* 0x000000ff000c7202 */ /* 0x000fe20000000f00 */
[----:B------:R-:W-:Y:S02]  /*2f140*/  IMAD.MOV.U32 R11, RZ, RZ, 0x1c1f ;  /* 0x00001c1fff0b7424 */ /* 0x000fe400078e00ff */
[----:B------:R-:W-:Y:S02]  /*2f150*/  IMAD.MOV.U32 R15, RZ, RZ, -0x1 ;  /* 0xffffffffff0f7424 */ /* 0x000fe400078e00ff */
[----:B------:R-:W-:-:S07]  /*2f160*/  IMAD.MOV.U32 R0, RZ, RZ, R14 ;  /* 0x000000ffff007224 */ /* 0x000fce00078e000e */
[----:B------:R-:W-:Y:S05]  /*2f170*/  WARPSYNC.COLLECTIVE R15, `(.L_x_936) ;  /* 0x000000000f087348 */ /* 0x000fea0003c00000 */
[----:B------:R0:W1:Y:S02]  /*2f180*/  SHFL.IDX P6, R14, R13, R12, R11 ;  /* 0x0000000c0d0e7389 */ /* 0x00006400000c000b */
[----:B01----:R-:W-:Y:S01]  /*2f190*/  ENDCOLLECTIVE ;  /* 0x000000000000791b */ /* 0x003fe20003800000 */
.L_x_936:
[----:B------:R-:W-:Y:S02]  /*2f1a0*/  IMAD.MOV.U32 R13, RZ, RZ, R10 ;  /* 0x000000ffff0d7224 */ /* 0x000fe400078e000a */
[----:B------:R-:W-:Y:S02]  /*2f1b0*/  IMAD.MOV.U32 R12, RZ, RZ, 0x1 ;  /* 0x00000001ff0c7424 */ /* 0x000fe400078e00ff */
[----:B------:R-:W-:-:S07]  /*2f1c0*/  IMAD.MOV.U32 R2, RZ, RZ, R14 ;  /* 0x000000ffff027224 */ /* 0x000fce00078e000e */
[----:B------:R-:W-:Y:S05]  /*2f1d0*/  WARPSYNC.COLLECTIVE R15, `(.L_x_937) ;  /* 0x000000000f087348 */ /* 0x000fea0003c00000 */
[----:B------:R0:W1:Y:S02]  /*2f1e0*/  SHFL.IDX P6, R14, R13, R12, R11 ;  /* 0x0000000c0d0e7389 */ /* 0x00006400000c000b */
[----:B01----:R-:W-:Y:S01]  /*2f1f0*/  ENDCOLLECTIVE ;  /* 0x000000000000791b */ /* 0x003fe20003800000 */
.L_x_937:
[----:B------:R-:W-:-:S05]  /*2f200*/  IADD3 R2, P0, R37, R2, RZ ;  /* 0x0000000225027210 */ /* 0x000fca0007f1e0ff */
[----:B------:R-:W-:Y:S01]  /*2f210*/  IMAD.X R3, RZ, RZ, R0, P0 ;  /* 0x000000ffff037224 */ /* 0x000fe200000e0600 */
[----:B------:R-:W-:Y:S01]  /*2f220*/  IADD3 R0, R22, R35, RZ ;  /* 0x0000002316007210 */ /* 0x000fe20007ffe0ff */
[----:B------:R-:W-:-:S04]  /*2f230*/  IMAD.MOV.U32 R13, RZ, RZ, R9 ;  /* 0x000000ffff0d7224 */ /* 0x000fc800078e0009 */
        /* <DEDUP_REMOVED lines=10> */
.L_x_938:
[----:B------:R-:W-:Y:S02]  /*2f2e0*/  IMAD.MOV.U32 R13, RZ, RZ, R10 ;  /* 0x000000ffff0d7224 */ /* 0x000fe400078e000a */
[----:B------:R-:W-:Y:S01]  /*2f2f0*/  IMAD.MOV.U32 R12, RZ, RZ, 0x2 ;  /* 0x00000002ff0c7424 */ /* 0x000fe200078e00ff */
[----:B------:R-:W-:-:S07]  /*2f300*/  MOV R2, R14 ;  /* 0x0000000e00027202 */ /* 0x000fce0000000f00 */
[----:B------:R-:W-:Y:S05]  /*2f310*/  WARPSYNC.COLLECTIVE R15, `(.L_x_939) ;  /* 0x000000000f087348 */ /* 0x000fea0003c00000 */
[----:B------:R0:W1:Y:S02]  /*2f320*/  SHFL.IDX P6, R14, R13, R12, R11 ;  /* 0x0000000c0d0e7389 */ /* 0x00006400000c000b */
[----:B01----:R-:W-:Y:S01]  /*2f330*/  ENDCOLLECTIVE ;  /* 0x000000000000791b */ /* 0x003fe20003800000 */
.L_x_939:
[----:B------:R-:W-:-:S05]  /*2f340*/  IADD3 R2, P0, R37, R2, RZ ;  /* 0x0000000225027210 */ /* 0x000fca0007f1e0ff */
[----:B------:R-:W-:-:S05]  /*2f350*/  IMAD.X R3, RZ, RZ, R3, P0 ;  /* 0x000000ffff037224 */ /* 0x000fca00000e0603 */
[----:B------:R-:W-:Y:S01]  /*2f360*/  @!PT LDS RZ, [RZ] ;  /* 0x00000000fffff984 */ /* 0x000fe20000000800 */
[----:B------:R-:W-:Y:S01]  /*2f370*/  @!PT LDS RZ, [RZ] ;  /* 0x00000000fffff984 */ /* 0x000fe20000000800 */
[----:B------:R-:W-:Y:S01]  /*2f380*/  @!PT LDS RZ, [RZ] ;  /* 0x00000000fffff984 */ /* 0x000fe20000000800 */
[----:B------:R0:W-:Y:S01]  /*2f390*/  LDGSTS.E.BYPASS.LTC128B.128 [R0+0xfa00], desc[UR50][R2.64], !P4 ;  /* 0x0fa0000002007fae */ /* 0x0001e2000e101d72 */
[----:B------:R-:W-:-:S03]  /*2f3a0*/  MOV R13, R9 ;  /* 0x00000009000d7202 */ /* 0x000fc60000000f00 */
[----:B------:R0:W-:Y:S04]  /*2f3b0*/  LDGSTS.E.BYPASS.LTC128B.128 [R0+0x12200], desc[UR50][R2.64+0x40], !P3 ;  /* 0x1220004002007fae */ /* 0x0001e8000d901d72 */
[----:B------:R0:W-:Y:S01]  /*2f3c0*/  LDGSTS.E.BYPASS.LTC128B.128 [R0+0x14a00], desc[UR50][R2.64+0x80], !P2 ;  /* 0x14a0008002007fae */ /* 0x0001e2000d101d72 */
[----:B------:R-:W-:-:S07]  /*2f3d0*/  IMAD.MOV.U32 R35, RZ, RZ, R14 ;  /* 0x000000ffff237224 */ /* 0x000fce00078e000e */
[----:B0-----:R-:W-:Y:S05]  /*2f3e0*/  WARPSYNC.COLLECTIVE R15, `(.L_x_940) ;  /* 0x000000000f087348 */ /* 0x001fea0003c00000 */
[----:B------:R1:W2:Y:S02]  /*2f3f0*/  SHFL.IDX P6, R14, R13, R12, R11 ;  /* 0x0000000c0d0e7389 */ /* 0x0002a400000c000b */
[----:B012---:R-:W-:Y:S01]  /*2f400*/  ENDCOLLECTIVE ;  /* 0x000000000000791b */ /* 0x007fe20003800000 */
.L_x_940:
[----:B------:R-:W-:Y:S02]  /*2f410*/  IMAD.MOV.U32 R13, RZ, RZ, R10 ;  /* 0x000000ffff0d7224 */ /* 0x000fe400078e000a */
[----:B------:R-:W-:Y:S02]  /*2f420*/  IMAD.MOV.U32 R12, RZ, RZ, 0x3 ;  /* 0x00000003ff0c7424 */ /* 0x000fe400078e00ff */
[----:B------:R-:W-:-:S07]  /*2f430*/  IMAD.MOV.U32 R2, RZ, RZ, R14 ;  /* 0x000000ffff027224 */ /* 0x000fce00078e000e */
[----:B------:R-:W-:Y:S05]  /*2f440*/  WARPSYNC.COLLECTIVE R15, `(.L_x_941) ;  /* 0x000000000f087348 */ /* 0x000fea0003c00000 */
[----:B------:R0:W1:Y:S02]  /*2f450*/  SHFL.IDX P6, R14, R13, R12, R11 ;  /* 0x0000000c0d0e7389 */ /* 0x00006400000c000b */
[----:B01----:R-:W-:Y:S01]  /*2f460*/  ENDCOLLECTIVE ;  /* 0x000000000000791b */ /* 0x003fe20003800000 */
.L_x_941:
        /* <DEDUP_REMOVED lines=9> */
[----:B------:R-:W-:-:S07]  /*2f500*/  MOV R35, R14 ;  /* 0x0000000e00237202 */ /* 0x000fce0000000f00 */
[----:B0-----:R-:W-:Y:S05]  /*2f510*/  WARPSYNC.COLLECTIVE R15, `(.L_x_942) ;  /* 0x000000000f087348 */ /* 0x001fea0003c00000 */
[----:B------:R1:W2:Y:S02]  /*2f520*/  SHFL.IDX P6, R14, R13, R12, R11 ;  /* 0x0000000c0d0e7389 */ /* 0x0002a400000c000b */
[----:B012---:R-:W-:Y:S01]  /*2f530*/  ENDCOLLECTIVE ;  /* 0x000000000000791b */ /* 0x007fe20003800000 */
.L_x_942:
[----:B------:R-:W-:Y:S01]  /*2f540*/  IMAD.MOV.U32 R13, RZ, RZ, R23 ;  /* 0x000000ffff0d7224 */ /* 0x000fe200078e0017 */
[----:B------:R-:W-:Y:S01]  /*2f550*/  MOV R12, RZ ;  /* 0x000000ff000c7202 */ /* 0x000fe20000000f00 */
[----:B------:R-:W-:-:S07]  /*2f560*/  IMAD.MOV.U32 R2, RZ, RZ, R14 ;  /* 0x000000ffff027224 */ /* 0x000fce00078e000e */
[----:B------:R-:W-:Y:S05]  /*2f570*/  WARPSYNC.COLLECTIVE R15, `(.L_x_943) ;  /* 0x000000000f087348 */ /* 0x000fea0003c00000 */
[----:B------:R0:W1:Y:S02]  /*2f580*/  SHFL.IDX P6, R14, R13, R12, R11 ;  /* 0x0000000c0d0e7389 */ /* 0x00006400000c000b */
[----:B01----:R-:W-:Y:S01]  /*2f590*/  ENDCOLLECTIVE ;  /* 0x000000000000791b */ /* 0x003fe20003800000 */
.L_x_943:
        /* <DEDUP_REMOVED lines=13> */
.L_x_944:
[----:B------:R-:W-:Y:S01]  /*2f670*/  IMAD.MOV.U32 R2, RZ, RZ, R14 ;  /* 0x000000ffff027224 */ /* 0x000fe200078e000e */
[----:B------:R-:W-:Y:S06]  /*2f680*/  BRA `(.L_x_945) ;  /* 0xffffff8c006c7947 */ /* 0x000fec000383ffff */
.L_x_725:
[----:B---3--:R3:W4:Y:S02]  /*2f690*/  SYNCS.PHASECHK.TRANS64.TRYWAIT P0, [R4+URZ+0x33440], R28 ;  /* 0x0334401c040075a7 */ /* 0x008724000800017f */
[----:B----4-:R-:W-:Y:S05]  /*2f6a0*/  @!P0 NANOSLEEP.SYNCS 0x989680 ;  /* 0x009896800000895d */ /* 0x010fea0003900000 */
[----:B------:R-:W4:Y:S02]  /*2f6b0*/  @!P0 SYNCS.PHASECHK.TRANS64 P0, [R4+URZ+0x33440], R28 ;  /* 0x0334401c040085a7 */ /* 0x000f24000800007f */
[----:B----4-:R-:W-:Y:S05]  /*2f6c0*/  @!P0 BRA `(.L_x_725) ;  /* 0xfffffffc00f08947 */ /* 0x010fea000383ffff */
[----:B------:R-:W-:Y:S05]  /*2f6d0*/  BRA `(.L_x_946) ;  /* 0xffffff8c00c47947 */ /* 0x000fea000383ffff */
.L_x_726:
[----:B------:R-:W-:Y:S01]  /*2f6e0*/  BSSY B0, `(.L_x_947) ;  /* 0x0000008000007945 */ /* 0x000fe20003800000 */
[----:B------:R-:W-:Y:S01]  /*2f6f0*/  IMAD.MOV.U32 R13, RZ, RZ, R8 ;  /* 0x000000ffff0d7224 */ /* 0x000fe200078e0008 */
[----:B------:R-:W-:Y:S01]  /*2f700*/  MOV R12, RZ ;  /* 0x000000ff000c7202 */ /* 0x000fe20000000f00 */
[----:B------:R-:W-:Y:S02]  /*2f710*/  IMAD.MOV.U32 R11, RZ, RZ, 0x1c1f ;  /* 0x00001c1fff0b7424 */ /* 0x000fe400078e00ff */
[----:B------:R-:W-:-:S07]  /*2f720*/  IMAD.MOV.U32 R15, RZ, RZ, -0x1 ;  /* 0xffffffffff0f7424 */ /* 0x000fce00078e00ff */
[----:B0123--:R-:W-:Y:S05]  /*2f730*/  WARPSYNC.COLLECTIVE R15, `(.L_x_948) ;  /* 0x000000000f087348 */ /* 0x00ffea0003c00000 */
[----:B------:R4:W0:Y:S02]  /*2f740*/  SHFL.IDX P6, R14, R13, R12, R11 ;  /* 0x0000000c0d0e7389 */ /* 0x00082400000c000b */
[----:B01234-:R-:W-:Y:S01]  /*2f750*/  ENDCOLLECTIVE ;  /* 0x000000000000791b */ /* 0x01ffe20003800000 */
.L_x_948:
[----:B------:R-:W-:Y:S05]  /*2f760*/  BSYNC B0 ;  /* 0x0000000000007941 */ /* 0x000fea0003800000 */
.L_x_947:
        /* <DEDUP_REMOVED lines=8> */
.L_x_949:
[----:B------:R-:W-:Y:S01]  /*2f7f0*/  MOV R13, R8 ;  /* 0x00000008000d7202 */ /* 0x000fe20000000f00 */
[----:B------:R-:W-:Y:S02]  /*2f800*/  IMAD.MOV.U32 R12, RZ, RZ, 0x1 ;  /* 0x00000001ff0c7424 */ /* 0x000fe400078e00ff */
[----:B------:R-:W-:-:S07]  /*2f810*/  IMAD.MOV.U32 R2, RZ, RZ, R14 ;  /* 0x000000ffff027224 */ /* 0x000fce00078e000e */
[----:B------:R-:W-:Y:S05]  /*2f820*/  WARPSYNC.COLLECTIVE R15, `(.L_x_950) ;  /* 0x000000000f087348 */ /* 0x000fea0003c00000 */
[----:B------:R0:W1:Y:S02]  /*2f830*/  SHFL.IDX P6, R14, R13, R12, R11 ;  /* 0x0000000c0d0e7389 */ /* 0x00006400000c000b */
[----:B01----:R-:W-:Y:S01]  /*2f840*/  ENDCOLLECTIVE ;  /* 0x000000000000791b */ /* 0x003fe20003800000 */
.L_x_950:
        /* <DEDUP_REMOVED lines=13> */
.L_x_951:
[----:B------:R-:W-:Y:S02]  /*2f920*/  IMAD.MOV.U32 R13, RZ, RZ, R8 ;  /* 0x000000ffff0d7224 */ /* 0x000fe400078e0008 */
[----:B------:R-:W-:Y:S02]  /*2f930*/  IMAD.MOV.U32 R12, RZ, RZ, 0x2 ;  /* 0x00000002ff0c7424 */ /* 0x000fe400078e00ff */
[----:B------:R-:W-:-:S07]  /*2f940*/  IMAD.MOV.U32 R2, RZ, RZ, R14 ;  /* 0x000000ffff027224 */ /* 0x000fce00078e000e */
[----:B------:R-:W-:Y:S05]  /*2f950*/  WARPSYNC.COLLECTIVE R15, `(.L_x_952) ;  /* 0x000000000f087348 */ /* 0x000fea0003c00000 */
[----:B------:R0:W1:Y:S02]  /*2f960*/  SHFL.IDX P6, R14, R13, R12, R11 ;  /* 0x0000000c0d0e7389 */ /* 0x00006400000c000b */
[----:B01----:R-:W-:Y:S01]  /*2f970*/  ENDCOLLECTIVE ;  /* 0x000000000000791b */ /* 0x003fe20003800000 */
.L_x_952:
[----:B------:R-:W-:-:S04]  /*2f980*/  IADD3 R2, P0, R37, R2, RZ ;  /* 0x0000000225027210 */ /* 0x000fc80007f1e0ff */
[----:B------:R-:W-:-:S05]  /*2f990*/  IADD3.X R3, RZ, R3, RZ, P0, !PT ;  /* 0x00000003ff037210 */ /* 0x000fca00007fe4ff */
        /* <DEDUP_REMOVED lines=11> */
.L_x_953:
[----:B------:R-:W-:Y:S02]  /*2fa50*/  IMAD.MOV.U32 R13, RZ, RZ, R8 ;  /* 0x000000ffff0d7224 */ /* 0x000fe400078e0008 */
[----:B------:R-:W-:Y:S01]  /*2fa60*/  IMAD.MOV.U32 R12, RZ, RZ, 0x3 ;  /* 0x00000003ff0c7424 */ /* 0x000fe200078e00ff */
[----:B------:R-:W-:-:S07]  /*2fa70*/  MOV R2, R14 ;  /* 0x0000000e00027202 */ /* 0x000fce0000000f00 */
[----:B------:R-:W-:Y:S05]  /*2fa80*/  WARPSYNC.COLLECTIVE R15, `(.L_x_954) ;  /* 0x000000000f087348 */ /* 0x000fea0003c00000 */
[----:B------:R0:W1:Y:S02]  /*2fa90*/  SHFL.IDX P6, R14, R13, R12, R11 ;  /* 0x0000000c0d0e7389 */ /* 0x00006400000c000b */
[----:B01----:R-:W-:Y:S01]  /*2faa0*/  ENDCOLLECTIVE ;  /* 0x000000000000791b */ /* 0x003fe20003800000 */
.L_x_954:
        /* <DEDUP_REMOVED lines=13> */
.L_x_955:
[----:B------:R-:W-:Y:S02]  /*2fb80*/  IMAD.MOV.U32 R13, RZ, RZ, R7 ;  /* 0x000000ffff0d7224 */ /* 0x000fe400078e0007 */
[----:B------:R-:W-:Y:S02]  /*2fb90*/  IMAD.MOV.U32 R12, RZ, RZ, RZ ;  /* 0x000000ffff0c7224 */ /* 0x000fe400078e00ff */
[----:B------:R-:W-:-:S07]  /*2fba0*/  IMAD.MOV.U32 R2, RZ, RZ, R14 ;  /* 0x000000ffff027224 */ /* 0x000fce00078e000e */
[----:B------:R-:W-:Y:S05]  /*2fbb0*/  WARPSYNC.COLLECTIVE R15, `(.L_x_956) ;  /* 0x000000000f087348 */ /* 0x000fea0003c00000 */
[----:B------:R0:W1:Y:S02]  /*2fbc0*/  SHFL.IDX P6, R14, R13, R12, R11 ;  /* 0x0000000c0d0e7389 */ /* 0x00006400000c000b */
[----:B01----:R-:W-:Y:S01]  /*2fbd0*/  ENDCOLLECTIVE ;  /* 0x000000000000791b */ /* 0x003fe20003800000 */
.L_x_956:
        /* <DEDUP_REMOVED lines=13> */
.L_x_957:
[----:B------:R-:W-:Y:S05]  /*2fcb0*/  BRA `(.L_x_958) ;  /* 0xffffff8c00607947 */ /* 0x000fea000383ffff */
.L_x_731:
[----:B----4-:R4:W0:Y:S02]  /*2fcc0*/  SYNCS.PHASECHK.TRANS64.TRYWAIT P2, [R0+URZ+0x33470], R3 ;  /* 0x03347003000075a7 */ /* 0x010824000804017f */
[----:B0-----:R-:W-:Y:S05]  /*2fcd0*/  @!P2 NANOSLEEP.SYNCS 0x989680 ;  /* 0x009896800000a95d */ /* 0x001fea0003900000 */
[----:B------:R-:W0:Y:S02]  /*2fce0*/  @!P2 SYNCS.PHASECHK.TRANS64 P2, [R0+URZ+0x33470], R3 ;  /* 0x033470030000a5a7 */ /* 0x000e24000804007f */
[----:B0-----:R-:W-:Y:S05]  /*2fcf0*/  @!P2 BRA `(.L_x_731) ;  /* 0xfffffffc00f0a947 */ /* 0x001fea000383ffff */
[----:B------:R-:W-:Y:S05]  /*2fd00*/  BRA `(.L_x_959) ;  /* 0xffffff8c00cc7947 */ /* 0x000fea000383ffff */
.L_x_733:
[----:B----4-:R4:W0:Y:S02]  /*2fd10*/  SYNCS.PHASECHK.TRANS64.TRYWAIT P2, [R0+URZ+0x33460], R3 ;  /* 0x03346003000075a7 */ /* 0x010824000804017f */
[----:B0-----:R-:W-:Y:S05]  /*2fd20*/  @!P2 NANOSLEEP.SYNCS 0x989680 ;  /* 0x009896800000a95d */ /* 0x001fea0003900000 */
[----:B------:R-:W0:Y:S02]  /*2fd30*/  @!P2 SYNCS.PHASECHK.TRANS64 P2, [R0+URZ+0x33460], R3 ;  /* 0x033460030000a5a7 */ /* 0x000e24000804007f */
[----:B0-----:R-:W-:Y:S05]  /*2fd40*/  @!P2 BRA `(.L_x_733) ;  /* 0xfffffffc00f0a947 */ /* 0x001fea000383ffff */
[----:B------:R-:W-:Y:S05]  /*2fd50*/  BRA `(.L_x_960) ;  /* 0xffffff8c00dc7947 */ /* 0x000fea000383ffff */
.L_x_741:
[----:B0-----:R0:W2:Y:S02]  /*2fd60*/  SYNCS.PHASECHK.TRANS64.TRYWAIT P1, [R3+URZ+0x33470], R0 ;  /* 0x03347000030075a7 */ /* 0x0010a4000802017f */
[----:B--2---:R-:W-:Y:S05]  /*2fd70*/  @!P1 NANOSLEEP.SYNCS 0x989680 ;  /* 0x009896800000995d */ /* 0x004fea0003900000 */
[----:B------:R-:W2:Y:S02]  /*2fd80*/  @!P1 SYNCS.PHASECHK.TRANS64 P1, [R3+URZ+0x33470], R0 ;  /* 0x03347000030095a7 */ /* 0x000ea4000802007f */
[----:B--2---:R-:W-:Y:S05]  /*2fd90*/  @!P1 BRA `(.L_x_741) ;  /* 0xfffffffc00f09947 */ /* 0x004fea000383ffff */
[----:B------:R-:W-:Y:S05]  /*2fda0*/  BRA `(.L_x_961) ;  /* 0xffffff9800107947 */ /* 0x000fea000383ffff */
.L_x_743:
[----:B0-----:R0:W2:Y:S02]  /*2fdb0*/  SYNCS.PHASECHK.TRANS64.TRYWAIT P1, [R3+URZ+0x33460], R0 ;  /* 0x03346000030075a7 */ /* 0x0010a4000802017f */
[----:B--2---:R-:W-:Y:S05]  /*2fdc0*/  @!P1 NANOSLEEP.SYNCS 0x989680 ;  /* 0x009896800000995d */ /* 0x004fea0003900000 */
[----:B------:R-:W2:Y:S02]  /*2fdd0*/  @!P1 SYNCS.PHASECHK.TRANS64 P1, [R3+URZ+0x33460], R0 ;  /* 0x03346000030095a7 */ /* 0x000ea4000802007f */
[----:B--2---:R-:W-:Y:S05]  /*2fde0*/  @!P1 BRA `(.L_x_743) ;  /* 0xfffffffc00f09947 */ /* 0x004fea000383ffff */
[----:B------:R-:W-:Y:S05]  /*2fdf0*/  BRA `(.L_x_962) ;  /* 0xffffff98001c7947 */ /* 0x000fea000383ffff */
.L_x_748:
[----:B------:R-:W-:Y:S01]  /*2fe00*/  BSSY B0, `(.L_x_963) ;  /* 0x0000008000007945 */ /* 0x000fe20003800000 */
[----:B------:R-:W-:Y:S01]  /*2fe10*/  IMAD.MOV.U32 R13, RZ, RZ, R16 ;  /* 0x000000ffff0d7224 */ /* 0x000fe200078e0010 */
[----:B------:R-:W-:Y:S01]  /*2fe20*/  MOV R15, 0xffffffff ;  /* 0xffffffff000f7802 */ /* 0x000fe20000000f00 */
[----:B------:R-:W-:Y:S02]  /*2fe30*/  IMAD.MOV.U32 R12, RZ, RZ, RZ ;  /* 0x000000ffff0c7224 */ /* 0x000fe400078e00ff */
[----:B------:R-:W-:-:S07]  /*2fe40*/  IMAD.MOV.U32 R11, RZ, RZ, 0x1f ;  /* 0x0000001fff0b7424 */ /* 0x000fce00078e00ff */
[----:B-12---:R-:W-:Y:S05]  /*2fe50*/  WARPSYNC.COLLECTIVE R15, `(.L_x_964) ;  /* 0x000000000f087348 */ /* 0x006fea0003c00000 */
[----:B------:R0:W3:Y:S02]  /*2fe60*/  SHFL.IDX P6, R14, R13, R12, R11 ;  /* 0x0000000c0d0e7389 */ /* 0x0000e400000c000b */
[----:B0123--:R-:W-:Y:S01]  /*2fe70*/  ENDCOLLECTIVE ;  /* 0x000000000000791b */ /* 0x00ffe20003800000 */
.L_x_964:
[----:B------:R-:W-:Y:S05]  /*2fe80*/  BSYNC B0 ;  /* 0x0000000000007941 */ /* 0x000fea0003800000 */
.L_x_963:
[----:B------:R-:W-:Y:S01]  /*2fe90*/  IMAD.MOV.U32 R13, RZ, RZ, R16 ;  /* 0x000000ffff0d7224 */ /* 0x000fe200078e0010 */
[----:B------:R-:W-:Y:S01]  /*2fea0*/  MOV R15, 0xffffffff ;  /* 0xffffffff000f7802 */ /* 0x000fe20000000f00 */
[----:B------:R-:W-:Y:S02]  /*2feb0*/  IMAD.MOV.U32 R12, RZ, RZ, 0x1 ;  /* 0x00000001ff0c7424 */ /* 0x000fe400078e00ff */
[----:B------:R-:W-:Y:S02]  /*2fec0*/  IMAD.MOV.U32 R11, RZ, RZ, 0x1f ;  /* 0x0000001fff0b7424 */ /* 0x000fe400078e00ff */
[----:B------:R-:W-:Y:S02]  /*2fed0*/  IMAD.IADD R5, R19, 0x1, R8 ;  /* 0x0000000113057824 */ /* 0x000fe400078e0208 */
[----:B------:R-:W-:-:S07]  /*2fee0*/  IMAD.MOV.U32 R0, RZ, RZ, R14 ;  /* 0x000000ffff007224 */ /* 0x000fce00078e000e */
[----:B------:R-:W-:Y:S05]  /*2fef0*/  WARPSYNC.COLLECTIVE R15, `(.L_x_965) ;  /* 0x000000000f087348 */ /* 0x000fea0003c00000 */
[----:B------:R0:W1:Y:S02]  /*2ff00*/  SHFL.IDX P6, R14, R13, R12, R11 ;  /* 0x0000000c0d0e7389 */ /* 0x00006400000c000b */
[----:B01----:R-:W-:Y:S01]  /*2ff10*/  ENDCOLLECTIVE ;  /* 0x000000000000791b */ /* 0x003fe20003800000 */
.L_x_965:
[----:B------:R-:W-:Y:S02]  /*2ff20*/  ULDC UR4, c[0x0][0xc3c] ;  /* 0x00030f0000047ab9 */ /* 0x000fe40000000800 */
[----:B------:R-:W-:-:S13]  /*2ff30*/  ISETP.GE.OR P1, PT, R5, UR4, !P0 ;  /* 0x0000000405007c0c */ /* 0x000fda000c726670 */
[----:B------:R-:W0:Y:S01]  /*2ff40*/  @!P1 LDC.64 R2, c[0x0][0xc80] ;  /* 0x00032000ff029b82 */ /* 0x000e220000000a00 */
[----:B------:R-:W-:Y:S02]  /*2ff50*/  IMAD.MOV.U32 R11, RZ, RZ, RZ ;  /* 0x000000ffff0b7224 */ /* 0x000fe400078e00ff */
[----:B------:R-:W-:Y:S02]  /*2ff60*/  IMAD.MOV.U32 R4, RZ, RZ, R14 ;  /* 0x000000ffff047224 */ /* 0x000fe400078e000e */
[----:B0-----:R-:W-:-:S06]  /*2ff70*/  @!P1 IMAD.WIDE R2, R5, 0x4, R2 ;  /* 0x0000000405029825 */ /* 0x001fcc00078e0202 */
[----:B------:R-:W2:Y:S01]  /*2ff80*/  @!P1 LDG.E R2, desc[UR50][R2.64] ;  /* 0x0000003202029981 */ /* 0x000ea2000c1e1900 */
[----:B------:R-:W-:Y:S01]  /*2ff90*/  IMAD.MOV.U32 R5, RZ, RZ, RZ ;  /* 0x000000ffff057224 */ /* 0x000fe200078e00ff */
[C---:B------:R-:W-:Y:S02]  /*2ffa0*/  ISETP.GE.U32.AND P2, PT, R8.reuse, 0x2, PT ;  /* 0x000000020800780c */ /* 0x040fe40003f46070 */
[C---:B------:R-:W-:Y:S02]  /*2ffb0*/  ISETP.GE.U32.AND P3, PT, R8.reuse, 0x4, PT ;  /* 0x000000040800780c */ /* 0x040fe40003f66070 */
[C---:B------:R-:W-:Y:S02]  /*2ffc0*/  ISETP.GE.U32.AND P4, PT, R8.reuse, 0x8, PT ;  /* 0x000000080800780c */ /* 0x040fe40003f86070 */
[C---:B------:R-:W-:Y:S01]  /*2ffd0*/  ISETP.GE.U32.AND P5, PT, R8.reuse, 0x10, PT ;  /* 0x000000100800780c */ /* 0x040fe20003fa6070 */
[----:B--2---:R-:W-:Y:S01]  /*2ffe0*/  @!P1 IMAD.MOV.U32 R5, RZ, RZ, R2 ;  /* 0x000000ffff059224 */ /* 0x004fe200078e0002 */
[----:B------:R-:W-:-:S04]  /*2fff0*/  ISETP.NE.AND P1, PT, R8, RZ, PT ;  /* 0x000000ff0800720c */ /* 0x000fc80003f25270 */
[----:B------:R-:W-:-:S09]  /*30000*/  MOV R13, R5 ;  /* 0x00000005000d7202 */ /* 0x000fd20000000f00 */
[----:B------:R-:W-:Y:S05]  /*30010*/  WARPSYNC.COLLECTIVE R15, `(.L_x_966) ;  /* 0x000000000f087348 */ /* 0x000fea0003c00000 */
[----:B------:R0:W1:Y:S02]  /*30020*/  SHFL.UP P6, R14, R13, R12, R11 ;  /* 0x0400000c0d0e7389 */ /* 0x00006400000c000b */
[----:B01----:R-:W-:Y:S01]  /*30030*/  ENDCOLLECTIVE ;  /* 0x000000000000791b */ /* 0x003fe20003800000 */
.L_x_966:
[----:B------:R-:W-:Y:S01]  /*30040*/  IMAD.MOV.U32 R12, RZ, RZ, 0x2 ;  /* 0x00000002ff0c7424 */ /* 0x000fe200078e00ff */
[----:B------:R-:W-:-:S05]  /*30050*/  SEL R6, R14, RZ, P1 ;  /* 0x000000ff0e067207 */ /* 0x000fca0000800000 */
[----:B------:R-:W-:-:S04]  /*30060*/  IMAD.IADD R6, R5, 0x1, R6 ;  /* 0x0000000105067824 */ /* 0x000fc800078e0206 */
[----:B------:R-:W-:-:S07]  /*30070*/  IMAD.MOV.U32 R13, RZ, RZ, R6 ;  /* 0x000000ffff0d7224 */ /* 0x000fce00078e0006 */
[----:B------:R-:W-:Y:S05]  /*30080*/  WARPSYNC.COLLECTIVE R15, `(.L_x_967) ;  /* 0x000000000f087348 */ /* 0x000fea0003c00000 */
[----:B------:R0:W1:Y:S02]  /*30090*/  SHFL.UP P6, R14, R13, R12, R11 ;  /* 0x0400000c0d0e7389 */ /* 0x00006400000c000b */
[----:B01----:R-:W-:Y:S01]  /*300a0*/  ENDCOLLECTIVE ;  /* 0x000000000000791b */ /* 0x003fe20003800000 */
.L_x_967:
[----:B------:R-:W-:Y:S01]  /*300b0*/  IMAD.MOV.U32 R12, RZ, RZ, 0x4 ;  /* 0x00000004ff0c7424 */ /* 0x000fe200078e00ff */
[----:B------:R-:W-:-:S04]  /*300c0*/  SEL R7, R14, RZ, P2 ;  /* 0x000000ff0e077207 */ /* 0x000fc80001000000 */
[----:B------:R-:W-:-:S05]  /*300d0*/  IADD3 R7, R6, R7, RZ ;  /* 0x0000000706077210 */ /* 0x000fca0007ffe0ff */
[----:B------:R-:W-:-:S07]  /*300e0*/  IMAD.MOV.U32 R13, RZ, RZ, R7 ;  /* 0x000000ffff0d7224 */ /* 0x000fce00078e0007 */
[----:B------:R-:W-:Y:S05]  /*300f0*/  WARPSYNC.COLLECTIVE R15, `(.L_x_968) ;  /* 0x000000000f087348 */ /* 0x000fea0003c00000 */
[----:B------:R0:W1:Y:S02]  /*30100*/  SHFL.UP P6, R14, R13, R12, R11 ;  /* 0x0400000c0d0e7389 */ /* 0x00006400000c000b */
[----:B01----:R-:W-:Y:S01]  /*30110*/  ENDCOLLECTIVE ;  /* 0x000000000000791b */ /* 0x003fe20003800000 */
.L_x_968:
[----:B------:R-:W-:Y:S02]  /*30120*/  MOV R12, 0x8 ;  /* 0x00000008000c7802 */ /* 0x000fe40000000f00 */
[----:B------:R-:W-:-:S05]  /*30130*/  SEL R2, R14, RZ, P3 ;  /* 0x000000ff0e027207 */ /* 0x000fca0001800000 */
[----:B------:R-:W-:-:S04]  /*30140*/  IMAD.IADD R2, R7, 0x1, R2 ;  /* 0x0000000107027824 */ /* 0x000fc800078e0202 */
[----:B------:R-:W-:-:S07]  /*30150*/  IMAD.MOV.U32 R13, RZ, RZ, R2 ;  /* 0x000000ffff0d7224 */ /* 0x000fce00078e0002 */
[----:B------:R-:W-:Y:S05]  /*30160*/  WARPSYNC.COLLECTIVE R15, `(.L_x_969) ;  /* 0x000000000f087348 */ /* 0x000fea0003c00000 */
[----:B------:R0:W1:Y:S02]  /*30170*/  SHFL.UP P6, R14, R13, R12, R11 ;  /* 0x0400000c0d0e7389 */ /* 0x00006400000c000b */
[----:B01----:R-:W-:Y:S01]  /*30180*/  ENDCOLLECTIVE ;  /* 0x000000000000791b */ /* 0x003fe20003800000 */
.L_x_969:
[----:B------:R-:W-:Y:S01]  /*30190*/  IMAD.MOV.U32 R12, RZ, RZ, 0x10 ;  /* 0x00000010ff0c7424 */ /* 0x000fe200078e00ff */
[----:B------:R-:W-:-:S05]  /*301a0*/  SEL R3, R14, RZ, P4 ;  /* 0x000000ff0e037207 */ /* 0x000fca0002000000 */
[----:B------:R-:W-:-:S04]  /*301b0*/  IMAD.IADD R3, R2, 0x1, R3 ;  /* 0x0000000102037824 */ /* 0x000fc800078e0203 */
[----:B------:R-:W-:-:S07]  /*301c0*/  IMAD.MOV.U32 R13, RZ, RZ, R3 ;  /* 0x000000ffff0d7224 */ /* 0x000fce00078e0003 */
[----:B------:R-:W-:Y:S05]  /*301d0*/  WARPSYNC.COLLECTIVE R15, `(.L_x_970) ;  /* 0x000000000f087348 */ /* 0x000fea0003c00000 */
[----:B------:R0:W1:Y:S02]  /*301e0*/  SHFL.UP P6, R14, R13, R12, R11 ;  /* 0x0400000c0d0e7389 */ /* 0x00006400000c000b */
[----:B01----:R-:W-:Y:S01]  /*301f0*/  ENDCOLLECTIVE ;  /* 0x000000000000791b */ /* 0x003fe20003800000 */
.L_x_970:
[----:B------:R-:W-:Y:S02]  /*30200*/  IMAD.MOV.U32 R12, RZ, RZ, 0x1f ;  /* 0x0000001fff0c7424 */ /* 0x000fe400078e00ff */
[----:B------:R-:W-:Y:S01]  /*30210*/  IMAD.MOV.U32 R11, RZ, RZ, 0x1f ;  /* 0x0000001fff0b7424 */ /* 0x000fe200078e00ff */
[----:B------:R-:W-:-:S05]  /*30220*/  SEL R2, R14, RZ, P5 ;  /* 0x000000ff0e027207 */ /* 0x000fca0002800000 */
[----:B------:R-:W-:-:S05]  /*30230*/  IMAD.IADD R2, R3, 0x1, R2 ;  /* 0x0000000103027824 */ /* 0x000fca00078e0202 */
[----:B------:R-:W-:-:S07]  /*30240*/  MOV R13, R2 ;  /* 0x00000002000d7202 */ /* 0x000fce0000000f00 */
[----:B------:R-:W-:Y:S05]  /*30250*/  WARPSYNC.COLLECTIVE R15, `(.L_x_971) ;  /* 0x000000000f087348 */ /* 0x000fea0003c00000 */
[----:B------:R0:W1:Y:S02]  /*30260*/  SHFL.IDX P6, R14, R13, R12, R11 ;  /* 0x0000000c0d0e7389 */ /* 0x00006400000c000b */
[----:B01----:R-:W-:Y:S01]  /*30270*/  ENDCOLLECTIVE ;  /* 0x000000000000791b */ /* 0x003fe20003800000 */
.L_x_971:
[----:B------:R-:W-:Y:S05]  /*30280*/  BRA `(.L_x_972) ;  /* 0xffffff9c009c7947 */ /* 0x000fea000383ffff */
.L_x_753:
[----:B------:R-:W-:Y:S01]  /*30290*/  BSSY B0, `(.L_x_973) ;  /* 0x0000008000007945 */ /* 0x000fe20003800000 */
[----:B-----5:R-:W-:Y:S01]  /*302a0*/  IMAD.MOV.U32 R13, RZ, RZ, R5 ;  /* 0x000000ffff0d7224 */ /* 0x020fe200078e0005 */
[----:B------:R-:W-:Y:S01]  /*302b0*/  MOV R11, RZ ;  /* 0x000000ff000b7202 */ /* 0x000fe20000000f00 */
[----:B------:R-:W-:Y:S02]  /*302c0*/  IMAD.MOV.U32 R12, RZ, RZ, 0x1 ;  /* 0x00000001ff0c7424 */ /* 0x000fe400078e00ff */
[----:B------:R-:W-:-:S07]  /*302d0*/  IMAD.MOV.U32 R15, RZ, RZ, -0x1 ;  /* 0xffffffffff0f7424 */ /* 0x000fce00078e00ff */
[----:B0-----:R-:W-:Y:S05]  /*302e0*/  WARPSYNC.COLLECTIVE R15, `(.L_x_974) ;  /* 0x000000000f087348 */ /* 0x001fea0003c00000 */
[----:B------:R1:W2:Y:S02]  /*302f0*/  SHFL.UP P6, R14, R13, R12, R11 ;  /* 0x0400000c0d0e7389 */ /* 0x0002a400000c000b */
[----:B012---:R-:W-:Y:S01]  /*30300*/  ENDCOLLECTIVE ;  /* 0x000000000000791b */ /* 0x007fe20003800000 */
.L_x_974:
[----:B------:R-:W-:Y:S05]  /*30310*/  BSYNC B0 ;  /* 0x0000000000007941 */ /* 0x000fea0003800000 */
.L_x_973:
[----:B------:R-:W-:Y:S01]  /*30320*/  SEL R14, R14, RZ, P1 ;  /* 0x000000ff0e0e7207 */ /* 0x000fe20000800000 */
[----:B------:R-:W-:Y:S01]  /*30330*/  IMAD.MOV.U32 R12, RZ, RZ, 0x2 ;  /* 0x00000002ff0c7424 */ /* 0x000fe200078e00ff */
[----:B------:R-:W-:Y:S01]  /*30340*/  MOV R15, 0xffffffff ;  /* 0xffffffff000f7802 */ /* 0x000fe20000000f00 */
[----:B------:R-:W-:Y:S02]  /*30350*/  IMAD.MOV.U32 R11, RZ, RZ, RZ ;  /* 0x000000ffff0b7224 */ /* 0x000fe400078e00ff */
[----:B------:R-:W-:-:S07]  /*30360*/  IMAD.IADD R13, R5, 0x1, R14 ;  /* 0x00000001050d7824 */ /* 0x000fce00078e020e */
[----:B------:R-:W-:Y:S05]  /*30370*/  WARPSYNC.COLLECTIVE R15, `(.L_x_975) ;  /* 0x000000000f087348 */ /* 0x000fea0003c00000 */
[----:B------:R0:W1:Y:S02]  /*30380*/  SHFL.UP P6, R14, R13, R12, R11 ;  /* 0x0400000c0d0e7389 */ /* 0x00006400000c000b */
[----:B01----:R-:W-:Y:S01]  /*30390*/  ENDCOLLECTIVE ;  /* 0x000000000000791b */ /* 0x003fe20003800000 */
.L_x_975:
[----:B------:R-:W-:Y:S01]  /*303a0*/  IMAD.MOV.U32 R12, RZ, RZ, 0x4 ;  /* 0x00000004ff0c7424 */ /* 0x000fe200078e00ff */
[----:B------:R-:W-:-:S05]  /*303b0*/  SEL R2, R14, RZ, P2 ;  /* 0x000000ff0e027207 */ /* 0x000fca0001000000 */
[----:B------:R-:W-:-:S04]  /*303c0*/  IMAD.IADD R2, R13, 0x1, R2 ;  /* 0x000000010d027824 */ /* 0x000fc800078e0202 */
[----:B------:R-:W-:-:S07]  /*303d0*/  IMAD.MOV.U32 R13, RZ, RZ, R2 ;  /* 0x000000ffff0d7224 */ /* 0x000fce00078e0002 */
[----:B------:R-:W-:Y:S05]  /*303e0*/  WARPSYNC.COLLECTIVE R15, `(.L_x_976) ;  /* 0x000000000f087348 */ /* 0x000fea0003c00000 */
[----:B------:R0:W1:Y:S02]  /*303f0*/  SHFL.UP P6, R14, R13, R12, R11 ;  /* 0x0400000c0d0e7389 */ /* 0x00006400000c000b */
[----:B01----:R-:W-:Y:S01]  /*30400*/  ENDCOLLECTIVE ;  /* 0x000000000000791b */ /* 0x003fe20003800000 */
.L_x_976:
[----:B------:R-:W-:Y:S01]  /*30410*/  IMAD.MOV.U32 R12, RZ, RZ, 0x8 ;  /* 0x00000008ff0c7424 */ /* 0x000fe200078e00ff */
[----:B------:R-:W-:-:S05]  /*30420*/  SEL R3, R14, RZ, P3 ;  /* 0x000000ff0e037207 */ /* 0x000fca0001800000 */
[----:B------:R-:W-:-:S05]  /*30430*/  IMAD.IADD R3, R2, 0x1, R3 ;  /* 0x0000000102037824 */ /* 0x000fca00078e0203 */
[----:B------:R-:W-:-:S07]  /*30440*/  MOV R13, R3 ;  /* 0x00000003000d7202 */ /* 0x000fce0000000f00 */
[----:B------:R-:W-:Y:S05]  /*30450*/  WARPSYNC.COLLECTIVE R15, `(.L_x_977) ;  /* 0x000000000f087348 */ /* 0x000fea0003c00000 */
[----:B------:R0:W1:Y:S02]  /*30460*/  SHFL.UP P6, R14, R13, R12, R11 ;  /* 0x0400000c0d0e7389 */ /* 0x00006400000c000b */
[----:B01----:R-:W-:Y:S01]  /*30470*/  ENDCOLLECTIVE ;  /* 0x000000000000791b */ /* 0x003fe20003800000 */
.L_x_977:
[----:B------:R-:W-:Y:S01]  /*30480*/  IMAD.MOV.U32 R12, RZ, RZ, 0x10 ;  /* 0x00000010ff0c7424 */ /* 0x000fe200078e00ff */
[----:B------:R-:W-:-:S05]  /*30490*/  SEL R4, R14, RZ, P4 ;  /* 0x000000ff0e047207 */ /* 0x000fca0002000000 */
[----:B------:R-:W-:-:S04]  /*304a0*/  IMAD.IADD R4, R3, 0x1, R4 ;  /* 0x0000000103047824 */ /* 0x000fc800078e0204 */
[----:B------:R-:W-:-:S07]  /*304b0*/  IMAD.MOV.U32 R13, RZ, RZ, R4 ;  /* 0x000000ffff0d7224 */ /* 0x000fce00078e0004 */
[----:B------:R-:W-:Y:S05]  /*304c0*/  WARPSYNC.COLLECTIVE R15, `(.L_x_978) ;  /* 0x000000000f087348 */ /* 0x000fea0003c00000 */
[----:B------:R0:W1:Y:S02]  /*304d0*/  SHFL.UP P6, R14, R13, R12, R11 ;  /* 0x0400000c0d0e7389 */ /* 0x00006400000c000b */
[----:B01----:R-:W-:Y:S01]  /*304e0*/  ENDCOLLECTIVE ;  /* 0x000000000000791b */ /* 0x003fe20003800000 */
.L_x_978:
[----:B------:R-:W-:Y:S02]  /*304f0*/  IMAD.MOV.U32 R12, RZ, RZ, 0x1f ;  /* 0x0000001fff0c7424 */ /* 0x000fe400078e00ff */
[----:B------:R-:W-:Y:S01]  /*30500*/  IMAD.MOV.U32 R11, RZ, RZ, 0x1f ;  /* 0x0000001fff0b7424 */ /* 0x000fe200078e00ff */
[----:B------:R-:W-:-:S04]  /*30510*/  SEL R3, R14, RZ, P5 ;  /* 0x000000ff0e037207 */ /* 0x000fc80002800000 */
[----:B------:R-:W-:-:S05]  /*30520*/  IADD3 R2, R4, R3, RZ ;  /* 0x0000000304027210 */ /* 0x000fca0007ffe0ff */
[----:B------:R-:W-:-:S07]  /*30530*/  IMAD.MOV.U32 R13, RZ, RZ, R2 ;  /* 0x000000ffff0d7224 */ /* 0x000fce00078e0002 */
[----:B------:R-:W-:Y:S05]  /*30540*/  WARPSYNC.COLLECTIVE R15, `(.L_x_979) ;  /* 0x000000000f087348 */ /* 0x000fea0003c00000 */
[----:B------:R0:W1:Y:S02]  /*30550*/  SHFL.IDX P6, R14, R13, R12, R11 ;  /* 0x0000000c0d0e7389 */ /* 0x00006400000c000b */
[----:B01----:R-:W-:Y:S01]  /*30560*/  ENDCOLLECTIVE ;  /* 0x000000000000791b */ /* 0x003fe20003800000 */
.L_x_979:
[----:B------:R-:W-:Y:S05]  /*30570*/  BRA `(.L_x_980) ;  /* 0xffffff9c007c7947 */ /* 0x000fea000383ffff */
.L_x_755:
[----:B------:R-:W-:Y:S01]  /*30580*/  BSSY B0, `(.L_x_981) ;  /* 0x0000006000007945 */ /* 0x000fe20003800000 */
[----:B------:R-:W-:Y:S01]  /*30590*/  PLOP3.LUT P6, PT, P6, PT, PT, 0x8, 0x0 ;  /* 0x000000000000781c */ /* 0x000fe200037ce170 */
[----:B------:R-:W-:-:S12]  /*305a0*/  IMAD.MOV.U32 R15, RZ, RZ, -0x1 ;  /* 0xffffffffff0f7424 */ /* 0x000fd800078e00ff */
[----:B0-----:R-:W-:Y:S05]  /*305b0*/  WARPSYNC.COLLECTIVE R15, `(.L_x_982) ;  /* 0x000000000f087348 */ /* 0x001fea0003c00000 */
[----:B------:R-:W-:Y:S01]  /*305c0*/  VOTE.ANY R14, PT, P6 ;  /* 0x00000000000e7806 */ /* 0x000fe200030e0100 */
[----:B0-----:R-:W-:Y:S06]  /*305d0*/  ENDCOLLECTIVE ;  /* 0x000000000000791b */ /* 0x001fec0003800000 */
.L_x_982:
[----:B------:R-:W-:Y:S05]  /*305e0*/  BSYNC B0 ;  /* 0x0000000000007941 */ /* 0x000fea0003800000 */
.L_x_981:
[----:B------:R-:W-:Y:S01]  /*305f0*/  MOV R3, R14 ;  /* 0x0000000e00037202 */ /* 0x000fe20000000f00 */
[----:B------:R-:W-:Y:S02]  /*30600*/  IMAD.MOV.U32 R13, RZ, RZ, R5 ;  /* 0x000000ffff0d7224 */ /* 0x000fe400078e0005 */
[----:B------:R-:W-:Y:S01]  /*30610*/  IMAD.MOV.U32 R11, RZ, RZ, 0x1f ;  /* 0x0000001fff0b7424 */ /* 0x000fe200078e00ff */
[----:B------:R-:W0:Y:S01]  /*30620*/  POPC R4, R3 ;  /* 0x0000000300047309 */ /* 0x000e220000000000 */
[----:B------:R-:W-:Y:S02]  /*30630*/  IMAD.MOV.U32 R15, RZ, RZ, -0x1 ;  /* 0xffffffffff0f7424 */ /* 0x000fe400078e00ff */
[----:B0-----:R-:W-:-:S07]  /*30640*/  IMAD.MOV.U32 R12, RZ, RZ, R4 ;  /* 0x000000ffff0c7224 */ /* 0x001fce00078e0004 */
[----:B------:R-:W-:Y:S05]  /*30650*/  WARPSYNC.COLLECTIVE R15, `(.L_x_983) ;  /* 0x000000000f087348 */ /* 0x000fea0003c00000 */
[----:B------:R0:W1:Y:S02]  /*30660*/  SHFL.IDX P6, R14, R13, R12, R11 ;  /* 0x0000000c0d0e7389 */ /* 0x00006400000c000b */
[----:B01----:R-:W-:Y:S01]  /*30670*/  ENDCOLLECTIVE ;  /* 0x000000000000791b */ /* 0x003fe20003800000 */
.L_x_983:
[----:B------:R-:W-:Y:S01]  /*30680*/  MOV R5, R14 ;  /* 0x0000000e00057202 */ /* 0x000fe20000000f00 */
[----:B------:R-:W-:Y:S06]  /*30690*/  BRA `(.L_x_984) ;  /* 0xffffff9c006c7947 */ /* 0x000fec000383ffff */
.L_x_757:
[----:B------:R-:W-:Y:S01]  /*306a0*/  BSSY B0, `(.L_x_985) ;  /* 0x0000007000007945 */ /* 0x000fe20003800000 */
[----:B------:R-:W-:Y:S02]  /*306b0*/  IMAD.MOV.U32 R13, RZ, RZ, R2 ;  /* 0x000000ffff0d7224 */ /* 0x000fe400078e0002 */
[----:B------:R-:W-:Y:S02]  /*306c0*/  IMAD.MOV.U32 R11, RZ, RZ, 0x1f ;  /* 0x0000001fff0b7424 */ /* 0x000fe400078e00ff */
[----:B------:R-:W-:-:S07]  /*306d0*/  IMAD.MOV.U32 R15, RZ, RZ, -0x1 ;  /* 0xffffffffff0f7424 */ /* 0x000fce00078e00ff */
[----:B012---:R-:W-:Y:S05]  /*306e0*/  WARPSYNC.COLLECTIVE R15, `(.L_x_986) ;  /* 0x000000000f087348 */ /* 0x007fea0003c00000 */
[----:B------:R3:W4:Y:S02]  /*306f0*/  SHFL.IDX P6, R14, R13, R12, R11 ;  /* 0x0000000c0d0e7389 */ /* 0x00072400000c000b */
[----:B01234-:R-:W-:Y:S01]  /*30700*/  ENDCOLLECTIVE ;  /* 0x000000000000791b */ /* 0x01ffe20003800000 */
.L_x_986:
[----:B------:R-:W-:Y:S05]  /*30710*/  BSYNC B0 ;  /* 0x0000000000007941 */ /* 0x000fea0003800000 */
.L_x_985:
[----:B------:R-:W-:Y:S05]  /*30720*/  BRA `(.L_x_756) ;  /* 0xffffff9c00647947 */ /* 0x000fea000383ffff */
.L_x_761:
[----:B0-----:R0:W1:Y:S02]  /*30730*/  SYNCS.PHASECHK.TRANS64.TRYWAIT P0, [R5+URZ+0x33420], R0 ;  /* 0x03342000050075a7 */ /* 0x001064000800017f */
[----:B-1----:R-:W-:Y:S05]  /*30740*/  @!P0 NANOSLEEP.SYNCS 0x989680 ;  /* 0x009896800000895d */ /* 0x002fea0003900000 */
[----:B------:R-:W1:Y:S02]  /*30750*/  @!P0 SYNCS.PHASECHK.TRANS64 P0, [R5+URZ+0x33420], R0 ;  /* 0x03342000050085a7 */ /* 0x000e64000800007f */
[----:B-1----:R-:W-:Y:S05]  /*30760*/  @!P0 BRA `(.L_x_761) ;  /* 0xfffffffc00f08947 */ /* 0x002fea000383ffff */
[----:B------:R-:W-:Y:S05]  /*30770*/  BRA `(.L_x_987) ;  /* 0xffffffa000587947 */ /* 0x000fea000383ffff */
.L_x_762:
[----:B------:R-:W1:Y:S01]  /*30780*/  S2R R2, SR_TID.X ;  /* 0x0000000000027919 */ /* 0x000e620000002100 */
[----:B------:R-:W-:Y:S01]  /*30790*/  BSSY B0, `(.L_x_988) ;  /* 0x000000a000007945 */ /* 0x000fe20003800000 */
[----:B------:R-:W-:Y:S01]  /*307a0*/  MOV R12, RZ ;  /* 0x000000ff000c7202 */ /* 0x000fe20000000f00 */
[----:B------:R-:W-:Y:S02]  /*307b0*/  IMAD.MOV.U32 R11, RZ, RZ, 0x1f ;  /* 0x0000001fff0b7424 */ /* 0x000fe400078e00ff */
[----:B------:R-:W-:Y:S01]  /*307c0*/  IMAD.MOV.U32 R15, RZ, RZ, -0x1 ;  /* 0xffffffffff0f7424 */ /* 0x000fe200078e00ff */
[----:B-1----:R-:W-:-:S04]  /*307d0*/  SHF.R.U32.HI R2, RZ, 0x5, R2 ;  /* 0x00000005ff027819 */ /* 0x002fc80000011602 */
[----:B------:R-:W-:-:S05]  /*307e0*/  LOP3.LUT R2, R2, 0x3, RZ, 0xc0, !PT ;  /* 0x0000000302027812 */ /* 0x000fca00078ec0ff */
[----:B------:R-:W-:-:S07]  /*307f0*/  IMAD.MOV.U32 R13, RZ, RZ, R2 ;  /* 0x000000ffff0d7224 */ /* 0x000fce00078e0002 */
[----:B0-----:R-:W-:Y:S05]  /*30800*/  WARPSYNC.COLLECTIVE R15, `(.L_x_989) ;  /* 0x000000000f087348 */ /* 0x001fea0003c00000 */
[----:B------:R1:W2:Y:S02]  /*30810*/  SHFL.IDX P6, R14, R13, R12, R11 ;  /* 0x0000000c0d0e7389 */ /* 0x0002a400000c000b */
[----:B012---:R-:W-:Y:S01]  /*30820*/  ENDCOLLECTIVE ;  /* 0x000000000000791b */ /* 0x007fe20003800000 */
.L_x_989:
[----:B------:R-:W-:Y:S05]  /*30830*/  BSYNC B0 ;  /* 0x0000000000007941 */ /* 0x000fea0003800000 */
.L_x_988:
[----:B------:R-:W-:Y:S05]  /*30840*/  BRA `(.L_x_990) ;  /* 0xffffffa000407947 */ /* 0x000fea000383ffff */
.L_x_763:
[----:B------:R-:W-:Y:S01]  /*30850*/  BSSY B0, `(.L_x_991) ;  /* 0x0000006000007945 */ /* 0x000fe20003800000 */
[----:B------:R-:W-:-:S07]  /*30860*/  IMAD.MOV.U32 R15, RZ, RZ, -0x1 ;  /* 0xffffffffff0f7424 */ /* 0x000fce00078e00ff */
[----:B0-----:R-:W-:Y:S05]  /*30870*/  WARPSYNC.COLLECTIVE R15, `(.L_x_992) ;  /* 0x000000000f0c7348 */ /* 0x001fea0003c00000 */
[----:B------:R-:W-:Y:S02]  /*30880*/  ELECT P6, UR62, PT ;  /* 0x00000000003e782f */ /* 0x000fe400038c0000 */
[----:B------:R-:W-:Y:S01]  /*30890*/  MOV R14, UR62 ;  /* 0x0000003e000e7c02 */ /* 0x000fe20008000f00 */
[----:B0-----:R-:W-:Y:S10]  /*308a0*/  ENDCOLLECTIVE ;  /* 0x000000000000791b */ /* 0x001ff40003800000 */
.L_x_992:
[----:B------:R-:W-:Y:S05]  /*308b0*/  BSYNC B0 ;  /* 0x0000000000007941 */ /* 0x000fea0003800000 */
.L_x_991:
[----:B------:R-:W-:Y:S05]  /*308c0*/  BRA `(.L_x_993) ;  /* 0xffffffa000347947 */ /* 0x000fea000383ffff */
.L_x_765:
[----:B0-----:R0:W1:Y:S02]  /*308d0*/  SYNCS.PHASECHK.TRANS64.TRYWAIT P1, [R3+URZ+0x33440], R2 ;  /* 0x03344002030075a7 */ /* 0x001064000802017f */
[----:B-1----:R-:W-:Y:S05]  /*308e0*/  @!P1 NANOSLEEP.SYNCS 0x989680 ;  /* 0x009896800000995d */ /* 0x002fea0003900000 */
[----:B------:R-:W1:Y:S02]  /*308f0*/  @!P1 SYNCS.PHASECHK.TRANS64 P1, [R3+URZ+0x33440], R2 ;  /* 0x03344002030095a7 */ /* 0x000e64000802007f */
[----:B-1----:R-:W-:Y:S05]  /*30900*/  @!P1 BRA `(.L_x_765) ;  /* 0xfffffffc00f09947 */ /* 0x002fea000383ffff */
[----:B------:R-:W-:Y:S05]  /*30910*/  BRA `(.L_x_994) ;  /* 0xffffffa000547947 */ /* 0x000fea000383ffff */
.L_x_767:
[----:B-1----:R1:W2:Y:S02]  /*30920*/  SYNCS.PHASECHK.TRANS64.TRYWAIT P1, [R29+URZ+0x33440], R0 ;  /* 0x033440001d0075a7 */ /* 0x0022a4000802017f */
[----:B--2---:R-:W-:Y:S05]  /*30930*/  @!P1 NANOSLEEP.SYNCS 0x989680 ;  /* 0x009896800000995d */ /* 0x004fea0003900000 */
[----:B------:R-:W2:Y:S02]  /*30940*/  @!P1 SYNCS.PHASECHK.TRANS64 P1, [R29+URZ+0x33440], R0 ;  /* 0x033440001d0095a7 */ /* 0x000ea4000802007f */
[----:B--2---:R-:W-:Y:S05]  /*30950*/  @!P1 BRA `(.L_x_767) ;  /* 0xfffffffc00f09947 */ /* 0x004fea000383ffff */
[----:B------:R-:W-:Y:S05]  /*30960*/  BRA `(.L_x_995) ;  /* 0xffffffa000607947 */ /* 0x000fea000383ffff */
.L_x_769:
[----:B--2---:R2:W3:Y:S02]  /*30970*/  SYNCS.PHASECHK.TRANS64.TRYWAIT P1, [R3+URZ+0x33460], R2 ;  /* 0x03346002030075a7 */ /* 0x0044e4000802017f */
[----:B---3--:R-:W-:Y:S05]  /*30980*/  @!P1 NANOSLEEP.SYNCS 0x989680 ;  /* 0x009896800000995d */ /* 0x008fea0003900000 */
[----:B------:R-:W3:Y:S02]  /*30990*/  @!P1 SYNCS.PHASECHK.TRANS64 P1, [R3+URZ+0x33460], R2 ;  /* 0x03346002030095a7 */ /* 0x000ee4000802007f */
[----:B---3--:R-:W-:Y:S05]  /*309a0*/  @!P1 BRA `(.L_x_769) ;  /* 0xfffffffc00f09947 */ /* 0x008fea000383ffff */
[----:B------:R-:W-:Y:S05]  /*309b0*/  BRA `(.L_x_996) ;  /* 0xffffffa0005c7947 */ /* 0x000fea000383ffff */
.L_x_771:
[----:B---3--:R3:W4:Y:S02]  /*309c0*/  SYNCS.PHASECHK.TRANS64.TRYWAIT P1, [R29+URZ+0x33460], R0 ;  /* 0x033460001d0075a7 */ /* 0x008724000802017f */
[----:B----4-:R-:W-:Y:S05]  /*309d0*/  @!P1 NANOSLEEP.SYNCS 0x989680 ;  /* 0x009896800000995d */ /* 0x010fea0003900000 */
[----:B------:R-:W4:Y:S02]  /*309e0*/  @!P1 SYNCS.PHASECHK.TRANS64 P1, [R29+URZ+0x33460], R0 ;  /* 0x033460001d0095a7 */ /* 0x000f24000802007f */
[----:B----4-:R-:W-:Y:S05]  /*309f0*/  @!P1 BRA `(.L_x_771) ;  /* 0xfffffffc00f09947 */ /* 0x010fea000383ffff */
[----:B------:R-:W-:Y:S05]  /*30a00*/  BRA `(.L_x_997) ;  /* 0xffffffa000587947 */ /* 0x000fea000383ffff */
.L_x_773:
[----:B----4-:R4:W0:Y:S02]  /*30a10*/  SYNCS.PHASECHK.TRANS64.TRYWAIT P1, [R3+URZ+0x33480], R2 ;  /* 0x03348002030075a7 */ /* 0x010824000802017f */
[----:B0-----:R-:W-:Y:S05]  /*30a20*/  @!P1 NANOSLEEP.SYNCS 0x989680 ;  /* 0x009896800000995d */ /* 0x001fea0003900000 */
[----:B------:R-:W0:Y:S02]  /*30a30*/  @!P1 SYNCS.PHASECHK.TRANS64 P1, [R3+URZ+0x33480], R2 ;  /* 0x03348002030095a7 */ /* 0x000e24000802007f */
[----:B0-----:R-:W-:Y:S05]  /*30a40*/  @!P1 BRA `(.L_x_773) ;  /* 0xfffffffc00f09947 */ /* 0x001fea000383ffff */
[----:B------:R-:W-:Y:S05]  /*30a50*/  BRA `(.L_x_998) ;  /* 0xffffffa000547947 */ /* 0x000fea000383ffff */
.L_x_999:
        /* <DEDUP_REMOVED lines=10> */
.L_x_3248:


//--------------------- .text._ZN7cutlass13device_kernelIN5flash11enable_sm90INS1_16FlashAttnFwdSm90INS1_25CollectiveMainloopFwdSm90ILi2EN4cute5tupleIJNS5_1CILi1EEES8_S8_EEENS6_IJNS7_ILi128EEESA_NS7_ILi192EEEEEELi192ENS_12float_e4m3_tEfNS_4arch4Sm90ELb0ELb1ELb0ELb0ELb1ELb0ELb0ELb1ELb1ELb1ELb0ELb0EEENS1_21CollectiveEpilogueFwdINS6_IJSA_SB_SA_EEES9_NS_10bfloat16_tESF_Li256ELb0ELb1ELb0ELb1EEENS1_30DynamicPersistentTileSchedulerILi256ELi128ELb0ELb1ELb1EEEEEEEEEvNT_6ParamsE --------------------------
	.section	.text._ZN7cutlass13device_kernelIN5flash11enable_sm90INS1_16FlashAttnFwdSm90INS1_25CollectiveMainloopFwdSm90ILi2EN4cute5tupleIJNS5_1CILi1EEES8_S8_EEENS6_IJNS7_ILi128EEESA_NS7_ILi192EEEEEELi192ENS_12float_e4m3_tEfNS_4arch4Sm90ELb0ELb1ELb0ELb0ELb1ELb0ELb0ELb1ELb1ELb1ELb0ELb0EEENS1_21CollectiveEpilogueFwdINS6_IJSA_SB_SA_EEES9_NS_10bfloat16_tESF_Li256ELb0ELb1ELb0ELb1EEENS1_30DynamicPersistentTileSchedulerILi256ELi128ELb0ELb1ELb1EEEEEEEEEvNT_6ParamsE,"ax",@progbits
	.align	128
.text._ZN7cutlass13device_kernelIN5flash11enable_sm90INS1_16FlashAttnFwdSm90INS1_25CollectiveMainloopFwdSm90ILi2EN4cute5tupleIJNS5_1CILi1EEES8_S8_EEENS6_IJNS7_ILi128EEESA_NS7_ILi192EEEEEELi192ENS_12float_e4m3_tEfNS_4arch4Sm90ELb0ELb1ELb0ELb0ELb1ELb0ELb0ELb1ELb1ELb1ELb0ELb0EEENS1_21CollectiveEpilogueFwdINS6_IJSA_SB_SA_EEES9_NS_10bfloat16_tESF_Li256ELb0ELb1ELb0ELb1EEENS1_30DynamicPersistentTileSchedulerILi256ELi128ELb0ELb1ELb1EEEEEEEEEvNT_6ParamsE:
        .type           _ZN7cutlass13device_kernelIN5flash11enable_sm90INS1_16FlashAttnFwdSm90INS1_25CollectiveMainloopFwdSm90ILi2EN4cute5tupleIJNS5_1CILi1EEES8_S8_EEENS6_IJNS7_ILi128EEESA_NS7_ILi192EEEEEELi192ENS_12float_e4m3_tEfNS_4arch4Sm90ELb0ELb1ELb0ELb0ELb1ELb0ELb0ELb1ELb1ELb1ELb0ELb0EEENS1_21CollectiveEpilogueFwdINS6_IJSA_SB_SA_EEES9_NS_10bfloat16_tESF_Li256ELb0ELb1ELb0ELb1EEENS1_30DynamicPersistentTileSchedulerILi256ELi128ELb0ELb1ELb1EEEEEEEEEvNT_6ParamsE,@function
        .size           _ZN7cutlass13device_kernelIN5flash11enable_sm90INS1_16FlashAttnFwdSm90INS1_25CollectiveMainloopFwdSm90ILi2EN4cute5tupleIJNS5_1CILi1EEES8_S8_EEENS6_IJNS7_ILi128EEESA_NS7_ILi192EEEEEELi192ENS_12float_e4m3_tEfNS_4arch4Sm90ELb0ELb1ELb0ELb0ELb1ELb0ELb0ELb1ELb1ELb1ELb0ELb0EEENS1_21CollectiveEpilogueFwdINS6_IJSA_SB_SA_EEES9_NS_10bfloat16_tESF_Li256ELb0ELb1ELb0ELb1EEENS1_30DynamicPersistentTileSchedulerILi256ELi128ELb0ELb1ELb1EEEEEEEEEvNT_6ParamsE,(.L_x_3249 - _ZN7cutlass13device_kernelIN5flash11enable_sm90INS1_16FlashAttnFwdSm90INS1_25CollectiveMainloopFwdSm90ILi2EN4cute5tupleIJNS5_1CILi1EEES8_S8_EEENS6_IJNS7_ILi128EEESA_NS7_ILi192EEEEEELi192ENS_12float_e4m3_tEfNS_4arch4Sm90ELb0ELb1ELb0ELb0ELb1ELb0ELb0ELb1ELb1ELb1ELb0ELb0EEENS1_21CollectiveEpilogueFwdINS6_IJSA_SB_SA_EEES9_NS_10bfloat16_tESF_Li256ELb0ELb1ELb0ELb1EEENS1_30DynamicPersistentTileSchedulerILi256ELi128ELb0ELb1ELb1EEEEEEEEEvNT_6ParamsE)
        .other          _ZN7cutlass13device_kernelIN5flash11enable_sm90INS1_16FlashAttnFwdSm90INS1_25CollectiveMainloopFwdSm90ILi2EN4cute5tupleIJNS5_1CILi1EEES8_S8_EEENS6_IJNS7_ILi128EEESA_NS7_ILi192EEEEEELi192ENS_12float_e4m3_tEfNS_4arch4Sm90ELb0ELb1ELb0ELb0ELb1ELb0ELb0ELb1ELb1ELb1ELb0ELb0EEENS1_21CollectiveEpilogueFwdINS6_IJSA_SB_SA_EEES9_NS_10bfloat16_tESF_Li256ELb0ELb1ELb0ELb1EEENS1_30DynamicPersistentTileSchedulerILi256ELi128ELb0ELb1ELb1EEEEEEEEEvNT_6ParamsE,@"STO_CUDA_ENTRY STV_DEFAULT"
_ZN7cutlass13device_kernelIN5flash11enable_sm90INS1_16FlashAttnFwdSm90INS1_25CollectiveMainloopFwdSm90ILi2EN4cute5tupleIJNS5_1CILi1EEES8_S8_EEENS6_IJNS7_ILi128EEESA_NS7_ILi192EEEEEELi192ENS_12float_e4m3_tEfNS_4arch4Sm90ELb0ELb1ELb0ELb0ELb1ELb0ELb0ELb1ELb1ELb1ELb0ELb0EEENS1_21CollectiveEpilogueFwdINS6_IJSA_SB_SA_EEES9_NS_10bfloat16_tESF_Li256ELb0ELb1ELb0ELb1EEENS1_30DynamicPersistentTileSchedulerILi256ELi128ELb0ELb1ELb1EEEEEEEEEvNT_6ParamsE:
        /* <DEDUP_REMOVED lines=9> */
[----:B------:R-:W1:Y:S01]  /*0090*/  SHFL.IDX PT, R3, R3, RZ, 0x1f ;  /* 0x00001fff03037589 */ /* 0x000e6200000e0000 */
        /* <DEDUP_REMOVED lines=14> */
[----:B------:R0:W2:Y:S06]  /*0180*/  @!UP0 SYNCS.EXCH.64 URZ, [UR8+0x2a800], UR4 ;  /* 0x02a80004083f85b2 */ /* 0x0000ac0008000100 */
[----:B------:R0:W3:Y:S02]  /*0190*/  @!UP1 SYNCS.EXCH.64 URZ, [UR8+0x2a820], UR6 ;  /* 0x02a82006083f95b2 */ /* 0x0000e40008000100 */
[----:B01----:R-:W-:Y:S05]  /*01a0*/  @P1 BRA `(.L_x_1000) ;  /* 0x0000000000481947 */ /* 0x003fea0003800000 */
        /* <DEDUP_REMOVED lines=14> */
[----:B------:R0:W4:Y:S01]  /*0290*/  SYNCS.EXCH.64 URZ, [UR8+0x2a840], UR6 ;  /* 0x02a84006083f75b2 */ /* 0x0001220008000100 */
[----:B------:R0:W0:Y:S01]  /*02a0*/  SYNCS.EXCH.64 URZ, [UR8+0x2a838], UR4 ;  /* 0x02a83804083f75b2 */ /* 0x0000220008000100 */
[----:B------:R0:W0:Y:S01]  /*02b0*/  SYNCS.EXCH.64 URZ, [UR8+0x2a848], UR6 ;  /* 0x02a84806083f75b2 */ /* 0x0000220008000100 */
[----:B------:R-:W-:Y:S01]  /*02c0*/  NOP ;  /* 0x0000000000007918 */ /* 0x000fe20000000000 */
.L_x_1000:
[----:B------:R-:W5:Y:S01]  /*02d0*/  SHFL.IDX PT, R2, R0, RZ, 0x1f ;  /* 0x00001fff00027589 */ /* 0x000f6200000e0000 */
[----:B------:R-:W-:Y:S01]  /*02e0*/  NOP ;  /* 0x0000000000007918 */ /* 0x000fe20000000000 */
[----:B-----5:R-:W-:-:S13]  /*02f0*/  ISETP.NE.AND P0, PT, R2, RZ, PT ;  /* 0x000000ff0200720c */ /* 0x020fda0003f05270 */
        /* <DEDUP_REMOVED lines=17> */
[----:B------:R0:W0:Y:S01]  /*0410*/  SYNCS.EXCH.64 URZ, [UR8+0x2a868], UR6 ;  /* 0x02a86806083f75b2 */ /* 0x0000220008000100 */
[----:B------:R-:W-:Y:S01]  /*0420*/  NOP ;  /* 0x0000000000007918 */ /* 0x000fe20000000000 */
.L_x_1001:
[----:B------:R-:W5:Y:S01]  /*0430*/  SHFL.IDX PT, R2, R0, RZ, 0x1f ;  /* 0x00001fff00027589 */ /* 0x000f6200000e0000 */
[----:B------:R-:W-:Y:S01]  /*0440*/  NOP ;  /* 0x0000000000007918 */ /* 0x000fe20000000000 */
[----:B-----5:R-:W-:-:S13]  /*0450*/  ISETP.NE.AND P0, PT, R2, RZ, PT ;  /* 0x000000ff0200720c */ /* 0x020fda0003f05270 */
        /* <DEDUP_REMOVED lines=13> */
[----:B------:R0:W0:Y:S01]  /*0530*/  SYNCS.EXCH.64 URZ, [UR6+0x2a888], UR4 ;  /* 0x02a88804063f75b2 */ /* 0x0000220008000100 */
[----:B------:R-:W-:Y:S01]  /*0540*/  NOP ;  /* 0x0000000000007918 */ /* 0x000fe20000000000 */
.L_x_1002:
        /* <DEDUP_REMOVED lines=22> */
.L_x_1003:
[----:B------:R-:W5:Y:S01]  /*06b0*/  SHFL.IDX PT, R2, R0, RZ, 0x1f ;  /* 0x00001fff00027589 */ /* 0x000f6200000e0000 */
[----:B------:R-:W0:Y:S01]  /*06c0*/  S2UR UR10, SR_CgaCtaId ;  /* 0x00000000000a79c3 */ /* 0x000e220000008800 */
[----:B------:R-:W-:Y:S01]  /*06d0*/  R2UR UR9, R3 ;  /* 0x00000000030972ca */ /* 0x000fe200000e0000 */
[----:B------:R-:W-:Y:S01]  /*06e0*/  NOP ;  /* 0x0000000000007918 */ /* 0x000fe20000000000 */
[----:B-----5:R-:W-:-:S13]  /*06f0*/  ISETP.NE.AND P0, PT, R2, RZ, PT ;  /* 0x000000ff0200720c */ /* 0x020fda0003f05270 */
        /* <DEDUP_REMOVED lines=19> */
.L_x_1004:
[----:B------:R-:W-:Y:S01]  /*0830*/  UISETP.NE.AND UP0, UPT, UR9, URZ, UPT ;  /* 0x0000003f0900728c */ /* 0x000fe2000bf05270 */
[----:B------:R-:W-:Y:S01]  /*0840*/  NOP ;  /* 0x0000000000007918 */ /* 0x000fe20000000000 */
[----:B------:R-:W-:Y:S01]  /*0850*/  UMOV UR43, 0x1 ;  /* 0x00000001002b7882 */ /* 0x000fe20000000000 */
[----:B------:R-:W-:Y:S01]  /*0860*/  IMAD.U32 R31, RZ, RZ, UR10 ;  /* 0x0000000aff1f7e24 */ /* 0x000fe2000f8e00ff */
[----:B------:R-:W-:Y:S01]  /*0870*/  USEL UR43, UR43, 0x2, !UP0 ;  /* 0x000000022b2b7887 */ /* 0x000fe2000c000000 */
[----:B01234-:R-:W-:Y:S01]  /*0880*/  BAR.SYNC.DEFER_BLOCKING 0x0 ;  /* 0x0000000000007b1d */ /* 0x01ffe20000010000 */
[----:B------:R-:W-:-:S05]  /*0890*/  PLOP3.LUT P0, PT, PT, PT, UP0, 0x80, 0x0 ;  /* 0x000000000000781c */ /* 0x000fca0003f0f008 */
[----:B------:R-:W-:-:S08]  /*08a0*/  ULDC.64 UR52, c[0x0][0x208] ;  /* 0x0000820000347ab9 */ /* 0x000fd00000000a00 */
[----:B------:R-:W-:Y:S05]  /*08b0*/  @!P0 BRA `(.L_x_1005) ;  /* 0x0000010800188947 */ /* 0x000fea0003800000 */
.L_x_1006:
[----:B------:R-:W-:-:S08]  /*08c0*/  NOP ;  /* 0x0000000000007918 */ /* 0x000fd00000000000 */
[----:B------:R-:W0:Y:S02]  /*08d0*/  USETMAXREG.TRY_ALLOC.CTAPOOL UP0, 0xe8 ;  /* 0x000000e8000079c8 */ /* 0x000e240008000600 */
[----:B0-----:R-:W-:-:S13]  /*08e0*/  PLOP3.LUT P0, PT, PT, PT, UP0, 0x80, 0x0 ;  /* 0x000000000000781c */ /* 0x001fda0003f0f008 */
[----:B------:R-:W-:Y:S05]  /*08f0*/  @!P0 BRA `(.L_x_1006) ;  /* 0xfffffffc00f08947 */ /* 0x000fea000383ffff */
[----:B------:R-:W0:Y:S01]  /*0900*/  S2R R2, SR_TID.X ;  /* 0x0000000000027919 */ /* 0x000e220000002100 */
[----:B------:R-:W1:Y:S08]  /*0910*/  S2UR UR4, SR_CTAID.X ;  /* 0x00000000000479c3 */ /* 0x000e700000002500 */
[----:B------:R-:W-:Y:S08]  /*0920*/  BAR.ARV 0x4, 0x180 ;  /* 0x0106000000007b1d */ /* 0x000ff00000002000 */
        /* <DEDUP_REMOVED lines=9> */
[----:B------:R-:W-:Y:S01]  /*09c0*/  UMOV UR48, URZ ;  /* 0x0000003f00307c82 */ /* 0x000fe20008000000 */
[----:B------:R-:W-:Y:S02]  /*09d0*/  UMOV UR47, URZ ;  /* 0x0000003f002f7c82 */ /* 0x000fe40008000000 */
[----:B------:R-:W-:Y:S01]  /*09e0*/  SHF.R.S32.HI R3, RZ, 0x1f, R208 ;  /* 0x0000001fff037819 */ /* 0x000fe200000114d0 */
[----:B------:R-:W-:-:S03]  /*09f0*/  UMOV UR46, URZ ;  /* 0x0000003f002e7c82 */ /* 0x000fc60008000000 */
[CC--:B------:R-:W-:Y:S02]  /*0a00*/  LEA.HI R5, R3.reuse, R208.reuse, RZ, 0x7 ;  /* 0x000000d003057211 */ /* 0x0c0fe400078f38ff */
[----:B------:R-:W-:Y:S02]  /*0a10*/  LEA.HI R0, R3, R208, RZ, 0x4 ;  /* 0x000000d003007211 */ /* 0x000fe400078f20ff */
[----:B------:R-:W-:Y:S02]  /*0a20*/  LOP3.LUT R201, R5, 0xffffff80, RZ, 0xc0, !PT ;  /* 0xffffff8005c97812 */ /* 0x000fe400078ec0ff */
[----:B------:R-:W-:Y:S02]  /*0a30*/  SHF.R.S32.HI R9, RZ, 0x4, R0 ;  /* 0x00000004ff097819 */ /* 0x000fe40000011400 */
[----:B------:R-:W-:Y:S01]  /*0a40*/  LOP3.LUT R7, R0, 0x3fffff0, RZ, 0xc0, !PT ;  /* 0x03fffff000077812 */ /* 0x000fe200078ec0ff */
[----:B------:R-:W-:Y:S01]  /*0a50*/  IMAD.IADD R201, R208, 0x1, -R201 ;  /* 0x00000001d0c97824 */ /* 0x000fe200078e0ac9 */
[----:B------:R-:W-:-:S02]  /*0a60*/  LEA.HI R0, R0, R9, RZ, 0x1 ;  /* 0x0000000900007211 */ /* 0x000fc400078f08ff */
[CC--:B------:R-:W-:Y:S01]  /*0a70*/  LEA.HI R2, R3.reuse, R208.reuse, RZ, 0x5 ;  /* 0x000000d003027211 */ /* 0x0c0fe200078f28ff */
[----:B------:R-:W-:Y:S01]  /*0a80*/  IMAD.IADD R7, R208, 0x1, -R7 ;  /* 0x00000001d0077824 */ /* 0x000fe200078e0a07 */
[----:B------:R-:W-:Y:S02]  /*0a90*/  SHF.R.S32.HI R4, RZ, 0x1f, R201 ;  /* 0x0000001fff047819 */ /* 0x000fe400000114c9 */
[----:B------:R-:W-:Y:S01]  /*0aa0*/  LOP3.LUT R0, R0, 0x1ffffffe, RZ, 0xc0, !PT ;  /* 0x1ffffffe00007812 */ /* 0x000fe200078ec0ff */
[----:B------:R-:W-:Y:S01]  /*0ab0*/  IMAD.SHL.U32 R2, R2, 0x20, RZ ;  /* 0x0000002002027824 */ /* 0x000fe200078e00ff */
[----:B------:R-:W-:Y:S02]  /*0ac0*/  LEA.HI R6, R4, R201, RZ, 0x2 ;  /* 0x000000c904067211 */ /* 0x000fe400078f10ff */
[----:B------:R-:W-:Y:S01]  /*0ad0*/  LEA.HI R10, R3, R208, RZ, 0x2 ;  /* 0x000000d0030a7211 */ /* 0x000fe200078f10ff */
[----:B------:R-:W-:Y:S01]  /*0ae0*/  IMAD.IADD R0, R9, 0x1, -R0 ;  /* 0x0000000109007824 */ /* 0x000fe200078e0a00 */
[----:B------:R-:W-:-:S02]  /*0af0*/  SHF.R.S32.HI R8, RZ, 0x2, R6 ;  /* 0x00000002ff087819 */ /* 0x000fc40000011406 */
[----:B------:R-:W-:Y:S02]  /*0b00*/  SHF.R.S32.HI R11, RZ, 0x1f, R6 ;  /* 0x0000001fff0b7819 */ /* 0x000fe40000011406 */
[----:B------:R-:W-:Y:S02]  /*0b10*/  LOP3.LUT R9, R10, 0xfffffffc, RZ, 0xc0, !PT ;  /* 0xfffffffc0a097812 */ /* 0x000fe400078ec0ff */
[----:B------:R-:W-:Y:S02]  /*0b20*/  LEA.HI R3, R3, R208, RZ, 0x3 ;  /* 0x000000d003037211 */ /* 0x000fe400078f18ff */
[----:B------:R-:W-:Y:S01]  /*0b30*/  LEA.HI R11, R11, R8, RZ, 0x3 ;  /* 0x000000080b0b7211 */ /* 0x000fe200078f18ff */
[----:B------:R-:W-:Y:S01]  /*0b40*/  IMAD.IADD R9, R208, 0x1, -R9 ;  /* 0x00000001d0097824 */ /* 0x000fe200078e0a09 */
[----:B------:R-:W-:Y:S02]  /*0b50*/  SHF.R.S32.HI R202, RZ, 0x7, R5 ;  /* 0x00000007ffca7819 */ /* 0x000fe40000011405 */
[----:B------:R-:W-:-:S02]  /*0b60*/  LOP3.LUT R2, R2, 0xfffffc00, RZ, 0xc0, !PT ;  /* 0xfffffc0002027812 */ /* 0x000fc400078ec0ff */
[----:B------:R-:W-:Y:S02]  /*0b70*/  LOP3.LUT R23, R3, 0xfffffff8, RZ, 0xc0, !PT ;  /* 0xfffffff803177812 */ /* 0x000fe400078ec0ff */
[----:B------:R-:W-:Y:S01]  /*0b80*/  LOP3.LUT R11, R11, 0xfffffff8, RZ, 0xc0, !PT ;  /* 0xfffffff80b0b7812 */ /* 0x000fe200078ec0ff */
[----:B------:R-:W-:Y:S01]  /*0b90*/  IMAD R7, R7, 0x40, R2 ;  /* 0x0000004007077824 */ /* 0x000fe200078e0202 */
[----:B------:R-:W-:Y:S01]  /*0ba0*/  LEA.HI R4, R4, R201, RZ, 0x5 ;  /* 0x000000c904047211 */ /* 0x000fe200078f28ff */
[----:B------:R-:W-:Y:S01]  /*0bb0*/  IMAD.IADD R23, R208, 0x1, -R23 ;  /* 0x00000001d0177824 */ /* 0x000fe200078e0a17 */
[----:B------:R-:W-:Y:S01]  /*0bc0*/  LEA.HI R5, R5, R202, RZ, 0x1 ;  /* 0x000000ca05057211 */ /* 0x000fe200078f08ff */
[----:B------:R-:W-:Y:S01]  /*0bd0*/  IMAD.IADD R11, R8, 0x1, -R11 ;  /* 0x00000001080b7824 */ /* 0x000fe200078e0a0b */
[----:B------:R-:W-:Y:S01]  /*0be0*/  SHF.R.S32.HI R4, RZ, 0x5, R4 ;  /* 0x00000005ff047819 */ /* 0x000fe20000011404 */
[----:B------:R-:W-:Y:S01]  /*0bf0*/  IMAD.SHL.U32 R18, R23, 0x8, RZ ;  /* 0x0000000817127824 */ /* 0x000fe200078e00ff */
[----:B------:R-:W-:Y:S01]  /*0c00*/  LEA.HI R2, R9, R9, RZ, 0x1 ;  /* 0x0000000909027211 */ /* 0x000fe200078f08ff */
[----:B------:R-:W-:Y:S01]  /*0c10*/  IMAD R204, R0, 0x8, R7 ;  /* 0x0000000800cc7824 */ /* 0x000fe200078e0207 */
[----:B------:R-:W-:Y:S01]  /*0c20*/  LOP3.LUT R5, R5, 0x3fffffe, RZ, 0xc0, !PT ;  /* 0x03fffffe05057812 */ /* 0x000fe200078ec0ff */
[----:B------:R-:W-:Y:S01]  /*0c30*/  IMAD R4, R4, 0x10, R11 ;  /* 0x0000001004047824 */ /* 0x000fe200078e020b */
[----:B------:R-:W-:Y:S01]  /*0c40*/  LOP3.LUT R2, R2, 0x1ffffffe, RZ, 0xc0, !PT ;  /* 0x1ffffffe02027812 */ /* 0x000fe200078ec0ff */
[----:B------:R-:W-:Y:S01]  /*0c50*/  VIADD R19, R18, 0x40 ;  /* 0x0000004012137836 */ /* 0x000fe20000000000 */
[----:B------:R-:W-:Y:S01]  /*0c60*/  LOP3.LUT R16, R6, 0x7ffffffc, RZ, 0xc0, !PT ;  /* 0x7ffffffc06107812 */ /* 0x000fe200078ec0ff */
[----:B------:R-:W-:Y:S01]  /*0c70*/  IMAD.IADD R5, R202, 0x1, -R5 ;  /* 0x00000001ca057824 */ /* 0x000fe200078e0a05 */
[----:B------:R-:W-:Y:S01]  /*0c80*/  SHF.R.S32.HI R200, RZ, 0x3, R3 ;  /* 0x00000003ffc87819 */ /* 0x000fe20000011403 */
[----:B------:R-:W-:Y:S01]  /*0c90*/  VIADD R22, R18, 0x80 ;  /* 0x0000008012167836 */ /* 0x000fe20000000000 */
[----:B------:R-:W-:Y:S01]  /*0ca0*/  SHF.R.S32.HI R207, RZ, 0x1f, R18 ;  /* 0x0000001fffcf7819 */ /* 0x000fe20000011412 */
[----:B------:R-:W-:Y:S01]  /*0cb0*/  IMAD.IADD R2, R9, 0x1, -R2 ;  /* 0x0000000109027824 */ /* 0x000fe200078e0a02 */
[----:B------:R-:W-:Y:S01]  /*0cc0*/  SHF.R.S32.HI R206, RZ, 0x1f, R19 ;  /* 0x0000001fffce7819 */ /* 0x000fe20000011413 */
[----:B------:R-:W-:Y:S01]  /*0cd0*/  IMAD R203, R5, 0x40, R4 ;  /* 0x0000004005cb7824 */ /* 0x000fe200078e0204 */
[----:B------:R-:W-:Y:S01]  /*0ce0*/  SHF.R.S32.HI R205, RZ, 0x1f, R22 ;  /* 0x0000001fffcd7819 */ /* 0x000fe20000011416 */
[----:B------:R-:W-:-:S02]  /*0cf0*/  IMAD.IADD R16, R201, 0x1, -R16 ;  /* 0x00000001c9107824 */ /* 0x000fc400078e0a10 */
[----:B------:R-:W-:-:S07]  /*0d00*/  IMAD R17, R2, 0x8, R203 ;  /* 0x0000000802117824 */ /* 0x000fce00078e02cb */
.L_x_1111:
[----:B------:R-:W-:Y:S01]  /*0d10*/  ULDC UR5, c[0x0][0xc60] ;  /* 0x0003180000057ab9 */ /* 0x000fe20000000800 */
[----:B------:R-:W-:Y:S01]  /*0d20*/  UMOV UR9, UR4 ;  /* 0x0000000400097c82 */ /* 0x000fe20008000000 */
[----:B------:R-:W-:-:S11]  /*0d30*/  UISETP.NE.AND UP0, UPT, UR5, 0x1, UPT ;  /* 0x000000010500788c */ /* 0x000fd6000bf05270 */
[----:B------:R-:W-:Y:S01]  /*0d40*/  @UP0 ULDC UR6, c[0x0][0xc64] ;  /* 0x0003190000060ab9 */ /* 0x000fe20000000800 */
[----:B------:R-:W-:Y:S01]  /*0d50*/  @UP0 ULDC UR8, c[0x0][0xc68] ;  /* 0x00031a0000080ab9 */ /* 0x000fe20000000800 */
[----:B------:R-:W-:-:S04]  /*0d60*/  UIMAD.WIDE.U32 UR6, UR4, UR6, URZ ;  /* 0x00000006040672a5 */ /* 0x000fc8000f8e003f */
[----:B------:R-:W-:-:S03]  /*0d70*/  @UP0 USHF.R.U32.HI UR9, URZ, UR8, UR7 ;  /* 0x000000083f090299 */ /* 0x000fc60008011607 */
[----:B------:R-:W-:Y:S02]  /*0d80*/  ULDC UR6, c[0x0][0xc78] ;  /* 0x00031e0000067ab9 */ /* 0x000fe40000000800 */
[----:B------:R-:W-:Y:S02]  /*0d90*/  UISETP.GE.AND UP0, UPT, UR9, UR6, UPT ;  /* 0x000000060900728c */ /* 0x000fe4000bf06270 */
[----:B------:R-:W-:-:S04]  /*0da0*/  UIADD3 UR6, -UR9, URZ, URZ ;  /* 0x0000003f09067290 */ /* 0x000fc8000fffe13f */
[----:B------:R-:W-:Y:S01]  /*0db0*/  PLOP3.LUT P0, PT, PT, PT, UP0, 0x80, 0x0 ;  /* 0x000000000000781c */ /* 0x000fe20003f0f008 */
[----:B------:R-:W-:-:S12]  /*0dc0*/  UIMAD UR7, UR5, UR6, UR4 ;  /* 0x00000006050772a4 */ /* 0x000fd8000f8e0204 */
[----:B012345:R-:W-:Y:S05]  /*0dd0*/  @!P0 BRA `(.L_x_1007) ;  /* 0x0000000000208947 */ /* 0x03ffea0003800000 */
[----:B------:R-:W-:Y:S01]  /*0de0*/  ULDC UR6, c[0x0][0xc6c] ;  /* 0x00031b0000067ab9 */ /* 0x000fe20000000800 */
[----:B------:R-:W-:Y:S01]  /*0df0*/  UMOV UR8, UR7 ;  /* 0x0000000700087c82 */ /* 0x000fe20008000000 */
[----:B------:R-:W-:-:S11]  /*0e00*/  UISETP.NE.AND UP0, UPT, UR6, 0x1, UPT ;  /* 0x000000010600788c */ /* 0x000fd6000bf05270 */
[----:B------:R-:W-:Y:S02]  /*0e10*/  @UP0 ULDC.64 UR10, c[0x0][0xc70] ;  /* 0x00031c00000a0ab9 */ /* 0x000fe40000000a00 */
[----:B------:R-:W-:-:S04]  /*0e20*/  UIMAD.WIDE.U32 UR4, UR7, UR10, URZ ;  /* 0x0000000a070472a5 */ /* 0x000fc8000f8e003f */
[----:B------:R-:W-:-:S04]  /*0e30*/  @UP0 USHF.R.U32.HI UR8, URZ, UR11, UR5 ;  /* 0x0000000b3f080299 */ /* 0x000fc80008011605 */
[----:B------:R-:W-:Y:S01]  /*0e40*/  UIMAD UR4, UR8, UR6, URZ ;  /* 0x00000006080472a4 */ /* 0x000fe2000f8e023f */
[----:B------:R-:W-:Y:S11]  /*0e50*/  BRA `(.L_x_1008) ;  /* 0x00000000001c7947 */ /* 0x000ff60003800000 */
.L_x_1007:
[----:B------:R-:W-:Y:S01]  /*0e60*/  ULDC UR6, c[0x0][0xc54] ;  /* 0x0003150000067ab9 */ /* 0x000fe20000000800 */
[----:B------:R-:W-:Y:S01]  /*0e70*/  UMOV UR8, UR7 ;  /* 0x0000000700087c82 */ /* 0x000fe20008000000 */
[----:B------:R-:W-:-:S11]  /*0e80*/  UISETP.NE.AND UP0, UPT, UR6, 0x1, UPT ;  /* 0x000000010600788c */ /* 0x000fd6000bf05270 */
[----:B------:R-:W-:Y:S02]  /*0e90*/  @UP0 ULDC.64 UR10, c[0x0][0xc58] ;  /* 0x00031600000a0ab9 */ /* 0x000fe40000000a00 */
[----:B------:R-:W-:-:S04]  /*0ea0*/  UIMAD.WIDE.U32 UR4, UR7, UR10, URZ ;  /* 0x0000000a070472a5 */ /* 0x000fc8000f8e003f */
[----:B------:R-:W-:-:S04]  /*0eb0*/  @UP0 USHF.R.U32.HI UR8, URZ, UR11, UR5 ;  /* 0x0000000b3f080299 */ /* 0x000fc80008011605 */
[----:B------:R-:W-:-:S12]  /*0ec0*/  UIMAD UR4, UR8, UR6, URZ ;  /* 0x00000006080472a4 */ /* 0x000fd8000f8e023f */
.L_x_1008:
[----:B------:R-:W-:Y:S01]  /*0ed0*/  ULDC UR42, c[0x0][0xc48] ;  /* 0x00031200002a7ab9 */ /* 0x000fe20000000800 */
[----:B------:R-:W-:Y:S01]  /*0ee0*/  UIADD3 UR6, UR7, -UR4, URZ ;  /* 0x8000000407067290 */ /* 0x000fe2000fffe03f */
[----:B------:R-:W-:Y:S01]  /*0ef0*/  IMAD.MOV.U32 R5, RZ, RZ, 0x3f800000 ;  /* 0x3f800000ff057424 */ /* 0x000fe200078e00ff */
[----:B------:R-:W-:Y:S01]  /*0f00*/  UISETP.NE.AND UP2, UPT, UR42, 0x1, UPT ;  /* 0x000000012a00788c */ /* 0x000fe2000bf45270 */
[----:B------:R-:W-:Y:S01]  /*0f10*/  IMAD.MOV.U32 R0, RZ, RZ, 0x3f800000 ;  /* 0x3f800000ff007424 */ /* 0x000fe200078e00ff */
[----:B------:R-:W-:Y:S01]  /*0f20*/  ULDC.64 UR4, c[0x0][0x990] ;  /* 0x0002640000047ab9 */ /* 0x000fe20000000a00 */
[----:B------:R-:W-:Y:S01]  /*0f30*/  ULDC UR18, c[0x0][0xc54] ;  /* 0x0003150000127ab9 */ /* 0x000fe20000000800 */
[----:B------:R-:W-:Y:S02]  /*0f40*/  UISETP.NE.U32.AND UP0, UPT, UR4, URZ, UPT ;  /* 0x0000003f0400728c */ /* 0x000fe4000bf05070 */
[----:B------:R-:W-:Y:S02]  /*0f50*/  UIMAD UR18, UR9, UR18, UR6 ;  /* 0x00000012091272a4 */ /* 0x000fe4000f8e0206 */
[----:B------:R-:W-:Y:S01]  /*0f60*/  UISETP.NE.AND.EX UP0, UPT, UR5, URZ, UPT, UP0 ;  /* 0x0000003f0500728c */ /* 0x000fe2000bf05300 */
[----:B------:R-:W-:-:S02]  /*0f70*/  ULDC.64 UR6, c[0x0][0x998] ;  /* 0x0002660000067ab9 */ /* 0x000fc40000000a00 */
[----:B------:R-:W-:Y:S01]  /*0f80*/  @UP2 ULDC UR10, c[0x0][0xc4c] ;  /* 0x00031300000a2ab9 */ /* 0x000fe20000000800 */
[----:B------:R-:W-:Y:S02]  /*0f90*/  UISETP.NE.U32.AND UP1, UPT, UR6, URZ, UPT ;  /* 0x0000003f0600728c */ /* 0x000fe4000bf25070 */
[----:B------:R-:W-:Y:S01]  /*0fa0*/  UIMAD.WIDE.U32 UR10, UR18, UR10, URZ ;  /* 0x0000000a120a72a5 */ /* 0x000fe2000f8e003f */
[----:B------:R-:W-:Y:S01]  /*0fb0*/  PLOP3.LUT P0, PT, PT, PT, UP0, 0x80, 0x0 ;  /* 0x000000000000781c */ /* 0x000fe20003f0f008 */
[----:B------:R-:W-:Y:S01]  /*0fc0*/  @UP2 ULDC UR9, c[0x0][0xc50] ;  /* 0x0003140000092ab9 */ /* 0x000fe20000000800 */
[----:B------:R-:W-:Y:S01]  /*0fd0*/  UISETP.NE.AND.EX UP1, UPT, UR7, URZ, UPT, UP1 ;  /* 0x0000003f0700728c */ /* 0x000fe2000bf25310 */
[----:B------:R-:W-:Y:S01]  /*0fe0*/  UMOV UR45, UR18 ;  /* 0x00000012002d7c82 */ /* 0x000fe20008000000 */
[----:B------:R-:W-:Y:S02]  /*0ff0*/  @UP2 USHF.R.U32.HI UR45, URZ, UR9, UR11 ;  /* 0x000000093f2d2299 */ /* 0x000fe4000801160b */
[----:B------:R-:W-:-:S02]  /*1000*/  ULOP3.LUT UR8, UR8, 0x1ffffff, URZ, 0x3c, !UPT ;  /* 0x01ffffff08087892 */ /* 0x000fc4000f8e3c3f */
[----:B------:R-:W-:Y:S01]  /*1010*/  PLOP3.LUT P1, PT, PT, PT, UP1, 0x80, 0x0 ;  /* 0x000000000000781c */ /* 0x000fe20003f2f018 */
[----:B------:R-:W-:Y:S01]  /*1020*/  @UP0 USHF.R.S32.HI UR9, URZ, 0x1f, UR45 ;  /* 0x0000001f3f090899 */ /* 0x000fe2000801142d */
[----:B------:R-:W-:Y:S01]  /*1030*/  @UP0 ULDC.64 UR10, c[0x0][0x9a8] ;  /* 0x00026a00000a0ab9 */ /* 0x000fe20000000a00 */
[----:B------:R-:W-:Y:S02]  /*1040*/  UIADD3 UR15, -UR45, URZ, URZ ;  /* 0x0000003f2d0f7290 */ /* 0x000fe4000fffe13f */
[----:B------:R-:W-:Y:S02]  /*1050*/  @UP0 UIMAD UR9, UR9, UR10, URZ ;  /* 0x0000000a090902a4 */ /* 0x000fe4000f8e023f */
[----:B------:R-:W-:Y:S02]  /*1060*/  @UP0 UIMAD.WIDE.U32 UR12, UR45, UR10, URZ ;  /* 0x0000000a2d0c02a5 */ /* 0x000fe4000f8e003f */
[----:B------:R-:W-:Y:S01]  /*1070*/  @UP1 USHF.R.S32.HI UR10, URZ, 0x1f, UR45 ;  /* 0x0000001f3f0a1899 */ /* 0x000fe2000801142d */
[----:B------:R-:W-:Y:S01]  /*1080*/  @UP1 ULDC.64 UR16, c[0x0][0x9b8] ;  /* 0x00026e0000101ab9 */ /* 0x000fe20000000a00 */
[----:B------:R-:W-:-:S02]  /*1090*/  @UP0 UIMAD UR14, UR45, UR11, UR9 ;  /* 0x0000000b2d0e02a4 */ /* 0x000fc4000f8e0209 */
[----:B------:R-:W-:Y:S02]  /*10a0*/  @UP1 UIMAD UR9, UR10, UR16, URZ ;  /* 0x000000100a0912a4 */ /* 0x000fe4000f8e023f */
[----:B------:R-:W-:Y:S02]  /*10b0*/  UIMAD UR42, UR42, UR15, UR18 ;  /* 0x0000000f2a2a72a4 */ /* 0x000fe4000f8e0212 */
[----:B------:R-:W-:Y:S02]  /*10c0*/  @UP1 UIMAD UR15, UR45, UR17, UR9 ;  /* 0x000000112d0f12a4 */ /* 0x000fe4000f8e0209 */
[----:B------:R-:W-:Y:S02]  /*10d0*/  @UP0 USHF.R.S32.HI UR9, URZ, 0x1f, UR42 ;  /* 0x0000001f3f090899 */ /* 0x000fe4000801142a */
[----:B------:R-:W-:Y:S02]  /*10e0*/  @UP1 UIMAD.WIDE.U32 UR10, UR45, UR16, URZ ;  /* 0x000000102d0a12a5 */ /* 0x000fe4000f8e003f */
[----:B------:R-:W-:Y:S01]  /*10f0*/  @UP1 USHF.R.S32.HI UR20, URZ, 0x1f, UR42 ;  /* 0x0000001f3f141899 */ /* 0x000fe2000801142a */
[----:B------:R-:W-:Y:S01]  /*1100*/  @UP0 ULDC.64 UR16, c[0x0][0x9b0] ;  /* 0x00026c0000100ab9 */ /* 0x000fe20000000a00 */
[----:B------:R-:W-:Y:S01]  /*1110*/  @UP1 ULDC.64 UR18, c[0x0][0x9c0] ;  /* 0x0002700000121ab9 */ /* 0x000fe20000000a00 */
[----:B------:R-:W-:-:S02]  /*1120*/  @UP0 UIADD3 UR13, UR13, UR14, URZ ;  /* 0x0000000e0d0d0290 */ /* 0x000fc4000fffe03f */
[----:B------:R-:W-:Y:S02]  /*1130*/  @UP0 UIMAD UR9, UR9, UR16, URZ ;  /* 0x00000010090902a4 */ /* 0x000fe4000f8e023f */
[----:B------:R-:W-:Y:S02]  /*1140*/  @UP1 UIADD3 UR11, UR11, UR15, URZ ;  /* 0x0000000f0b0b1290 */ /* 0x000fe4000fffe03f */
[----:B------:R-:W-:Y:S02]  /*1150*/  @UP1 UIMAD UR14, UR20, UR18, URZ ;  /* 0x00000012140e12a4 */ /* 0x000fe4000f8e023f */
[----:B------:R-:W-:Y:S02]  /*1160*/  @UP0 UIMAD UR9, UR42, UR17, UR9 ;  /* 0x000000112a0902a4 */ /* 0x000fe4000f8e0209 */
[----:B------:R-:W-:Y:S02]  /*1170*/  @UP0 UIMAD.WIDE.U32 UR12, UR42, UR16, UR12 ;  /* 0x000000102a0c02a5 */ /* 0x000fe4000f8e000c */
[----:B------:R-:W-:-:S02]  /*1180*/  @UP1 UIMAD UR14, UR42, UR19, UR14 ;  /* 0x000000132a0e12a4 */ /* 0x000fc4000f8e020e */
[----:B------:R-:W-:Y:S02]  /*1190*/  @UP1 UIMAD.WIDE.U32 UR10, UR42, UR18, UR10 ;  /* 0x000000122a0a12a5 */ /* 0x000fe4000f8e000a */
        /* <DEDUP_REMOVED lines=8> */
[----:B------:R-:W-:Y:S01]  /*1220*/  ULDC UR44, c[0x0][0x424] ;  /* 0x00010900002c7ab9 */ /* 0x000fe20000000800 */
[----:B------:R-:W-:Y:S01]  /*1230*/  IMAD.U32 R3, RZ, RZ, UR5 ;  /* 0x00000005ff037e24 */ /* 0x000fe2000f8e00ff */
[----:B------:R-:W-:Y:S01]  /*1240*/  ULDC.64 UR4, c[0x0][0x418] ;  /* 0x0001060000047ab9 */ /* 0x000fe20000000a00 */
[----:B------:R-:W-:Y:S01]  /*1250*/  IMAD.U32 R7, RZ, RZ, UR7 ;  /* 0x00000007ff077e24 */ /* 0x000fe2000f8e00ff */
[----:B------:R-:W-:Y:S01]  /*1260*/  ULDC UR54, c[0x0][0x288] ;  /* 0x0000a20000367ab9 */ /* 0x000fe20000000800 */
[----:B------:R-:W-:Y:S01]  /*1270*/  ULDC UR10, c[0x0][0x2f0] ;  /* 0x0000bc00000a7ab9 */ /* 0x000fe20000000800 */
[----:B------:R-:W2:Y:S01]  /*1280*/  @P0 LDG.E R5, desc[UR52][R2.64] ;  /* 0x0000003402050981 */ /* 0x000ea2000c1e1900 */
[----:B------:R-:W-:-:S03]  /*1290*/  ULDC UR11, c[0x0][0x988] ;  /* 0x00026200000b7ab9 */ /* 0x000fc60000000800 */
[----:B------:R-:W2:Y:S01]  /*12a0*/  @P1 LDG.E R0, desc[UR52][R6.64] ;  /* 0x0000003406001981 */ /* 0x000ea2000c1e1900 */
[----:B------:R-:W-:Y:S02]  /*12b0*/  UISETP.NE.U32.AND UP0, UPT, UR4, URZ, UPT ;  /* 0x0000003f0400728c */ /* 0x000fe4000bf05070 */
[----:B------:R-:W-:Y:S02]  /*12c0*/  UIADD3 UR9, -UR54, 0x1, URZ ;  /* 0x0000000136097890 */ /* 0x000fe4000fffe13f */
[----:B------:R-:W-:Y:S01]  /*12d0*/  UISETP.NE.AND.EX UP0, UPT, UR5, URZ, UPT, UP0 ;  /* 0x0000003f0500728c */ /* 0x000fe2000bf05300 */
[----:B------:R-:W-:Y:S02]  /*12e0*/  ULDC UR4, c[0x0][0xc3c] ;  /* 0x00030f0000047ab9 */ /* 0x000fe40000000800 */
[----:B------:R-:W-:Y:S01]  /*12f0*/  ULDC UR5, c[0x0][0x448] ;  /* 0x0001120000057ab9 */ /* 0x000fe20000000800 */
[----:B------:R-:W-:Y:S02]  /*1300*/  UIADD3 UR4, UR8, UR4, URZ ;  /* 0x0000000408047290 */ /* 0x000fe4000fffe03f */
[----:B------:R-:W-:-:S02]  /*1310*/  UISETP.NE.AND UP5, UPT, UR5, 0x1, UPT ;  /* 0x000000010500788c */ /* 0x000fc4000bfa5270 */
[----:B------:R-:W-:Y:S02]  /*1320*/  USHF.L.U32 UR41, UR4, 0x7, URZ ;  /* 0x0000000704297899 */ /* 0x000fe4000800063f */
[----:B------:R-:W-:Y:S02]  /*1330*/  USEL UR44, UR44, 0x1, UP0 ;  /* 0x000000012c2c7887 */ /* 0x000fe40008000000 */
[----:B------:R-:W-:Y:S01]  /*1340*/  UIADD3 UR8, UR41, 0x7f, URZ ;  /* 0x0000007f29087890 */ /* 0x000fe2000fffe03f */
[----:B------:R-:W-:Y:S01]  /*1350*/  ULDC.64 UR4, c[0x0][0x9e0] ;  /* 0x0002780000047ab9 */ /* 0x000fe20000000a00 */
[----:B------:R-:W-:-:S03]  /*1360*/  UIMAD UR9, UR44, UR10, UR9 ;  /* 0x0000000a2c0972a4 */ /* 0x000fc6000f8e0209 */
[----:B------:R-:W-:Y:S01]  /*1370*/  @UP5 ULDC UR6, c[0x0][0x44c] ;  /* 0x0001130000065ab9 */ /* 0x000fe20000000800 */
[----:B------:R-:W-:Y:S02]  /*1380*/  UISETP.GE.AND UP4, UPT, UR5, 0x1, UPT ;  /* 0x000000010500788c */ /* 0x000fe4000bf86270 */
[----:B------:R-:W-:Y:S01]  /*1390*/  UIMAD.WIDE.U32 UR6, UR8, UR6, URZ ;  /* 0x00000006080672a5 */ /* 0x000fe2000f8e003f */
[----:B------:R-:W-:Y:S01]  /*13a0*/  @UP5 ULDC UR12, c[0x0][0x450] ;  /* 0x00011400000c5ab9 */ /* 0x000fe20000000800 */
[----:B------:R-:W-:Y:S02]  /*13b0*/  UP2UR UR51, UPR, URZ, 0x20 ;  /* 0x000000203f337883 */ /* 0x000fe40008000000 */
[----:B------:R-:W-:Y:S01]  /*13c0*/  PLOP3.LUT P0, PT, PT, PT, UP4, 0x40, 0x0 ;  /* 0x000000000000781c */ /* 0x000fe20003f0e848 */
[----:B------:R-:W-:Y:S02]  /*13d0*/  @UP5 USHF.R.U32.HI UR8, URZ, UR12, UR7 ;  /* 0x0000000c3f085299 */ /* 0x000fe40008011607 */
[----:B------:R-:W-:-:S02]  /*13e0*/  UP2UR UR50, UPR, URZ, 0x10 ;  /* 0x000000103f327883 */ /* 0x000fc40008000000 */
[----:B------:R-:W-:-:S04]  /*13f0*/  UIADD3 UR8, UR9, UR8, URZ ;  /* 0x0000000809087290 */ /* 0x000fc8000fffe03f */
[----:B------:R-:W-:Y:S01]  /*1400*/  UIADD3 UR4, UR8, UR4, URZ ;  /* 0x0000000408047290 */ /* 0x000fe2000fffe03f */
[----:B--2---:R-:W-:-:S04]  /*1410*/  FMUL.FTZ R0, R5, R0 ;  /* 0x0000000005007220 */ /* 0x004fc80000410000 */
[----:B------:R-:W-:-:S05]  /*1420*/  FMUL.FTZ R0, R0, UR11 ;  /* 0x0000000b00007c20 */ /* 0x000fca0008410000 */
[----:B------:R-:W-:Y:S01]  /*1430*/  R2UR UR40, R0 ;  /* 0x00000000002872ca */ /* 0x000fe200000e0000 */
[----:B------:R-:W-:Y:S01]  /*1440*/  IMAD.U32 R0, RZ, RZ, UR4 ;  /* 0x00000004ff007e24 */ /* 0x000fe2000f8e00ff */
[----:B------:R-:W-:-:S13]  /*1450*/  @P0 BRA `(.L_x_1009) ;  /* 0x0000000000400947 */ /* 0x000fda0003800000 */
[----:B------:R-:W-:Y:S01]  /*1460*/  ISETP.LT.AND P0, PT, RZ, UR8, PT ;  /* 0x00000008ff007c0c */ /* 0x000fe2000bf01270 */
[----:B------:R-:W-:-:S12]  /*1470*/  UIADD3 UR4, UR8, -0x1, URZ ;  /* 0xffffffff08047890 */ /* 0x000fd8000fffe03f */
[----:B------:R-:W-:Y:S05]  /*1480*/  @P0 BRA `(.L_x_1010) ;  /* 0x00000000001c0947 */ /* 0x000fea0003800000 */
[----:B------:R-:W-:Y:S02]  /*1490*/  UISETP.NE.AND UP0, UPT, UR5, 0x1, UPT ;  /* 0x000000010500788c */ /* 0x000fe4000bf05270 */
[----:B------:R-:W-:-:S09]  /*14a0*/  UIADD3 UR4, -UR8, URZ, URZ ;  /* 0x0000003f08047290 */ /* 0x000fd2000fffe13f */
[----:B------:R-:W-:Y:S02]  /*14b0*/  @UP0 ULDC.64 UR8, c[0x0][0x9e8] ;  /* 0x00027a0000080ab9 */ /* 0x000fe40000000a00 */
[----:B------:R-:W-:-:S04]  /*14c0*/  UIMAD.WIDE.U32 UR6, UR4, UR8, URZ ;  /* 0x00000008040672a5 */ /* 0x000fc8000f8e003f */
[----:B------:R-:W-:-:S04]  /*14d0*/  @UP0 USHF.R.U32.HI UR4, URZ, UR9, UR7 ;  /* 0x000000093f040299 */ /* 0x000fc80008011607 */
[----:B------:R-:W-:Y:S01]  /*14e0*/  ULOP3.LUT UR4, URZ, UR4, URZ, 0x33, !UPT ;  /* 0x000000043f047292 */ /* 0x000fe2000f8e333f */
[----:B------:R-:W-:Y:S11]  /*14f0*/  BRA `(.L_x_1011) ;  /* 0x0000000000107947 */ /* 0x000ff60003800000 */
.L_x_1010:
[----:B------:R-:W-:-:S11]  /*1500*/  UISETP.NE.AND UP0, UPT, UR5, 0x1, UPT ;  /* 0x000000010500788c */ /* 0x000fd6000bf05270 */
[----:B------:R-:W-:Y:S02]  /*1510*/  @UP0 ULDC.64 UR8, c[0x0][0x9e8] ;  /* 0x00027a0000080ab9 */ /* 0x000fe40000000a00 */
[----:B------:R-:W-:-:S04]  /*1520*/  UIMAD.WIDE.U32 UR6, UR4, UR8, URZ ;  /* 0x00000008040672a5 */ /* 0x000fc8000f8e003f */
[----:B------:R-:W-:-:S12]  /*1530*/  @UP0 USHF.R.U32.HI UR4, URZ, UR9, UR7 ;  /* 0x000000093f040299 */ /* 0x000fd80008011607 */
.L_x_1011:
[----:B------:R-:W-:-:S06]  /*1540*/  UIMAD UR4, UR4, UR5, UR5 ;  /* 0x00000005040472a4 */ /* 0x000fcc000f8e0205 */
[----:B------:R-:W-:-:S07]  /*1550*/  VIMNMX R0, R0, UR4, PT ;  /* 0x0000000400007c48 */ /* 0x000fce000bfe0100 */
.L_x_1009:
[----:B------:R-:W-:Y:S01]  /*1560*/  UISETP.NE.AND UP0, UPT, UR51, URZ, UPT ;  /* 0x0000003f3300728c */ /* 0x000fe2000bf05270 */
[----:B------:R-:W-:Y:S01]  /*1570*/  VIADD R0, R0, 0x7f ;  /* 0x0000007f00007836 */ /* 0x000fe20000000000 */
[----:B------:R-:W-:Y:S01]  /*1580*/  UMOV UR9, UR41 ;  /* 0x0000002900097c82 */ /* 0x000fe20008000000 */
[----:B------:R-:W-:Y:S02]  /*1590*/  UIMAD UR4, UR44, UR10, 0x7f ;  /* 0x0000007f2c0474a4 */ /* 0x000fe4000f8e020a */
[----:B------:R-:W-:Y:S01]  /*15a0*/  UIMAD UR54, UR44, UR10, -UR54 ;  /* 0x0000000a2c3672a4 */ /* 0x000fe2000f8e0a36 */
[----:B------:R-:W-:Y:S01]  /*15b0*/  SHF.R.S32.HI R3, RZ, 0x1f, R0 ;  /* 0x0000001fff037819 */ /* 0x000fe20000011400 */
[----:B------:R-:W-:Y:S01]  /*15c0*/  USHF.R.S32.HI UR8, URZ, 0x1f, UR4 ;  /* 0x0000001f3f087899 */ /* 0x000fe20008011404 */
[----:B------:R-:W-:Y:S02]  /*15d0*/  ULDC UR10, c[0x0][0x9dc] ;  /* 0x00027700000a7ab9 */ /* 0x000fe40000000800 */
[----:B------:R-:W-:Y:S01]  /*15e0*/  LEA.HI R3, R3, R0, RZ, 0x7 ;  /* 0x0000000003037211 */ /* 0x000fe200078f38ff */
[----:B------:R-:W-:Y:S01]  /*15f0*/  @UP0 ULDC UR6, c[0x0][0x44c] ;  /* 0x0001130000060ab9 */ /* 0x000fe20000000800 */
[----:B------:R-:W-:Y:S01]  /*1600*/  @UP0 ULDC UR11, c[0x0][0x450] ;  /* 0x00011400000b0ab9 */ /* 0x000fe20000000800 */
[----:B------:R-:W-:Y:S01]  /*1610*/  UIMAD.WIDE.U32 UR6, UR41, UR6, URZ ;  /* 0x00000006290672a5 */ /* 0x000fe2000f8e003f */
[----:B------:R-:W-:Y:S01]  /*1620*/  SHF.R.S32.HI R3, RZ, 0x7, R3 ;  /* 0x00000007ff037819 */ /* 0x000fe20000011403 */
[----:B------:R-:W-:-:S02]  /*1630*/  ULEA.HI UR8, UR8, UR4, URZ, 0x7 ;  /* 0x0000000408087291 */ /* 0x000fc4000f8f383f */
[----:B------:R-:W-:Y:S02]  /*1640*/  @UP0 USHF.R.U32.HI UR9, URZ, UR11, UR7 ;  /* 0x0000000b3f090299 */ /* 0x000fe40008011607 */
[----:B------:R-:W-:Y:S02]  /*1650*/  UISETP.GE.AND UP0, UPT, UR5, 0x1, UPT ;  /* 0x000000010500788c */ /* 0x000fe4000bf06270 */
[----:B------:R-:W-:Y:S02]  /*1660*/  USHF.R.S32.HI UR8, URZ, 0x7, UR8 ;  /* 0x000000073f087899 */ /* 0x000fe40008011408 */
[----:B------:R-:W-:Y:S02]  /*1670*/  UIADD3 UR4, UR54, UR9, URZ ;  /* 0x0000000936047290 */ /* 0x000fe4000fffe03f */
[----:B------:R-:W-:Y:S02]  /*1680*/  PLOP3.LUT P0, PT, PT, PT, UP0, 0x40, 0x0 ;  /* 0x000000000000781c */ /* 0x000fe40003f0e808 */
[----:B------:R-:W-:Y:S01]  /*1690*/  UIADD3 UR9, UR4, -UR10, URZ ;  /* 0x8000000a04097290 */ /* 0x000fe2000fffe03f */
[----:B------:R-:W-:-:S10]  /*16a0*/  VIMNMX R88, R3, UR8, PT ;  /* 0x0000000803587c48 */ /* 0x000fd4000bfe0100 */
[----:B------:R-:W-:Y:S05]  /*16b0*/  @P0 BRA `(.L_x_1012) ;  /* 0x0000000000440947 */ /* 0x000fea0003800000 */
[----:B------:R-:W-:-:S06]  /*16c0*/  UISETP.GT.AND UP0, UPT, UR4, -0x1, UPT ;  /* 0xffffffff0400788c */ /* 0x000fcc000bf04270 */
[----:B------:R-:W-:-:S13]  /*16d0*/  PLOP3.LUT P0, PT, PT, PT, UP0, 0x80, 0x0 ;  /* 0x000000000000781c */ /* 0x000fda0003f0f008 */
[----:B------:R-:W-:Y:S05]  /*16e0*/  @P0 BRA `(.L_x_1013) ;  /* 0x00000000001c0947 */ /* 0x000fea0003800000 */
[----:B------:R-:W-:Y:S02]  /*16f0*/  UISETP.NE.AND UP0, UPT, UR5, 0x1, UPT ;  /* 0x000000010500788c */ /* 0x000fe4000bf05270 */
[----:B------:R-:W-:-:S09]  /*1700*/  ULOP3.LUT UR4, URZ, UR4, URZ, 0x33, !UPT ;  /* 0x000000043f047292 */ /* 0x000fd2000f8e333f */
[----:B------:R-:W-:Y:S02]  /*1710*/  @UP0 ULDC.64 UR10, c[0x0][0x9e8] ;  /* 0x00027a00000a0ab9 */ /* 0x000fe40000000a00 */
[----:B------:R-:W-:-:S04]  /*1720*/  UIMAD.WIDE.U32 UR6, UR4, UR10, URZ ;  /* 0x0000000a040672a5 */ /* 0x000fc8000f8e003f */
[----:B------:R-:W-:-:S04]  /*1730*/  @UP0 USHF.R.U32.HI UR4, URZ, UR11, UR7 ;  /* 0x0000000b3f040299 */ /* 0x000fc80008011607 */
[----:B------:R-:W-:Y:S01]  /*1740*/  ULOP3.LUT UR4, URZ, UR4, URZ, 0x33, !UPT ;  /* 0x000000043f047292 */ /* 0x000fe2000f8e333f */
[----:B------:R-:W-:Y:S11]  /*1750*/  BRA `(.L_x_1014) ;  /* 0x0000000000107947 */ /* 0x000ff60003800000 */
.L_x_1013:
[----:B------:R-:W-:-:S11]  /*1760*/  UISETP.NE.AND UP0, UPT, UR5, 0x1, UPT ;  /* 0x000000010500788c */ /* 0x000fd6000bf05270 */
[----:B------:R-:W-:Y:S02]  /*1770*/  @UP0 ULDC.64 UR10, c[0x0][0x9e8] ;  /* 0x00027a00000a0ab9 */ /* 0x000fe40000000a00 */
[----:B------:R-:W-:-:S04]  /*1780*/  UIMAD.WIDE.U32 UR6, UR4, UR10, URZ ;  /* 0x0000000a040672a5 */ /* 0x000fc8000f8e003f */
[----:B------:R-:W-:-:S12]  /*1790*/  @UP0 USHF.R.U32.HI UR4, URZ, UR11, UR7 ;  /* 0x0000000b3f040299 */ /* 0x000fd80008011607 */
.L_x_1014:
[----:B------:R-:W-:-:S04]  /*17a0*/  UIMAD UR4, UR4, UR5, URZ ;  /* 0x00000005040472a4 */ /* 0x000fc8000f8e023f */
[----:B------:R-:W-:-:S04]  /*17b0*/  UISETP.LT.AND UP0, UPT, UR9, UR4, UPT ;  /* 0x000000040900728c */ /* 0x000fc8000bf01270 */
[----:B------:R-:W-:-:S12]  /*17c0*/  USEL UR9, UR9, UR4, !UP0 ;  /* 0x0000000409097287 */ /* 0x000fd8000c000000 */
.L_x_1012:
[----:B------:R-:W-:Y:S01]  /*17d0*/  USHF.R.S32.HI UR4, URZ, 0x1f, UR9 ;  /* 0x0000001f3f047899 */ /* 0x000fe20008011409 */
[----:B------:R-:W-:Y:S02]  /*17e0*/  PLOP3.LUT P0, PT, PT, PT, PT, 0x80, 0x0 ;  /* 0x000000000000781c */ /* 0x000fe40003f0f070 */
[----:B------:R-:W-:Y:S02]  /*17f0*/  CS2R R2, SRZ ;  /* 0x0000000000027805 */ /* 0x000fe4000001ff00 */
[----:B------:R-:W-:Y:S01]  /*1800*/  CS2R R118, SRZ ;  /* 0x0000000000767805 */ /* 0x000fe2000001ff00 */
[----:B------:R-:W-:Y:S01]  /*1810*/  ULEA.HI UR4, UR4, UR9, URZ, 0x7 ;  /* 0x0000000904047291 */ /* 0x000fe2000f8f383f */
[----:B------:R-:W-:Y:S02]  /*1820*/  CS2R R6, SRZ ;  /* 0x0000000000067805 */ /* 0x000fe4000001ff00 */
[----:B------:R-:W-:Y:S02]  /*1830*/  CS2R R116, SRZ ;  /* 0x0000000000747805 */ /* 0x000fe4000001ff00 */
[----:B------:R-:W-:Y:S01]  /*1840*/  CS2R R8, SRZ ;  /* 0x0000000000087805 */ /* 0x000fe2000001ff00 */
[----:B------:R-:W-:Y:S01]  /*1850*/  USHF.R.S32.HI UR4, URZ, 0x7, UR4 ;  /* 0x000000073f047899 */ /* 0x000fe20008011404 */
[----:B------:R-:W-:-:S02]  /*1860*/  CS2R R110, SRZ ;  /* 0x00000000006e7805 */ /* 0x000fc4000001ff00 */
[----:B------:R-:W-:Y:S02]  /*1870*/  CS2R R10, SRZ ;  /* 0x00000000000a7805 */ /* 0x000fe4000001ff00 */
[----:B------:R-:W-:Y:S01]  /*1880*/  CS2R R108, SRZ ;  /* 0x00000000006c7805 */ /* 0x000fe2000001ff00 */
[----:B------:R-:W-:Y:S01]  /*1890*/  UISETP.LT.AND UP0, UPT, URZ, UR4, UPT ;  /* 0x000000043f00728c */ /* 0x000fe2000bf01270 */
[----:B------:R-:W-:Y:S02]  /*18a0*/  CS2R R12, SRZ ;  /* 0x00000000000c7805 */ /* 0x000fe4000001ff00 */
[----:B------:R-:W-:Y:S02]  /*18b0*/  CS2R R102, SRZ ;  /* 0x0000000000667805 */ /* 0x000fe4000001ff00 */
[----:B------:R-:W-:Y:S01]  /*18c0*/  CS2R R14, SRZ ;  /* 0x00000000000e7805 */ /* 0x000fe2000001ff00 */
[----:B------:R-:W-:Y:S01]  /*18d0*/  USEL UR39, URZ, UR4, !UP0 ;  /* 0x000000043f277287 */ /* 0x000fe2000c000000 */
[----:B------:R-:W-:-:S02]  /*18e0*/  CS2R R100, SRZ ;  /* 0x0000000000647805 */ /* 0x000fc4000001ff00 */
[----:B------:R-:W-:Y:S02]  /*18f0*/  CS2R R20, SRZ ;  /* 0x0000000000147805 */ /* 0x000fe4000001ff00 */
[----:B------:R-:W-:Y:S02]  /*1900*/  CS2R R94, SRZ ;  /* 0x00000000005e7805 */ /* 0x000fe4000001ff00 */
[----:B------:R-:W-:Y:S02]  /*1910*/  CS2R R24, SRZ ;  /* 0x0000000000187805 */ /* 0x000fe4000001ff00 */
[----:B------:R-:W-:Y:S02]  /*1920*/  CS2R R92, SRZ ;  /* 0x00000000005c7805 */ /* 0x000fe4000001ff00 */
[----:B------:R-:W-:Y:S02]  /*1930*/  ISETP.GT.AND P1, PT, R88, UR39, PT ;  /* 0x0000002758007c0c */ /* 0x000fe4000bf24270 */
        /* <DEDUP_REMOVED lines=13> */
[----:B------:R-:W-:Y:S01]  /*1a10*/  IMAD.MOV.U32 R35, RZ, RZ, RZ ;  /* 0x000000ffff237224 */ /* 0x000fe200078e00ff */
        /* <DEDUP_REMOVED lines=16> */
[----:B------:R-:W-:Y:S01]  /*1b20*/  CS2R R128, SRZ ;  /* 0x0000000000807805 */ /* 0x000fe2000001ff00 */
[----:B------:R-:W-:Y:S01]  /*1b30*/  IMAD.MOV.U32 R96, RZ, RZ, RZ ;  /* 0x000000ffff607224 */ /* 0x000fe200078e00ff */
[----:B------:R-:W-:Y:S01]  /*1b40*/  CS2R R130, SRZ ;  /* 0x0000000000827805 */ /* 0x000fe2000001ff00 */
[----:B------:R-:W-:Y:S02]  /*1b50*/  IMAD.MOV.U32 R104, RZ, RZ, RZ ;  /* 0x000000ffff687224 */ /* 0x000fe400078e00ff */
[----:B------:R-:W-:Y:S01]  /*1b60*/  IMAD.MOV.U32 R133, RZ, RZ, RZ ;  /* 0x000000ffff857224 */ /* 0x000fe200078e00ff */
[----:B------:R-:W-:Y:S06]  /*1b70*/  @!P1 BRA `(.L_x_1015) ;  /* 0x000000c8003c9947 */ /* 0x000fec0003800000 */
        /* <DEDUP_REMOVED lines=31> */
.L_x_1016:
        /* <DEDUP_REMOVED lines=9> */
.L_x_1201:
[----:B------:R-:W-:Y:S05]  /*1e00*/  @!P0 BRA `(.L_x_1018) ;  /* 0x0000000000048947 */ /* 0x000fea0003800000 */
[----:B------:R-:W-:Y:S01]  /*1e10*/  BPT.TRAP 0x1 ;  /* 0x000000040000795c */ /* 0x000fe20000300000 */
.L_x_1018:
[----:B0-----:R-:W-:Y:S02]  /*1e20*/  IMAD.U32 R3, RZ, RZ, UR46 ;  /* 0x0000002eff037e24 */ /* 0x001fe4000f8e00ff */
[----:B------:R-:W-:-:S03]  /*1e30*/  IMAD.U32 R0, RZ, RZ, UR47 ;  /* 0x0000002fff007e24 */ /* 0x000fc6000f8e00ff */
[----:B------:R-:W-:Y:S02]  /*1e40*/  LEA R3, R3, UR36, 0x3 ;  /* 0x0000002403037c11 */ /* 0x000fe4000f8e18ff */
[----:B------:R-:W-:-:S04]  /*1e50*/  SHF.L.U32 R0, R0, 0x1f, RZ ;  /* 0x0000001f00007819 */ /* 0x000fc800000006ff */
[----:B------:R0:W1:Y:S01]  /*1e60*/  SYNCS.PHASECHK.TRANS64.TRYWAIT P1, [R3+URZ+0x2a830], R0 ;  /* 0x02a83000030075a7 */ /* 0x000062000802017f */
[----:B------:R-:W-:Y:S05]  /*1e70*/  @!P0 BRA `(.L_x_1019) ;  /* 0x0000000000048947 */ /* 0x000fea0003800000 */
[----:B------:R-:W-:Y:S01]  /*1e80*/  BPT.TRAP 0x1 ;  /* 0x000000040000795c */ /* 0x000fe20000300000 */
.L_x_1019:
[----:B-1----:R-:W-:Y:S05]  /*1e90*/  @P1 BRA `(.L_x_1020) ;  /* 0x0000000000081947 */ /* 0x002fea0003800000 */
[----:B------:R-:W1:Y:S02]  /*1ea0*/  SYNCS.PHASECHK.TRANS64.TRYWAIT P1, [R3+URZ+0x2a830], R0 ;  /* 0x02a83000030075a7 */ /* 0x000e64000802017f */
[----:B-1----:R-:W-:Y:S05]  /*1eb0*/  @!P1 BRA `(.L_x_1021) ;  /* 0x00000140006c9947 */ /* 0x002fea0003800000 */
.L_x_1020:
        /* <DEDUP_REMOVED lines=8> */
[----:B------:R-:W-:Y:S01]  /*1f40*/  UMOV UR5, 0x80000020 ;  /* 0x8000002000057882 */ /* 0x000fe20000000000 */
[----:B------:R-:W-:Y:S02]  /*1f50*/  UMOV UR7, 0x80000020 ;  /* 0x8000002000077882 */ /* 0x000fe40000000000 */
[----:B------:R-:W-:Y:S02]  /*1f60*/  ULOP3.LUT UR28, UR4, 0x10000, URZ, 0xfc, !UPT ;  /* 0x00010000041c7892 */ /* 0x000fe4000f8efc3f */
[----:B------:R-:W-:Y:S02]  /*1f70*/  UIADD3 UR4, UR24, 0x2, URZ ;  /* 0x0000000218047890 */ /* 0x000fe4000fffe03f */
[----:B------:R-:W-:Y:S02]  /*1f80*/  UIMAD UR26, UR46, 0x600, UR28 ;  /* 0x000006002e1a78a4 */ /* 0x000fe4000f8e021c */
[----:B------:R-:W-:-:S02]  /*1f90*/  UIADD3 UR8, UR24, 0x200, URZ ;  /* 0x0000020018087890 */ /* 0x000fc4000fffe03f */
[----:B------:R-:W-:Y:S02]  /*1fa0*/  UIADD3 UR6, UR26, 0x2, URZ ;  /* 0x000000021a067890 */ /* 0x000fe4000fffe03f */
[----:B------:R-:W-:Y:S01]  /*1fb0*/  UIADD3 UR10, UR26, 0x200, URZ ;  /* 0x000002001a0a7890 */ /* 0x000fe2000fffe03f */
[----:B------:R-:W-:Y:S02]  /*1fc0*/  UMOV UR9, 0x80000020 ;  /* 0x8000002000097882 */ /* 0x000fe40000000000 */
[----:B------:R-:W-:Y:S01]  /*1fd0*/  QGMMA.64x128x32.F32.E4M3.E4M3 R24, gdesc[UR24], RZ, !UPT, gsb0 ;  /* 0x01e00000181879f3 */ /* 0x000fe2000c0008ff */
[----:B------:R-:W-:Y:S01]  /*1fe0*/  UMOV UR11, 0x80000020 ;  /* 0x80000020000b7882 */ /* 0x000fe20000000000 */
[----:B------:R-:W-:Y:S02]  /*1ff0*/  UIADD3 UR12, UR24, 0x202, URZ ;  /* 0x00000202180c7890 */ /* 0x000fe4000fffe03f */
[----:B------:R-:W-:Y:S01]  /*2000*/  UIADD3 UR14, UR26, 0x202, URZ ;  /* 0x000002021a0e7890 */ /* 0x000fe2000fffe03f */
[----:B------:R-:W-:Y:S01]  /*2010*/  UMOV UR13, 0x80000020 ;  /* 0x80000020000d7882 */ /* 0x000fe20000000000 */
[----:B------:R-:W-:Y:S01]  /*2020*/  UMOV UR15, 0x80000020 ;  /* 0x80000020000f7882 */ /* 0x000fe20000000000 */
[----:B------:R-:W-:-:S02]  /*2030*/  UIADD3 UR16, UR24, 0x400, URZ ;  /* 0x0000040018107890 */ /* 0x000fc4000fffe03f */
[----:B------:R-:W-:Y:S01]  /*2040*/  UIADD3 UR18, UR26, 0x400, URZ ;  /* 0x000004001a127890 */ /* 0x000fe2000fffe03f */
[----:B------:R-:W-:Y:S01]  /*2050*/  UMOV UR17, 0x80000020 ;  /* 0x8000002000117882 */ /* 0x000fe20000000000 */
[----:B------:R-:W-:Y:S01]  /*2060*/  UMOV UR19, 0x80000020 ;  /* 0x8000002000137882 */ /* 0x000fe20000000000 */
[----:B------:R-:W-:Y:S02]  /*2070*/  UIADD3 UR20, UR24, 0x402, URZ ;  /* 0x0000040218147890 */ /* 0x000fe4000fffe03f */
[----:B------:R-:W-:Y:S01]  /*2080*/  UIADD3 UR22, UR26, 0x402, URZ ;  /* 0x000004021a167890 */ /* 0x000fe2000fffe03f */
[----:B------:R-:W-:Y:S01]  /*2090*/  UMOV UR21, 0x80000020 ;  /* 0x8000002000157882 */ /* 0x000fe20000000000 */
[----:B------:R-:W-:Y:S01]  /*20a0*/  UMOV UR23, 0x80000020 ;  /* 0x8000002000177882 */ /* 0x000fe20000000000 */
[----:B------:R-:W-:Y:S02]  /*20b0*/  WARPGROUP.DEPBAR.LE gsb0, 0x0 ;  /* 0x00008000000079c5 */ /* 0x000fe40000010000 */
[----:B------:R-:W-:-:S06]  /*20c0*/  WARPGROUP.ARRIVE ;  /* 0x00000000000079c5 */ /* 0x000fcc0000000000 */
[----:B------:R-:W-:Y:S03]  /*20d0*/  QGMMA.64x128x32.F32.E4M3.E4M3 R24, gdesc[UR4], R24, gsb0 ;  /* 0x01e00000041879f3 */ /* 0x000fe60008000818 */
[----:B------:R-:W-:Y:S02]  /*20e0*/  WARPGROUP.DEPBAR.LE gsb0, 0x0 ;  /* 0x00008000000079c5 */ /* 0x000fe40000010000 */
[----:B------:R-:W-:-:S07]  /*20f0*/  WARPGROUP.ARRIVE ;  /* 0x00000000000079c5 */ /* 0x000fce0000000000 */
        /* <DEDUP_REMOVED lines=11> */
[----:B------:R-:W-:Y:S05]  /*21b0*/  @!P0 BRA `(.L_x_1022) ;  /* 0x0000000000048947 */ /* 0x000fea0003800000 */
[----:B------:R-:W-:Y:S01]  /*21c0*/  BPT.TRAP 0x1 ;  /* 0x000000040000795c */ /* 0x000fe20000300000 */
.L_x_1022:
[----:B------:R-:W-:Y:S01]  /*21d0*/  UISETP.NE.AND UP1, UPT, UR51, URZ, UPT ;  /* 0x0000003f3300728c */ /* 0x000fe2000bf25270 */
[----:B01----:R-:W-:Y:S01]  /*21e0*/  VIADD R0, R17, UR41 ;  /* 0x0000002911007c36 */ /* 0x003fe20008000000 */
[----:B------:R-:W-:Y:S01]  /*21f0*/  R2UR UR6, R3 ;  /* 0x00000000030672ca */ /* 0x000fe200000e0000 */
[----:B------:R-:W0:Y:S01]  /*2200*/  LDC R4, c[0x0][0x2f0] ;  /* 0x0000bc00ff047b82 */ /* 0x000e220000000800 */
[----:B------:R-:W-:Y:S01]  /*2210*/  IMAD.MOV.U32 R3, RZ, RZ, -0x80 ;  /* 0xffffff80ff037424 */ /* 0x000fe200078e00ff */
[----:B------:R-:W-:Y:S01]  /*2220*/  UISETP.NE.AND UP0, UPT, UR50, URZ, UPT ;  /* 0x0000003f3200728c */ /* 0x000fe2000bf05270 */
[----:B------:R-:W-:Y:S01]  /*2230*/  PLOP3.LUT P1, PT, PT, PT, UP1, 0x80, 0x0 ;  /* 0x000000000000781c */ /* 0x000fe20003f2f018 */
[----:B------:R-:W-:Y:S01]  /*2240*/  ULDC UR30, c[0x0][0x9dc] ;  /* 0x00027700001e7ab9 */ /* 0x000fe20000000800 */
[----:B------:R-:W-:Y:S01]  /*2250*/  PLOP3.LUT P2, PT, PT, PT, UP1, 0x80, 0x0 ;  /* 0x000000000000781c */ /* 0x000fe20003f4f018 */
[C---:B------:R-:W-:Y:S01]  /*2260*/  IMAD R9, R88.reuse, R3, 0x80 ;  /* 0x0000008058097424 */ /* 0x040fe200078e0203 */
[----:B------:R-:W-:Y:S01]  /*2270*/  ULDC UR14, c[0x0][0x9e0] ;  /* 0x00027800000e7ab9 */ /* 0x000fe20000000800 */
[----:B------:R-:W-:Y:S01]  /*2280*/  @UP1 ULDC UR7, c[0x0][0x44c] ;  /* 0x0001130000071ab9 */ /* 0x000fe20000000800 */
[----:B------:R-:W1:Y:S01]  /*2290*/  LDC R5, c[0x0][0x288] ;  /* 0x0000a200ff057b82 */ /* 0x000e620000000800 */
[----:B------:R-:W-:Y:S01]  /*22a0*/  VIADD R3, R9, 0x1 ;  /* 0x0000000109037836 */ /* 0x000fe20000000000 */
[----:B------:R-:W-:Y:S01]  /*22b0*/  LEA R8, R88, 0xffffff80, 0x7 ;  /* 0xffffff8058087811 */ /* 0x000fe200078e38ff */
[----:B------:R-:W-:-:S02]  /*22c0*/  UIADD3 UR6, UR6, 0x2a840, URZ ;  /* 0x0002a84006067890 */ /* 0x000fc4000fffe03f */
[----:B------:R-:W-:Y:S02]  /*22d0*/  IMAD R3, R16, -0x2, R3 ;  /* 0xfffffffe10037824 */ /* 0x000fe400078e0203 */
[----:B------:R-:W-:Y:S01]  /*22e0*/  @P1 IMAD.HI.U32 R2, R0, UR7, RZ ;  /* 0x0000000700021c27 */ /* 0x000fe2000f8e00ff */
[----:B------:R-:W-:Y:S01]  /*22f0*/  @UP1 ULDC UR7, c[0x0][0x450] ;  /* 0x0001140000071ab9 */ /* 0x000fe20000000800 */
[----:B------:R-:W-:Y:S01]  /*2300*/  UPRMT UR6, UR38, 0x654, UR6 ;  /* 0x0000065426067896 */ /* 0x000fe20008000006 */
[----:B------:R-:W-:Y:S02]  /*2310*/  PLOP3.LUT P1, PT, PT, PT, UP0, 0x40, 0x0 ;  /* 0x000000000000781c */ /* 0x000fe40003f2e808 */
[----:B------:R-:W-:Y:S01]  /*2320*/  @P2 SHF.R.U32.HI R0, RZ, UR7, R2 ;  /* 0x00000007ff002c19 */ /* 0x000fe20008011602 */
[----:B0-----:R-:W-:-:S04]  /*2330*/  IMAD R2, R4, UR44, R3 ;  /* 0x0000002c04027c24 */ /* 0x001fc8000f8e0203 */
[----:B------:R-:W0:Y:S01]  /*2340*/  SHFL.IDX PT, R6, R0, RZ, 0x1c1f ;  /* 0x001c1fff00067589 */ /* 0x000e2200000e0000 */
[----:B------:R-:W-:Y:S01]  /*2350*/  SYNCS.ARRIVE.TRANS64.RED.A1T0 RZ, [UR6], RZ ;  /* 0x000000ffffff79a7 */ /* 0x000fe20008100406 */
[----:B------:R-:W-:Y:S01]  /*2360*/  ULOP3.LUT UR6, URZ, UR30, URZ, 0x33, !UPT ;  /* 0x0000001e3f067292 */ /* 0x000fe2000f8e333f */
[----:B------:R-:W-:Y:S02]  /*2370*/  IMAD R3, R4, UR44, R9 ;  /* 0x0000002c04037c24 */ /* 0x000fe4000f8e0209 */
[----:B-1----:R-:W-:Y:S02]  /*2380*/  IMAD.IADD R2, R2, 0x1, -R5 ;  /* 0x0000000102027824 */ /* 0x002fe400078e0a05 */
[----:B------:R-:W-:Y:S02]  /*2390*/  IMAD R10, R16, -0x2, R3 ;  /* 0xfffffffe100a7824 */ /* 0x000fe400078e0203 */
[C---:B------:R-:W-:Y:S02]  /*23a0*/  VIADD R11, R2.reuse, UR14 ;  /* 0x0000000e020b7c36 */ /* 0x040fe40008000000 */
[----:B------:R-:W-:-:S03]  /*23b0*/  VIADD R15, R2, UR6 ;  /* 0x00000006020f7c36 */ /* 0x000fc60008000000 */
[----:B0-----:R-:W-:Y:S01]  /*23c0*/  VIADDMNMX R2, R6, R11, R10, PT ;  /* 0x0000000b06027246 */ /* 0x001fe2000380010a */
[----:B------:R-:W-:Y:S01]  /*23d0*/  IMAD.IADD R3, R15, 0x1, R6 ;  /* 0x000000010f037824 */ /* 0x000fe200078e0206 */
[----:B------:R-:W-:Y:S06]  /*23e0*/  @P1 BRA `(.L_x_1023) ;  /* 0x0000000000641947 */ /* 0x000fec0003800000 */
[----:B------:R-:W-:Y:S01]  /*23f0*/  IMAD R6, R4, UR44, R6 ;  /* 0x0000002c04067c24 */ /* 0x000fe2000f8e0206 */
[----:B------:R-:W-:Y:S03]  /*2400*/  BSSY B0, `(.L_x_1024) ;  /* 0x0000013000007945 */ /* 0x000fe60003800000 */
[----:B------:R-:W-:-:S05]  /*2410*/  IMAD.IADD R7, R6, 0x1, -R5 ;  /* 0x0000000106077824 */ /* 0x000fca00078e0a05 */
[----:B------:R-:W-:-:S13]  /*2420*/  ISETP.GT.AND P1, PT, R7, -0x1, PT ;  /* 0xffffffff0700780c */ /* 0x000fda0003f24270 */
[----:B------:R-:W-:Y:S05]  /*2430*/  @P1 BRA `(.L_x_1025) ;  /* 0x0000000000241947 */ /* 0x000fea0003800000 */
[----:B------:R-:W-:Y:S01]  /*2440*/  ULDC UR6, c[0x0][0x9e4] ;  /* 0x0002790000067ab9 */ /* 0x000fe20000000800 */
[----:B------:R-:W-:Y:S01]  /*2450*/  LOP3.LUT R7, RZ, R7, RZ, 0x33, !PT ;  /* 0x00000007ff077212 */ /* 0x000fe200078e33ff */
[----:B------:R-:W-:-:S05]  /*2460*/  IMAD.U32 R12, RZ, RZ, UR6 ;  /* 0x00000006ff0c7e24 */ /* 0x000fca000f8e00ff */
[----:B------:R-:W-:-:S13]  /*2470*/  ISETP.NE.AND P1, PT, R12, 0x1, PT ;  /* 0x000000010c00780c */ /* 0x000fda0003f25270 */
[----:B------:R-:W0:Y:S02]  /*2480*/  @P1 LDC.64 R20, c[0x0][0x9e8] ;  /* 0x00027a00ff141b82 */ /* 0x000e240000000a00 */
[----:B0-----:R-:W-:-:S05]  /*2490*/  @P1 IMAD.HI.U32 R6, R7, R20, RZ ;  /* 0x0000001407061227 */ /* 0x001fca00078e00ff */
[----:B------:R-:W-:-:S04]  /*24a0*/  @P1 SHF.R.U32.HI R7, RZ, R21, R6 ;  /* 0x00000015ff071219 */ /* 0x000fc80000011606 */
[----:B------:R-:W-:Y:S01]  /*24b0*/  LOP3.LUT R7, RZ, R7, RZ, 0x33, !PT ;  /* 0x00000007ff077212 */ /* 0x000fe200078e33ff */
[----:B------:R-:W-:Y:S06]  /*24c0*/  BRA `(.L_x_1026) ;  /* 0x0000000000187947 */ /* 0x000fec0003800000 */
.L_x_1025:
[----:B------:R-:W-:Y:S02]  /*24d0*/  ULDC UR6, c[0x0][0x9e4] ;  /* 0x0002790000067ab9 */ /* 0x000fe40000000800 */
[----:B------:R-:W-:-:S05]  /*24e0*/  IMAD.U32 R12, RZ, RZ, UR6 ;  /* 0x00000006ff0c7e24 */ /* 0x000fca000f8e00ff */
[----:B------:R-:W-:-:S13]  /*24f0*/  ISETP.NE.AND P1, PT, R12, 0x1, PT ;  /* 0x000000010c00780c */ /* 0x000fda0003f25270 */
[----:B------:R-:W0:Y:S02]  /*2500*/  @P1 LDC.64 R20, c[0x0][0x9e8] ;  /* 0x00027a00ff141b82 */ /* 0x000e240000000a00 */
[----:B0-----:R-:W-:-:S05]  /*2510*/  @P1 IMAD.HI.U32 R6, R7, R20, RZ ;  /* 0x0000001407061227 */ /* 0x001fca00078e00ff */
[----:B------:R-:W-:-:S07]  /*2520*/  @P1 SHF.R.U32.HI R7, RZ, R21, R6 ;  /* 0x00000015ff071219 */ /* 0x000fce0000011606 */
.L_x_1026:
[----:B------:R-:W-:Y:S05]  /*2530*/  BSYNC B0 ;  /* 0x0000000000007941 */ /* 0x000fea0003800000 */
.L_x_1024:
[----:B------:R-:W-:-:S04]  /*2540*/  IMAD R7, R7, R12, -R8 ;  /* 0x0000000c07077224 */ /* 0x000fc800078e0a08 */
[----:B------:R-:W-:-:S05]  /*2550*/  IMAD R7, R16, -0x2, R7 ;  /* 0xfffffffe10077824 */ /* 0x000fca00078e0207 */
[----:B------:R-:W-:Y:S02]  /*2560*/  VIADDMNMX R2, R7, R12, R2, PT ;  /* 0x0000000c07027246 */ /* 0x000fe40003800102 */
[----:B------:R-:W-:-:S07]  /*2570*/  VIMNMX R3, R3, R7, !PT ;  /* 0x0000000703037248 */ /* 0x000fce0007fe0100 */
.L_x_1023:
[C---:B------:R-:W-:Y:S01]  /*2580*/  ISETP.GE.AND P2, PT, R9.reuse, 0x9, PT ;  /* 0x000000090900780c */ /* 0x040fe20003f46270 */
[----:B------:R-:W0:Y:S01]  /*2590*/  SHFL.IDX PT, R0, R0, 0x1, 0x1c1f ;  /* 0x003c1f0000007f89 */ /* 0x000e2200000e0000 */
[----:B------:R-:W-:Y:S01]  /*25a0*/  ISETP.GE.AND P1, PT, R9, 0x2, PT ;  /* 0x000000020900780c */ /* 0x000fe20003f26270 */
[----:B------:R-:W-:Y:S01]  /*25b0*/  UISETP.NE.AND UP0, UPT, UR50, URZ, UPT ;  /* 0x0000003f3200728c */ /* 0x000fe2000bf05270 */
[C---:B------:R-:W-:Y:S02]  /*25c0*/  ISETP.GT.AND P3, PT, R3.reuse, 0x8, !P2 ;  /* 0x000000080300780c */ /* 0x040fe40005764270 */
[----:B------:R-:W-:Y:S02]  /*25d0*/  ISETP.GT.AND P4, PT, R3, 0x1, !P1 ;  /* 0x000000010300780c */ /* 0x000fe40004f84270 */
[----:B------:R-:W-:Y:S02]  /*25e0*/  ISETP.LT.OR P3, PT, R2, 0x9, P3 ;  /* 0x000000090200780c */ /* 0x000fe40001f61670 */
[----:B------:R-:W-:-:S02]  /*25f0*/  ISETP.GE.AND P5, PT, R9, 0x11, PT ;  /* 0x000000110900780c */ /* 0x000fc40003fa6270 */
[----:B------:R-:W-:Y:S02]  /*2600*/  FSEL R28, R28, -INF , !P3 ;  /* 0xff8000001c1c7808 */ /* 0x000fe40005800000 */
[----:B------:R-:W-:Y:S02]  /*2610*/  ISETP.LT.OR P4, PT, R2, 0x2, P4 ;  /* 0x000000020200780c */ /* 0x000fe40002781670 */
[----:B------:R-:W-:Y:S02]  /*2620*/  ISETP.GT.AND P3, PT, R3, 0x10, !P5 ;  /* 0x000000100300780c */ /* 0x000fe40006f64270 */
[----:B------:R-:W-:Y:S02]  /*2630*/  ISETP.GE.AND P6, PT, R9, 0xa, PT ;  /* 0x0000000a0900780c */ /* 0x000fe40003fc6270 */
[----:B------:R-:W-:Y:S02]  /*2640*/  FSEL R25, R25, -INF , !P4 ;  /* 0xff80000019197808 */ /* 0x000fe40006000000 */
[----:B------:R-:W-:-:S02]  /*2650*/  P2R R13, PR, RZ, 0x20 ;  /* 0x00000020ff0d7803 */ /* 0x000fc40000000000 */
[----:B------:R-:W-:Y:S01]  /*2660*/  ISETP.LT.OR P3, PT, R2, 0x11, P3 ;  /* 0x000000110200780c */ /* 0x000fe20001f61670 */
[----:B0-----:R-:W-:Y:S01]  /*2670*/  IMAD.IADD R15, R15, 0x1, R0 ;  /* 0x000000010f0f7824 */ /* 0x001fe200078e0200 */
[----:B------:R-:W-:Y:S02]  /*2680*/  ISETP.GT.AND P4, PT, R3, 0x9, !P6 ;  /* 0x000000090300780c */ /* 0x000fe40007784270 */
[----:B------:R-:W-:Y:S02]  /*2690*/  ISETP.GE.AND P5, PT, R9, 0x12, PT ;  /* 0x000000120900780c */ /* 0x000fe40003fa6270 */
[----:B------:R-:W-:Y:S02]  /*26a0*/  FSEL R32, R32, -INF , !P3 ;  /* 0xff80000020207808 */ /* 0x000fe40005800000 */
[----:B------:R-:W-:Y:S02]  /*26b0*/  ISETP.LT.OR P4, PT, R2, 0xa, P4 ;  /* 0x0000000a0200780c */ /* 0x000fe40002781670 */
[----:B------:R-:W-:-:S02]  /*26c0*/  ISETP.GT.AND P3, PT, R3, 0x11, !P5 ;  /* 0x000000110300780c */ /* 0x000fc40006f64270 */
[----:B------:R-:W-:Y:S02]  /*26d0*/  FSEL R29, R29, -INF , !P4 ;  /* 0xff8000001d1d7808 */ /* 0x000fe40006000000 */
[----:B------:R-:W-:Y:S02]  /*26e0*/  ISETP.LT.OR P3, PT, R2, 0x12, P3 ;  /* 0x000000120200780c */ /* 0x000fe40001f61670 */
[----:B------:R-:W-:Y:S02]  /*26f0*/  ISETP.GE.AND P4, PT, R9, 0x19, PT ;  /* 0x000000190900780c */ /* 0x000fe40003f86270 */
[----:B------:R-:W-:Y:S02]  /*2700*/  FSEL R33, R33, -INF , !P3 ;  /* 0xff80000021217808 */ /* 0x000fe40005800000 */
[----:B------:R-:W-:Y:S02]  /*2710*/  ISETP.GT.AND P3, PT, R3, 0x18, !P4 ;  /* 0x000000180300780c */ /* 0x000fe40006764270 */
[----:B------:R-:W-:-:S02]  /*2720*/  P2R R20, PR, RZ, 0x10 ;  /* 0x00000010ff147803 */ /* 0x000fc40000000000 */
[----:B------:R-:W-:Y:S02]  /*2730*/  ISETP.LT.OR P3, PT, R2, 0x19, P3 ;  /* 0x000000190200780c */ /* 0x000fe40001f61670 */
[----:B------:R-:W-:Y:S02]  /*2740*/  ISETP.GE.AND P4, PT, R9, 0x1a, PT ;  /* 0x0000001a0900780c */ /* 0x000fe40003f86270 */
[----:B------:R-:W-:Y:S02]  /*2750*/  FSEL R36, R36, -INF , !P3 ;  /* 0xff80000024247808 */ /* 0x000fe40005800000 */
[----:B------:R-:W-:Y:S02]  /*2760*/  ISETP.GT.AND P3, PT, R3, 0x19, !P4 ;  /* 0x000000190300780c */ /* 0x000fe40006764270 */
[----:B------:R-:W-:Y:S02]  /*2770*/  P2R R21, PR, RZ, 0x10 ;  /* 0x00000010ff157803 */ /* 0x000fe40000000000 */
[----:B------:R-:W-:-:S02]  /*2780*/  ISETP.LT.OR P3, PT, R2, 0x1a, P3 ;  /* 0x0000001a0200780c */ /* 0x000fc40001f61670 */
[----:B------:R-:W-:Y:S02]  /*2790*/  ISETP.GE.AND P4, PT, R9, 0x21, PT ;  /* 0x000000210900780c */ /* 0x000fe40003f86270 */
[----:B------:R-:W-:Y:S02]  /*27a0*/  FSEL R37, R37, -INF , !P3 ;  /* 0xff80000025257808 */ /* 0x000fe40005800000 */
[----:B------:R-:W-:Y:S02]  /*27b0*/  ISETP.GT.AND P3, PT, R3, 0x20, !P4 ;  /* 0x000000200300780c */ /* 0x000fe40006764270 */
[----:B------:R-:W-:Y:S02]  /*27c0*/  P2R R89, PR, RZ, 0x10 ;  /* 0x00000010ff597803 */ /* 0x000fe40000000000 */
[----:B------:R-:W-:Y:S02]  /*27d0*/  ISETP.LT.OR P3, PT, R2, 0x21, P3 ;  /* 0x000000210200780c */ /* 0x000fe40001f61670 */
[----:B------:R-:W-:-:S02]  /*27e0*/  ISETP.GE.AND P4, PT, R9, 0x22, PT ;  /* 0x000000220900780c */ /* 0x000fc40003f86270 */
[----:B------:R-:W-:Y:S02]  /*27f0*/  FSEL R40, R40, -INF , !P3 ;  /* 0xff80000028287808 */ /* 0x000fe40005800000 */
[----:B------:R-:W-:Y:S02]  /*2800*/  ISETP.GT.AND P3, PT, R3, 0x21, !P4 ;  /* 0x000000210300780c */ /* 0x000fe40006764270 */
[----:B------:R-:W-:Y:S02]  /*2810*/  P2R R90, PR, RZ, 0x10 ;  /* 0x00000010ff5a7803 */ /* 0x000fe40000000000 */
[----:B------:R-:W-:Y:S02]  /*2820*/  ISETP.LT.OR P3, PT, R2, 0x22, P3 ;  /* 0x000000220200780c */ /* 0x000fe40001f61670 */
[----:B------:R-:W-:Y:S02]  /*2830*/  ISETP.GE.AND P4, PT, R9, 0x29, PT ;  /* 0x000000290900780c */ /* 0x000fe40003f86270 */
[----:B------:R-:W-:-:S02]  /*2840*/  FSEL R41, R41, -INF , !P3 ;  /* 0xff80000029297808 */ /* 0x000fc40005800000 */
[----:B------:R-:W-:Y:S02]  /*2850*/  ISETP.GT.AND P3, PT, R3, 0x28, !P4 ;  /* 0x000000280300780c */ /* 0x000fe40006764270 */
[----:B------:R-:W-:Y:S02]  /*2860*/  P2R R91, PR, RZ, 0x10 ;  /* 0x00000010ff5b7803 */ /* 0x000fe40000000000 */
[----:B------:R-:W-:Y:S02]  /*2870*/  ISETP.LT.OR P3, PT, R2, 0x29, P3 ;  /* 0x000000290200780c */ /* 0x000fe40001f61670 */
[----:B------:R-:W-:Y:S02]  /*2880*/  ISETP.GE.AND P4, PT, R9, 0x2a, PT ;  /* 0x0000002a0900780c */ /* 0x000fe40003f86270 */
[----:B------:R-:W-:Y:S02]  /*2890*/  FSEL R44, R44, -INF , !P3 ;  /* 0xff8000002c2c7808 */ /* 0x000fe40005800000 */
[----:B------:R-:W-:-:S02]  /*28a0*/  ISETP.GT.AND P3, PT, R3, 0x29, !P4 ;  /* 0x000000290300780c */ /* 0x000fc40006764270 */
[----:B------:R-:W-:Y:S02]  /*28b0*/  P2R R92, PR, RZ, 0x10 ;  /* 0x00000010ff5c7803 */ /* 0x000fe40000000000 */
        /* <DEDUP_REMOVED lines=81> */
[----:B------:R-:W-:Y:S02]  /*2dd0*/  P2R R14, PR, RZ, 0x20 ;  /* 0x00000020ff0e7803 */ /* 0x000fe40000000000 */
[----:B------:R-:W-:-:S02]  /*2de0*/  FSEL R77, R77, -INF , !P3 ;  /* 0xff8000004d4d7808 */ /* 0x000fc40005800000 */
[----:B------:R-:W-:Y:S02]  /*2df0*/  ISETP.GE.AND P3, PT, R9, 0x71, PT ;  /* 0x000000710900780c */ /* 0x000fe40003f66270 */
[----:B------:R-:W-:Y:S02]  /*2e00*/  P2R R12, PR, RZ, 0x40 ;  /* 0x00000040ff0c7803 */ /* 0x000fe40000000000 */
[----:B------:R-:W-:-:S04]  /*2e10*/  ISETP.GT.AND P4, PT, R3, 0x70, !P3 ;  /* 0x000000700300780c */ /* 0x000fc80005f84270 */
[----:B------:R-:W-:-:S04]  /*2e20*/  ISETP.LT.OR P4, PT, R2, 0x71, P4 ;  /* 0x000000710200780c */ /* 0x000fc80002781670 */
[----:B------:R-:W-:Y:S02]  /*2e30*/  FSEL R80, R80, -INF , !P4 ;  /* 0xff80000050507808 */ /* 0x000fe40006000000 */
[----:B------:R-:W-:-:S04]  /*2e40*/  ISETP.GE.AND P4, PT, R9, 0x72, PT ;  /* 0x000000720900780c */ /* 0x000fc80003f86270 */
        /* <DEDUP_REMOVED lines=8> */
[----:B------:R-:W-:Y:S02]  /*2ed0*/  P2R R6, PR, RZ, 0x40 ;  /* 0x00000040ff067803 */ /* 0x000fe40000000000 */
[----:B------:R-:W-:-:S04]  /*2ee0*/  ISETP.GT.AND P6, PT, R3, RZ, !P6 ;  /* 0x000000ff0300720c */ /* 0x000fc800077c4270 */
[----:B------:R-:W-:-:S04]  /*2ef0*/  ISETP.LT.OR P6, PT, R2, 0x1, P6 ;  /* 0x000000010200780c */ /* 0x000fc800037c1670 */
[----:B------:R-:W-:Y:S02]  /*2f00*/  FSEL R7, R24, -INF , !P6 ;  /* 0xff80000018077808 */ /* 0x000fe40007000000 */
[----:B------:R-:W-:Y:S02]  /*2f10*/  ISETP.GE.AND P6, PT, R9, 0x7a, PT ;  /* 0x0000007a0900780c */ /* 0x000fe40003fc6270 */
[----:B------:R-:W-:Y:S02]  /*2f20*/  VIADDMNMX R9, R0, R11, R10, PT ;  /* 0x0000000b00097246 */ /* 0x000fe4000380010a */
[----:B------:R-:W-:Y:S02]  /*2f30*/  P2R R24, PR, RZ, 0x40 ;  /* 0x00000040ff187803 */ /* 0x000fe40000000000 */
[----:B------:R-:W-:-:S04]  /*2f40*/  ISETP.GT.AND P6, PT, R3, 0x79, !P6 ;  /* 0x000000790300780c */ /* 0x000fc800077c4270 */
[----:B------:R-:W-:-:S04]  /*2f50*/  ISETP.LT.OR P6, PT, R2, 0x7a, P6 ;  /* 0x0000007a0200780c */ /* 0x000fc800037c1670 */
[----:B------:R-:W-:Y:S02]  /*2f60*/  FSEL R85, R85, -INF , !P6 ;  /* 0xff80000055557808 */ /* 0x000fe40007000000 */
[----:B------:R-:W-:-:S13]  /*2f70*/  PLOP3.LUT P6, PT, PT, PT, UP0, 0x40, 0x0 ;  /* 0x000000000000781c */ /* 0x000fda0003fce808 */
[----:B------:R-:W-:Y:S05]  /*2f80*/  @P6 BRA `(.L_x_1027) ;  /* 0x0000000000646947 */ /* 0x000fea0003800000 */
        /* <DEDUP_REMOVED lines=14> */
.L_x_1029:
[----:B------:R-:W-:Y:S02]  /*3070*/  ULDC UR6, c[0x0][0x9e4] ;  /* 0x0002790000067ab9 */ /* 0x000fe40000000800 */
[----:B------:R-:W-:-:S05]  /*3080*/  IMAD.U32 R2, RZ, RZ, UR6 ;  /* 0x00000006ff027e24 */ /* 0x000fca000f8e00ff */
[----:B------:R-:W-:-:S13]  /*3090*/  ISETP.NE.AND P6, PT, R2, 0x1, PT ;  /* 0x000000010200780c */ /* 0x000fda0003fc5270 */
[----:B------:R-:W0:Y:S02]  /*30a0*/  @P6 LDC.64 R10, c[0x0][0x9e8] ;  /* 0x00027a00ff0a6b82 */ /* 0x000e240000000a00 */
[----:B0-----:R-:W-:-:S05]  /*30b0*/  @P6 IMAD.HI.U32 R0, R3, R10, RZ ;  /* 0x0000000a03006227 */ /* 0x001fca00078e00ff */
[----:B------:R-:W-:-:S07]  /*30c0*/  @P6 SHF.R.U32.HI R3, RZ, R11, R0 ;  /* 0x0000000bff036219 */ /* 0x000fce0000011600 */
.L_x_1030:
[----:B------:R-:W-:Y:S05]  /*30d0*/  BSYNC B0 ;  /* 0x0000000000007941 */ /* 0x000fea0003800000 */
.L_x_1028:
[----:B------:R-:W-:-:S04]  /*30e0*/  IMAD R3, R3, R2, -R8 ;  /* 0x0000000203037224 */ /* 0x000fc800078e0a08 */
[----:B------:R-:W-:-:S05]  /*30f0*/  IMAD R0, R16, -0x2, R3 ;  /* 0xfffffffe10007824 */ /* 0x000fca00078e0203 */
[----:B------:R-:W-:Y:S02]  /*3100*/  VIADDMNMX R9, R0, R2, R9, PT ;  /* 0x0000000200097246 */ /* 0x000fe40003800109 */
[----:B------:R-:W-:-:S07]  /*3110*/  VIMNMX R15, R15, R0, !PT ;  /* 0x000000000f0f7248 */ /* 0x000fce0007fe0100 */
.L_x_1027:
[----:B------:R-:W-:Y:S01]  /*3120*/  ISETP.GT.AND P1, PT, R15, 0x1, !P1 ;  /* 0x000000010f00780c */ /* 0x000fe20004f24270 */
[----:B------:R-:W-:Y:S01]  /*3130*/  IMAD.U32 R11, RZ, RZ, UR40 ;  /* 0x00000028ff0b7e24 */ /* 0x000fe2000f8e00ff */
[----:B------:R-:W-:Y:S01]  /*3140*/  ISETP.NE.AND P6, PT, R12, RZ, PT ;  /* 0x000000ff0c00720c */ /* 0x000fe20003fc5270 */
[----:B------:R-:W-:Y:S01]  /*3150*/  UISETP.NE.AND UP1, UPT, UR51, URZ, UPT ;  /* 0x0000003f3300728c */ /* 0x000fe2000bf25270 */
[----:B------:R-:W-:Y:S01]  /*3160*/  ISETP.LT.OR P1, PT, R9, 0x2, P1 ;  /* 0x000000020900780c */ /* 0x000fe20000f21670 */
[----:B------:R-:W-:Y:S01]  /*3170*/  UISETP.NE.AND UP0, UPT, UR50, URZ, UPT ;  /* 0x0000003f3200728c */ /* 0x000fe2000bf05270 */
[----:B------:R-:W-:Y:S01]  /*3180*/  FMNMX.FTZ R3, R7, R25, !PT ;  /* 0x0000001907037209 */ /* 0x000fe20007810000 */
[----:B------:R-:W-:Y:S01]  /*3190*/  UMOV UR10, UR41 ;  /* 0x00000029000a7c82 */ /* 0x000fe20008000000 */
[----:B------:R-:W-:Y:S02]  /*31a0*/  FSEL R27, R27, -INF , !P1 ;  /* 0xff8000001b1b7808 */ /* 0x000fe40004800000 */
[----:B------:R-:W-:-:S02]  /*31b0*/  ISETP.GT.AND P1, PT, R15, 0x9, !P6 ;  /* 0x000000090f00780c */ /* 0x000fc40007724270 */
[----:B------:R-:W-:Y:S02]  /*31c0*/  FMNMX.FTZ R0, R28, R3, !PT ;  /* 0x000000031c007209 */ /* 0x000fe40007810000 */
[----:B------:R-:W-:Y:S01]  /*31d0*/  ISETP.LT.OR P1, PT, R9, 0xa, P1 ;  /* 0x0000000a0900780c */ /* 0x000fe20000f21670 */
[----:B------:R-:W-:Y:S01]  /*31e0*/  @UP1 ULDC UR6, c[0x0][0x44c] ;  /* 0x0001130000061ab9 */ /* 0x000fe20000000800 */
[----:B------:R-:W-:Y:S01]  /*31f0*/  FMNMX.FTZ R3, R29, R0, !PT ;  /* 0x000000001d037209 */ /* 0x000fe20007810000 */
[----:B------:R-:W-:Y:S01]  /*3200*/  UIMAD.WIDE.U32 UR6, UR41, UR6, URZ ;  /* 0x00000006290672a5 */ /* 0x000fe2000f8e003f */
[----:B------:R-:W-:Y:S01]  /*3210*/  FSEL R31, R31, -INF , !P1 ;  /* 0xff8000001f1f7808 */ /* 0x000fe20004800000 */
[----:B------:R-:W-:Y:S01]  /*3220*/  @UP1 ULDC UR11, c[0x0][0x450] ;  /* 0x00011400000b1ab9 */ /* 0x000fe20000000800 */
[----:B------:R-:W-:Y:S01]  /*3230*/  ISETP.NE.AND P1, PT, R13, RZ, PT ;  /* 0x000000ff0d00720c */ /* 0x000fe20003f25270 */
[----:B------:R-:W-:Y:S01]  /*3240*/  @UP1 USHF.R.U32.HI UR10, URZ, UR11, UR7 ;  /* 0x0000000b3f0a1299 */ /* 0x000fe20008011607 */
[----:B------:R-:W-:-:S02]  /*3250*/  FMNMX.FTZ R0, R32, R3, !PT ;  /* 0x0000000320007209 */ /* 0x000fc40007810000 */
[----:B------:R-:W-:Y:S01]  /*3260*/  ISETP.GT.AND P1, PT, R15, 0x10, !P1 ;  /* 0x000000100f00780c */ /* 0x000fe20004f24270 */
[----:B------:R-:W-:Y:S01]  /*3270*/  UIADD3 UR54, UR54, UR10, URZ ;  /* 0x0000000a36367290 */ /* 0x000fe2000fffe03f */
[----:B------:R-:W-:Y:S02]  /*3280*/  FMNMX.FTZ R3, R33, R0, !PT ;  /* 0x0000000021037209 */ /* 0x000fe40007810000 */
[----:B------:R-:W-:Y:S01]  /*3290*/  ISETP.LT.OR P1, PT, R9, 0x11, P1 ;  /* 0x000000110900780c */ /* 0x000fe20000f21670 */
[----:B------:R-:W-:Y:S01]  /*32a0*/  UIADD3 UR14, UR54, UR14, URZ ;  /* 0x0000000e360e7290 */ /* 0x000fe2000fffe03f */
[----:B------:R-:W-:Y:S02]  /*32b0*/  ISETP.GT.AND P2, PT, R15, 0x8, !P2 ;  /* 0x000000080f00780c */ /* 0x000fe40005744270 */
[----:B------:R-:W-:Y:S02]  /*32c0*/  FSEL R34, R34, -INF , !P1 ;  /* 0xff80000022227808 */ /* 0x000fe40004800000 */
[----:B------:R-:W-:-:S02]  /*32d0*/  ISETP.NE.AND P1, PT, R14, RZ, PT ;  /* 0x000000ff0e00720c */ /* 0x000fc40003f25270 */
[----:B------:R-:W-:Y:S02]  /*32e0*/  FMNMX.FTZ R0, R36, R3, !PT ;  /* 0x0000000324007209 */ /* 0x000fe40007810000 */
[----:B------:R-:W-:Y:S02]  /*32f0*/  ISETP.GT.AND P1, PT, R15, 0x11, !P1 ;  /* 0x000000110f00780c */ /* 0x000fe40004f24270 */
[C---:B------:R-:W-:Y:S02]  /*3300*/  ISETP.LT.OR P2, PT, R9.reuse, 0x9, P2 ;  /* 0x000000090900780c */ /* 0x040fe40001741670 */
[----:B------:R-:W-:Y:S02]  /*3310*/  ISETP.LT.OR P1, PT, R9, 0x12, P1 ;  /* 0x000000120900780c */ /* 0x000fe40000f21670 */
[----:B------:R-:W-:Y:S02]  /*3320*/  FMNMX.FTZ R3, R37, R0, !PT ;  /* 0x0000000025037209 */ /* 0x000fe40007810000 */
[----:B------:R-:W-:-:S02]  /*3330*/  FSEL R35, R35, -INF , !P1 ;  /* 0xff80000023237808 */ /* 0x000fc40004800000 */
[----:B------:R-:W-:Y:S02]  /*3340*/  ISETP.NE.AND P1, PT, R20, RZ, PT ;  /* 0x000000ff1400720c */ /* 0x000fe40003f25270 */
[----:B------:R-:W-:Y:S02]  /*3350*/  FSEL R30, R30, -INF , !P2 ;  /* 0xff8000001e1e7808 */ /* 0x000fe40005000000 */
[----:B------:R-:W-:Y:S02]  /*3360*/  ISETP.GT.AND P1, PT, R15, 0x18, !P1 ;  /* 0x000000180f00780c */ /* 0x000fe40004f24270 */
[----:B------:R-:W-:Y:S02]  /*3370*/  ISETP.NE.AND P2, PT, R94, RZ, PT ;  /* 0x000000ff5e00720c */ /* 0x000fe40003f45270 */
[----:B------:R-:W-:Y:S02]  /*3380*/  ISETP.LT.OR P1, PT, R9, 0x19, P1 ;  /* 0x000000190900780c */ /* 0x000fe40000f21670 */
[----:B------:R-:W-:-:S02]  /*3390*/  FMNMX.FTZ R0, R40, R3, !PT ;  /* 0x0000000328007209 */ /* 0x000fc40007810000 */
[----:B------:R-:W-:Y:S02]  /*33a0*/  FSEL R38, R38, -INF , !P1 ;  /* 0xff80000026267808 */ /* 0x000fe40004800000 */
[----:B------:R-:W-:Y:S02]  /*33b0*/  ISETP.NE.AND P1, PT, R21, RZ, PT ;  /* 0x000000ff1500720c */ /* 0x000fe40003f25270 */
[----:B------:R-:W-:Y:S02]  /*33c0*/  FMNMX.FTZ R3, R41, R0, !PT ;  /* 0x0000000029037209 */ /* 0x000fe40007810000 */
[----:B------:R-:W-:Y:S02]  /*33d0*/  ISETP.GT.AND P1, PT, R15, 0x19, !P1 ;  /* 0x000000190f00780c */ /* 0x000fe40004f24270 */
[----:B------:R-:W-:Y:S02]  /*33e0*/  ISETP.NE.AND P6, PT, R95, RZ, PT ;  /* 0x000000ff5f00720c */ /* 0x000fe40003fc5270 */
[----:B------:R-:W-:-:S02]  /*33f0*/  ISETP.LT.OR P1, PT, R9, 0x1a, P1 ;  /* 0x0000001a0900780c */ /* 0x000fc40000f21670 */
[----:B------:R-:W-:Y:S02]  /*3400*/  FMNMX.FTZ R0, R44, R3, !PT ;  /* 0x000000032c007209 */ /* 0x000fe40007810000 */
[----:B------:R-:W-:Y:S02]  /*3410*/  FSEL R39, R39, -INF , !P1 ;  /* 0xff80000027277808 */ /* 0x000fe40004800000 */
[----:B------:R-:W-:Y:S02]  /*3420*/  ISETP.NE.AND P1, PT, R89, RZ, PT ;  /* 0x000000ff5900720c */ /* 0x000fe40003f25270 */
[----:B------:R-:W-:Y:S02]  /*3430*/  FMNMX.FTZ R3, R45, R0, !PT ;  /* 0x000000002d037209 */ /* 0x000fe40007810000 */
[----:B------:R-:W-:Y:S02]  /*3440*/  ISETP.GT.AND P1, PT, R15, 0x20, !P1 ;  /* 0x000000200f00780c */ /* 0x000fe40004f24270 */
[----:B------:R-:W-:-:S02]  /*3450*/  FMNMX.FTZ R0, R48, R3, !PT ;  /* 0x0000000330007209 */ /* 0x000fc40007810000 */
[----:B------:R-:W-:Y:S02]  /*3460*/  ISETP.LT.OR P1, PT, R9, 0x21, P1 ;  /* 0x000000210900780c */ /* 0x000fe40000f21670 */
[----:B------:R-:W-:Y:S02]  /*3470*/  FMNMX.FTZ R3, R49, R0, !PT ;  /* 0x0000000031037209 */ /* 0x000fe40007810000 */
[----:B------:R-:W-:Y:S02]  /*3480*/  FSEL R42, R42, -INF , !P1 ;  /* 0xff8000002a2a7808 */ /* 0x000fe40004800000 */
[----:B------:R-:W-:Y:S02]  /*3490*/  ISETP.NE.AND P1, PT, R90, RZ, PT ;  /* 0x000000ff5a00720c */ /* 0x000fe40003f25270 */
[----:B------:R-:W-:Y:S02]  /*34a0*/  FMNMX.FTZ R0, R52, R3, !PT ;  /* 0x0000000334007209 */ /* 0x000fe40007810000 */
[----:B------:R-:W-:-:S02]  /*34b0*/  ISETP.GT.AND P1, PT, R15, 0x21, !P1 ;  /* 0x000000210f00780c */ /* 0x000fc40004f24270 */
[----:B------:R-:W-:Y:S02]  /*34c0*/  FMNMX.FTZ R3, R53, R0, !PT ;  /* 0x0000000035037209 */ /* 0x000fe40007810000 */
[----:B------:R-:W-:Y:S02]  /*34d0*/  ISETP.LT.OR P1, PT, R9, 0x22, P1 ;  /* 0x000000220900780c */ /* 0x000fe40000f21670 */
[----:B------:R-:W-:Y:S02]  /*34e0*/  FMNMX.FTZ R0, R56, R3, !PT ;  /* 0x0000000338007209 */ /* 0x000fe40007810000 */
[----:B------:R-:W-:Y:S02]  /*34f0*/  FSEL R43, R43, -INF , !P1 ;  /* 0xff8000002b2b7808 */ /* 0x000fe40004800000 */
[----:B------:R-:W-:Y:S02]  /*3500*/  ISETP.NE.AND P1, PT, R91, RZ, PT ;  /* 0x000000ff5b00720c */ /* 0x000fe40003f25270 */
[----:B------:R-:W-:-:S02]  /*3510*/  FMNMX.FTZ R3, R57, R0, !PT ;  /* 0x0000000039037209 */ /* 0x000fc40007810000 */
[----:B------:R-:W-:Y:S02]  /*3520*/  ISETP.GT.AND P1, PT, R15, 0x28, !P1 ;  /* 0x000000280f00780c */ /* 0x000fe40004f24270 */
[----:B------:R-:W-:Y:S02]  /*3530*/  FMNMX.FTZ R0, R60, R3, !PT ;  /* 0x000000033c007209 */ /* 0x000fe40007810000 */
[----:B------:R-:W-:Y:S02]  /*3540*/  ISETP.LT.OR P1, PT, R9, 0x29, P1 ;  /* 0x000000290900780c */ /* 0x000fe40000f21670 */
[----:B------:R-:W-:Y:S02]  /*3550*/  FMNMX.FTZ R3, R61, R0, !PT ;  /* 0x000000003d037209 */ /* 0x000fe40007810000 */
[----:B------:R-:W-:Y:S02]  /*3560*/  FSEL R46, R46, -INF , !P1 ;  /* 0xff8000002e2e7808 */ /* 0x000fe40004800000 */
[----:B------:R-:W-:-:S02]  /*3570*/  ISETP.NE.AND P1, PT, R92, RZ, PT ;  /* 0x000000ff5c00720c */ /* 0x000fc40003f25270 */
[----:B------:R-:W-:Y:S02]  /*3580*/  FMNMX.FTZ R0, R64, R3, !PT ;  /* 0x0000000340007209 */ /* 0x000fe40007810000 */
[----:B------:R-:W-:Y:S02]  /*3590*/  ISETP.GT.AND P1, PT, R15, 0x29, !P1 ;  /* 0x000000290f00780c */ /* 0x000fe40004f24270 */
[----:B------:R-:W-:Y:S02]  /*35a0*/  FMNMX.FTZ R3, R65, R0, !PT ;  /* 0x0000000041037209 */ /* 0x000fe40007810000 */
[----:B------:R-:W-:Y:S02]  /*35b0*/  ISETP.LT.OR P1, PT, R9, 0x2a, P1 ;  /* 0x0000002a0900780c */ /* 0x000fe40000f21670 */
[----:B------:R-:W-:Y:S02]  /*35c0*/  FMNMX.FTZ R0, R68, R3, !PT ;  /* 0x0000000344007209 */ /* 0x000fe40007810000 */
[----:B------:R-:W-:-:S02]  /*35d0*/  FSEL R47, R47, -INF , !P1 ;  /* 0xff8000002f2f7808 */ /* 0x000fc40004800000 */
[----:B------:R-:W-:Y:S02]  /*35e0*/  ISETP.NE.AND P1, PT, R93, RZ, PT ;  /* 0x000000ff5d00720c */ /* 0x000fe40003f25270 */
[----:B------:R-:W-:Y:S02]  /*35f0*/  FMNMX.FTZ R3, R69, R0, !PT ;  /* 0x0000000045037209 */ /* 0x000fe40007810000 */
[----:B------:R-:W-:Y:S02]  /*3600*/  ISETP.GT.AND P1, PT, R15, 0x30, !P1 ;  /* 0x000000300f00780c */ /* 0x000fe40004f24270 */
[----:B------:R-:W-:Y:S02]  /*3610*/  FMNMX.FTZ R0, R72, R3, !PT ;  /* 0x0000000348007209 */ /* 0x000fe40007810000 */
[----:B------:R-:W-:Y:S02]  /*3620*/  ISETP.LT.OR P1, PT, R9, 0x31, P1 ;  /* 0x000000310900780c */ /* 0x000fe40000f21670 */
[----:B------:R-:W-:-:S02]  /*3630*/  FMNMX.FTZ R3, R73, R0, !PT ;  /* 0x0000000049037209 */ /* 0x000fc40007810000 */
[----:B------:R-:W-:Y:S02]  /*3640*/  FSEL R50, R50, -INF , !P1 ;  /* 0xff80000032327808 */ /* 0x000fe40004800000 */
[----:B------:R-:W-:Y:S02]  /*3650*/  ISETP.GT.AND P1, PT, R15, 0x31, !P2 ;  /* 0x000000310f00780c */ /* 0x000fe40005724270 */
[----:B------:R-:W-:Y:S02]  /*3660*/  FMNMX.FTZ R0, R76, R3, !PT ;  /* 0x000000034c007209 */ /* 0x000fe40007810000 */
[----:B------:R-:W-:Y:S02]  /*3670*/  ISETP.LT.OR P1, PT, R9, 0x32, P1 ;  /* 0x000000320900780c */ /* 0x000fe40000f21670 */
[----:B------:R-:W-:Y:S02]  /*3680*/  FMNMX.FTZ R3, R77, R0, !PT ;  /* 0x000000004d037209 */ /* 0x000fe40007810000 */
[----:B------:R-:W-:-:S02]  /*3690*/  FSEL R51, R51, -INF , !P1 ;  /* 0xff80000033337808 */ /* 0x000fc40004800000 */
        /* <DEDUP_REMOVED lines=10> */
[----:B------:R-:W-:Y:S01]  /*3740*/  ISETP.NE.AND P2, PT, R105, RZ, PT ;  /* 0x000000ff6900720c */ /* 0x000fe20003f45270 */
[----:B------:R-:W0:Y:S01]  /*3750*/  SHFL.BFLY PT, R3, R2, 0x2, 0x1f ;  /* 0x0c401f0002037f89 */ /* 0x000e2200000e0000 */
[----:B------:R-:W-:-:S02]  /*3760*/  FSEL R55, R55, -INF , !P1 ;  /* 0xff80000037377808 */ /* 0x000fc40004800000 */
[----:B------:R-:W-:Y:S02]  /*3770*/  ISETP.NE.AND P1, PT, R97, RZ, PT ;  /* 0x000000ff6100720c */ /* 0x000fe40003f25270 */
[----:B------:R-:W-:Y:S02]  /*3780*/  ISETP.NE.AND P6, PT, R106, RZ, PT ;  /* 0x000000ff6a00720c */ /* 0x000fe40003fc5270 */
[C---:B------:R-:W-:Y:S02]  /*3790*/  ISETP.GT.AND P1, PT, R15.reuse, 0x40, !P1 ;  /* 0x000000400f00780c */ /* 0x040fe40004f24270 */
[----:B------:R-:W-:Y:S02]  /*37a0*/  ISETP.GT.AND P3, PT, R15, 0x70, !P3 ;  /* 0x000000700f00780c */ /* 0x000fe40005f64270 */
[----:B------:R-:W-:Y:S02]  /*37b0*/  ISETP.LT.OR P1, PT, R9, 0x41, P1 ;  /* 0x000000410900780c */ /* 0x000fe40000f21670 */
[----:B------:R-:W-:-:S02]  /*37c0*/  ISETP.GT.AND P4, PT, R15, 0x71, !P4 ;  /* 0x000000710f00780c */ /* 0x000fc40006784270 */
[----:B------:R-:W-:Y:S02]  /*37d0*/  FSEL R58, R58, -INF , !P1 ;  /* 0xff8000003a3a7808 */ /* 0x000fe40004800000 */
[----:B------:R-:W-:Y:S02]  /*37e0*/  ISETP.NE.AND P1, PT, R98, RZ, PT ;  /* 0x000000ff6200720c */ /* 0x000fe40003f25270 */
[C---:B------:R-:W-:Y:S02]  /*37f0*/  ISETP.GT.AND P5, PT, R15.reuse, 0x78, !P5 ;  /* 0x000000780f00780c */ /* 0x040fe40006fa4270 */
[----:B------:R-:W-:Y:S02]  /*3800*/  ISETP.GT.AND P1, PT, R15, 0x41, !P1 ;  /* 0x000000410f00780c */ /* 0x000fe40004f24270 */
[C---:B------:R-:W-:Y:S02]  /*3810*/  ISETP.LT.OR P3, PT, R9.reuse, 0x71, P3 ;  /* 0x000000710900780c */ /* 0x040fe40001f61670 */
[----:B------:R-:W-:-:S02]  /*3820*/  ISETP.LT.OR P1, PT, R9, 0x42, P1 ;  /* 0x000000420900780c */ /* 0x000fc40000f21670 */
[----:B0-----:R-:W-:Y:S02]  /*3830*/  FMNMX.FTZ R3, R2, R3, !PT ;  /* 0x0000000302037209 */ /* 0x001fe40007810000 */
[----:B------:R-:W-:Y:S02]  /*3840*/  FSEL R59, R59, -INF , !P1 ;  /* 0xff8000003b3b7808 */ /* 0x000fe40004800000 */
[----:B------:R-:W-:Y:S01]  /*3850*/  ISETP.NE.AND P1, PT, R99, RZ, PT ;  /* 0x000000ff6300720c */ /* 0x000fe20003f25270 */
[----:B------:R-:W0:Y:S01]  /*3860*/  SHFL.BFLY PT, R0, R3, 0x1, 0x1f ;  /* 0x0c201f0003007f89 */ /* 0x000e2200000e0000 */
[----:B------:R-:W-:Y:S02]  /*3870*/  ISETP.LT.OR P4, PT, R9, 0x72, P4 ;  /* 0x000000720900780c */ /* 0x000fe40002781670 */
[----:B------:R-:W-:Y:S02]  /*3880*/  ISETP.GT.AND P1, PT, R15, 0x48, !P1 ;  /* 0x000000480f00780c */ /* 0x000fe40004f24270 */
[----:B------:R-:W-:-:S02]  /*3890*/  FSEL R82, R82, -INF , !P3 ;  /* 0xff80000052527808 */ /* 0x000fc40005800000 */
[C---:B------:R-:W-:Y:S02]  /*38a0*/  ISETP.LT.OR P1, PT, R9.reuse, 0x49, P1 ;  /* 0x000000490900780c */ /* 0x040fe40000f21670 */
[----:B------:R-:W-:Y:S02]  /*38b0*/  ISETP.LT.OR P5, PT, R9, 0x79, P5 ;  /* 0x000000790900780c */ /* 0x000fe40002fa1670 */
[----:B------:R-:W-:Y:S02]  /*38c0*/  FSEL R62, R62, -INF , !P1 ;  /* 0xff8000003e3e7808 */ /* 0x000fe40004800000 */
[----:B------:R-:W-:Y:S02]  /*38d0*/  ISETP.NE.AND P1, PT, R100, RZ, PT ;  /* 0x000000ff6400720c */ /* 0x000fe40003f25270 */
[----:B------:R-:W-:Y:S02]  /*38e0*/  FSEL R83, R83, -INF , !P4 ;  /* 0xff80000053537808 */ /* 0x000fe40006000000 */
[----:B------:R-:W-:-:S02]  /*38f0*/  ISETP.GT.AND P1, PT, R15, 0x49, !P1 ;  /* 0x000000490f00780c */ /* 0x000fc40004f24270 */
[----:B------:R-:W-:Y:S02]  /*3900*/  FSEL R86, R86, -INF , !P5 ;  /* 0xff80000056567808 */ /* 0x000fe40006800000 */
[----:B------:R-:W-:Y:S02]  /*3910*/  ISETP.LT.OR P1, PT, R9, 0x4a, P1 ;  /* 0x0000004a0900780c */ /* 0x000fe40000f21670 */
[----:B0-----:R-:W-:Y:S02]  /*3920*/  FMNMX.FTZ R0, R3, R0, !PT ;  /* 0x0000000003007209 */ /* 0x001fe40007810000 */
[----:B------:R-:W-:Y:S02]  /*3930*/  FSEL R63, R63, -INF , !P1 ;  /* 0xff8000003f3f7808 */ /* 0x000fe40004800000 */
[----:B------:R-:W-:-:S04]  /*3940*/  ISETP.NE.AND P1, PT, R101, RZ, PT ;  /* 0x000000ff6500720c */ /* 0x000fc80003f25270 */
[----:B------:R-:W-:-:S04]  /*3950*/  ISETP.GT.AND P1, PT, R15, 0x50, !P1 ;  /* 0x000000500f00780c */ /* 0x000fc80004f24270 */
[----:B------:R-:W-:-:S04]  /*3960*/  ISETP.LT.OR P1, PT, R9, 0x51, P1 ;  /* 0x000000510900780c */ /* 0x000fc80000f21670 */
        /* <DEDUP_REMOVED lines=13> */
[----:B------:R-:W-:Y:S02]  /*3a40*/  ISETP.GT.AND P1, PT, R15, 0x60, !P2 ;  /* 0x000000600f00780c */ /* 0x000fe40005724270 */
[----:B------:R-:W-:Y:S02]  /*3a50*/  ISETP.NE.AND P2, PT, R108, RZ, PT ;  /* 0x000000ff6c00720c */ /* 0x000fe40003f45270 */
[----:B------:R-:W-:Y:S02]  /*3a60*/  ISETP.LT.OR P1, PT, R9, 0x61, P1 ;  /* 0x000000610900780c */ /* 0x000fe40000f21670 */
[----:B------:R-:W-:Y:S02]  /*3a70*/  ISETP.GT.AND P2, PT, R15, 0x69, !P2 ;  /* 0x000000690f00780c */ /* 0x000fe40005744270 */
[----:B------:R-:W-:-:S02]  /*3a80*/  FSEL R74, R74, -INF , !P1 ;  /* 0xff8000004a4a7808 */ /* 0x000fc40004800000 */
[----:B------:R-:W-:Y:S02]  /*3a90*/  ISETP.GT.AND P1, PT, R15, 0x61, !P6 ;  /* 0x000000610f00780c */ /* 0x000fe40007724270 */
[----:B------:R-:W-:Y:S01]  /*3aa0*/  ISETP.NE.AND P6, PT, R6, RZ, PT ;  /* 0x000000ff0600720c */ /* 0x000fe20003fc5270 */
[----:B------:R-:W-:-:S01]  /*3ab0*/  FFMA.FTZ R6, R0, R11, -8 ;  /* 0xc100000000067423 */ /* 0x000fc2000001000b */
[C---:B------:R-:W-:Y:S02]  /*3ac0*/  ISETP.LT.OR P1, PT, R9.reuse, 0x62, P1 ;  /* 0x000000620900780c */ /* 0x040fe40000f21670 */
[----:B------:R-:W-:Y:S02]  /*3ad0*/  ISETP.LT.OR P2, PT, R9, 0x6a, P2 ;  /* 0x0000006a0900780c */ /* 0x000fe40001741670 */
[----:B------:R-:W-:Y:S02]  /*3ae0*/  FSEL R75, R75, -INF , !P1 ;  /* 0xff8000004b4b7808 */ /* 0x000fe40004800000 */
[----:B------:R-:W-:-:S02]  /*3af0*/  FSETP.NEU.FTZ.AND P1, PT, R0, -INF , PT ;  /* 0xff8000000000780b */ /* 0x000fc40003f3d000 */
[----:B------:R-:W-:Y:S02]  /*3b00*/  FSEL R79, R79, -INF , !P2 ;  /* 0xff8000004f4f7808 */ /* 0x000fe40005000000 */
[----:B------:R-:W-:Y:S02]  /*3b10*/  FSEL R92, R6, RZ, P1 ;  /* 0x000000ff065c7208 */ /* 0x000fe40000800000 */
[----:B------:R-:W-:Y:S02]  /*3b20*/  ISETP.GT.AND P1, PT, R15, RZ, !P6 ;  /* 0x000000ff0f00720c */ /* 0x000fe40007724270 */
[----:B------:R-:W-:Y:S01]  /*3b30*/  ISETP.NE.AND P6, PT, R24, RZ, PT ;  /* 0x000000ff1800720c */ /* 0x000fe20003fc5270 */
[--C-:B------:R-:W-:Y:S01]  /*3b40*/  FFMA.FTZ R2, R7, UR40, -R92.reuse ;  /* 0x0000002807027c23 */ /* 0x100fe2000801085c */
[----:B------:R-:W-:Y:S01]  /*3b50*/  ISETP.LT.OR P1, PT, R9, 0x1, P1 ;  /* 0x000000010900780c */ /* 0x000fe20000f21670 */
[--C-:B------:R-:W-:Y:S01]  /*3b60*/  FFMA.FTZ R32, R32, UR40, -R92.reuse ;  /* 0x0000002820207c23 */ /* 0x100fe2000801085c */
[----:B------:R-:W-:Y:S01]  /*3b70*/  ISETP.GT.AND P6, PT, R15, 0x79, !P6 ;  /* 0x000000790f00780c */ /* 0x000fe200077c4270 */
[--C-:B------:R-:W-:Y:S01]  /*3b80*/  FFMA.FTZ R3, R25, UR40, -R92.reuse ;  /* 0x0000002819037c23 */ /* 0x100fe2000801085c */
[----:B------:R-:W-:Y:S01]  /*3b90*/  FSEL R90, R26, -INF , !P1 ;  /* 0xff8000001a5a7808 */ /* 0x000fe20004800000 */
[--C-:B------:R-:W-:Y:S01]  /*3ba0*/  FFMA.FTZ R6, R28, UR40, -R92.reuse ;  /* 0x000000281c067c23 */ /* 0x100fe2000801085c */
[----:B------:R-:W-:Y:S01]  /*3bb0*/  ISETP.NE.AND P1, PT, R107, RZ, PT ;  /* 0x000000ff6b00720c */ /* 0x000fe20003f25270 */
[----:B------:R-:W-:Y:S01]  /*3bc0*/  MUFU.EX2 R2, R2 ;  /* 0x0000000200027308 */ /* 0x000fe20000000800 */
[----:B------:R-:W-:Y:S01]  /*3bd0*/  FMNMX.FTZ R7, R90, R27, !PT ;  /* 0x0000001b5a077209 */ /* 0x000fe20007810000 */
[--C-:B------:R-:W-:Y:S01]  /*3be0*/  FFMA.FTZ R11, R29, UR40, -R92.reuse ;  /* 0x000000281d0b7c23 */ /* 0x100fe2000801085c */
[----:B------:R-:W-:Y:S01]  /*3bf0*/  ISETP.GT.AND P1, PT, R15, 0x68, !P1 ;  /* 0x000000680f00780c */ /* 0x000fe20004f24270 */
[--C-:B------:R-:W-:Y:S01]  /*3c00*/  FFMA.FTZ R41, R41, UR40, -R92.reuse ;  /* 0x0000002829297c23 */ /* 0x100fe2000801085c */
[----:B------:R-:W-:Y:S01]  /*3c10*/  FMNMX.FTZ R8, R30, R7, !PT ;  /* 0x000000071e087209 */ /* 0x000fe20007810000 */
[--C-:B------:R-:W-:Y:S01]  /*3c20*/  FFMA.FTZ R37, R37, UR40, -R92.reuse ;  /* 0x0000002825257c23 */ /* 0x100fe2000801085c */
[----:B------:R-:W-:Y:S01]  /*3c30*/  ISETP.LT.OR P1, PT, R9, 0x69, P1 ;  /* 0x000000690900780c */ /* 0x000fe20000f21670 */
[----:B------:R0:W-:Y:S01]  /*3c40*/  MUFU.EX2 R7, R32 ;  /* 0x0000002000077308 */ /* 0x0001e20000000800 */
[----:B------:R-:W-:Y:S01]  /*3c50*/  FMNMX.FTZ R13, R31, R8, !PT ;  /* 0x000000081f0d7209 */ /* 0x000fe20007810000 */
[--C-:B------:R-:W-:Y:S01]  /*3c60*/  FFMA.FTZ R8, R33, UR40, -R92.reuse ;  /* 0x0000002821087c23 */ /* 0x100fe2000801085c */
[----:B------:R-:W-:Y:S01]  /*3c70*/  FSEL R78, R78, -INF , !P1 ;  /* 0xff8000004e4e7808 */ /* 0x000fe20004800000 */
[--C-:B------:R-:W-:Y:S01]  /*3c80*/  FFMA.FTZ R29, R69, UR40, -R92.reuse ;  /* 0x00000028451d7c23 */ /* 0x100fe2000801085c */
[----:B------:R-:W-:Y:S01]  /*3c90*/  FMNMX.FTZ R10, R34, R13, !PT ;  /* 0x0000000d220a7209 */ /* 0x000fe20007810000 */
[--C-:B------:R-:W-:Y:S01]  /*3ca0*/  FFMA.FTZ R44, R44, UR40, -R92.reuse ;  /* 0x000000282c2c7c23 */ /* 0x100fe2000801085c */
[----:B------:R-:W-:Y:S01]  /*3cb0*/  ISETP.LT.OR P6, PT, R9, 0x7a, P6 ;  /* 0x0000007a0900780c */ /* 0x000fe200037c1670 */
[----:B------:R-:W1:Y:S01]  /*3cc0*/  MUFU.EX2 R3, R3 ;  /* 0x0000000300037308 */ /* 0x000e620000000800 */
[----:B------:R-:W-:Y:S01]  /*3cd0*/  FMNMX.FTZ R13, R35, R10, !PT ;  /* 0x0000000a230d7209 */ /* 0x000fe20007810000 */
[----:B0-----:R-:W-:Y:S01]  /*3ce0*/  IMAD.U32 R32, RZ, RZ, UR40 ;  /* 0x00000028ff207e24 */ /* 0x001fe2000f8e00ff */
[----:B------:R-:W-:Y:S01]  /*3cf0*/  FSEL R87, R87, -INF , !P6 ;  /* 0xff80000057577808 */ /* 0x000fe20007000000 */
[--C-:B------:R-:W-:Y:S01]  /*3d00*/  FFMA.FTZ R10, R36, UR40, -R92.reuse ;  /* 0x00000028240a7c23 */ /* 0x100fe2000801085c */
[----:B------:R-:W-:Y:S01]  /*3d10*/  FMNMX.FTZ R12, R38, R13, !PT ;  /* 0x0000000d260c7209 */ /* 0x000fe20007810000 */
[--C-:B------:R-:W-:Y:S01]  /*3d20*/  FFMA.FTZ R45, R45, UR40, -R92.reuse ;  /* 0x000000282d2d7c23 */ /* 0x100fe2000801085c */
[----:B------:R-:W-:-:S01]  /*3d30*/  FFMA.FTZ R49, R49, UR40, -R92 ;  /* 0x0000002831317c23 */ /* 0x000fc2000801085c */
[----:B------:R-:W0:Y:S01]  /*3d40*/  MUFU.EX2 R6, R6 ;  /* 0x0000000600067308 */ /* 0x000e220000000800 */
[----:B------:R-:W-:Y:S01]  /*3d50*/  FMNMX.FTZ R13, R39, R12, !PT ;  /* 0x0000000c270d7209 */ /* 0x000fe20007810000 */
[--C-:B------:R-:W-:Y:S01]  /*3d60*/  FFMA.FTZ R52, R52, UR40, -R92.reuse ;  /* 0x0000002834347c23 */ /* 0x100fe2000801085c */
[----:B------:R-:W-:-:S01]  /*3d70*/  FFMA.FTZ R53, R53, UR40, -R92 ;  /* 0x0000002835357c23 */ /* 0x000fc2000801085c */
[--C-:B------:R-:W-:Y:S01]  /*3d80*/  FFMA.FTZ R60, R60, UR40, -R92.reuse ;  /* 0x000000283c3c7c23 */ /* 0x100fe2000801085c */
[----:B------:R-:W-:Y:S01]  /*3d90*/  FMNMX.FTZ R12, R42, R13, !PT ;  /* 0x0000000d2a0c7209 */ /* 0x000fe20007810000 */
[--C-:B------:R-:W-:Y:S01]  /*3da0*/  FFMA.FTZ R61, R61, UR40, -R92.reuse ;  /* 0x000000283d3d7c23 */ /* 0x100fe2000801085c */
[----:B------:R-:W-:-:S01]  /*3db0*/  FFMA.FTZ R56, R56, UR40, -R92 ;  /* 0x0000002838387c23 */ /* 0x000fc2000801085c */
[----:B------:R-:W2:Y:S01]  /*3dc0*/  MUFU.EX2 R11, R11 ;  /* 0x0000000b000b7308 */ /* 0x000ea20000000800 */
[----:B------:R-:W-:Y:S01]  /*3dd0*/  FMNMX.FTZ R13, R43, R12, !PT ;  /* 0x0000000c2b0d7209 */ /* 0x000fe20007810000 */
[--C-:B------:R-:W-:Y:S01]  /*3de0*/  FFMA.FTZ R12, R40, UR40, -R92.reuse ;  /* 0x00000028280c7c23 */ /* 0x100fe2000801085c */
[----:B------:R-:W-:-:S01]  /*3df0*/  FFMA.FTZ R57, R57, UR40, -R92 ;  /* 0x0000002839397c23 */ /* 0x000fc2000801085c */
[--C-:B------:R-:W-:Y:S01]  /*3e00*/  FFMA.FTZ R68, R68, UR40, -R92.reuse ;  /* 0x0000002844447c23 */ /* 0x100fe2000801085c */
[----:B------:R-:W-:Y:S01]  /*3e10*/  FMNMX.FTZ R14, R46, R13, !PT ;  /* 0x0000000d2e0e7209 */ /* 0x000fe20007810000 */
[--C-:B------:R-:W-:Y:S01]  /*3e20*/  FFMA.FTZ R64, R64, UR40, -R92.reuse ;  /* 0x0000002840407c23 */ /* 0x100fe2000801085c */
[----:B------:R-:W-:-:S01]  /*3e30*/  FFMA.FTZ R65, R65, UR40, -R92 ;  /* 0x0000002841417c23 */ /* 0x000fc2000801085c */
[----:B------:R-:W3:Y:S01]  /*3e40*/  MUFU.EX2 R8, R8 ;  /* 0x0000000800087308 */ /* 0x000ee20000000800 */
[----:B------:R-:W-:Y:S01]  /*3e50*/  FMNMX.FTZ R13, R47, R14, !PT ;  /* 0x0000000e2f0d7209 */ /* 0x000fe20007810000 */
[--C-:B------:R-:W-:Y:S01]  /*3e60*/  FFMA.FTZ R25, R76, UR40, -R92.reuse ;  /* 0x000000284c197c23 */ /* 0x100fe2000801085c */
[----:B------:R-:W-:-:S01]  /*3e70*/  FFMA.FTZ R24, R77, UR40, -R92 ;  /* 0x000000284d187c23 */ /* 0x000fc2000801085c */
[--C-:B------:R-:W-:Y:S01]  /*3e80*/  FFMA.FTZ R33, R72, UR40, -R92.reuse ;  /* 0x0000002848217c23 */ /* 0x100fe2000801085c */
[----:B------:R-:W-:Y:S01]  /*3e90*/  FMNMX.FTZ R14, R50, R13, !PT ;  /* 0x0000000d320e7209 */ /* 0x000fe20007810000 */
[----:B------:R-:W-:-:S02]  /*3ea0*/  FFMA.FTZ R28, R73, UR40, -R92 ;  /* 0x00000028491c7c23 */ /* 0x000fc4000801085c */
[----:B------:R1:W-:Y:S01]  /*3eb0*/  MUFU.EX2 R13, R41 ;  /* 0x00000029000d7308 */ /* 0x0003e20000000800 */
[----:B------:R-:W-:-:S04]  /*3ec0*/  FMNMX.FTZ R21, R51, R14, !PT ;  /* 0x0000000e33157209 */ /* 0x000fc80007810000 */
[----:B------:R-:W-:-:S03]  /*3ed0*/  FMNMX.FTZ R14, R54, R21, !PT ;  /* 0x00000015360e7209 */ /* 0x000fc60007810000 */
[----:B------:R-:W4:Y:S01]  /*3ee0*/  MUFU.EX2 R10, R10 ;  /* 0x0000000a000a7308 */ /* 0x000f220000000800 */
[----:B------:R-:W-:Y:S01]  /*3ef0*/  FMNMX.FTZ R21, R55, R14, !PT ;  /* 0x0000000e37157209 */ /* 0x000fe20007810000 */
[----:B-1----:R-:W-:-:S03]  /*3f00*/  FADD.FTZ R41, R2, R3 ;  /* 0x0000000302297221 */ /* 0x002fc60000010000 */
[----:B------:R-:W-:Y:S01]  /*3f10*/  FMNMX.FTZ R14, R58, R21, !PT ;  /* 0x000000153a0e7209 */ /* 0x000fe20007810000 */
[----:B0-----:R-:W-:-:S02]  /*3f20*/  FADD.FTZ R36, R6, R41 ;  /* 0x0000002906247221 */ /* 0x001fc40000010000 */
[----:B------:R-:W0:Y:S01]  /*3f30*/  MUFU.EX2 R37, R37 ;  /* 0x0000002500257308 */ /* 0x000e220000000800 */
[----:B------:R-:W-:Y:S01]  /*3f40*/  FMNMX.FTZ R21, R59, R14, !PT ;  /* 0x0000000e3b157209 */ /* 0x000fe20007810000 */
[----:B--2---:R-:W-:Y:S01]  /*3f50*/  FADD.FTZ R36, R11, R36 ;  /* 0x000000240b247221 */ /* 0x004fe20000010000 */
[----:B------:R-:W-:-:S02]  /*3f60*/  FFMA.FTZ R14, R48, UR40, -R92 ;  /* 0x00000028300e7c23 */ /* 0x000fc4000801085c */
[----:B------:R-:W-:Y:S01]  /*3f70*/  FMNMX.FTZ R20, R62, R21, !PT ;  /* 0x000000153e147209 */ /* 0x000fe20007810000 */
[----:B------:R-:W-:-:S02]  /*3f80*/  FADD.FTZ R41, R7, R36 ;  /* 0x0000002407297221 */ /* 0x000fc40000010000 */
[----:B------:R-:W-:Y:S01]  /*3f90*/  MUFU.EX2 R12, R12 ;  /* 0x0000000c000c7308 */ /* 0x000fe20000000800 */
[----:B------:R-:W-:Y:S01]  /*3fa0*/  FMNMX.FTZ R21, R63, R20, !PT ;  /* 0x000000143f157209 */ /* 0x000fe20007810000 */
[----:B---3--:R-:W-:-:S03]  /*3fb0*/  FADD.FTZ R69, R8, R41 ;  /* 0x0000002908457221 */ /* 0x008fc60000010000 */
[----:B------:R-:W-:Y:S01]  /*3fc0*/  FMNMX.FTZ R20, R66, R21, !PT ;  /* 0x0000001542147209 */ /* 0x000fe20007810000 */
[----:B----4-:R-:W-:-:S02]  /*3fd0*/  FADD.FTZ R40, R10, R69 ;  /* 0x000000450a287221 */ /* 0x010fc40000010000 */
[----:B------:R-:W-:Y:S01]  /*3fe0*/  MUFU.EX2 R44, R44 ;  /* 0x0000002c002c7308 */ /* 0x000fe20000000800 */
[----:B------:R-:W-:Y:S02]  /*3ff0*/  FMNMX.FTZ R21, R67, R20, !PT ;  /* 0x0000001443157209 */ /* 0x000fe40007810000 */
[----:B0-----:R-:W-:Y:S02]  /*4000*/  F2FP.SATFINITE.E4M3.F32.PACK_AB_MERGE_C R10, R37, R10, RZ ;  /* 0x0000000a250a723e */ /* 0x001fe400048070ff */
[----:B------:R-:W-:Y:S02]  /*4010*/  FMNMX.FTZ R20, R70, R21, !PT ;  /* 0x0000001546147209 */ /* 0x000fe40007810000 */
[----:B------:R-:W-:Y:S01]  /*4020*/  F2FP.SATFINITE.E4M3.F32.PACK_AB_MERGE_C R198, R8, R7, R10 ;  /* 0x0000000708c6723e */ /* 0x000fe2000480700a */
[----:B------:R-:W-:Y:S01]  /*4030*/  MUFU.EX2 R45, R45 ;  /* 0x0000002d002d7308 */ /* 0x000fe20000000800 */
[----:B------:R-:W-:Y:S01]  /*4040*/  FMNMX.FTZ R21, R71, R20, !PT ;  /* 0x0000001447157209 */ /* 0x000fe20007810000 */
[----:B------:R-:W-:-:S03]  /*4050*/  VIADD R8, R88, 0xfffffffe ;  /* 0xfffffffe58087836 */ /* 0x000fc60000000000 */
[----:B------:R-:W-:-:S03]  /*4060*/  FMNMX.FTZ R20, R74, R21, !PT ;  /* 0x000000154a147209 */ /* 0x000fc60007810000 */
[----:B------:R-:W-:Y:S01]  /*4070*/  MUFU.EX2 R14, R14 ;  /* 0x0000000e000e7308 */ /* 0x000fe20000000800 */
[----:B------:R-:W-:-:S04]  /*4080*/  FMNMX.FTZ R15, R75, R20, !PT ;  /* 0x000000144b0f7209 */ /* 0x000fc80007810000 */
[----:B------:R-:W-:-:S03]  /*4090*/  FMNMX.FTZ R20, R78, R15, !PT ;  /* 0x0000000f4e147209 */ /* 0x000fc60007810000 */
[----:B------:R-:W-:Y:S01]  /*40a0*/  MUFU.EX2 R49, R49 ;  /* 0x0000003100317308 */ /* 0x000fe20000000800 */
[----:B------:R-:W-:-:S04]  /*40b0*/  FMNMX.FTZ R15, R79, R20, !PT ;  /* 0x000000144f0f7209 */ /* 0x000fc80007810000 */
[----:B------:R-:W-:Y:S01]  /*40c0*/  FMNMX.FTZ R20, R82, R15, !PT ;  /* 0x0000000f52147209 */ /* 0x000fe20007810000 */
[----:B------:R-:W-:-:S02]  /*40d0*/  FFMA.FTZ R15, R81, UR40, -R92 ;  /* 0x00000028510f7c23 */ /* 0x000fc4000801085c */
[----:B------:R-:W-:Y:S01]  /*40e0*/  MUFU.EX2 R52, R52 ;  /* 0x0000003400347308 */ /* 0x000fe20000000800 */
[----:B------:R-:W-:-:S04]  /*40f0*/  FMNMX.FTZ R9, R83, R20, !PT ;  /* 0x0000001453097209 */ /* 0x000fc80007810000 */
[----:B------:R-:W-:-:S03]  /*4100*/  FMNMX.FTZ R20, R86, R9, !PT ;  /* 0x0000000956147209 */ /* 0x000fc60007810000 */
[----:B------:R-:W-:Y:S01]  /*4110*/  MUFU.EX2 R53, R53 ;  /* 0x0000003500357308 */ /* 0x000fe20000000800 */
[----:B------:R-:W-:-:S05]  /*4120*/  FMNMX.FTZ R20, R87, R20, !PT ;  /* 0x0000001457147209 */ /* 0x000fca0007810000 */
[----:B------:R-:W0:Y:S02]  /*4130*/  SHFL.BFLY PT, R9, R20, 0x2, 0x1f ;  /* 0x0c401f0014097f89 */ /* 0x000e2400000e0000 */
[----:B------:R-:W-:Y:S08]  /*4140*/  MUFU.EX2 R60, R60 ;  /* 0x0000003c003c7308 */ /* 0x000ff00000000800 */
[----:B------:R-:W-:Y:S08]  /*4150*/  MUFU.EX2 R61, R61 ;  /* 0x0000003d003d7308 */ /* 0x000ff00000000800 */
[----:B------:R-:W-:Y:S01]  /*4160*/  MUFU.EX2 R56, R56 ;  /* 0x0000003800387308 */ /* 0x000fe20000000800 */
[----:B0-----:R-:W-:Y:S01]  /*4170*/  FMNMX.FTZ R21, R20, R9, !PT ;  /* 0x0000000914157209 */ /* 0x001fe20007810000 */
[----:B------:R-:W-:-:S06]  /*4180*/  FFMA.FTZ R20, R80, UR40, -R92 ;  /* 0x0000002850147c23 */ /* 0x000fcc000801085c */
[----:B------:R-:W-:Y:S01]  /*4190*/  MUFU.EX2 R57, R57 ;  /* 0x0000003900397308 */ /* 0x000fe20000000800 */
[----:B------:R-:W0:Y:S07]  /*41a0*/  SHFL.BFLY PT, R26, R21, 0x1, 0x1f ;  /* 0x0c201f00151a7f89 */ /* 0x000e2e00000e0000 */
[----:B------:R-:W-:Y:S08]  /*41b0*/  MUFU.EX2 R68, R68 ;  /* 0x0000004400447308 */ /* 0x000ff00000000800 */
[----:B------:R-:W-:Y:S08]  /*41c0*/  MUFU.EX2 R29, R29 ;  /* 0x0000001d001d7308 */ /* 0x000ff00000000800 */
[----:B------:R-:W-:Y:S01]  /*41d0*/  MUFU.EX2 R64, R64 ;  /* 0x0000004000407308 */ /* 0x000fe20000000800 */
[----:B0-----:R-:W-:Y:S01]  /*41e0*/  FMNMX.FTZ R9, R21, R26, !PT ;  /* 0x0000001a15097209 */ /* 0x001fe20007810000 */
[--C-:B------:R-:W-:Y:S01]  /*41f0*/  FFMA.FTZ R21, R84, UR40, -R92.reuse ;  /* 0x0000002854157c23 */ /* 0x100fe2000801085c */
[----:B------:R-:W-:-:S02]  /*4200*/  FFMA.FTZ R26, R85, UR40, -R92 ;  /* 0x00000028551a7c23 */ /* 0x000fc4000801085c */
        /* <DEDUP_REMOVED lines=39> */
[--C-:B------:R-:W-:Y:S01]  /*4480*/  FFMA.FTZ R82, R82, UR40, -R32.reuse ;  /* 0x0000002852527c23 */ /* 0x100fe20008010820 */
[----:B------:R-:W-:-:S01]  /*4490*/  FFMA.FTZ R83, R83, UR40, -R32 ;  /* 0x0000002853537c23 */ /* 0x000fc20008010820 */
[--C-:B------:R-:W-:Y:S01]  /*44a0*/  FFMA.FTZ R86, R86, UR40, -R32.reuse ;  /* 0x0000002856567c23 */ /* 0x100fe20008010820 */
[----:B------:R-:W-:-:S03]  /*44b0*/  FFMA.FTZ R32, R87, UR40, -R32 ;  /* 0x0000002857207c23 */ /* 0x000fc60008010820 */
[----:B------:R-:W0:Y:S01]  /*44c0*/  MUFU.EX2 R34, R34 ;  /* 0x0000002200227308 */ /* 0x000e220000000800 */
[----:B-1----:R-:W-:-:S01]  /*44d0*/  FADD.FTZ R36, R30, R41 ;  /* 0x000000291e247221 */ /* 0x002fc20000010000 */
[----:B------:R-:W-:Y:S01]  /*44e0*/  FADD.FTZ R41, R37, R40 ;  /* 0x0000002825297221 */ /* 0x000fe20000010000 */
[----:B------:R-:W-:-:S04]  /*44f0*/  F2FP.SATFINITE.E4M3.F32.PACK_AB_MERGE_C R40, R11, R6, RZ ;  /* 0x000000060b28723e */ /* 0x000fc800048070ff */
[----:B------:R-:W-:Y:S01]  /*4500*/  F2FP.SATFINITE.E4M3.F32.PACK_AB_MERGE_C R196, R3, R2, R40 ;  /* 0x0000000203c4723e */ /* 0x000fe20004807028 */
[----:B------:R-:W1:Y:S01]  /*4510*/  MUFU.EX2 R35, R35 ;  /* 0x0000002300237308 */ /* 0x000e620000000800 */
[----:B--2---:R-:W-:-:S01]  /*4520*/  FADD.FTZ R11, R31, R36 ;  /* 0x000000241f0b7221 */ /* 0x004fc20000010000 */
[----:B------:R-:W-:Y:S01]  /*4530*/  FADD.FTZ R36, R12, R41 ;  /* 0x000000290c247221 */ /* 0x000fe20000010000 */
[----:B------:R-:W-:-:S04]  /*4540*/  F2FP.SATFINITE.E4M3.F32.PACK_AB_MERGE_C R30, R31, R30, RZ ;  /* 0x0000001e1f1e723e */ /* 0x000fc800048070ff */
[----:B------:R-:W-:Y:S01]  /*4550*/  F2FP.SATFINITE.E4M3.F32.PACK_AB_MERGE_C R197, R27, R90, R30 ;  /* 0x0000005a1bc5723e */ /* 0x000fe2000480701e */
[----:B------:R-:W2:Y:S01]  /*4560*/  MUFU.EX2 R38, R38 ;  /* 0x0000002600267308 */ /* 0x000ea20000000800 */
[----:B0-----:R-:W-:-:S01]  /*4570*/  FADD.FTZ R6, R34, R11 ;  /* 0x0000000b22067221 */ /* 0x001fc20000010000 */
[----:B------:R-:W-:-:S06]  /*4580*/  FADD.FTZ R11, R13, R36 ;  /* 0x000000240d0b7221 */ /* 0x000fcc0000010000 */
[----:B------:R-:W0:Y:S01]  /*4590*/  MUFU.EX2 R39, R39 ;  /* 0x0000002700277308 */ /* 0x000e220000000800 */
[----:B-1----:R-:W-:-:S01]  /*45a0*/  FADD.FTZ R3, R35, R6 ;  /* 0x0000000623037221 */ /* 0x002fc20000010000 */
[----:B------:R-:W-:Y:S01]  /*45b0*/  FADD.FTZ R6, R44, R11 ;  /* 0x0000000b2c067221 */ /* 0x000fe20000010000 */
[----:B------:R-:W-:-:S03]  /*45c0*/  F2FP.SATFINITE.E4M3.F32.PACK_AB_MERGE_C R44, R45, R44, RZ ;  /* 0x0000002c2d2c723e */ /* 0x000fc600048070ff */
[----:B------:R-:W-:Y:S01]  /*45d0*/  FADD.FTZ R45, R45, R6 ;  /* 0x000000062d2d7221 */ /* 0x000fe20000010000 */
[----:B------:R-:W-:Y:S01]  /*45e0*/  F2FP.SATFINITE.E4M3.F32.PACK_AB_MERGE_C R192, R13, R12, R44 ;  /* 0x0000000c0dc0723e */ /* 0x000fe2000480702c */
[----:B------:R-:W1:Y:S01]  /*45f0*/  MUFU.EX2 R42, R42 ;  /* 0x0000002a002a7308 */ /* 0x000e620000000800 */
[----:B--2---:R-:W-:-:S01]  /*4600*/  FADD.FTZ R2, R38, R3 ;  /* 0x0000000326027221 */ /* 0x004fc20000010000 */
[----:B------:R-:W-:-:S04]  /*4610*/  FADD.FTZ R6, R14, R45 ;  /* 0x0000002d0e067221 */ /* 0x000fc80000010000 */
[----:B------:R-:W-:Y:S01]  /*4620*/  FADD.FTZ R7, R49, R6 ;  /* 0x0000000631077221 */ /* 0x000fe20000010000 */
[----:B------:R-:W-:Y:S01]  /*4630*/  F2FP.SATFINITE.E4M3.F32.PACK_AB_MERGE_C R6, R53, R52, RZ ;  /* 0x000000343506723e */ /* 0x000fe200048070ff */
[----:B------:R-:W2:Y:S01]  /*4640*/  MUFU.EX2 R43, R43 ;  /* 0x0000002b002b7308 */ /* 0x000ea20000000800 */
[----:B0-----:R-:W-:-:S01]  /*4650*/  FADD.FTZ R3, R39, R2 ;  /* 0x0000000227037221 */ /* 0x001fc20000010000 */
[----:B------:R-:W-:Y:S01]  /*4660*/  FADD.FTZ R52, R52, R7 ;  /* 0x0000000734347221 */ /* 0x000fe20000010000 */
[----:B------:R-:W-:Y:S02]  /*4670*/  F2FP.SATFINITE.E4M3.F32.PACK_AB_MERGE_C R194, R49, R14, R6 ;  /* 0x0000000e31c2723e */ /* 0x000fe40004807006 */
[----:B------:R-:W-:Y:S01]  /*4680*/  F2FP.SATFINITE.E4M3.F32.PACK_AB_MERGE_C R7, R61, R60, RZ ;  /* 0x0000003c3d07723e */ /* 0x000fe200048070ff */
[----:B------:R-:W-:-:S01]  /*4690*/  FADD.FTZ R53, R53, R52 ;  /* 0x0000003435357221 */ /* 0x000fc20000010000 */
[----:B------:R-:W-:Y:S01]  /*46a0*/  F2FP.SATFINITE.E4M3.F32.PACK_AB_MERGE_C R38, R39, R38, RZ ;  /* 0x000000262726723e */ /* 0x000fe200048070ff */
[----:B------:R-:W0:Y:S01]  /*46b0*/  MUFU.EX2 R46, R46 ;  /* 0x0000002e002e7308 */ /* 0x000e220000000800 */
[----:B-1----:R-:W-:-:S01]  /*46c0*/  FADD.FTZ R2, R42, R3 ;  /* 0x000000032a027221 */ /* 0x002fc20000010000 */
[----:B------:R-:W-:Y:S01]  /*46d0*/  FADD.FTZ R6, R56, R53 ;  /* 0x0000003538067221 */ /* 0x000fe20000010000 */
[----:B------:R-:W-:-:S02]  /*46e0*/  F2FP.SATFINITE.E4M3.F32.PACK_AB_MERGE_C R188, R57, R56, R7 ;  /* 0x0000003839bc723e */ /* 0x000fc40004807007 */
[----:B------:R-:W-:Y:S01]  /*46f0*/  F2FP.SATFINITE.E4M3.F32.PACK_AB_MERGE_C R199, R35, R34, R38 ;  /* 0x0000002223c7723e */ /* 0x000fe20004807026 */
[----:B------:R-:W-:-:S01]  /*4700*/  FADD.FTZ R57, R57, R6 ;  /* 0x0000000639397221 */ /* 0x000fc20000010000 */
[----:B------:R-:W-:Y:S01]  /*4710*/  F2FP.SATFINITE.E4M3.F32.PACK_AB_MERGE_C R6, R29, R68, RZ ;  /* 0x000000441d06723e */ /* 0x000fe200048070ff */
[----:B------:R-:W1:Y:S01]  /*4720*/  MUFU.EX2 R47, R47 ;  /* 0x0000002f002f7308 */ /* 0x000e620000000800 */
[----:B--2---:R-:W-:-:S01]  /*4730*/  FADD.FTZ R3, R43, R2 ;  /* 0x000000022b037221 */ /* 0x004fc20000010000 */
[----:B------:R-:W-:Y:S01]  /*4740*/  FADD.FTZ R60, R60, R57 ;  /* 0x000000393c3c7221 */ /* 0x000fe20000010000 */
[----:B------:R-:W-:-:S03]  /*4750*/  F2FP.SATFINITE.E4M3.F32.PACK_AB_MERGE_C R190, R65, R64, R6 ;  /* 0x0000004041be723e */ /* 0x000fc60004807006 */
[----:B------:R-:W-:Y:S02]  /*4760*/  FADD.FTZ R61, R61, R60 ;  /* 0x0000003c3d3d7221 */ /* 0x000fe40000010000 */
[----:B------:R-:W2:Y:S01]  /*4770*/  MUFU.EX2 R50, R50 ;  /* 0x0000003200327308 */ /* 0x000ea20000000800 */
[----:B0-----:R-:W-:-:S01]  /*4780*/  FADD.FTZ R2, R46, R3 ;  /* 0x000000032e027221 */ /* 0x001fc20000010000 */
[----:B------:R-:W-:-:S04]  /*4790*/  FADD.FTZ R64, R64, R61 ;  /* 0x0000003d40407221 */ /* 0x000fc80000010000 */
[----:B------:R-:W-:Y:S02]  /*47a0*/  FADD.FTZ R65, R65, R64 ;  /* 0x0000004041417221 */ /* 0x000fe40000010000 */
[----:B------:R-:W0:Y:S01]  /*47b0*/  MUFU.EX2 R51, R51 ;  /* 0x0000003300337308 */ /* 0x000e220000000800 */
[----:B-1----:R-:W-:-:S01]  /*47c0*/  FADD.FTZ R3, R47, R2 ;  /* 0x000000022f037221 */ /* 0x002fc20000010000 */
[----:B------:R-:W-:Y:S01]  /*47d0*/  FADD.FTZ R68, R68, R65 ;  /* 0x0000004144447221 */ /* 0x000fe20000010000 */
[----:B------:R-:W-:-:S03]  /*47e0*/  F2FP.SATFINITE.E4M3.F32.PACK_AB_MERGE_C R46, R47, R46, RZ ;  /* 0x0000002e2f2e723e */ /* 0x000fc600048070ff */
[----:B------:R-:W-:Y:S01]  /*47f0*/  FADD.FTZ R68, R29, R68 ;  /* 0x000000441d447221 */ /* 0x000fe20000010000 */
[----:B------:R-:W-:Y:S01]  /*4800*/  F2FP.SATFINITE.E4M3.F32.PACK_AB_MERGE_C R193, R43, R42, R46 ;  /* 0x0000002a2bc1723e */ /* 0x000fe2000480702e */
[----:B------:R-:W1:Y:S01]  /*4810*/  MUFU.EX2 R54, R54 ;  /* 0x0000003600367308 */ /* 0x000e620000000800 */
[----:B--2---:R-:W-:-:S07]  /*4820*/  FADD.FTZ R2, R50, R3 ;  /* 0x0000000332027221 */ /* 0x004fce0000010000 */
[----:B------:R-:W2:Y:S01]  /*4830*/  MUFU.EX2 R55, R55 ;  /* 0x0000003700377308 */ /* 0x000ea20000000800 */
[----:B0-----:R-:W-:-:S07]  /*4840*/  FADD.FTZ R3, R51, R2 ;  /* 0x0000000233037221 */ /* 0x001fce0000010000 */
[----:B------:R-:W0:Y:S01]  /*4850*/  MUFU.EX2 R58, R58 ;  /* 0x0000003a003a7308 */ /* 0x000e220000000800 */
[----:B-1----:R-:W-:-:S07]  /*4860*/  FADD.FTZ R2, R54, R3 ;  /* 0x0000000336027221 */ /* 0x002fce0000010000 */
[----:B------:R-:W1:Y:S01]  /*4870*/  MUFU.EX2 R59, R59 ;  /* 0x0000003b003b7308 */ /* 0x000e620000000800 */
[----:B--2---:R-:W-:-:S01]  /*4880*/  FADD.FTZ R3, R55, R2 ;  /* 0x0000000237037221 */ /* 0x004fc20000010000 */
[----:B------:R-:W-:-:S04]  /*4890*/  F2FP.SATFINITE.E4M3.F32.PACK_AB_MERGE_C R54, R55, R54, RZ ;  /* 0x000000363736723e */ /* 0x000fc800048070ff */
[----:B------:R-:W-:Y:S02]  /*48a0*/  F2FP.SATFINITE.E4M3.F32.PACK_AB_MERGE_C R195, R51, R50, R54 ;  /* 0x0000003233c3723e */ /* 0x000fe40004807036 */
        /* <DEDUP_REMOVED lines=8> */
[----:B------:R-:W-:-:S04]  /*4930*/  F2FP.SATFINITE.E4M3.F32.PACK_AB_MERGE_C R62, R63, R62, RZ ;  /* 0x0000003e3f3e723e */ /* 0x000fc800048070ff */
[----:B------:R-:W-:Y:S02]  /*4940*/  F2FP.SATFINITE.E4M3.F32.PACK_AB_MERGE_C R189, R59, R58, R62 ;  /* 0x0000003a3bbd723e */ /* 0x000fe4000480703e */
[----:B------:R-:W0:Y:S01]  /*4950*/  MUFU.EX2 R70, R70 ;  /* 0x0000004600467308 */ /* 0x000e220000000800 */
[----:B-1----:R-:W-:-:S07]  /*4960*/  FADD.FTZ R2, R66, R3 ;  /* 0x0000000342027221 */ /* 0x002fce0000010000 */
[----:B------:R-:W1:Y:S01]  /*4970*/  MUFU.EX2 R24, R24 ;  /* 0x0000001800187308 */ /* 0x000e620000000800 */
[----:B--2---:R-:W-:-:S07]  /*4980*/  FADD.FTZ R3, R67, R2 ;  /* 0x0000000243037221 */ /* 0x004fce0000010000 */
[----:B------:R-:W2:Y:S01]  /*4990*/  MUFU.EX2 R71, R71 ;  /* 0x0000004700477308 */ /* 0x000ea20000000800 */
[----:B0-----:R-:W-:-:S07]  /*49a0*/  FADD.FTZ R2, R70, R3 ;  /* 0x0000000346027221 */ /* 0x001fce0000010000 */
[----:B------:R-:W-:Y:S01]  /*49b0*/  MUFU.EX2 R33, R33 ;  /* 0x0000002100217308 */ /* 0x000fe20000000800 */
[----:B-1----:R-:W-:-:S07]  /*49c0*/  F2FP.SATFINITE.E4M3.F32.PACK_AB_MERGE_C R6, R24, R25, RZ ;  /* 0x000000191806723e */ /* 0x002fce00048070ff */
[----:B------:R-:W0:Y:S01]  /*49d0*/  MUFU.EX2 R28, R28 ;  /* 0x0000001c001c7308 */ /* 0x000e220000000800 */
[C---:B--2---:R-:W-:Y:S01]  /*49e0*/  F2FP.SATFINITE.E4M3.F32.PACK_AB_MERGE_C R70, R71.reuse, R70, RZ ;  /* 0x000000464746723e */ /* 0x044fe200048070ff */
[----:B------:R-:W-:-:S03]  /*49f0*/  FADD.FTZ R71, R71, R2 ;  /* 0x0000000247477221 */ /* 0x000fc60000010000 */
[----:B------:R-:W-:-:S03]  /*4a00*/  F2FP.SATFINITE.E4M3.F32.PACK_AB_MERGE_C R191, R67, R66, R70 ;  /* 0x0000004243bf723e */ /* 0x000fc60004807046 */
[----:B------:R-:W1:Y:S08]  /*4a10*/  MUFU.EX2 R74, R74 ;  /* 0x0000004a004a7308 */ /* 0x000e700000000800 */
[----:B------:R-:W2:Y:S01]  /*4a20*/  MUFU.EX2 R75, R75 ;  /* 0x0000004b004b7308 */ /* 0x000ea20000000800 */
[----:B0-----:R-:W-:Y:S01]  /*4a30*/  F2FP.SATFINITE.E4M3.F32.PACK_AB_MERGE_C R184, R28, R33, R6 ;  /* 0x000000211cb8723e */ /* 0x001fe20004807006 */
[----:B------:R-:W-:-:S04]  /*4a40*/  FADD.FTZ R33, R33, R68 ;  /* 0x0000004421217221 */ /* 0x000fc80000010000 */
[----:B------:R-:W-:Y:S02]  /*4a50*/  FADD.FTZ R28, R28, R33 ;  /* 0x000000211c1c7221 */ /* 0x000fe40000010000 */
[----:B------:R-:W0:Y:S01]  /*4a60*/  MUFU.EX2 R78, R78 ;  /* 0x0000004e004e7308 */ /* 0x000e220000000800 */
[----:B-1----:R-:W-:-:S01]  /*4a70*/  FADD.FTZ R2, R74, R71 ;  /* 0x000000474a027221 */ /* 0x002fc20000010000 */
[----:B------:R-:W-:-:S04]  /*4a80*/  FADD.FTZ R25, R25, R28 ;  /* 0x0000001c19197221 */ /* 0x000fc80000010000 */
[----:B------:R-:W-:Y:S02]  /*4a90*/  FADD.FTZ R25, R24, R25 ;  /* 0x0000001918197221 */ /* 0x000fe40000010000 */
[----:B------:R-:W-:Y:S01]  /*4aa0*/  MUFU.EX2 R21, R21 ;  /* 0x0000001500157308 */ /* 0x000fe20000000800 */
[----:B--2---:R-:W-:-:S07]  /*4ab0*/  FADD.FTZ R3, R75, R2 ;  /* 0x000000024b037221 */ /* 0x004fce0000010000 */
[----:B------:R-:W1:Y:S01]  /*4ac0*/  MUFU.EX2 R26, R26 ;  /* 0x0000001a001a7308 */ /* 0x000e620000000800 */
[----:B0-----:R-:W-:-:S07]  /*4ad0*/  FADD.FTZ R2, R78, R3 ;  /* 0x000000034e027221 */ /* 0x001fce0000010000 */
[----:B------:R-:W0:Y:S08]  /*4ae0*/  MUFU.EX2 R79, R79 ;  /* 0x0000004f004f7308 */ /* 0x000e300000000800 */
[----:B------:R-:W-:Y:S01]  /*4af0*/  MUFU.EX2 R20, R20 ;  /* 0x0000001400147308 */ /* 0x000fe20000000800 */
[----:B-1----:R-:W-:-:S07]  /*4b00*/  F2FP.SATFINITE.E4M3.F32.PACK_AB_MERGE_C R6, R26, R21, RZ ;  /* 0x000000151a06723e */ /* 0x002fce00048070ff */
[----:B------:R-:W1:Y:S01]  /*4b10*/  MUFU.EX2 R15, R15 ;  /* 0x0000000f000f7308 */ /* 0x000e620000000800 */
[C---:B0-----:R-:W-:Y:S01]  /*4b20*/  F2FP.SATFINITE.E4M3.F32.PACK_AB_MERGE_C R78, R79.reuse, R78, RZ ;  /* 0x0000004e4f4e723e */ /* 0x041fe200048070ff */
[----:B------:R-:W-:-:S03]  /*4b30*/  FADD.FTZ R79, R79, R2 ;  /* 0x000000024f4f7221 */ /* 0x000fc60000010000 */
[----:B------:R-:W-:-:S03]  /*4b40*/  F2FP.SATFINITE.E4M3.F32.PACK_AB_MERGE_C R185, R75, R74, R78 ;  /* 0x0000004a4bb9723e */ /* 0x000fc6000480704e */
[----:B------:R-:W0:Y:S08]  /*4b50*/  MUFU.EX2 R82, R82 ;  /* 0x0000005200527308 */ /* 0x000e300000000800 */
[----:B------:R-:W2:Y:S01]  /*4b60*/  MUFU.EX2 R83, R83 ;  /* 0x0000005300537308 */ /* 0x000ea20000000800 */
[----:B-1----:R-:W-:Y:S01]  /*4b70*/  F2FP.SATFINITE.E4M3.F32.PACK_AB_MERGE_C R186, R15, R20, R6 ;  /* 0x000000140fba723e */ /* 0x002fe20004807006 */
[----:B------:R-:W-:-:S04]  /*4b80*/  FADD.FTZ R20, R20, R25 ;  /* 0x0000001914147221 */ /* 0x000fc80000010000 */
[----:B------:R-:W-:Y:S02]  /*4b90*/  FADD.FTZ R20, R15, R20 ;  /* 0x000000140f147221 */ /* 0x000fe40000010000 */
[----:B------:R-:W1:Y:S01]  /*4ba0*/  MUFU.EX2 R86, R86 ;  /* 0x0000005600567308 */ /* 0x000e620000000800 */
[----:B0-----:R-:W-:-:S01]  /*4bb0*/  FADD.FTZ R2, R82, R79 ;  /* 0x0000004f52027221 */ /* 0x001fc20000010000 */
[----:B------:R-:W-:-:S06]  /*4bc0*/  FADD.FTZ R21, R21, R20 ;  /* 0x0000001415157221 */ /* 0x000fcc0000010000 */
[----:B------:R-:W0:Y:S01]  /*4bd0*/  MUFU.EX2 R7, R32 ;  /* 0x0000002000077308 */ /* 0x000e220000000800 */
[----:B--2---:R-:W-:-:S04]  /*4be0*/  FADD.FTZ R3, R83, R2 ;  /* 0x0000000253037221 */ /* 0x004fc80000010000 */
[----:B-1----:R-:W-:Y:S01]  /*4bf0*/  FADD.FTZ R2, R86, R3 ;  /* 0x0000000356027221 */ /* 0x002fe20000010000 */
[----:B------:R-:W-:-:S01]  /*4c00*/  FADD.FTZ R3, R26, R21 ;  /* 0x000000151a037221 */ /* 0x000fc20000010000 */
[C---:B0-----:R-:W-:Y:S02]  /*4c10*/  F2FP.SATFINITE.E4M3.F32.PACK_AB_MERGE_C R6, R7.reuse, R86, RZ ;  /* 0x000000560706723e */ /* 0x041fe400048070ff */
[----:B------:R-:W-:-:S02]  /*4c20*/  FADD.FTZ R2, R7, R2 ;  /* 0x0000000207027221 */ /* 0x000fc40000010000 */
[----:B------:R-:W-:Y:S01]  /*4c30*/  F2FP.SATFINITE.E4M3.F32.PACK_AB_MERGE_C R187, R83, R82, R6 ;  /* 0x0000005253bb723e */ /* 0x000fe20004807006 */
[----:B------:R-:W-:Y:S06]  /*4c40*/  @P1 BRA `(.L_x_1031) ;  /* 0x00000000004c1947 */ /* 0x000fec0003800000 */
[----:B------:R-:W-:Y:S01]  /*4c50*/  ISETP.LT.AND P1, PT, RZ, UR54, PT ;  /* 0x00000036ff007c0c */ /* 0x000fe2000bf21270 */
[----:B------:R-:W-:-:S12]  /*4c60*/  UIADD3 UR15, UR54, -0x1, URZ ;  /* 0xffffffff360f7890 */ /* 0x000fd8000fffe03f */
[----:B------:R-:W-:Y:S05]  /*4c70*/  @P1 BRA `(.L_x_1032) ;  /* 0x0000000000201947 */ /* 0x000fea0003800000 */
[----:B------:R-:W-:Y:S01]  /*4c80*/  ULDC UR18, c[0x0][0x9e4] ;  /* 0x0002790000127ab9 */ /* 0x000fe20000000800 */
[----:B------:R-:W-:Y:S02]  /*4c90*/  UIADD3 UR15, -UR54, URZ, URZ ;  /* 0x0000003f360f7290 */ /* 0x000fe4000fffe13f */
[----:B------:R-:W-:-:S11]  /*4ca0*/  UISETP.NE.AND UP0, UPT, UR18, 0x1, UPT ;  /* 0x000000011200788c */ /* 0x000fd6000bf05270 */
[----:B------:R-:W-:Y:S02]  /*4cb0*/  @UP0 ULDC.64 UR6, c[0x0][0x9e8] ;  /* 0x00027a0000060ab9 */ /* 0x000fe40000000a00 */
[----:B------:R-:W-:-:S04]  /*4cc0*/  UIMAD.WIDE.U32 UR10, UR15, UR6, URZ ;  /* 0x000000060f0a72a5 */ /* 0x000fc8000f8e003f */
[----:B------:R-:W-:-:S04]  /*4cd0*/  @UP0 USHF.R.U32.HI UR15, URZ, UR7, UR11 ;  /* 0x000000073f0f0299 */ /* 0x000fc8000801160b */
[----:B------:R-:W-:Y:S01]  /*4ce0*/  ULOP3.LUT UR15, URZ, UR15, URZ, 0x33, !UPT ;  /* 0x0000000f3f0f7292 */ /* 0x000fe2000f8e333f */
[----:B------:R-:W-:Y:S11]  /*4cf0*/  BRA `(.L_x_1033) ;  /* 0x0000000000147947 */ /* 0x000ff60003800000 */
.L_x_1032:
[----:B------:R-:W-:Y:S02]  /*4d00*/  ULDC UR18, c[0x0][0x9e4] ;  /* 0x0002790000127ab9 */ /* 0x000fe40000000800 */
[----:B------:R-:W-:-:S11]  /*4d10*/  UISETP.NE.AND UP0, UPT, UR18, 0x1, UPT ;  /* 0x000000011200788c */ /* 0x000fd6000bf05270 */
[----:B------:R-:W-:Y:S02]  /*4d20*/  @UP0 ULDC.64 UR6, c[0x0][0x9e8] ;  /* 0x00027a0000060ab9 */ /* 0x000fe40000000a00 */
[----:B------:R-:W-:-:S04]  /*4d30*/  UIMAD.WIDE.U32 UR10, UR15, UR6, URZ ;  /* 0x000000060f0a72a5 */ /* 0x000fc8000f8e003f */
[----:B------:R-:W-:-:S12]  /*4d40*/  @UP0 USHF.R.U32.HI UR15, URZ, UR7, UR11 ;  /* 0x000000073f0f0299 */ /* 0x000fd8000801160b */
.L_x_1033:
[----:B------:R-:W-:-:S04]  /*4d50*/  UIMAD UR15, UR15, UR18, UR18 ;  /* 0x000000120f0f72a4 */ /* 0x000fc8000f8e0212 */
[----:B------:R-:W-:-:S04]  /*4d60*/  UISETP.LT.AND UP0, UPT, UR14, UR15, UPT ;  /* 0x0000000f0e00728c */ /* 0x000fc8000bf01270 */
[----:B------:R-:W-:-:S12]  /*4d70*/  USEL UR14, UR14, UR15, UP0 ;  /* 0x0000000f0e0e7287 */ /* 0x000fd80008000000 */
.L_x_1031:
[----:B------:R-:W-:Y:S01]  /*4d80*/  USHF.R.S32.HI UR6, URZ, 0x1f, UR14 ;  /* 0x0000001f3f067899 */ /* 0x000fe2000801140e */
[----:B------:R-:W-:Y:S02]  /*4d90*/  CS2R R118, SRZ ;  /* 0x0000000000767805 */ /* 0x000fe4000001ff00 */
        /* <DEDUP_REMOVED lines=10> */
[----:B------:R-:W-:Y:S01]  /*4e40*/  UISETP.LT.AND UP0, UPT, UR39, UR6, UPT ;  /* 0x000000062700728c */ /* 0x000fe2000bf01270 */
[----:B------:R-:W-:Y:S02]  /*4e50*/  CS2R R100, SRZ ;  /* 0x0000000000647805 */ /* 0x000fe4000001ff00 */
[----:B------:R-:W-:Y:S02]  /*4e60*/  CS2R R98, SRZ ;  /* 0x0000000000627805 */ /* 0x000fe4000001ff00 */
[----:B------:R-:W-:Y:S01]  /*4e70*/  CS2R R96, SRZ ;  /* 0x0000000000607805 */ /* 0x000fe2000001ff00 */
[----:B------:R-:W-:Y:S01]  /*4e80*/  USEL UR32, UR39, UR6, !UP0 ;  /* 0x0000000627207287 */ /* 0x000fe2000c000000 */
[----:B------:R-:W-:-:S02]  /*4e90*/  CS2R R94, SRZ ;  /* 0x00000000005e7805 */ /* 0x000fc4000001ff00 */
[----:B------:R-:W-:Y:S02]  /*4ea0*/  CS2R R92, SRZ ;  /* 0x00000000005c7805 */ /* 0x000fe4000001ff00 */
[----:B------:R-:W-:Y:S02]  /*4eb0*/  CS2R R90, SRZ ;  /* 0x00000000005a7805 */ /* 0x000fe4000001ff00 */
[----:B------:R-:W-:Y:S02]  /*4ec0*/  CS2R R88, SRZ ;  /* 0x0000000000587805 */ /* 0x000fe4000001ff00 */
[----:B------:R-:W-:Y:S02]  /*4ed0*/  CS2R R86, SRZ ;  /* 0x0000000000567805 */ /* 0x000fe4000001ff00 */
[----:B------:R-:W-:Y:S02]  /*4ee0*/  ISETP.GE.AND P1, PT, R8, UR32, PT ;  /* 0x0000002008007c0c */ /* 0x000fe4000bf26270 */
        /* <DEDUP_REMOVED lines=31> */
[----:B------:R-:W-:Y:S06]  /*50e0*/  @!P1 BRA `(.L_x_1034) ;  /* 0x0000003000849947 */ /* 0x000fec0003800000 */
[----:B------:R-:W-:Y:S01]  /*50f0*/  IMAD.MOV.U32 R7, RZ, RZ, R9 ;  /* 0x000000ffff077224 */ /* 0x000fe200078e0009 */
[----:B------:R-:W-:Y:S01]  /*5100*/  UMOV UR34, UR47 ;  /* 0x0000002f00227c82 */ /* 0x000fe20008000000 */
[----:B------:R-:W-:Y:S01]  /*5110*/  IMAD.MOV.U32 R6, RZ, RZ, R0 ;  /* 0x000000ffff067224 */ /* 0x000fe200078e0000 */
[----:B------:R-:W-:Y:S01]  /*5120*/  UMOV UR33, UR46 ;  /* 0x0000002e00217c82 */ /* 0x000fe20008000000 */
[----:B------:R-:W-:Y:S01]  /*5130*/  IMAD.MOV.U32 R119, RZ, RZ, RZ ;  /* 0x000000ffff777224 */ /* 0x000fe200078e00ff */
[----:B------:R-:W-:Y:S01]  /*5140*/  ULDC UR29, c[0x0][0x9e4] ;  /* 0x00027900001d7ab9 */ /* 0x000fe20000000800 */
[----:B------:R-:W-:Y:S01]  /*5150*/  ULDC UR30, c[0x0][0x9dc] ;  /* 0x00027700001e7ab9 */ /* 0x000fe20000000800 */
[----:B------:R-:W-:-:S05]  /*5160*/  ULDC UR31, c[0x0][0x9e0] ;  /* 0x00027800001f7ab9 */ /* 0x000fca0000000800 */
.L_x_1053:
[----:B------:R-:W-:Y:S01]  /*5170*/  ISETP.NE.AND P2, PT, RZ, UR37, PT ;  /* 0x00000025ff007c0c */ /* 0x000fe2000bf45270 */
[----:B------:R-:W-:-:S04]  /*5180*/  UISETP.NE.AND UP0, UPT, UR33, 0x1, UPT ;  /* 0x000000012100788c */ /* 0x000fc8000bf05270 */
[----:B------:R-:W-:-:S04]  /*5190*/  USEL UR47, URZ, 0x1, UP0 ;  /* 0x000000013f2f7887 */ /* 0x000fc80008000000 */
[----:B------:R-:W-:-:S04]  /*51a0*/  ULOP3.LUT UR47, UR34, UR47, URZ, 0x3c, !UPT ;  /* 0x0000002f222f7292 */ /* 0x000fc8000f8e3c3f */
[----:B------:R-:W-:Y:S08]  /*51b0*/  @P2 BRA `(.L_x_1035) ;  /* 0x0000000000382947 */ /* 0x000ff00003800000 */
[----:B------:R-:W-:Y:S05]  /*51c0*/  @!P0 BRA `(.L_x_1036) ;  /* 0x0000000000048947 */ /* 0x000fea0003800000 */
[----:B------:R-:W-:Y:S01]  /*51d0*/  BPT.TRAP 0x1 ;  /* 0x000000040000795c */ /* 0x000fe20000300000 */
.L_x_1036:
        /* <DEDUP_REMOVED lines=9> */
.L_x_1037:
[----:B-1----:R-:W-:Y:S05]  /*5270*/  @P1 BRA `(.L_x_1035) ;  /* 0x0000000000081947 */ /* 0x002fea0003800000 */
[----:B------:R-:W1:Y:S02]  /*5280*/  SYNCS.PHASECHK.TRANS64.TRYWAIT P1, [UR6+0x2a830], R0 ;  /* 0x02a83000ff0075a7 */ /* 0x000e640008020146 */
[----:B-1----:R-:W-:Y:S05]  /*5290*/  @!P1 BRA `(.L_x_1038) ;  /* 0x0000010c00889947 */ /* 0x002fea0003800000 */
.L_x_1035:
[----:B------:R-:W2:Y:S01]  /*52a0*/  S2R R4, SR_TID.X ;  /* 0x0000000000047919 */ /* 0x000ea20000002100 */
[----:B------:R-:W-:Y:S01]  /*52b0*/  UIADD3 UR46, UR33, 0x1, URZ ;  /* 0x00000001212e7890 */ /* 0x000fe2000fffe03f */
[----:B------:R-:W-:Y:S01]  /*52c0*/  UMOV UR27, 0x80000020 ;  /* 0x80000020001b7882 */ /* 0x000fe20000000000 */
[----:B------:R-:W-:Y:S02]  /*52d0*/  UMOV UR7, 0x80000020 ;  /* 0x8000002000077882 */ /* 0x000fe40000000000 */
[----:B------:R-:W-:Y:S01]  /*52e0*/  UISETP.NE.AND UP0, UPT, UR46, 0x2, UPT ;  /* 0x000000022e00788c */ /* 0x000fe2000bf05270 */
[----:B------:R-:W-:Y:S01]  /*52f0*/  UMOV UR11, 0x80000020 ;  /* 0x80000020000b7882 */ /* 0x000fe20000000000 */
[----:B------:R-:W-:Y:S02]  /*5300*/  UMOV UR15, 0x80000020 ;  /* 0x80000020000f7882 */ /* 0x000fe40000000000 */
[----:B------:R-:W-:Y:S01]  /*5310*/  USEL UR46, UR46, URZ, UP0 ;  /* 0x0000003f2e2e7287 */ /* 0x000fe20008000000 */
[----:B------:R-:W-:Y:S01]  /*5320*/  UMOV UR19, 0x80000020 ;  /* 0x8000002000137882 */ /* 0x000fe20000000000 */
[----:B------:R-:W-:-:S02]  /*5330*/  UMOV UR23, 0x80000020 ;  /* 0x8000002000177882 */ /* 0x000fc40000000000 */
[----:B------:R-:W-:-:S04]  /*5340*/  UIMAD UR26, UR46, 0x600, UR28 ;  /* 0x000006002e1a78a4 */ /* 0x000fc8000f8e021c */
[----:B------:R-:W-:Y:S02]  /*5350*/  UIADD3 UR6, UR26, 0x2, URZ ;  /* 0x000000021a067890 */ /* 0x000fe4000fffe03f */
[----:B------:R-:W-:Y:S02]  /*5360*/  UIADD3 UR10, UR26, 0x200, URZ ;  /* 0x000002001a0a7890 */ /* 0x000fe4000fffe03f */
[----:B------:R-:W-:Y:S02]  /*5370*/  UIADD3 UR14, UR26, 0x202, URZ ;  /* 0x000002021a0e7890 */ /* 0x000fe4000fffe03f */
[----:B------:R-:W-:Y:S02]  /*5380*/  UIADD3 UR18, UR26, 0x400, URZ ;  /* 0x000004001a127890 */ /* 0x000fe4000fffe03f */
[----:B------:R-:W-:Y:S01]  /*5390*/  UIADD3 UR22, UR26, 0x402, URZ ;  /* 0x000004021a167890 */ /* 0x000fe2000fffe03f */
[----:B--2---:R-:W-:-:S05]  /*53a0*/  SHF.R.U32.HI R4, RZ, 0x7, R4 ;  /* 0x00000007ff047819 */ /* 0x004fca0000011604 */
[----:B01----:R-:W-:-:S05]  /*53b0*/  VIADD R0, R4, 0x8 ;  /* 0x0000000804007836 */ /* 0x003fca0000000000 */
[----:B------:R0:W-:Y:S06]  /*53c0*/  BAR.SYNC.DEFER_BLOCKING R0, 0x100 ;  /* 0x000400000000751d */ /* 0x0001ec0000010000 */
[----:B------:R-:W-:-:S06]  /*53d0*/  WARPGROUP.ARRIVE ;  /* 0x00000000000079c5 */ /* 0x000fcc0000000000 */
[----:B------:R-:W-:Y:S03]  /*53e0*/  QGMMA.64x128x32.F32.E4M3.E4M3 R120, gdesc[UR24], RZ, !UPT, gsb0 ;  /* 0x01e00000187879f3 */ /* 0x000fe6000c0008ff */
        /* <DEDUP_REMOVED lines=16> */
[----:B0-----:R-:W-:Y:S05]  /*54f0*/  @P2 BRA `(.L_x_1039) ;  /* 0x00000000002c2947 */ /* 0x001fea0003800000 */
[----:B------:R-:W-:Y:S05]  /*5500*/  @!P0 BRA `(.L_x_1040) ;  /* 0x0000000000048947 */ /* 0x000fea0003800000 */
[----:B------:R-:W-:Y:S01]  /*5510*/  BPT.TRAP 0x1 ;  /* 0x000000040000795c */ /* 0x000fe20000300000 */
.L_x_1040:
[----:B------:R-:W-:Y:S01]  /*5520*/  ULEA UR6, UR33, UR36, 0x3 ;  /* 0x0000002421067291 */ /* 0x000fe2000f8e183f */
[----:B------:R-:W-:-:S05]  /*5530*/  IMAD.U32 R0, RZ, RZ, UR34 ;  /* 0x00000022ff007e24 */ /* 0x000fca000f8e00ff */
[----:B------:R-:W-:-:S04]  /*5540*/  SHF.L.U32 R0, R0, 0x1f, RZ ;  /* 0x0000001f00007819 */ /* 0x000fc800000006ff */
[----:B------:R0:W1:Y:S01]  /*5550*/  SYNCS.PHASECHK.TRANS64.TRYWAIT P1, [UR6+0x2a850], R0 ;  /* 0x02a85000ff0075a7 */ /* 0x0000620008020146 */
[----:B------:R-:W-:Y:S05]  /*5560*/  @!P0 BRA `(.L_x_1041) ;  /* 0x0000000000048947 */ /* 0x000fea0003800000 */
[----:B------:R-:W-:Y:S01]  /*5570*/  BPT.TRAP 0x1 ;  /* 0x000000040000795c */ /* 0x000fe20000300000 */
.L_x_1041:
[----:B-1----:R-:W-:Y:S05]  /*5580*/  @P1 BRA `(.L_x_1039) ;  /* 0x0000000000081947 */ /* 0x002fea0003800000 */
[----:B------:R-:W1:Y:S02]  /*5590*/  SYNCS.PHASECHK.TRANS64.TRYWAIT P1, [UR6+0x2a850], R0 ;  /* 0x02a85000ff0075a7 */ /* 0x000e640008020146 */
[----:B-1----:R-:W-:Y:S05]  /*55a0*/  @!P1 BRA `(.L_x_1042) ;  /* 0x0000010800dc9947 */ /* 0x002fea0003800000 */
.L_x_1039:
[----:B------:R-:W-:Y:S01]  /*55b0*/  UIADD3 UR6, UR36, 0x400, URZ ;  /* 0x0000040024067890 */ /* 0x000fe2000fffe03f */
[----:B------:R-:W-:Y:S01]  /*55c0*/  WARPGROUP.ARRIVE ;  /* 0x00000000000079c5 */ /* 0x000fe20000000000 */
[----:B------:R-:W-:-:S05]  /*55d0*/  UMOV UR7, 0x40000040 ;  /* 0x4000004000077882 */ /* 0x000fca0000000000 */
[----:B------:R-:W2:Y:S01]  /*55e0*/  S2R R4, SR_TID.X ;  /* 0x0000000000047919 */ /* 0x000ea20000002100 */
        /* <DEDUP_REMOVED lines=8> */
[----:B--2---:R-:W-:-:S04]  /*5670*/  SHF.R.U32.HI R4, RZ, 0x7, R4 ;  /* 0x00000007ff047819 */ /* 0x004fc80000011604 */
[----:B01----:R-:W-:Y:S01]  /*5680*/  IADD3 R0, -R4, 0xb, RZ ;  /* 0x0000000b04007810 */ /* 0x003fe20007ffe1ff */
[----:B------:R-:W-:Y:S02]  /*5690*/  WARPGROUP.DEPBAR.LE gsb0, 0x0 ;  /* 0x00008000000079c5 */ /* 0x000fe40000010000 */
[----:B------:R-:W-:-:S10]  /*56a0*/  WARPGROUP.ARRIVE ;  /* 0x00000000000079c5 */ /* 0x000fd40000000000 */
        /* <DEDUP_REMOVED lines=15> */
.L_x_1043:
[----:B------:R-:W-:Y:S01]  /*57a0*/  UISETP.NE.AND UP1, UPT, UR51, URZ, UPT ;  /* 0x0000003f3300728c */ /* 0x000fe2000bf25270 */
[----:B------:R-:W-:Y:S01]  /*57b0*/  VIADD R13, R17, UR41 ;  /* 0x00000029110d7c36 */ /* 0x000fe20008000000 */
[----:B------:R-:W1:Y:S01]  /*57c0*/  LDC R4, c[0x0][0x2f0] ;  /* 0x0000bc00ff047b82 */ /* 0x000e620000000800 */
[----:B------:R-:W-:Y:S02]  /*57d0*/  ULEA UR6, UR46, UR36, 0x3 ;  /* 0x000000242e067291 */ /* 0x000fe4000f8e183f */
[----:B------:R-:W-:Y:S01]  /*57e0*/  UISETP.NE.AND UP0, UPT, UR50, URZ, UPT ;  /* 0x0000003f3200728c */ /* 0x000fe2000bf05270 */
[----:B------:R-:W-:Y:S01]  /*57f0*/  PLOP3.LUT P1, PT, PT, PT, UP1, 0x80, 0x0 ;  /* 0x000000000000781c */ /* 0x000fe20003f2f018 */
[----:B------:R-:W-:Y:S01]  /*5800*/  UIADD3 UR6, UR6, 0x2a840, URZ ;  /* 0x0002a84006067890 */ /* 0x000fe2000fffe03f */
[----:B------:R-:W-:Y:S02]  /*5810*/  PLOP3.LUT P2, PT, PT, PT, UP1, 0x80, 0x0 ;  /* 0x000000000000781c */ /* 0x000fe40003f4f018 */
[----:B------:R-:W2:Y:S01]  /*5820*/  LDC R5, c[0x0][0x288] ;  /* 0x0000a200ff057b82 */ /* 0x000ea20000000800 */
[----:B------:R-:W-:Y:S01]  /*5830*/  @UP1 ULDC UR7, c[0x0][0x44c] ;  /* 0x0001130000071ab9 */ /* 0x000fe20000000800 */
[----:B------:R-:W-:-:S07]  /*5840*/  UPRMT UR6, UR38, 0x654, UR6 ;  /* 0x0000065426067896 */ /* 0x000fce0008000006 */
[----:B0-----:R-:W-:Y:S01]  /*5850*/  @P1 IMAD.HI.U32 R0, R13, UR7, RZ ;  /* 0x000000070d001c27 */ /* 0x001fe2000f8e00ff */
[----:B------:R-:W-:Y:S01]  /*5860*/  @UP1 ULDC UR7, c[0x0][0x450] ;  /* 0x0001140000071ab9 */ /* 0x000fe20000000800 */
[----:B------:R-:W-:Y:S01]  /*5870*/  PLOP3.LUT P1, PT, PT, PT, UP0, 0x40, 0x0 ;  /* 0x000000000000781c */ /* 0x000fe20003f2e808 */
[----:B------:R-:W-:Y:S01]  /*5880*/  SYNCS.ARRIVE.TRANS64.RED.A1T0 RZ, [UR6], RZ ;  /* 0x000000ffffff79a7 */ /* 0x000fe20008100406 */
[----:B------:R-:W-:Y:S01]  /*5890*/  ULOP3.LUT UR6, URZ, UR30, URZ, 0x33, !UPT ;  /* 0x0000001e3f067292 */ /* 0x000fe2000f8e333f */
[----:B------:R-:W-:Y:S01]  /*58a0*/  @P2 SHF.R.U32.HI R13, RZ, UR7, R0 ;  /* 0x00000007ff0d2c19 */ /* 0x000fe20008011600 */
[----:B------:R-:W-:-:S04]  /*58b0*/  IMAD.SHL.U32 R0, R8, 0x80, RZ ;  /* 0x0000008008007824 */ /* 0x000fc800078e00ff */
[----:B------:R-:W0:Y:S01]  /*58c0*/  SHFL.IDX PT, R11, R13, RZ, 0x1c1f ;  /* 0x001c1fff0d0b7589 */ /* 0x000e2200000e0000 */
[----:B------:R-:W-:-:S05]  /*58d0*/  IADD3 R9, -R0, 0x1, RZ ;  /* 0x0000000100097810 */ /* 0x000fca0007ffe1ff */
[----:B------:R-:W-:-:S04]  /*58e0*/  IMAD R9, R16, -0x2, R9 ;  /* 0xfffffffe10097824 */ /* 0x000fc800078e0209 */
[----:B-1----:R-:W-:-:S04]  /*58f0*/  IMAD R10, R4, UR44, R9 ;  /* 0x0000002c040a7c24 */ /* 0x002fc8000f8e0209 */
[----:B--2---:R-:W-:-:S04]  /*5900*/  IMAD.IADD R10, R10, 0x1, -R5 ;  /* 0x000000010a0a7824 */ /* 0x004fc800078e0a05 */
[C---:B------:R-:W-:Y:S02]  /*5910*/  VIADD R12, R10.reuse, UR31 ;  /* 0x0000001f0a0c7c36 */ /* 0x040fe40008000000 */
[----:B------:R-:W-:Y:S02]  /*5920*/  VIADD R9, R10, UR6 ;  /* 0x000000060a097c36 */ /* 0x000fe40008000000 */
[--C-:B0-----:R-:W-:Y:S02]  /*5930*/  IMAD.IADD R14, R12, 0x1, R11.reuse ;  /* 0x000000010c0e7824 */ /* 0x101fe400078e020b */
[----:B------:R-:W-:Y:S01]  /*5940*/  IMAD.IADD R20, R9, 0x1, R11 ;  /* 0x0000000109147824 */ /* 0x000fe200078e020b */
[----:B------:R-:W-:Y:S06]  /*5950*/  @P1 BRA `(.L_x_1044) ;  /* 0x00000000005c1947 */ /* 0x000fec0003800000 */
[----:B------:R-:W-:Y:S01]  /*5960*/  IMAD R10, R4, UR44, R11 ;  /* 0x0000002c040a7c24 */ /* 0x000fe2000f8e020b */
[----:B------:R-:W-:Y:S03]  /*5970*/  BSSY B0, `(.L_x_1045) ;  /* 0x0000011000007945 */ /* 0x000fe60003800000 */
[----:B------:R-:W-:-:S05]  /*5980*/  IMAD.IADD R15, R10, 0x1, -R5 ;  /* 0x000000010a0f7824 */ /* 0x000fca00078e0a05 */
[----:B------:R-:W-:-:S13]  /*5990*/  ISETP.GT.AND P1, PT, R15, -0x1, PT ;  /* 0xffffffff0f00780c */ /* 0x000fda0003f24270 */
[----:B------:R-:W-:Y:S05]  /*59a0*/  @P1 BRA `(.L_x_1046) ;  /* 0x0000000000201947 */ /* 0x000fea0003800000 */
[----:B------:R-:W-:Y:S01]  /*59b0*/  IMAD.U32 R21, RZ, RZ, UR29 ;  /* 0x0000001dff157e24 */ /* 0x000fe2000f8e00ff */
[----:B------:R-:W-:-:S04]  /*59c0*/  LOP3.LUT R15, RZ, R15, RZ, 0x33, !PT ;  /* 0x0000000fff0f7212 */ /* 0x000fc800078e33ff */
[----:B------:R-:W-:-:S13]  /*59d0*/  ISETP.NE.AND P1, PT, R21, 0x1, PT ;  /* 0x000000011500780c */ /* 0x000fda0003f25270 */
[----:B------:R-:W0:Y:S02]  /*59e0*/  @P1 LDC.64 R10, c[0x0][0x9e8] ;  /* 0x00027a00ff0a1b82 */ /* 0x000e240000000a00 */
[----:B0-----:R-:W-:-:S05]  /*59f0*/  @P1 IMAD.HI.U32 R10, R15, R10, RZ ;  /* 0x0000000a0f0a1227 */ /* 0x001fca00078e00ff */
[----:B------:R-:W-:-:S04]  /*5a00*/  @P1 SHF.R.U32.HI R15, RZ, R11, R10 ;  /* 0x0000000bff0f1219 */ /* 0x000fc8000001160a */
[----:B------:R-:W-:Y:S01]  /*5a10*/  LOP3.LUT R15, RZ, R15, RZ, 0x33, !PT ;  /* 0x0000000fff0f7212 */ /* 0x000fe200078e33ff */
[----:B------:R-:W-:Y:S06]  /*5a20*/  BRA `(.L_x_1047) ;  /* 0x0000000000147947 */ /* 0x000fec0003800000 */
.L_x_1046:
[----:B------:R-:W-:-:S05]  /*5a30*/  IMAD.U32 R21, RZ, RZ, UR29 ;  /* 0x0000001dff157e24 */ /* 0x000fca000f8e00ff */
[----:B------:R-:W-:-:S13]  /*5a40*/  ISETP.NE.AND P1, PT, R21, 0x1, PT ;  /* 0x000000011500780c */ /* 0x000fda0003f25270 */
[----:B------:R-:W0:Y:S02]  /*5a50*/  @P1 LDC.64 R10, c[0x0][0x9e8] ;  /* 0x00027a00ff0a1b82 */ /* 0x000e240000000a00 */
[----:B0-----:R-:W-:-:S05]  /*5a60*/  @P1 IMAD.HI.U32 R10, R15, R10, RZ ;  /* 0x0000000a0f0a1227 */ /* 0x001fca00078e00ff */
[----:B------:R-:W-:-:S07]  /*5a70*/  @P1 SHF.R.U32.HI R15, RZ, R11, R10 ;  /* 0x0000000bff0f1219 */ /* 0x000fce000001160a */
.L_x_1047:
[----:B------:R-:W-:Y:S05]  /*5a80*/  BSYNC B0 ;  /* 0x0000000000007941 */ /* 0x000fea0003800000 */
.L_x_1045:
[----:B------:R-:W-:-:S04]  /*5a90*/  IMAD R15, R15, R21, -R0 ;  /* 0x000000150f0f7224 */ /* 0x000fc800078e0a00 */
[----:B------:R-:W-:-:S05]  /*5aa0*/  IMAD R15, R16, -0x2, R15 ;  /* 0xfffffffe100f7824 */ /* 0x000fca00078e020f */
[----:B------:R-:W-:Y:S02]  /*5ab0*/  VIADDMNMX R14, R15, R21, R14, PT ;  /* 0x000000150f0e7246 */ /* 0x000fe4000380010e */
[----:B------:R-:W-:-:S07]  /*5ac0*/  VIMNMX R20, R20, R15, !PT ;  /* 0x0000000f14147248 */ /* 0x000fce0007fe0100 */
.L_x_1044:
[----:B------:R-:W-:Y:S01]  /*5ad0*/  ISETP.GT.AND P1, PT, R8, -0x1, PT ;  /* 0xffffffff0800780c */ /* 0x000fe20003f24270 */
[----:B------:R0:W1:Y:S01]  /*5ae0*/  SHFL.IDX PT, R11, R13, 0x1, 0x1c1f ;  /* 0x003c1f000d0b7f89 */ /* 0x00006200000e0000 */
[----:B------:R-:W-:Y:S02]  /*5af0*/  UISETP.NE.AND UP0, UPT, UR50, URZ, UPT ;  /* 0x0000003f3200728c */ /* 0x000fe4000bf05270 */
[C---:B------:R-:W-:Y:S02]  /*5b00*/  ISETP.GT.AND P3, PT, R20.reuse, 0x8, P1 ;  /* 0x000000081400780c */ /* 0x040fe40000f64270 */
[----:B------:R-:W-:Y:S02]  /*5b10*/  ISETP.GT.AND P6, PT, R20, RZ, P1 ;  /* 0x000000ff1400720c */ /* 0x000fe40000fc4270 */
[----:B------:R-:W-:Y:S02]  /*5b20*/  ISETP.LT.OR P3, PT, R14, 0x9, P3 ;  /* 0x000000090e00780c */ /* 0x000fe40001f61670 */
[----:B------:R-:W-:-:S02]  /*5b30*/  ISETP.GT.AND P2, PT, R20, 0x1, P1 ;  /* 0x000000011400780c */ /* 0x000fc40000f44270 */
[----:B0-----:R-:W-:Y:S02]  /*5b40*/  FSEL R13, R124, -INF , !P3 ;  /* 0xff8000007c0d7808 */ /* 0x001fe40005800000 */
[----:B------:R-:W-:Y:S02]  /*5b50*/  ISETP.GT.AND P3, PT, R20, 0x19, P1 ;  /* 0x000000191400780c */ /* 0x000fe40000f64270 */
[C---:B------:R-:W-:Y:S02]  /*5b60*/  ISETP.LT.OR P6, PT, R14.reuse, 0x1, P6 ;  /* 0x000000010e00780c */ /* 0x040fe400037c1670 */
[C---:B------:R-:W-:Y:S02]  /*5b70*/  ISETP.LT.OR P2, PT, R14.reuse, 0x2, P2 ;  /* 0x000000020e00780c */ /* 0x040fe40001741670 */
[----:B------:R-:W-:Y:S02]  /*5b80*/  ISETP.LT.OR P3, PT, R14, 0x1a, P3 ;  /* 0x0000001a0e00780c */ /* 0x000fe40001f61670 */
[----:B------:R-:W-:-:S02]  /*5b90*/  FSEL R15, R120, -INF , !P6 ;  /* 0xff800000780f7808 */ /* 0x000fc40007000000 */
[----:B------:R-:W-:Y:S01]  /*5ba0*/  FSEL R121, R121, -INF , !P2 ;  /* 0xff80000079797808 */ /* 0x000fe20005000000 */
[--C-:B-1----:R-:W-:Y:S01]  /*5bb0*/  IMAD.IADD R12, R12, 0x1, R11.reuse ;  /* 0x000000010c0c7824 */ /* 0x102fe200078e020b */
[C---:B------:R-:W-:Y:S01]  /*5bc0*/  ISETP.GT.AND P5, PT, R20.reuse, 0x9, P1 ;  /* 0x000000091400780c */ /* 0x040fe20000fa4270 */
[----:B------:R-:W-:Y:S01]  /*5bd0*/  IMAD.IADD R9, R9, 0x1, R11 ;  /* 0x0000000109097824 */ /* 0x000fe200078e020b */
[C---:B------:R-:W-:Y:S02]  /*5be0*/  ISETP.GT.AND P4, PT, R20.reuse, 0x10, P1 ;  /* 0x000000101400780c */ /* 0x040fe40000f84270 */
[C---:B------:R-:W-:Y:S02]  /*5bf0*/  ISETP.GT.AND P6, PT, R20.reuse, 0x11, P1 ;  /* 0x000000111400780c */ /* 0x040fe40000fc4270 */
[----:B------:R-:W-:Y:S02]  /*5c00*/  ISETP.GT.AND P2, PT, R20, 0x18, P1 ;  /* 0x000000181400780c */ /* 0x000fe40000f44270 */
[----:B------:R-:W-:-:S02]  /*5c10*/  FSEL R133, R133, -INF , !P3 ;  /* 0xff80000085857808 */ /* 0x000fc40005800000 */
[----:B------:R-:W-:Y:S02]  /*5c20*/  ISETP.GT.AND P3, PT, R20, 0x30, P1 ;  /* 0x000000301400780c */ /* 0x000fe40000f64270 */
[C---:B------:R-:W-:Y:S02]  /*5c30*/  ISETP.LT.OR P5, PT, R14.reuse, 0xa, P5 ;  /* 0x0000000a0e00780c */ /* 0x040fe40002fa1670 */
[C---:B------:R-:W-:Y:S02]  /*5c40*/  ISETP.LT.OR P4, PT, R14.reuse, 0x11, P4 ;  /* 0x000000110e00780c */ /* 0x040fe40002781670 */
[C---:B------:R-:W-:Y:S02]  /*5c50*/  ISETP.LT.OR P6, PT, R14.reuse, 0x12, P6 ;  /* 0x000000120e00780c */ /* 0x040fe400037c1670 */
[C---:B------:R-:W-:Y:S02]  /*5c60*/  ISETP.LT.OR P2, PT, R14.reuse, 0x19, P2 ;  /* 0x000000190e00780c */ /* 0x040fe40001741670 */
[----:B------:R-:W-:-:S02]  /*5c70*/  ISETP.LT.OR P3, PT, R14, 0x31, P3 ;  /* 0x000000310e00780c */ /* 0x000fc40001f61670 */
[----:B------:R-:W-:Y:S02]  /*5c80*/  FSEL R125, R125, -INF , !P5 ;  /* 0xff8000007d7d7808 */ /* 0x000fe40006800000 */
[----:B------:R-:W-:Y:S02]  /*5c90*/  FSEL R128, R128, -INF , !P4 ;  /* 0xff80000080807808 */ /* 0x000fe40006000000 */
[----:B------:R-:W-:Y:S02]  /*5ca0*/  FSEL R129, R129, -INF , !P6 ;  /* 0xff80000081817808 */ /* 0x000fe40007000000 */
[----:B------:R-:W-:Y:S02]  /*5cb0*/  FSEL R132, R132, -INF , !P2 ;  /* 0xff80000084847808 */ /* 0x000fe40005000000 */
[C---:B------:R-:W-:Y:S02]  /*5cc0*/  ISETP.GT.AND P5, PT, R20.reuse, 0x20, P1 ;  /* 0x000000201400780c */ /* 0x040fe40000fa4270 */
[----:B------:R-:W-:-:S02]  /*5cd0*/  ISETP.GT.AND P4, PT, R20, 0x21, P1 ;  /* 0x000000211400780c */ /* 0x000fc40000f84270 */
[C---:B------:R-:W-:Y:S02]  /*5ce0*/  ISETP.GT.AND P6, PT, R20.reuse, 0x28, P1 ;  /* 0x000000281400780c */ /* 0x040fe40000fc4270 */
[----:B------:R-:W-:Y:S02]  /*5cf0*/  ISETP.GT.AND P2, PT, R20, 0x29, P1 ;  /* 0x000000291400780c */ /* 0x000fe40000f44270 */
[----:B------:R-:W-:Y:S02]  /*5d00*/  FSEL R144, R144, -INF , !P3 ;  /* 0xff80000090907808 */ /* 0x000fe40005800000 */
[----:B------:R-:W-:Y:S02]  /*5d10*/  ISETP.GT.AND P3, PT, R20, 0x41, P1 ;  /* 0x000000411400780c */ /* 0x000fe40000f64270 */
[C---:B------:R-:W-:Y:S02]  /*5d20*/  ISETP.LT.OR P5, PT, R14.reuse, 0x21, P5 ;  /* 0x000000210e00780c */ /* 0x040fe40002fa1670 */
[----:B------:R-:W-:-:S02]  /*5d30*/  ISETP.LT.OR P4, PT, R14, 0x22, P4 ;  /* 0x000000220e00780c */ /* 0x000fc40002781670 */
[C---:B------:R-:W-:Y:S02]  /*5d40*/  ISETP.LT.OR P6, PT, R14.reuse, 0x29, P6 ;  /* 0x000000290e00780c */ /* 0x040fe400037c1670 */
[C---:B------:R-:W-:Y:S02]  /*5d50*/  ISETP.LT.OR P2, PT, R14.reuse, 0x2a, P2 ;  /* 0x0000002a0e00780c */ /* 0x040fe40001741670 */
[----:B------:R-:W-:Y:S02]  /*5d60*/  ISETP.LT.OR P3, PT, R14, 0x42, P3 ;  /* 0x000000420e00780c */ /* 0x000fe40001f61670 */
[----:B------:R-:W-:Y:S02]  /*5d70*/  FSEL R136, R136, -INF , !P5 ;  /* 0xff80000088887808 */ /* 0x000fe40006800000 */
[----:B------:R-:W-:Y:S02]  /*5d80*/  FSEL R137, R137, -INF , !P4 ;  /* 0xff80000089897808 */ /* 0x000fe40006000000 */
[----:B------:R-:W-:-:S02]  /*5d90*/  FSEL R140, R140, -INF , !P6 ;  /* 0xff8000008c8c7808 */ /* 0x000fc40007000000 */
[----:B------:R-:W-:Y:S02]  /*5da0*/  FSEL R141, R141, -INF , !P2 ;  /* 0xff8000008d8d7808 */ /* 0x000fe40005000000 */
[C---:B------:R-:W-:Y:S02]  /*5db0*/  ISETP.GT.AND P5, PT, R20.reuse, 0x31, P1 ;  /* 0x000000311400780c */ /* 0x040fe40000fa4270 */
        /* <DEDUP_REMOVED lines=34> */
[----:B------:R-:W-:Y:S02]  /*5fe0*/  PLOP3.LUT P3, PT, PT, PT, UP0, 0x40, 0x0 ;  /* 0x000000000000781c */ /* 0x000fe40003f6e808 */
[C---:B------:R-:W-:Y:S02]  /*5ff0*/  ISETP.LT.OR P5, PT, R14.reuse, 0x5a, P5 ;  /* 0x0000005a0e00780c */ /* 0x040fe40002fa1670 */
[C---:B------:R-:W-:Y:S02]  /*6000*/  ISETP.LT.OR P4, PT, R14.reuse, 0x61, P4 ;  /* 0x000000610e00780c */ /* 0x040fe40002781670 */
[C---:B------:R-:W-:Y:S02]  /*6010*/  ISETP.LT.OR P6, PT, R14.reuse, 0x62, P6 ;  /* 0x000000620e00780c */ /* 0x040fe400037c1670 */
[----:B------:R-:W-:Y:S02]  /*6020*/  ISETP.LT.OR P2, PT, R14, 0x69, P2 ;  /* 0x000000690e00780c */ /* 0x000fe40001741670 */
[----:B------:R-:W-:-:S02]  /*6030*/  FSEL R165, R165, -INF , !P5 ;  /* 0xff800000a5a57808 */ /* 0x000fc40006800000 */
[----:B------:R-:W-:Y:S02]  /*6040*/  FSEL R168, R168, -INF , !P4 ;  /* 0xff800000a8a87808 */ /* 0x000fe40006000000 */
[----:B------:R-:W-:Y:S02]  /*6050*/  FSEL R169, R169, -INF , !P6 ;  /* 0xff800000a9a97808 */ /* 0x000fe40007000000 */
[----:B------:R-:W-:Y:S02]  /*6060*/  FSEL R172, R172, -INF , !P2 ;  /* 0xff800000acac7808 */ /* 0x000fe40005000000 */
[C---:B------:R-:W-:Y:S02]  /*6070*/  ISETP.GT.AND P5, PT, R20.reuse, 0x70, P1 ;  /* 0x000000701400780c */ /* 0x040fe40000fa4270 */
[C---:B------:R-:W-:Y:S02]  /*6080*/  ISETP.GT.AND P4, PT, R20.reuse, 0x71, P1 ;  /* 0x000000711400780c */ /* 0x040fe40000f84270 */
[----:B------:R-:W-:-:S02]  /*6090*/  ISETP.GT.AND P6, PT, R20, 0x78, P1 ;  /* 0x000000781400780c */ /* 0x000fc40000fc4270 */
[----:B------:R-:W-:Y:S02]  /*60a0*/  ISETP.GT.AND P2, PT, R20, 0x79, P1 ;  /* 0x000000791400780c */ /* 0x000fe40000f44270 */
[C---:B------:R-:W-:Y:S02]  /*60b0*/  ISETP.LT.OR P5, PT, R14.reuse, 0x71, P5 ;  /* 0x000000710e00780c */ /* 0x040fe40002fa1670 */
[C---:B------:R-:W-:Y:S02]  /*60c0*/  ISETP.LT.OR P4, PT, R14.reuse, 0x72, P4 ;  /* 0x000000720e00780c */ /* 0x040fe40002781670 */
[C---:B------:R-:W-:Y:S02]  /*60d0*/  ISETP.LT.OR P6, PT, R14.reuse, 0x79, P6 ;  /* 0x000000790e00780c */ /* 0x040fe400037c1670 */
[----:B------:R-:W-:Y:S02]  /*60e0*/  ISETP.LT.OR P2, PT, R14, 0x7a, P2 ;  /* 0x0000007a0e00780c */ /* 0x000fe40001741670 */
[----:B------:R-:W-:-:S02]  /*60f0*/  FSEL R176, R176, -INF , !P5 ;  /* 0xff800000b0b07808 */ /* 0x000fc40006800000 */
[----:B------:R-:W-:Y:S02]  /*6100*/  FSEL R177, R177, -INF , !P4 ;  /* 0xff800000b1b17808 */ /* 0x000fe40006000000 */
[----:B------:R-:W-:Y:S02]  /*6110*/  FSEL R180, R180, -INF , !P6 ;  /* 0xff800000b4b47808 */ /* 0x000fe40007000000 */
[----:B------:R-:W-:Y:S01]  /*6120*/  FSEL R181, R181, -INF , !P2 ;  /* 0xff800000b5b57808 */ /* 0x000fe20005000000 */
        /* <DEDUP_REMOVED lines=14> */
.L_x_1050:
[----:B------:R-:W-:-:S05]  /*6210*/  IMAD.U32 R14, RZ, RZ, UR29 ;  /* 0x0000001dff0e7e24 */ /* 0x000fca000f8e00ff */
[----:B------:R-:W-:-:S13]  /*6220*/  ISETP.NE.AND P2, PT, R14, 0x1, PT ;  /* 0x000000010e00780c */ /* 0x000fda0003f45270 */
[----:B------:R-:W0:Y:S02]  /*6230*/  @P2 LDC.64 R10, c[0x0][0x9e8] ;  /* 0x00027a00ff0a2b82 */ /* 0x000e240000000a00 */
[----:B0-----:R-:W-:-:S05]  /*6240*/  @P2 IMAD.HI.U32 R10, R21, R10, RZ ;  /* 0x0000000a150a2227 */ /* 0x001fca00078e00ff */
[----:B------:R-:W-:-:S07]  /*6250*/  @P2 SHF.R.U32.HI R21, RZ, R11, R10 ;  /* 0x0000000bff152219 */ /* 0x000fce000001160a */
.L_x_1051:
[----:B------:R-:W-:Y:S05]  /*6260*/  BSYNC B0 ;  /* 0x0000000000007941 */ /* 0x000fea0003800000 */
.L_x_1049:
[----:B------:R-:W-:-:S04]  /*6270*/  IMAD R21, R21, R14, -R0 ;  /* 0x0000000e15157224 */ /* 0x000fc800078e0a00 */
[----:B------:R-:W-:-:S05]  /*6280*/  IMAD R21, R16, -0x2, R21 ;  /* 0xfffffffe10157824 */ /* 0x000fca00078e0215 */
[----:B------:R-:W-:Y:S02]  /*6290*/  VIADDMNMX R12, R21, R14, R12, PT ;  /* 0x0000000e150c7246 */ /* 0x000fe4000380010c */
[----:B------:R-:W-:-:S07]  /*62a0*/  VIMNMX R9, R9, R21, !PT ;  /* 0x0000001509097248 */ /* 0x000fce0007fe0100 */
.L_x_1048:
[----:B------:R-:W-:Y:S01]  /*62b0*/  FMNMX.FTZ R0, R15, R6, !PT ;  /* 0x000000060f007209 */ /* 0x000fe20007810000 */
[----:B------:R-:W-:Y:S01]  /*62c0*/  IMAD.U32 R21, RZ, RZ, UR40 ;  /* 0x00000028ff157e24 */ /* 0x000fe2000f8e00ff */
[----:B------:R-:W-:Y:S02]  /*62d0*/  ISETP.GT.AND P5, PT, R9, 0x10, P1 ;  /* 0x000000100900780c */ /* 0x000fe40000fa4270 */
[----:B------:R-:W-:Y:S02]  /*62e0*/  FMNMX.FTZ R0, R121, R0, !PT ;  /* 0x0000000079007209 */ /* 0x000fe40007810000 */
[----:B------:R-:W-:Y:S02]  /*62f0*/  ISETP.LT.OR P5, PT, R12, 0x11, P5 ;  /* 0x000000110c00780c */ /* 0x000fe40002fa1670 */
[----:B------:R-:W-:Y:S02]  /*6300*/  FMNMX.FTZ R0, R13, R0, !PT ;  /* 0x000000000d007209 */ /* 0x000fe40007810000 */
[----:B------:R-:W-:-:S02]  /*6310*/  FSEL R130, R130, -INF , !P5 ;  /* 0xff80000082827808 */ /* 0x000fc40006800000 */
[----:B------:R-:W-:Y:S02]  /*6320*/  FMNMX.FTZ R11, R125, R0, !PT ;  /* 0x000000007d0b7209 */ /* 0x000fe40007810000 */
[----:B------:R-:W-:Y:S02]  /*6330*/  ISETP.GT.AND P5, PT, R9, 0x20, P1 ;  /* 0x000000200900780c */ /* 0x000fe40000fa4270 */
[----:B------:R-:W-:Y:S02]  /*6340*/  FMNMX.FTZ R0, R128, R11, !PT ;  /* 0x0000000b80007209 */ /* 0x000fe40007810000 */
[----:B------:R-:W-:Y:S02]  /*6350*/  ISETP.LT.OR P5, PT, R12, 0x21, P5 ;  /* 0x000000210c00780c */ /* 0x000fe40002fa1670 */
[----:B------:R-:W-:Y:S02]  /*6360*/  FMNMX.FTZ R11, R129, R0, !PT ;  /* 0x00000000810b7209 */ /* 0x000fe40007810000 */
[----:B------:R-:W-:-:S02]  /*6370*/  FSEL R138, R138, -INF , !P5 ;  /* 0xff8000008a8a7808 */ /* 0x000fc40006800000 */
[----:B------:R-:W-:Y:S02]  /*6380*/  FMNMX.FTZ R0, R132, R11, !PT ;  /* 0x0000000b84007209 */ /* 0x000fe40007810000 */
[----:B------:R-:W-:Y:S02]  /*6390*/  ISETP.GT.AND P5, PT, R9, RZ, P1 ;  /* 0x000000ff0900720c */ /* 0x000fe40000fa4270 */
[----:B------:R-:W-:Y:S02]  /*63a0*/  FMNMX.FTZ R11, R133, R0, !PT ;  /* 0x00000000850b7209 */ /* 0x000fe40007810000 */
[----:B------:R-:W-:Y:S02]  /*63b0*/  ISETP.GT.AND P2, PT, R9, 0x1, P1 ;  /* 0x000000010900780c */ /* 0x000fe40000f44270 */
[----:B------:R-:W-:Y:S02]  /*63c0*/  FMNMX.FTZ R0, R136, R11, !PT ;  /* 0x0000000b88007209 */ /* 0x000fe40007810000 */
[----:B------:R-:W-:-:S02]  /*63d0*/  ISETP.LT.OR P5, PT, R12, 0x1, P5 ;  /* 0x000000010c00780c */ /* 0x000fc40002fa1670 */
[----:B------:R-:W-:Y:S02]  /*63e0*/  FMNMX.FTZ R11, R137, R0, !PT ;  /* 0x00000000890b7209 */ /* 0x000fe40007810000 */
        /* <DEDUP_REMOVED lines=12> */
[----:B------:R-:W-:Y:S02]  /*64b0*/  FMNMX.FTZ R120, R122, R7, !PT ;  /* 0x000000077a787209 */ /* 0x000fe40007810000 */
[----:B------:R-:W-:Y:S02]  /*64c0*/  FMNMX.FTZ R0, R152, R11, !PT ;  /* 0x0000000b98007209 */ /* 0x000fe40007810000 */
[----:B------:R-:W-:Y:S02]  /*64d0*/  ISETP.LT.OR P4, PT, R12, 0xa, P4 ;  /* 0x0000000a0c00780c */ /* 0x000fe40002781670 */
[----:B------:R-:W-:Y:S02]  /*64e0*/  FMNMX.FTZ R11, R153, R0, !PT ;  /* 0x00000000990b7209 */ /* 0x000fe40007810000 */
[----:B------:R-:W-:-:S02]  /*64f0*/  FSEL R126, R126, -INF , !P3 ;  /* 0xff8000007e7e7808 */ /* 0x000fc40005800000 */
[----:B------:R-:W-:Y:S02]  /*6500*/  FMNMX.FTZ R0, R156, R11, !PT ;  /* 0x0000000b9c007209 */ /* 0x000fe40007810000 */
[----:B------:R-:W-:Y:S02]  /*6510*/  ISETP.GT.AND P2, PT, R9, 0x11, P1 ;  /* 0x000000110900780c */ /* 0x000fe40000f44270 */
[----:B------:R-:W-:Y:S02]  /*6520*/  FMNMX.FTZ R11, R157, R0, !PT ;  /* 0x000000009d0b7209 */ /* 0x000fe40007810000 */
[----:B------:R-:W-:Y:S02]  /*6530*/  FSEL R127, R127, -INF , !P4 ;  /* 0xff8000007f7f7808 */ /* 0x000fe40006000000 */
[----:B------:R-:W-:Y:S02]  /*6540*/  FMNMX.FTZ R0, R160, R11, !PT ;  /* 0x0000000ba0007209 */ /* 0x000fe40007810000 */
[----:B------:R-:W-:-:S02]  /*6550*/  ISETP.GT.AND P3, PT, R9, 0x18, P1 ;  /* 0x000000180900780c */ /* 0x000fc40000f64270 */
[----:B------:R-:W-:Y:S02]  /*6560*/  FMNMX.FTZ R11, R161, R0, !PT ;  /* 0x00000000a10b7209 */ /* 0x000fe40007810000 */
[----:B------:R-:W-:Y:S02]  /*6570*/  ISETP.LT.OR P2, PT, R12, 0x12, P2 ;  /* 0x000000120c00780c */ /* 0x000fe40001741670 */
[----:B------:R-:W-:Y:S02]  /*6580*/  FMNMX.FTZ R0, R164, R11, !PT ;  /* 0x0000000ba4007209 */ /* 0x000fe40007810000 */
[----:B------:R-:W-:Y:S02]  /*6590*/  ISETP.GT.AND P4, PT, R9, 0x19, P1 ;  /* 0x000000190900780c */ /* 0x000fe40000f84270 */
[----:B------:R-:W-:Y:S02]  /*65a0*/  FMNMX.FTZ R11, R165, R0, !PT ;  /* 0x00000000a50b7209 */ /* 0x000fe40007810000 */
[----:B------:R-:W-:-:S02]  /*65b0*/  ISETP.LT.OR P3, PT, R12, 0x19, P3 ;  /* 0x000000190c00780c */ /* 0x000fc40001f61670 */
[----:B------:R-:W-:Y:S02]  /*65c0*/  FMNMX.FTZ R0, R168, R11, !PT ;  /* 0x0000000ba8007209 */ /* 0x000fe40007810000 */
[----:B------:R-:W-:Y:S02]  /*65d0*/  FSEL R131, R131, -INF , !P2 ;  /* 0xff80000083837808 */ /* 0x000fe40005000000 */
        /* <DEDUP_REMOVED lines=11> */
[C---:B------:R-:W-:Y:S02]  /*6690*/  ISETP.LT.OR P2, PT, R12.reuse, 0x22, P2 ;  /* 0x000000220c00780c */ /* 0x040fe40001741670 */
[----:B------:R-:W-:Y:S02]  /*66a0*/  FMNMX.FTZ R10, R181, R0, !PT ;  /* 0x00000000b50a7209 */ /* 0x000fe40007810000 */
[----:B------:R-:W-:Y:S02]  /*66b0*/  ISETP.GT.AND P4, PT, R9, 0x29, P1 ;  /* 0x000000290900780c */ /* 0x000fe40000f84270 */
[----:B------:R-:W-:Y:S01]  /*66c0*/  ISETP.LT.OR P3, PT, R12, 0x29, P3 ;  /* 0x000000290c00780c */ /* 0x000fe20001f61670 */
[----:B------:R-:W0:Y:S01]  /*66d0*/  SHFL.BFLY PT, R11, R10, 0x2, 0x1f ;  /* 0x0c401f000a0b7f89 */ /* 0x000e2200000e0000 */
[----:B------:R-:W-:-:S02]  /*66e0*/  FSEL R139, R139, -INF , !P2 ;  /* 0xff8000008b8b7808 */ /* 0x000fc40005000000 */
[C---:B------:R-:W-:Y:S02]  /*66f0*/  ISETP.GT.AND P2, PT, R9.reuse, 0x30, P1 ;  /* 0x000000300900780c */ /* 0x040fe40000f44270 */
[----:B------:R-:W-:Y:S02]  /*6700*/  FSEL R142, R142, -INF , !P3 ;  /* 0xff8000008e8e7808 */ /* 0x000fe40005800000 */
[C---:B------:R-:W-:Y:S02]  /*6710*/  ISETP.LT.OR P4, PT, R12.reuse, 0x2a, P4 ;  /* 0x0000002a0c00780c */ /* 0x040fe40002781670 */
[----:B------:R-:W-:Y:S02]  /*6720*/  ISETP.GT.AND P3, PT, R9, 0x31, P1 ;  /* 0x000000310900780c */ /* 0x000fe40000f64270 */
[----:B------:R-:W-:Y:S02]  /*6730*/  ISETP.LT.OR P2, PT, R12, 0x31, P2 ;  /* 0x000000310c00780c */ /* 0x000fe40001741670 */
[----:B------:R-:W-:-:S02]  /*6740*/  FSEL R143, R143, -INF , !P4 ;  /* 0xff8000008f8f7808 */ /* 0x000fc40006000000 */
[C---:B------:R-:W-:Y:S02]  /*6750*/  ISETP.GT.AND P5, PT, R9.reuse, 0x38, P1 ;  /* 0x000000380900780c */ /* 0x040fe40000fa4270 */
[----:B------:R-:W-:Y:S02]  /*6760*/  FSEL R146, R146, -INF , !P2 ;  /* 0xff80000092927808 */ /* 0x000fe40005000000 */
[C---:B------:R-:W-:Y:S02]  /*6770*/  ISETP.LT.OR P3, PT, R12.reuse, 0x32, P3 ;  /* 0x000000320c00780c */ /* 0x040fe40001f61670 */
[----:B------:R-:W-:Y:S02]  /*6780*/  ISETP.GT.AND P4, PT, R9, 0x39, P1 ;  /* 0x000000390900780c */ /* 0x000fe40000f84270 */
[----:B------:R-:W-:Y:S02]  /*6790*/  ISETP.LT.OR P5, PT, R12, 0x39, P5 ;  /* 0x000000390c00780c */ /* 0x000fe40002fa1670 */
[----:B0-----:R-:W-:-:S02]  /*67a0*/  FMNMX.FTZ R11, R10, R11, !PT ;  /* 0x0000000b0a0b7209 */ /* 0x001fc40007810000 */
[----:B------:R-:W-:Y:S02]  /*67b0*/  FSEL R147, R147, -INF , !P3 ;  /* 0xff80000093937808 */ /* 0x000fe40005800000 */
[C---:B------:R-:W-:Y:S01]  /*67c0*/  ISETP.GT.AND P2, PT, R9.reuse, 0x40, P1 ;  /* 0x000000400900780c */ /* 0x040fe20000f44270 */
[----:B------:R-:W0:Y:S01]  /*67d0*/  SHFL.BFLY PT, R0, R11, 0x1, 0x1f ;  /* 0x0c201f000b007f89 */ /* 0x000e2200000e0000 */
[----:B------:R-:W-:Y:S02]  /*67e0*/  FSEL R150, R150, -INF , !P5 ;  /* 0xff80000096967808 */ /* 0x000fe40006800000 */
[C---:B------:R-:W-:Y:S02]  /*67f0*/  ISETP.LT.OR P4, PT, R12.reuse, 0x3a, P4 ;  /* 0x0000003a0c00780c */ /* 0x040fe40002781670 */
[----:B------:R-:W-:Y:S02]  /*6800*/  ISETP.GT.AND P3, PT, R9, 0x41, P1 ;  /* 0x000000410900780c */ /* 0x000fe40000f64270 */
[----:B------:R-:W-:-:S02]  /*6810*/  ISETP.LT.OR P2, PT, R12, 0x41, P2 ;  /* 0x000000410c00780c */ /* 0x000fc40001741670 */
[----:B------:R-:W-:Y:S02]  /*6820*/  FSEL R151, R151, -INF , !P4 ;  /* 0xff80000097977808 */ /* 0x000fe40006000000 */
[C---:B------:R-:W-:Y:S02]  /*6830*/  ISETP.GT.AND P5, PT, R9.reuse, 0x48, P1 ;  /* 0x000000480900780c */ /* 0x040fe40000fa4270 */
[----:B------:R-:W-:Y:S02]  /*6840*/  FSEL R154, R154, -INF , !P2 ;  /* 0xff8000009a9a7808 */ /* 0x000fe40005000000 */
[C---:B------:R-:W-:Y:S02]  /*6850*/  ISETP.LT.OR P3, PT, R12.reuse, 0x42, P3 ;  /* 0x000000420c00780c */ /* 0x040fe40001f61670 */
[----:B------:R-:W-:Y:S02]  /*6860*/  ISETP.GT.AND P4, PT, R9, 0x49, P1 ;  /* 0x000000490900780c */ /* 0x000fe40000f84270 */
[----:B------:R-:W-:-:S02]  /*6870*/  ISETP.LT.OR P5, PT, R12, 0x49, P5 ;  /* 0x000000490c00780c */ /* 0x000fc40002fa1670 */
[----:B------:R-:W-:Y:S02]  /*6880*/  FSEL R155, R155, -INF , !P3 ;  /* 0xff8000009b9b7808 */ /* 0x000fe40005800000 */
[----:B------:R-:W-:Y:S02]  /*6890*/  ISETP.GT.AND P2, PT, R9, 0x50, P1 ;  /* 0x000000500900780c */ /* 0x000fe40000f44270 */
[----:B0-----:R-:W-:Y:S02]  /*68a0*/  FMNMX.FTZ R0, R11, R0, !PT ;  /* 0x000000000b007209 */ /* 0x001fe40007810000 */
[----:B------:R-:W-:Y:S02]  /*68b0*/  FSEL R158, R158, -INF , !P5 ;  /* 0xff8000009e9e7808 */ /* 0x000fe40006800000 */
[C---:B------:R-:W-:Y:S01]  /*68c0*/  FSETP.NEU.FTZ.AND P6, PT, R0.reuse, -INF , PT ;  /* 0xff8000000000780b */ /* 0x040fe20003fdd000 */
[----:B------:R-:W-:-:S01]  /*68d0*/  FFMA.FTZ R14, R0, R21, -8 ;  /* 0xc1000000000e7423 */ /* 0x000fc20000010015 */
[----:B------:R-:W-:-:S02]  /*68e0*/  FMNMX.FTZ R21, R123, R120, !PT ;  /* 0x000000787b157209 */ /* 0x000fc40007810000 */
[----:B------:R-:W-:Y:S02]  /*68f0*/  ISETP.LT.OR P4, PT, R12, 0x4a, P4 ;  /* 0x0000004a0c00780c */ /* 0x000fe40002781670 */
[----:B------:R-:W-:Y:S02]  /*6900*/  FSEL R10, R14, RZ, P6 ;  /* 0x000000ff0e0a7208 */ /* 0x000fe40003000000 */
[----:B------:R-:W-:Y:S02]  /*6910*/  FMNMX.FTZ R124, R126, R21, !PT ;  /* 0x000000157e7c7209 */ /* 0x000fe40007810000 */
[----:B------:R-:W-:Y:S01]  /*6920*/  ISETP.GT.AND P3, PT, R9, 0x51, P1 ;  /* 0x000000510900780c */ /* 0x000fe20000f64270 */
[----:B------:R-:W-:-:S01]  /*6930*/  FFMA.FTZ R11, R121, UR40, -R10 ;  /* 0x00000028790b7c23 */ /* 0x000fc2000801080a */
[----:B------:R-:W-:Y:S01]  /*6940*/  FMNMX.FTZ R121, R127, R124, !PT ;  /* 0x0000007c7f797209 */ /* 0x000fe20007810000 */
[----:B------:R-:W-:-:S01]  /*6950*/  FFMA.FTZ R14, R15, UR40, -R10 ;  /* 0x000000280f0e7c23 */ /* 0x000fc2000801080a */
[--C-:B------:R-:W-:Y:S01]  /*6960*/  FFMA.FTZ R15, R128, UR40, -R10.reuse ;  /* 0x00000028800f7c23 */ /* 0x100fe2000801080a */
[----:B------:R-:W-:-:S01]  /*6970*/  FFMA.FTZ R20, R125, UR40, -R10 ;  /* 0x000000287d147c23 */ /* 0x000fc2000801080a */
[----:B------:R-:W-:Y:S01]  /*6980*/  FMNMX.FTZ R124, R130, R121, !PT ;  /* 0x00000079827c7209 */ /* 0x000fe20007810000 */
[----:B------:R-:W-:-:S01]  /*6990*/  FFMA.FTZ R129, R129, UR40, -R10 ;  /* 0x0000002881817c23 */ /* 0x000fc2000801080a */
[--C-:B------:R-:W-:Y:S01]  /*69a0*/  FFMA.FTZ R21, R132, UR40, -R10.reuse ;  /* 0x0000002884157c23 */ /* 0x100fe2000801080a */
[----:B------:R-:W-:-:S01]  /*69b0*/  FFMA.FTZ R133, R133, UR40, -R10 ;  /* 0x0000002885857c23 */ /* 0x000fc2000801080a */
[----:B------:R-:W-:Y:S01]  /*69c0*/  FMNMX.FTZ R121, R131, R124, !PT ;  /* 0x0000007c83797209 */ /* 0x000fe20007810000 */
[----:B------:R0:W-:Y:S01]  /*69d0*/  MUFU.EX2 R120, R129 ;  /* 0x0000008100787308 */ /* 0x0001e20000000800 */
[----:B------:R-:W-:-:S01]  /*69e0*/  FFMA.FTZ R137, R137, UR40, -R10 ;  /* 0x0000002889897c23 */ /* 0x000fc2000801080a */
[----:B------:R-:W-:Y:S01]  /*69f0*/  ISETP.LT.OR P2, PT, R12, 0x51, P2 ;  /* 0x000000510c00780c */ /* 0x000fe20001741670 */
[----:B------:R-:W-:-:S01]  /*6a00*/  FFMA.FTZ R141, R141, UR40, -R10 ;  /* 0x000000288d8d7c23 */ /* 0x000fc2000801080a */
[----:B------:R-:W-:Y:S01]  /*6a10*/  FMNMX.FTZ R128, R134, R121, !PT ;  /* 0x0000007986807209 */ /* 0x000fe20007810000 */
[----:B------:R-:W-:-:S01]  /*6a20*/  FFMA.FTZ R121, R136, UR40, -R10 ;  /* 0x0000002888797c23 */ /* 0x000fc2000801080a */
[----:B------:R-:W-:Y:S01]  /*6a30*/  FSEL R159, R159, -INF , !P4 ;  /* 0xff8000009f9f7808 */ /* 0x000fe20006000000 */
[----:B------:R-:W-:-:S01]  /*6a40*/  FFMA.FTZ R145, R145, UR40, -R10 ;  /* 0x0000002891917c23 */ /* 0x000fc2000801080a */
[----:B------:R-:W-:Y:S01]  /*6a50*/  FMNMX.FTZ R125, R135, R128, !PT ;  /* 0x00000080877d7209 */ /* 0x000fe20007810000 */
[----:B------:R1:W-:Y:S01]  /*6a60*/  MUFU.EX2 R124, R133 ;  /* 0x00000085007c7308 */ /* 0x0003e20000000800 */
[----:B------:R-:W-:Y:S01]  /*6a70*/  ISETP.GT.AND P5, PT, R9, 0x58, P1 ;  /* 0x000000580900780c */ /* 0x000fe20000fa4270 */
[--C-:B------:R-:W-:Y:S01]  /*6a80*/  FFMA.FTZ R153, R153, UR40, -R10.reuse ;  /* 0x0000002899997c23 */ /* 0x100fe2000801080a */
[----:B------:R-:W-:Y:S01]  /*6a90*/  FMNMX.FTZ R128, R138, R125, !PT ;  /* 0x0000007d8a807209 */ /* 0x000fe20007810000 */
[--C-:B------:R-:W-:Y:S01]  /*6aa0*/  FFMA.FTZ R149, R149, UR40, -R10.reuse ;  /* 0x0000002895957c23 */ /* 0x100fe2000801080a */
[----:B------:R-:W-:Y:S01]  /*6ab0*/  FSEL R162, R162, -INF , !P2 ;  /* 0xff800000a2a27808 */ /* 0x000fe20005000000 */
[--C-:B------:R-:W-:Y:S01]  /*6ac0*/  FFMA.FTZ R13, R13, UR40, -R10.reuse ;  /* 0x000000280d0d7c23 */ /* 0x100fe2000801080a */
[----:B------:R-:W-:Y:S01]  /*6ad0*/  FMNMX.FTZ R125, R139, R128, !PT ;  /* 0x000000808b7d7209 */ /* 0x000fe20007810000 */
[----:B------:R-:W-:Y:S01]  /*6ae0*/  FFMA.FTZ R181, R181, UR40, -R10 ;  /* 0x00000028b5b57c23 */ /* 0x000fe2000801080a */
[----:B------:R2:W-:Y:S01]  /*6af0*/  MUFU.EX2 R128, R137 ;  /* 0x0000008900807308 */ /* 0x0005e20000000800 */
[----:B------:R-:W-:-:S02]  /*6b00*/  ISETP.LT.OR P3, PT, R12, 0x52, P3 ;  /* 0x000000520c00780c */ /* 0x000fc40001f61670 */
[----:B------:R-:W-:Y:S01]  /*6b10*/  FMNMX.FTZ R132, R142, R125, !PT ;  /* 0x0000007d8e847209 */ /* 0x000fe20007810000 */
[----:B------:R-:W-:-:S01]  /*6b20*/  FFMA.FTZ R125, R140, UR40, -R10 ;  /* 0x000000288c7d7c23 */ /* 0x000fc2000801080a */
[----:B------:R-:W-:Y:S02]  /*6b30*/  ISETP.GT.AND P4, PT, R9, 0x59, P1 ;  /* 0x000000590900780c */ /* 0x000fe40000f84270 */
[----:B0-----:R-:W-:Y:S01]  /*6b40*/  FMNMX.FTZ R129, R143, R132, !PT ;  /* 0x000000848f817209 */ /* 0x001fe20007810000 */
[----:B------:R-:W-:Y:S01]  /*6b50*/  MUFU.EX2 R14, R14 ;  /* 0x0000000e000e7308 */ /* 0x000fe20000000800 */
[----:B------:R-:W-:Y:S02]  /*6b60*/  ISETP.LT.OR P5, PT, R12, 0x59, P5 ;  /* 0x000000590c00780c */ /* 0x000fe40002fa1670 */
[----:B------:R-:W-:Y:S02]  /*6b70*/  FMNMX.FTZ R132, R146, R129, !PT ;  /* 0x0000008192847209 */ /* 0x000fe40007810000 */
[----:B------:R-:W-:-:S02]  /*6b80*/  FSEL R163, R163, -INF , !P3 ;  /* 0xff800000a3a37808 */ /* 0x000fc40005800000 */
[----:B------:R-:W-:Y:S01]  /*6b90*/  FMNMX.FTZ R129, R147, R132, !PT ;  /* 0x0000008493817209 */ /* 0x000fe20007810000 */
[----:B------:R-:W-:Y:S01]  /*6ba0*/  MUFU.EX2 R11, R11 ;  /* 0x0000000b000b7308 */ /* 0x000fe20000000800 */
[----:B------:R-:W-:Y:S02]  /*6bb0*/  ISETP.GT.AND P2, PT, R9, 0x60, P1 ;  /* 0x000000600900780c */ /* 0x000fe40000f44270 */
[----:B------:R-:W-:Y:S01]  /*6bc0*/  FMNMX.FTZ R136, R150, R129, !PT ;  /* 0x0000008196887209 */ /* 0x000fe20007810000 */
[----:B------:R-:W-:-:S01]  /*6bd0*/  FFMA.FTZ R129, R144, UR40, -R10 ;  /* 0x0000002890817c23 */ /* 0x000fc2000801080a */
[----:B------:R-:W-:Y:S02]  /*6be0*/  FSEL R166, R166, -INF , !P5 ;  /* 0xff800000a6a67808 */ /* 0x000fe40006800000 */
[----:B-1----:R-:W-:Y:S01]  /*6bf0*/  FMNMX.FTZ R133, R151, R136, !PT ;  /* 0x0000008897857209 */ /* 0x002fe20007810000 */
[----:B------:R-:W-:Y:S01]  /*6c00*/  MUFU.EX2 R132, R141 ;  /* 0x0000008d00847308 */ /* 0x000fe20000000800 */
[----:B------:R-:W-:-:S02]  /*6c10*/  ISETP.LT.OR P4, PT, R12, 0x5a, P4 ;  /* 0x0000005a0c00780c */ /* 0x000fc40002781670 */
[----:B------:R-:W-:Y:S02]  /*6c20*/  FMNMX.FTZ R136, R154, R133, !PT ;  /* 0x000000859a887209 */ /* 0x000fe40007810000 */
[----:B------:R-:W-:Y:S02]  /*6c30*/  ISETP.GT.AND P3, PT, R9, 0x61, P1 ;  /* 0x000000610900780c */ /* 0x000fe40000f64270 */
[----:B------:R-:W-:Y:S01]  /*6c40*/  FMNMX.FTZ R133, R155, R136, !PT ;  /* 0x000000889b857209 */ /* 0x000fe20007810000 */
[----:B------:R-:W-:Y:S01]  /*6c50*/  MUFU.EX2 R13, R13 ;  /* 0x0000000d000d7308 */ /* 0x000fe20000000800 */
[----:B------:R-:W-:Y:S02]  /*6c60*/  ISETP.LT.OR P2, PT, R12, 0x61, P2 ;  /* 0x000000610c00780c */ /* 0x000fe40001741670 */
[----:B------:R-:W-:Y:S01]  /*6c70*/  FMNMX.FTZ R140, R158, R133, !PT ;  /* 0x000000859e8c7209 */ /* 0x000fe20007810000 */
[----:B------:R-:W-:-:S01]  /*6c80*/  FFMA.FTZ R133, R148, UR40, -R10 ;  /* 0x0000002894857c23 */ /* 0x000fc2000801080a */
[----:B------:R-:W-:-:S02]  /*6c90*/  FSEL R167, R167, -INF , !P4 ;  /* 0xff800000a7a77808 */ /* 0x000fc40006000000 */
[----:B--2---:R-:W-:Y:S01]  /*6ca0*/  FMNMX.FTZ R137, R159, R140, !PT ;  /* 0x0000008c9f897209 */ /* 0x004fe20007810000 */
[----:B------:R0:W-:Y:S01]  /*6cb0*/  MUFU.EX2 R136, R145 ;  /* 0x0000009100887308 */ /* 0x0001e20000000800 */
[----:B------:R-:W-:Y:S02]  /*6cc0*/  ISETP.GT.AND P5, PT, R9, 0x68, P1 ;  /* 0x000000680900780c */ /* 0x000fe40000fa4270 */
[----:B------:R-:W-:Y:S02]  /*6cd0*/  FMNMX.FTZ R140, R162, R137, !PT ;  /* 0x00000089a28c7209 */ /* 0x000fe40007810000 */
[----:B------:R-:W-:Y:S02]  /*6ce0*/  FSEL R170, R170, -INF , !P2 ;  /* 0xff800000aaaa7808 */ /* 0x000fe40005000000 */
[----:B------:R-:W-:Y:S01]  /*6cf0*/  FMNMX.FTZ R137, R163, R140, !PT ;  /* 0x0000008ca3897209 */ /* 0x000fe20007810000 */
[----:B------:R-:W-:Y:S01]  /*6d00*/  MUFU.EX2 R20, R20 ;  /* 0x0000001400147308 */ /* 0x000fe20000000800 */
[----:B------:R-:W-:Y:S01]  /*6d10*/  ISETP.LT.OR P3, PT, R12, 0x62, P3 ;  /* 0x000000620c00780c */ /* 0x000fe20001f61670 */
[--C-:B0-----:R-:W-:Y:S01]  /*6d20*/  FFMA.FTZ R145, R160, UR40, -R10.reuse ;  /* 0x00000028a0917c23 */ /* 0x101fe2000801080a */
[----:B------:R-:W-:Y:S01]  /*6d30*/  FMNMX.FTZ R144, R166, R137, !PT ;  /* 0x00000089a6907209 */ /* 0x000fe20007810000 */
[--C-:B------:R-:W-:Y:S01]  /*6d40*/  FFMA.FTZ R137, R152, UR40, -R10.reuse ;  /* 0x0000002898897c23 */ /* 0x100fe2000801080a */
[----:B------:R-:W-:Y:S01]  /*6d50*/  ISETP.LT.OR P5, PT, R12, 0x69, P5 ;  /* 0x000000690c00780c */ /* 0x000fe20002fa1670 */
[--C-:B------:R-:W-:Y:S01]  /*6d60*/  FFMA.FTZ R152, R165, UR40, -R10.reuse ;  /* 0x00000028a5987c23 */ /* 0x100fe2000801080a */
[----:B------:R-:W-:Y:S01]  /*6d70*/  FMNMX.FTZ R141, R167, R144, !PT ;  /* 0x00000090a78d7209 */ /* 0x000fe20007810000 */
[----:B------:R0:W-:Y:S01]  /*6d80*/  MUFU.EX2 R140, R149 ;  /* 0x00000095008c7308 */ /* 0x0001e20000000800 */
[----:B------:R-:W-:Y:S01]  /*6d90*/  ISETP.GT.AND P4, PT, R9, 0x69, P1 ;  /* 0x000000690900780c */ /* 0x000fe20000f84270 */
[----:B------:R-:W-:Y:S01]  /*6da0*/  FFMA.FTZ R165, R180, UR40, -R10 ;  /* 0x00000028b4a57c23 */ /* 0x000fe2000801080a */
[----:B------:R-:W-:-:S02]  /*6db0*/  FSEL R171, R171, -INF , !P3 ;  /* 0xff800000abab7808 */ /* 0x000fc40005800000 */
[----:B------:R-:W-:Y:S01]  /*6dc0*/  FMNMX.FTZ R144, R170, R141, !PT ;  /* 0x0000008daa907209 */ /* 0x000fe20007810000 */
[----:B------:R-:W-:-:S01]  /*6dd0*/  FFMA.FTZ R141, R156, UR40, -R10 ;  /* 0x000000289c8d7c23 */ /* 0x000fc2000801080a */
[----:B------:R-:W-:Y:S01]  /*6de0*/  FSEL R174, R174, -INF , !P5 ;  /* 0xff800000aeae7808 */ /* 0x000fe20006800000 */
[----:B------:R-:W-:-:S01]  /*6df0*/  FFMA.FTZ R156, R169, UR40, -R10 ;  /* 0x00000028a99c7c23 */ /* 0x000fc2000801080a */
[----:B------:R-:W-:Y:S01]  /*6e00*/  ISETP.GT.AND P2, PT, R9, 0x70, P1 ;  /* 0x000000700900780c */ /* 0x000fe20000f44270 */
[----:B0-----:R-:W-:-:S01]  /*6e10*/  FFMA.FTZ R149, R164, UR40, -R10 ;  /* 0x00000028a4957c23 */ /* 0x001fc2000801080a */
[----:B------:R-:W-:Y:S01]  /*6e20*/  ISETP.GT.AND P3, PT, R9, 0x71, P1 ;  /* 0x000000710900780c */ /* 0x000fe20000f64270 */
[----:B------:R-:W-:-:S01]  /*6e30*/  FFMA.FTZ R164, R177, UR40, -R10 ;  /* 0x00000028b1a47c23 */ /* 0x000fc2000801080a */
[C---:B------:R-:W-:Y:S01]  /*6e40*/  ISETP.GT.AND P5, PT, R9.reuse, 0x78, P1 ;  /* 0x000000780900780c */ /* 0x040fe20000fa4270 */
[----:B------:R-:W-:Y:S01]  /*6e50*/  MUFU.EX2 R15, R15 ;  /* 0x0000000f000f7308 */ /* 0x000fe20000000800 */
[----:B------:R-:W-:-:S02]  /*6e60*/  ISETP.GT.AND P1, PT, R9, 0x79, P1 ;  /* 0x000000790900780c */ /* 0x000fc40000f24270 */
[C---:B------:R-:W-:Y:S02]  /*6e70*/  ISETP.LT.OR P4, PT, R12.reuse, 0x6a, P4 ;  /* 0x0000006a0c00780c */ /* 0x040fe40002781670 */
[----:B------:R-:W-:Y:S02]  /*6e80*/  FMNMX.FTZ R9, R171, R144, !PT ;  /* 0x00000090ab097209 */ /* 0x000fe40007810000 */
[----:B------:R-:W-:Y:S01]  /*6e90*/  ISETP.LT.OR P2, PT, R12, 0x71, P2 ;  /* 0x000000710c00780c */ /* 0x000fe20001741670 */
[----:B------:R0:W-:Y:S01]  /*6ea0*/  MUFU.EX2 R144, R153 ;  /* 0x0000009900907308 */ /* 0x0001e20000000800 */
[----:B------:R-:W-:Y:S02]  /*6eb0*/  FSEL R175, R175, -INF , !P4 ;  /* 0xff800000afaf7808 */ /* 0x000fe40006000000 */
[----:B------:R-:W-:Y:S02]  /*6ec0*/  FMNMX.FTZ R148, R174, R9, !PT ;  /* 0x00000009ae947209 */ /* 0x000fe40007810000 */
[----:B------:R-:W-:-:S02]  /*6ed0*/  ISETP.LT.OR P3, PT, R12, 0x72, P3 ;  /* 0x000000720c00780c */ /* 0x000fc40001f61670 */
[----:B------:R-:W-:Y:S01]  /*6ee0*/  FSEL R178, R178, -INF , !P2 ;  /* 0xff800000b2b27808 */ /* 0x000fe20005000000 */
[----:B------:R-:W-:Y:S01]  /*6ef0*/  MUFU.EX2 R21, R21 ;  /* 0x0000001500157308 */ /* 0x000fe20000000800 */
[----:B------:R-:W-:Y:S01]  /*6f00*/  FMNMX.FTZ R9, R175, R148, !PT ;  /* 0x00000094af097209 */ /* 0x000fe20007810000 */
[--C-:B0-----:R-:W-:Y:S01]  /*6f10*/  FFMA.FTZ R153, R168, UR40, -R10.reuse ;  /* 0x00000028a8997c23 */ /* 0x101fe2000801080a */
[----:B------:R-:W-:Y:S02]  /*6f20*/  ISETP.LT.OR P5, PT, R12, 0x79, P5 ;  /* 0x000000790c00780c */ /* 0x000fe40002fa1670 */
[----:B------:R-:W-:Y:S02]  /*6f30*/  FSEL R179, R179, -INF , !P3 ;  /* 0xff800000b3b37808 */ /* 0x000fe40005800000 */
[----:B------:R-:W-:Y:S01]  /*6f40*/  FMNMX.FTZ R148, R178, R9, !PT ;  /* 0x00000009b2947209 */ /* 0x000fe20007810000 */
[----:B------:R-:W-:Y:S01]  /*6f50*/  MUFU.EX2 R121, R121 ;  /* 0x0000007900797308 */ /* 0x000fe20000000800 */
[----:B------:R-:W-:Y:S01]  /*6f60*/  ISETP.LT.OR P1, PT, R12, 0x7a, P1 ;  /* 0x0000007a0c00780c */ /* 0x000fe20000f21670 */
[--C-:B------:R-:W-:Y:S01]  /*6f70*/  FFMA.FTZ R12, R157, UR40, -R10.reuse ;  /* 0x000000289d0c7c23 */ /* 0x100fe2000801080a */
[----:B------:R-:W-:Y:S01]  /*6f80*/  FSEL R182, R182, -INF , !P5 ;  /* 0xff800000b6b67808 */ /* 0x000fe20006800000 */
[----:B------:R-:W-:Y:S01]  /*6f90*/  FFMA.FTZ R157, R172, UR40, -R10 ;  /* 0x00000028ac9d7c23 */ /* 0x000fe2000801080a */
[----:B------:R-:W-:-:S02]  /*6fa0*/  FMNMX.FTZ R9, R179, R148, !PT ;  /* 0x00000094b3097209 */ /* 0x000fc40007810000 */
[----:B------:R-:W-:Y:S01]  /*6fb0*/  FSEL R183, R183, -INF , !P1 ;  /* 0xff800000b7b77808 */ /* 0x000fe20004800000 */
[----:B------:R-:W-:Y:S01]  /*6fc0*/  MUFU.EX2 R125, R125 ;  /* 0x0000007d007d7308 */ /* 0x000fe20000000800 */
[----:B------:R-:W-:Y:S02]  /*6fd0*/  FMNMX.FTZ R148, R182, R9, !PT ;  /* 0x00000009b6947209 */ /* 0x000fe40007810000 */
[----:B------:R-:W-:Y:S02]  /*6fe0*/  FSEL R169, R0, RZ, P6 ;  /* 0x000000ff00a97208 */ /* 0x000fe40003000000 */
[----:B------:R-:W-:Y:S01]  /*6ff0*/  FMNMX.FTZ R9, R183, R148, !PT ;  /* 0x00000094b7097209 */ /* 0x000fe20007810000 */
[--C-:B------:R-:W-:Y:S01]  /*7000*/  FFMA.FTZ R148, R161, UR40, -R10.reuse ;  /* 0x00000028a1947c23 */ /* 0x100fe2000801080a */
[----:B------:R-:W-:-:S01]  /*7010*/  FFMA.FTZ R161, R176, UR40, -R10 ;  /* 0x00000028b0a17c23 */ /* 0x000fc2000801080a */
[----:B------:R-:W-:Y:S01]  /*7020*/  FADD.FTZ R169, -R169, R6 ;  /* 0x00000006a9a97221 */ /* 0x000fe20000010100 */
[----:B------:R-:W-:Y:S01]  /*7030*/  MUFU.EX2 R129, R129 ;  /* 0x0000008100817308 */ /* 0x000fe20000000800 */
[----:B------:R-:W0:Y:S02]  /*7040*/  SHFL.BFLY PT, R160, R9, 0x2, 0x1f ;  /* 0x0c401f0009a07f89 */ /* 0x000e2400000e0000 */
[----:B------:R-:W-:-:S05]  /*7050*/  FMUL.FTZ R169, R169, UR40 ;  /* 0x00000028a9a97c20 */ /* 0x000fca0008410000 */
[----:B------:R-:W-:Y:S08]  /*7060*/  MUFU.EX2 R133, R133 ;  /* 0x0000008500857308 */ /* 0x000ff00000000800 */
[----:B------:R-:W1:Y:S08]  /*7070*/  MUFU.EX2 R169, R169 ;  /* 0x000000a900a97308 */ /* 0x000e700000000800 */
[----:B------:R-:W-:Y:S01]  /*7080*/  MUFU.EX2 R137, R137 ;  /* 0x0000008900897308 */ /* 0x000fe20000000800 */
[----:B0-----:R-:W-:Y:S01]  /*7090*/  FMNMX.FTZ R168, R9, R160, !PT ;  /* 0x000000a009a87209 */ /* 0x001fe20007810000 */
[----:B------:R-:W-:Y:S01]  /*70a0*/  FFMA.FTZ R160, R173, UR40, -R10 ;  /* 0x00000028ada07c23 */ /* 0x000fe2000801080a */
[----:B------:R-:W-:-:S03]  /*70b0*/  IMAD.U32 R10, RZ, RZ, UR40 ;  /* 0x00000028ff0a7e24 */ /* 0x000fc6000f8e00ff */
[----:B------:R-:W0:Y:S02]  /*70c0*/  SHFL.BFLY PT, R9, R168, 0x1, 0x1f ;  /* 0x0c201f00a8097f89 */ /* 0x000e2400000e0000 */
[----:B------:R-:W-:Y:S08]  /*70d0*/  MUFU.EX2 R141, R141 ;  /* 0x0000008d008d7308 */ /* 0x000ff00000000800 */
[----:B------:R-:W-:Y:S08]  /*70e0*/  MUFU.EX2 R12, R12 ;  /* 0x0000000c000c7308 */ /* 0x000ff00000000800 */
[----:B------:R-:W-:Y:S01]  /*70f0*/  MUFU.EX2 R145, R145 ;  /* 0x0000009100917308 */ /* 0x000fe20000000800 */
[----:B0-----:R-:W-:-:S07]  /*7100*/  FMNMX.FTZ R9, R168, R9, !PT ;  /* 0x00000009a8097209 */ /* 0x001fce0007810000 */
[----:B------:R-:W-:Y:S01]  /*7110*/  MUFU.EX2 R148, R148 ;  /* 0x0000009400947308 */ /* 0x000fe20000000800 */
[C---:B------:R-:W-:Y:S01]  /*7120*/  FSETP.NEU.FTZ.AND P1, PT, R9.reuse, -INF , PT ;  /* 0xff8000000900780b */ /* 0x040fe20003f3d000 */
[----:B------:R-:W-:-:S03]  /*7130*/  FFMA.FTZ R10, R9, R10, -8 ;  /* 0xc1000000090a7423 */ /* 0x000fc6000001000a */
[----:B------:R-:W-:Y:S02]  /*7140*/  FSEL R168, R9, RZ, P1 ;  /* 0x000000ff09a87208 */ /* 0x000fe40000800000 */
[----:B------:R-:W-:Y:S01]  /*7150*/  FSEL R10, R10, RZ, P1 ;  /* 0x000000ff0a0a7208 */ /* 0x000fe20000800000 */
[----:B------:R-:W-:Y:S02]  /*7160*/  MUFU.EX2 R149, R149 ;  /* 0x0000009500957308 */ /* 0x000fe40000000800 */
[----:B------:R-:W-:-:S02]  /*7170*/  FADD.FTZ R168, -R168, R7 ;  /* 0x00000007a8a87221 */ /* 0x000fc40000010100 */
[--C-:B------:R-:W-:Y:S01]  /*7180*/  FFMA.FTZ R172, R150, UR40, -R10.reuse ;  /* 0x0000002896ac7c23 */ /* 0x100fe2000801080a */
[----:B------:R-:W-:-:S01]  /*7190*/  FFMA.FTZ R173, R122, UR40, -R10 ;  /* 0x000000287aad7c23 */ /* 0x000fc2000801080a */
[----:B------:R-:W-:Y:S01]  /*71a0*/  FMUL.FTZ R150, R168, UR40 ;  /* 0x00000028a8967c20 */ /* 0x000fe20008410000 */
[----:B------:R-:W-:-:S01]  /*71b0*/  FFMA.FTZ R122, R123, UR40, -R10 ;  /* 0x000000287b7a7c23 */ /* 0x000fc2000801080a */
[--C-:B------:R-:W-:Y:S01]  /*71c0*/  FFMA.FTZ R123, R126, UR40, -R10.reuse ;  /* 0x000000287e7b7c23 */ /* 0x100fe2000801080a */
[----:B------:R-:W-:-:S01]  /*71d0*/  FFMA.FTZ R126, R127, UR40, -R10 ;  /* 0x000000287f7e7c23 */ /* 0x000fc2000801080a */
[--C-:B------:R-:W-:Y:S01]  /*71e0*/  FFMA.FTZ R127, R130, UR40, -R10.reuse ;  /* 0x00000028827f7c23 */ /* 0x100fe2000801080a */
[----:B------:R-:W-:Y:S01]  /*71f0*/  MUFU.EX2 R173, R173 ;  /* 0x000000ad00ad7308 */ /* 0x000fe20000000800 */
[----:B------:R-:W-:-:S01]  /*7200*/  FFMA.FTZ R130, R131, UR40, -R10 ;  /* 0x0000002883827c23 */ /* 0x000fc2000801080a */
[--C-:B------:R-:W-:Y:S01]  /*7210*/  FFMA.FTZ R168, R151, UR40, -R10.reuse ;  /* 0x0000002897a87c23 */ /* 0x100fe2000801080a */
[----:B------:R-:W-:-:S01]  /*7220*/  FFMA.FTZ R131, R134, UR40, -R10 ;  /* 0x0000002886837c23 */ /* 0x000fc2000801080a */
[--C-:B------:R-:W-:Y:S01]  /*7230*/  FFMA.FTZ R151, R158, UR40, -R10.reuse ;  /* 0x000000289e977c23 */ /* 0x100fe2000801080a */
[----:B------:R-:W-:-:S01]  /*7240*/  FFMA.FTZ R134, R135, UR40, -R10 ;  /* 0x0000002887867c23 */ /* 0x000fc2000801080a */
[----:B-1----:R-:W-:Y:S01]  /*7250*/  FFMA.FTZ R158, R169, R3, R14 ;  /* 0x00000003a99e7223 */ /* 0x002fe2000001000e */
        /* <DEDUP_REMOVED lines=10> */
[----:B------:R-:W-:-:S07]  /*7300*/  FFMA.FTZ R182, R182, UR40, -R10 ;  /* 0x00000028b6b67c23 */ /* 0x000fce000801080a */
[----:B------:R-:W2:Y:S01]  /*7310*/  MUFU.EX2 R123, R123 ;  /* 0x0000007b007b7308 */ /* 0x000ea20000000800 */
[----:B0-----:R-:W-:-:S01]  /*7320*/  FFMA.FTZ R3, R150, R2, R173 ;  /* 0x0000000296037223 */ /* 0x001fc200000100ad */
[----:B------:R-:W-:Y:S01]  /*7330*/  FADD.FTZ R2, R11, R158 ;  /* 0x0000009e0b027221 */ /* 0x000fe20000010000 */
[----:B------:R-:W-:-:S05]  /*7340*/  FFMA.FTZ R158, R159, UR40, -R10 ;  /* 0x000000289f9e7c23 */ /* 0x000fca000801080a */
[----:B------:R-:W0:Y:S08]  /*7350*/  MUFU.EX2 R126, R126 ;  /* 0x0000007e007e7308 */ /* 0x000e300000000800 */
[----:B------:R-:W3:Y:S08]  /*7360*/  MUFU.EX2 R127, R127 ;  /* 0x0000007f007f7308 */ /* 0x000ef00000000800 */
[----:B------:R-:W4:Y:S08]  /*7370*/  MUFU.EX2 R130, R130 ;  /* 0x0000008200827308 */ /* 0x000f300000000800 */
[----:B------:R1:W-:Y:S08]  /*7380*/  MUFU.EX2 R7, R172 ;  /* 0x000000ac00077308 */ /* 0x0003f00000000800 */
[----:B------:R-:W5:Y:S01]  /*7390*/  MUFU.EX2 R131, R131 ;  /* 0x0000008300837308 */ /* 0x000f620000000800 */
[----:B-1----:R-:W-:-:S01]  /*73a0*/  FADD.FTZ R172, R122, R3 ;  /* 0x000000037aac7221 */ /* 0x002fc20000010000 */
[----:B------:R-:W-:-:S03]  /*73b0*/  FADD.FTZ R3, R13, R2 ;  /* 0x000000020d037221 */ /* 0x000fc60000010000 */
[----:B--2---:R-:W-:Y:S01]  /*73c0*/  FADD.FTZ R155, R123, R172 ;  /* 0x000000ac7b9b7221 */ /* 0x004fe20000010000 */
[----:B------:R-:W-:-:S02]  /*73d0*/  FADD.FTZ R2, R20, R3 ;  /* 0x0000000314027221 */ /* 0x000fc40000010000 */
[----:B------:R-:W1:Y:S01]  /*73e0*/  MUFU.EX2 R134, R134 ;  /* 0x0000008600867308 */ /* 0x000e620000000800 */
[----:B0-----:R-:W-:-:S01]  /*73f0*/  FADD.FTZ R172, R126, R155 ;  /* 0x0000009b7eac7221 */ /* 0x001fc20000010000 */
[----:B------:R-:W-:Y:S01]  /*7400*/  FADD.FTZ R3, R15, R2 ;  /* 0x000000020f037221 */ /* 0x000fe20000010000 */
[----:B------:R-:W-:-:S01]  /*7410*/  FFMA.FTZ R155, R162, UR40, -R10 ;  /* 0x00000028a29b7c23 */ /* 0x000fc2000801080a */
[----:B------:R-:W-:Y:S01]  /*7420*/  FFMA.FTZ R162, R163, UR40, -R10 ;  /* 0x00000028a3a27c23 */ /* 0x000fe2000801080a */
[----:B---3--:R-:W-:-:S01]  /*7430*/  FADD.FTZ R159, R127, R172 ;  /* 0x000000ac7f9f7221 */ /* 0x008fc20000010000 */
[----:B------:R-:W-:Y:S02]  /*7440*/  FADD.FTZ R2, R120, R3 ;  /* 0x0000000378027221 */ /* 0x000fe40000010000 */
[----:B------:R-:W0:Y:S01]  /*7450*/  MUFU.EX2 R135, R135 ;  /* 0x0000008700877308 */ /* 0x000e220000000800 */
[----:B----4-:R-:W-:-:S01]  /*7460*/  FADD.FTZ R172, R130, R159 ;  /* 0x0000009f82ac7221 */ /* 0x010fc20000010000 */
[----:B------:R-:W-:-:S03]  /*7470*/  FADD.FTZ R3, R21, R2 ;  /* 0x0000000215037221 */ /* 0x000fc60000010000 */
[----:B-----5:R-:W-:Y:S01]  /*7480*/  FADD.FTZ R159, R131, R172 ;  /* 0x000000ac839f7221 */ /* 0x020fe20000010000 */
[----:B------:R-:W-:-:S02]  /*7490*/  FADD.FTZ R2, R124, R3 ;  /* 0x000000037c027221 */ /* 0x000fc40000010000 */
[----:B------:R-:W2:Y:S01]  /*74a0*/  MUFU.EX2 R138, R138 ;  /* 0x0000008a008a7308 */ /* 0x000ea20000000800 */
[----:B-1----:R-:W-:-:S01]  /*74b0*/  FADD.FTZ R172, R134, R159 ;  /* 0x0000009f86ac7221 */ /* 0x002fc20000010000 */
[----:B------:R-:W-:Y:S01]  /*74c0*/  FADD.FTZ R3, R121, R2 ;  /* 0x0000000279037221 */ /* 0x000fe20000010000 */
[----:B------:R-:W-:-:S01]  /*74d0*/  FFMA.FTZ R159, R166, UR40, -R10 ;  /* 0x00000028a69f7c23 */ /* 0x000fc2000801080a */
[----:B------:R-:W-:Y:S02]  /*74e0*/  FFMA.FTZ R166, R167, UR40, -R10 ;  /* 0x00000028a7a67c23 */ /* 0x000fe4000801080a */
[----:B------:R-:W-:-:S02]  /*74f0*/  FADD.FTZ R2, R128, R3 ;  /* 0x0000000380027221 */ /* 0x000fc40000010000 */
[----:B------:R-:W1:Y:S01]  /*7500*/  MUFU.EX2 R139, R139 ;  /* 0x0000008b008b7308 */ /* 0x000e620000000800 */
[----:B0-----:R-:W-:-:S01]  /*7510*/  FADD.FTZ R163, R135, R172 ;  /* 0x000000ac87a37221 */ /* 0x001fc20000010000 */
[----:B------:R-:W-:-:S04]  /*7520*/  FADD.FTZ R3, R125, R2 ;  /* 0x000000027d037221 */ /* 0x000fc80000010000 */
[----:B------:R-:W-:Y:S02]  /*7530*/  FADD.FTZ R2, R132, R3 ;  /* 0x0000000384027221 */ /* 0x000fe40000010000 */
[----:B------:R-:W0:Y:S01]  /*7540*/  MUFU.EX2 R142, R142 ;  /* 0x0000008e008e7308 */ /* 0x000e220000000800 */
[----:B--2---:R-:W-:-:S01]  /*7550*/  FADD.FTZ R172, R138, R163 ;  /* 0x000000a38aac7221 */ /* 0x004fc20000010000 */
[----:B------:R-:W-:-:S04]  /*7560*/  FADD.FTZ R3, R129, R2 ;  /* 0x0000000281037221 */ /* 0x000fc80000010000 */
[----:B------:R-:W-:Y:S02]  /*7570*/  FADD.FTZ R2, R136, R3 ;  /* 0x0000000388027221 */ /* 0x000fe40000010000 */
[----:B------:R-:W2:Y:S01]  /*7580*/  MUFU.EX2 R143, R143 ;  /* 0x0000008f008f7308 */ /* 0x000ea20000000800 */
[----:B-1----:R-:W-:-:S01]  /*7590*/  FADD.FTZ R163, R139, R172 ;  /* 0x000000ac8ba37221 */ /* 0x002fc20000010000 */
[----:B------:R-:W-:-:S04]  /*75a0*/  FADD.FTZ R3, R133, R2 ;  /* 0x0000000285037221 */ /* 0x000fc80000010000 */
[----:B------:R-:W-:Y:S02]  /*75b0*/  FADD.FTZ R2, R140, R3 ;  /* 0x000000038c027221 */ /* 0x000fe40000010000 */
[----:B------:R-:W1:Y:S01]  /*75c0*/  MUFU.EX2 R146, R146 ;  /* 0x0000009200927308 */ /* 0x000e620000000800 */
[----:B0-----:R-:W-:-:S01]  /*75d0*/  FADD.FTZ R172, R142, R163 ;  /* 0x000000a38eac7221 */ /* 0x001fc20000010000 */
[--C-:B------:R-:W-:Y:S01]  /*75e0*/  FFMA.FTZ R163, R170, UR40, -R10.reuse ;  /* 0x00000028aaa37c23 */ /* 0x100fe2000801080a */
[----:B------:R-:W-:-:S01]  /*75f0*/  FFMA.FTZ R170, R171, UR40, -R10 ;  /* 0x00000028abaa7c23 */ /* 0x000fc2000801080a */
[----:B------:R-:W-:-:S04]  /*7600*/  FADD.FTZ R3, R137, R2 ;  /* 0x0000000289037221 */ /* 0x000fc80000010000 */
[----:B------:R-:W0:Y:S01]  /*7610*/  MUFU.EX2 R168, R168 ;  /* 0x000000a800a87308 */ /* 0x000e220000000800 */
[----:B--2---:R-:W-:-:S01]  /*7620*/  FADD.FTZ R167, R143, R172 ;  /* 0x000000ac8fa77221 */ /* 0x004fc20000010000 */
[----:B------:R-:W-:-:S04]  /*7630*/  FADD.FTZ R2, R144, R3 ;  /* 0x0000000390027221 */ /* 0x000fc80000010000 */
[----:B------:R-:W-:Y:S02]  /*7640*/  FADD.FTZ R3, R141, R2 ;  /* 0x000000028d037221 */ /* 0x000fe40000010000 */
[----:B------:R-:W2:Y:S01]  /*7650*/  MUFU.EX2 R147, R147 ;  /* 0x0000009300937308 */ /* 0x000ea20000000800 */
[----:B-1----:R-:W-:-:S01]  /*7660*/  FADD.FTZ R172, R146, R167 ;  /* 0x000000a792ac7221 */ /* 0x002fc20000010000 */
[----:B------:R-:W-:-:S03]  /*7670*/  FADD.FTZ R2, R12, R3 ;  /* 0x000000030c027221 */ /* 0x000fc60000010000 */
[----:B------:R-:W-:Y:S01]  /*7680*/  FADD.FTZ R167, R7, R172 ;  /* 0x000000ac07a77221 */ /* 0x000fe20000010000 */
[----:B------:R-:W-:-:S02]  /*7690*/  FADD.FTZ R3, R145, R2 ;  /* 0x0000000291037221 */ /* 0x000fc40000010000 */
[----:B------:R-:W1:Y:S01]  /*76a0*/  MUFU.EX2 R154, R154 ;  /* 0x0000009a009a7308 */ /* 0x000e620000000800 */
[----:B0-----:R-:W-:-:S01]  /*76b0*/  FADD.FTZ R172, R168, R167 ;  /* 0x000000a7a8ac7221 */ /* 0x001fc20000010000 */
[----:B------:R-:W-:Y:S01]  /*76c0*/  FFMA.FTZ R167, R174, UR40, -R10 ;  /* 0x00000028aea77c23 */ /* 0x000fe2000801080a */
[----:B------:R-:W-:-:S04]  /*76d0*/  FADD.FTZ R2, R148, R3 ;  /* 0x0000000394027221 */ /* 0x000fc80000010000 */
[----:B------:R-:W-:Y:S01]  /*76e0*/  FADD.FTZ R3, R149, R2 ;  /* 0x0000000295037221 */ /* 0x000fe20000010000 */
[----:B------:R-:W0:Y:S01]  /*76f0*/  MUFU.EX2 R151, R151 ;  /* 0x0000009700977308 */ /* 0x000e220000000800 */
[----:B--2---:R-:W-:-:S01]  /*7700*/  FADD.FTZ R171, R147, R172 ;  /* 0x000000ac93ab7221 */ /* 0x004fc20000010000 */
[----:B------:R-:W-:-:S06]  /*7710*/  FFMA.FTZ R172, R175, UR40, -R10 ;  /* 0x00000028afac7c23 */ /* 0x000fcc000801080a */
[----:B------:R-:W2:Y:S01]  /*7720*/  MUFU.EX2 R158, R158 ;  /* 0x0000009e009e7308 */ /* 0x000ea20000000800 */
[----:B-1----:R-:W-:-:S07]  /*7730*/  FADD.FTZ R174, R154, R171 ;  /* 0x000000ab9aae7221 */ /* 0x002fce0000010000 */
[----:B------:R-:W1:Y:S01]  /*7740*/  MUFU.EX2 R155, R155 ;  /* 0x0000009b009b7308 */ /* 0x000e620000000800 */
[----:B0-----:R-:W-:-:S07]  /*7750*/  FADD.FTZ R171, R151, R174 ;  /* 0x000000ae97ab7221 */ /* 0x001fce0000010000 */
[----:B------:R-:W0:Y:S01]  /*7760*/  MUFU.EX2 R162, R162 ;  /* 0x000000a200a27308 */ /* 0x000e220000000800 */
[----:B--2---:R-:W-:-:S01]  /*7770*/  FADD.FTZ R174, R158, R171 ;  /* 0x000000ab9eae7221 */ /* 0x004fc20000010000 */
[----:B------:R-:W-:-:S06]  /*7780*/  FFMA.FTZ R171, R178, UR40, -R10 ;  /* 0x00000028b2ab7c23 */ /* 0x000fcc000801080a */
[----:B------:R-:W2:Y:S01]  /*7790*/  MUFU.EX2 R159, R159 ;  /* 0x0000009f009f7308 */ /* 0x000ea20000000800 */
[----:B-1----:R-:W-:-:S01]  /*77a0*/  FADD.FTZ R175, R155, R174 ;  /* 0x000000ae9baf7221 */ /* 0x002fc20000010000 */
[--C-:B------:R-:W-:Y:S01]  /*77b0*/  FFMA.FTZ R174, R179, UR40, -R10.reuse ;  /* 0x00000028b3ae7c23 */ /* 0x100fe2000801080a */
[----:B------:R-:W-:-:S05]  /*77c0*/  FFMA.FTZ R10, R183, UR40, -R10 ;  /* 0x00000028b70a7c23 */ /* 0x000fca000801080a */
        /* <DEDUP_REMOVED lines=35> */
[----:B-1----:R-:W-:-:S01]  /*7a00*/  FADD.FTZ R175, R182, R175 ;  /* 0x000000afb6af7221 */ /* 0x002fc20000010000 */
[----:B0-----:R-:W-:-:S03]  /*7a10*/  FADD.FTZ R3, R6, R3 ;  /* 0x0000000306037221 */ /* 0x001fc60000010000 */
[----:B--2---:R-:W-:Y:S01]  /*7a20*/  FADD.FTZ R2, R10, R175 ;  /* 0x000000af0a027221 */ /* 0x004fe20000010000 */
[----:B------:R-:W-:Y:S06]  /*7a30*/  @!P0 BRA `(.L_x_1052) ;  /* 0x0000000000048947 */ /* 0x000fec0003800000 */
[----:B------:R-:W-:Y:S01]  /*7a40*/  BPT.TRAP 0x1 ;  /* 0x000000040000795c */ /* 0x000fe20000300000 */
.L_x_1052:
[----:B------:R-:W-:Y:S01]  /*7a50*/  ULEA UR6, UR33, UR36, 0x3 ;  /* 0x0000002421067291 */ /* 0x000fe2000f8e183f */
[----:B------:R-:W-:Y:S01]  /*7a60*/  ISETP.GT.AND P1, PT, R8, UR32, PT ;  /* 0x0000002008007c0c */ /* 0x000fe2000bf24270 */
[----:B------:R-:W-:Y:S01]  /*7a70*/  UMOV UR34, UR47 ;  /* 0x0000002f00227c82 */ /* 0x000fe20008000000 */
[----:B------:R-:W-:Y:S01]  /*7a80*/  F2FP.SATFINITE.E4M3.F32.PACK_AB_MERGE_C R7, R168, R7, RZ ;  /* 0x00000007a807723e */ /* 0x000fe200048070ff */
[----:B------:R-:W-:Y:S01]  /*7a90*/  UIADD3 UR6, UR6, 0x2a860, URZ ;  /* 0x0002a86006067890 */ /* 0x000fe2000fffe03f */
[----:B------:R-:W-:Y:S01]  /*7aa0*/  F2FP.SATFINITE.E4M3.F32.PACK_AB_MERGE_C R6, R6, R165, RZ ;  /* 0x000000a50606723e */ /* 0x000fe200048070ff */
[----:B------:R-:W-:Y:S01]  /*7ab0*/  UMOV UR33, UR46 ;  /* 0x0000002e00217c82 */ /* 0x000fe20008000000 */
[----:B------:R-:W-:Y:S01]  /*7ac0*/  F2FP.SATFINITE.E4M3.F32.PACK_AB_MERGE_C R13, R20, R13, RZ ;  /* 0x0000000d140d723e */ /* 0x000fe200048070ff */
[----:B------:R-:W-:Y:S01]  /*7ad0*/  UPRMT UR6, UR38, 0x654, UR6 ;  /* 0x0000065426067896 */ /* 0x000fe20008000006 */
        /* <DEDUP_REMOVED lines=9> */
[----:B------:R-:W-:Y:S01]  /*7b70*/  SYNCS.ARRIVE.TRANS64.RED.A1T0 RZ, [UR6], RZ ;  /* 0x000000ffffff79a7 */ /* 0x000fe20008100406 */
        /* <DEDUP_REMOVED lines=13> */
[-C--:B------:R-:W-:Y:S01]  /*7c50*/  FMUL.FTZ R44, R44, R169.reuse ;  /* 0x000000a92c2c7220 */ /* 0x080fe20000410000 */
[----:B------:R-:W-:Y:S01]  /*7c60*/  F2FP.SATFINITE.E4M3.F32.PACK_AB_MERGE_C R10, R10, R182, RZ ;  /* 0x000000b60a0a723e */ /* 0x000fe200048070ff */
[----:B------:R-:W-:Y:S01]  /*7c70*/  FMUL.FTZ R45, R45, R169 ;  /* 0x000000a92d2d7220 */ /* 0x000fe20000410000 */
[----:B------:R-:W-:Y:S01]  /*7c80*/  F2FP.SATFINITE.E4M3.F32.PACK_AB_MERGE_C R195, R146, R143, R7 ;  /* 0x0000008f92c3723e */ /* 0x000fe20004807007 */
[----:B------:R-:W-:Y:S01]  /*7c90*/  FMUL.FTZ R48, R48, R169 ;  /* 0x000000a930307220 */ /* 0x000fe20000410000 */
[----:B------:R-:W-:Y:S01]  /*7ca0*/  F2FP.SATFINITE.E4M3.F32.PACK_AB_MERGE_C R186, R164, R161, R6 ;  /* 0x000000a1a4ba723e */ /* 0x000fe20004807006 */
[-C--:B------:R-:W-:Y:S01]  /*7cb0*/  FMUL.FTZ R49, R49, R169.reuse ;  /* 0x000000a931317220 */ /* 0x080fe20000410000 */
        /* <DEDUP_REMOVED lines=96> */
[----:B------:R-:W-:-:S02]  /*82c0*/  VIADD R8, R8, 0xffffffff ;  /* 0xffffffff08087836 */ /* 0x000fc40000000000 */
[----:B------:R-:W-:Y:S02]  /*82d0*/  IMAD.MOV.U32 R7, RZ, RZ, R9 ;  /* 0x000000ffff077224 */ /* 0x000fe400078e0009 */
[----:B------:R-:W-:Y:S01]  /*82e0*/  IMAD.MOV.U32 R6, RZ, RZ, R0 ;  /* 0x000000ffff067224 */ /* 0x000fe200078e0000 */
[----:B------:R-:W-:Y:S06]  /*82f0*/  @P1 BRA `(.L_x_1053) ;  /* 0xffffffcc009c1947 */ /* 0x000fec000383ffff */
.L_x_1034:
[----:B------:R-:W-:Y:S01]  /*8300*/  UISETP.NE.AND UP1, UPT, UR51, URZ, UPT ;  /* 0x0000003f3300728c */ /* 0x000fe2000bf25270 */
[----:B------:R-:W-:Y:S01]  /*8310*/  IADD3 R5, -R5, 0x1, RZ ;  /* 0x0000000105057810 */ /* 0x000fe20007ffe1ff */
[----:B------:R-:W-:Y:S02]  /*8320*/  UISETP.NE.AND UP0, UPT, UR50, URZ, UPT ;  /* 0x0000003f3200728c */ /* 0x000fe4000bf05270 */
[----:B------:R-:W-:Y:S02]  /*8330*/  UIADD3 UR10, UR41, 0x7f, URZ ;  /* 0x0000007f290a7890 */ /* 0x000fe4000fffe03f */
[----:B------:R-:W-:Y:S02]  /*8340*/  IMAD R4, R4, UR44, R5 ;  /* 0x0000002c04047c24 */ /* 0x000fe4000f8e0205 */
[----:B------:R-:W-:-:S03]  /*8350*/  PLOP3.LUT P1, PT, PT, PT, UP0, 0x40, 0x0 ;  /* 0x000000000000781c */ /* 0x000fc60003f2e808 */
[----:B------:R-:W-:Y:S01]  /*8360*/  @UP1 ULDC UR6, c[0x0][0x44c] ;  /* 0x0001130000061ab9 */ /* 0x000fe20000000800 */
[----:B------:R-:W-:Y:S01]  /*8370*/  @UP1 ULDC UR11, c[0x0][0x450] ;  /* 0x00011400000b1ab9 */ /* 0x000fe20000000800 */
[----:B------:R-:W-:-:S04]  /*8380*/  UIMAD.WIDE.U32 UR6, UR10, UR6, URZ ;  /* 0x000000060a0672a5 */ /* 0x000fc8000f8e003f */
[----:B------:R-:W-:-:S06]  /*8390*/  @UP1 USHF.R.U32.HI UR10, URZ, UR11, UR7 ;  /* 0x0000000b3f0a1299 */ /* 0x000fcc0008011607 */
[----:B------:R-:W-:-:S04]  /*83a0*/  VIADD R4, R4, UR10 ;  /* 0x0000000a04047c36 */ /* 0x000fc80008000000 */
[----:B------:R-:W-:Y:S01]  /*83b0*/  VIADD R5, R4, -UR30 ;  /* 0x8000001e04057c36 */ /* 0x000fe20008000000 */
[----:B------:R-:W-:Y:S06]  /*83c0*/  @P1 BRA `(.L_x_1054) ;  /* 0x0000000000441947 */ /* 0x000fec0003800000 */
[----:B------:R-:W-:-:S13]  /*83d0*/  ISETP.GT.AND P1, PT, R4, -0x1, PT ;  /* 0xffffffff0400780c */ /* 0x000fda0003f24270 */
[----:B------:R-:W-:Y:S05]  /*83e0*/  @P1 BRA `(.L_x_1055) ;  /* 0x0000000000201947 */ /* 0x000fea0003800000 */
[----:B------:R-:W0:Y:S01]  /*83f0*/  LDC R11, c[0x0][0x9e4] ;  /* 0x00027900ff0b7b82 */ /* 0x000e220000000800 */
[----:B------:R-:W-:Y:S02]  /*8400*/  LOP3.LUT R7, RZ, R4, RZ, 0x33, !PT ;  /* 0x00000004ff077212 */ /* 0x000fe400078e33ff */
[----:B0-----:R-:W-:-:S13]  /*8410*/  ISETP.NE.AND P1, PT, R11, 0x1, PT ;  /* 0x000000010b00780c */ /* 0x001fda0003f25270 */
[----:B------:R-:W0:Y:S02]  /*8420*/  @P1 LDC.64 R12, c[0x0][0x9e8] ;  /* 0x00027a00ff0c1b82 */ /* 0x000e240000000a00 */
[----:B0-----:R-:W-:-:S05]  /*8430*/  @P1 IMAD.HI.U32 R4, R7, R12, RZ ;  /* 0x0000000c07041227 */ /* 0x001fca00078e00ff */
[----:B------:R-:W-:-:S04]  /*8440*/  @P1 SHF.R.U32.HI R7, RZ, R13, R4 ;  /* 0x0000000dff071219 */ /* 0x000fc80000011604 */
[----:B------:R-:W-:Y:S01]  /*8450*/  LOP3.LUT R4, RZ, R7, RZ, 0x33, !PT ;  /* 0x00000007ff047212 */ /* 0x000fe200078e33ff */
[----:B------:R-:W-:Y:S06]  /*8460*/  BRA `(.L_x_1056) ;  /* 0x0000000000147947 */ /* 0x000fec0003800000 */
.L_x_1055:
[----:B------:R-:W0:Y:S02]  /*8470*/  LDC R11, c[0x0][0x9e4] ;  /* 0x00027900ff0b7b82 */ /* 0x000e240000000800 */
[----:B0-----:R-:W-:-:S13]  /*8480*/  ISETP.NE.AND P1, PT, R11, 0x1, PT ;  /* 0x000000010b00780c */ /* 0x001fda0003f25270 */
[----:B------:R-:W0:Y:S02]  /*8490*/  @P1 LDC.64 R6, c[0x0][0x9e8] ;  /* 0x00027a00ff061b82 */ /* 0x000e240000000a00 */
[----:B0-----:R-:W-:-:S05]  /*84a0*/  @P1 IMAD.HI.U32 R6, R4, R6, RZ ;  /* 0x0000000604061227 */ /* 0x001fca00078e00ff */
[----:B------:R-:W-:-:S07]  /*84b0*/  @P1 SHF.R.U32.HI R4, RZ, R7, R6 ;  /* 0x00000007ff041219 */ /* 0x000fce0000011606 */
.L_x_1056:
[----:B------:R-:W-:-:S05]  /*84c0*/  IMAD R4, R4, R11, RZ ;  /* 0x0000000b04047224 */ /* 0x000fca00078e02ff */
[----:B------:R-:W-:-:S07]  /*84d0*/  VIMNMX R5, R5, R4, !PT ;  /* 0x0000000405057248 */ /* 0x000fce0007fe0100 */
.L_x_1054:
[----:B------:R-:W-:-:S05]  /*84e0*/  VIADD R5, R5, 0x7f ;  /* 0x0000007f05057836 */ /* 0x000fca0000000000 */
[----:B------:R-:W-:-:S04]  /*84f0*/  SHF.R.S32.HI R4, RZ, 0x1f, R5 ;  /* 0x0000001fff047819 */ /* 0x000fc80000011405 */
[----:B------:R-:W-:-:S04]  /*8500*/  LEA.HI R4, R4, R5, RZ, 0x7 ;  /* 0x0000000504047211 */ /* 0x000fc800078f38ff */
[----:B------:R-:W-:-:S04]  /*8510*/  SHF.R.S32.HI R4, RZ, 0x7, R4 ;  /* 0x00000007ff047819 */ /* 0x000fc80000011404 */
[----:B------:R-:W-:-:S04]  /*8520*/  VIMNMX R5, R4, UR39, !PT ;  /* 0x0000002704057c48 */ /* 0x000fc8000ffe0100 */
[----:B------:R-:W-:-:S13]  /*8530*/  ISETP.GE.AND P1, PT, R8, R5, PT ;  /* 0x000000050800720c */ /* 0x000fda0003f26270 */
[----:B------:R-:W-:Y:S05]  /*8540*/  @!P1 BRA `(.L_x_1057) ;  /* 0x0000002000289947 */ /* 0x000fea0003800000 */
[----:B------:R-:W-:Y:S01]  /*8550*/  IMAD.MOV.U32 R4, RZ, RZ, R9 ;  /* 0x000000ffff047224 */ /* 0x000fe200078e0009 */
[----:B------:R-:W-:Y:S01]  /*8560*/  UMOV UR30, UR47 ;  /* 0x0000002f001e7c82 */ /* 0x000fe20008000000 */
[----:B------:R-:W-:Y:S01]  /*8570*/  IMAD.MOV.U32 R7, RZ, RZ, R0 ;  /* 0x000000ffff077224 */ /* 0x000fe200078e0000 */
[----:B------:R-:W-:-:S06]  /*8580*/  UMOV UR29, UR46 ;  /* 0x0000002e001d7c82 */ /* 0x000fcc0008000000 */
.L_x_1068:
[----:B------:R-:W-:Y:S01]  /*8590*/  ISETP.NE.AND P2, PT, RZ, UR37, PT ;  /* 0x00000025ff007c0c */ /* 0x000fe2000bf45270 */
[----:B------:R-:W-:-:S04]  /*85a0*/  UISETP.NE.AND UP0, UPT, UR29, 0x1, UPT ;  /* 0x000000011d00788c */ /* 0x000fc8000bf05270 */
[----:B------:R-:W-:-:S04]  /*85b0*/  USEL UR47, URZ, 0x1, UP0 ;  /* 0x000000013f2f7887 */ /* 0x000fc80008000000 */
[----:B------:R-:W-:-:S04]  /*85c0*/  ULOP3.LUT UR47, UR30, UR47, URZ, 0x3c, !UPT ;  /* 0x0000002f1e2f7292 */ /* 0x000fc8000f8e3c3f */
[----:B------:R-:W-:Y:S08]  /*85d0*/  @P2 BRA `(.L_x_1058) ;  /* 0x0000000000382947 */ /* 0x000ff00003800000 */
[----:B------:R-:W-:Y:S05]  /*85e0*/  @!P0 BRA `(.L_x_1059) ;  /* 0x0000000000048947 */ /* 0x000fea0003800000 */
[----:B------:R-:W-:Y:S01]  /*85f0*/  BPT.TRAP 0x1 ;  /* 0x000000040000795c */ /* 0x000fe20000300000 */
.L_x_1059:
        /* <DEDUP_REMOVED lines=9> */
.L_x_1060:
[----:B-1----:R-:W-:Y:S05]  /*8690*/  @P1 BRA `(.L_x_1058) ;  /* 0x0000000000081947 */ /* 0x002fea0003800000 */
[----:B------:R-:W1:Y:S02]  /*86a0*/  SYNCS.PHASECHK.TRANS64.TRYWAIT P1, [UR6+0x2a830], R0 ;  /* 0x02a83000ff0075a7 */ /* 0x000e640008020146 */
[----:B-1----:R-:W-:Y:S05]  /*86b0*/  @!P1 BRA `(.L_x_1061) ;  /* 0x000000d800b09947 */ /* 0x002fea0003800000 */
.L_x_1058:
        /* <DEDUP_REMOVED lines=40> */
.L_x_1063:
[----:B------:R-:W-:Y:S01]  /*8940*/  ULEA UR6, UR29, UR36, 0x3 ;  /* 0x000000241d067291 */ /* 0x000fe2000f8e183f */
[----:B------:R-:W-:-:S05]  /*8950*/  IMAD.U32 R0, RZ, RZ, UR30 ;  /* 0x0000001eff007e24 */ /* 0x000fca000f8e00ff */
[----:B------:R-:W-:-:S04]  /*8960*/  SHF.L.U32 R0, R0, 0x1f, RZ ;  /* 0x0000001f00007819 */ /* 0x000fc800000006ff */
[----:B------:R0:W1:Y:S01]  /*8970*/  SYNCS.PHASECHK.TRANS64.TRYWAIT P1, [UR6+0x2a850], R0 ;  /* 0x02a85000ff0075a7 */ /* 0x0000620008020146 */
[----:B------:R-:W-:Y:S05]  /*8980*/  @!P0 BRA `(.L_x_1064) ;  /* 0x0000000000048947 */ /* 0x000fea0003800000 */
[----:B------:R-:W-:Y:S01]  /*8990*/  BPT.TRAP 0x1 ;  /* 0x000000040000795c */ /* 0x000fe20000300000 */
.L_x_1064:
[----:B-1----:R-:W-:Y:S05]  /*89a0*/  @P1 BRA `(.L_x_1062) ;  /* 0x0000000000081947 */ /* 0x002fea0003800000 */
[----:B------:R-:W1:Y:S02]  /*89b0*/  SYNCS.PHASECHK.TRANS64.TRYWAIT P1, [UR6+0x2a850], R0 ;  /* 0x02a85000ff0075a7 */ /* 0x000e640008020146 */
[----:B-1----:R-:W-:Y:S05]  /*89c0*/  @!P1 BRA `(.L_x_1065) ;  /* 0x000000d800049947 */ /* 0x002fea0003800000 */
.L_x_1062:
        /* <DEDUP_REMOVED lines=31> */
.L_x_1066:
        /* <DEDUP_REMOVED lines=81> */
[----:B------:R-:W-:Y:S01]  /*90d0*/  FFMA.FTZ R144, R164, UR40, -R184 ;  /* 0x00000028a4907c23 */ /* 0x000fe200080108b8 */
[----:B------:R-:W-:Y:S02]  /*90e0*/  IMAD.U32 R164, RZ, RZ, UR40 ;  /* 0x00000028ffa47e24 */ /* 0x000fe4000f8e00ff */
[----:B------:R-:W-:Y:S01]  /*90f0*/  FMUL.FTZ R12, R7, UR40 ;  /* 0x00000028070c7c20 */ /* 0x000fe20008410000 */
[----:B------:R-:W-:-:S01]  /*9100*/  FADD.FTZ R7, -R9, R4 ;  /* 0x0000000409077221 */ /* 0x000fc20000010100 */
[----:B------:R-:W-:Y:S01]  /*9110*/  FFMA.FTZ R11, R120, UR40, -R184 ;  /* 0x00000028780b7c23 */ /* 0x000fe200080108b8 */
[----:B------:R-:W-:-:S01]  /*9120*/  FFMA.FTZ R164, R9, R164, -8 ;  /* 0xc100000009a47423 */ /* 0x000fc200000100a4 */
[----:B------:R-:W-:Y:S01]  /*9130*/  FFMA.FTZ R6, R121, UR40, -R184 ;  /* 0x0000002879067c23 */ /* 0x000fe200080108b8 */
[----:B------:R-:W-:Y:S01]  /*9140*/  FMUL.FTZ R7, R7, UR40 ;  /* 0x0000002807077c20 */ /* 0x000fe20008410000 */
[----:B------:R0:W-:Y:S01]  /*9150*/  MUFU.EX2 R4, R12 ;  /* 0x0000000c00047308 */ /* 0x0001e20000000800 */
[----:B------:R-:W-:-:S01]  /*9160*/  FFMA.FTZ R122, R122, UR40, -R164 ;  /* 0x000000287a7a7c23 */ /* 0x000fc200080108a4 */
[--C-:B------:R-:W-:Y:S01]  /*9170*/  FFMA.FTZ R123, R123, UR40, -R164.reuse ;  /* 0x000000287b7b7c23 */ /* 0x100fe200080108a4 */
[----:B------:R-:W-:-:S01]  /*9180*/  FFMA.FTZ R126, R126, UR40, -R164 ;  /* 0x000000287e7e7c23 */ /* 0x000fc200080108a4 */
[----:B------:R-:W-:Y:S01]  /*9190*/  FFMA.FTZ R13, R125, UR40, -R184 ;  /* 0x000000287d0d7c23 */ /* 0x000fe200080108b8 */
[----:B------:R-:W-:-:S01]  /*91a0*/  FFMA.FTZ R127, R127, UR40, -R164 ;  /* 0x000000287f7f7c23 */ /* 0x000fc200080108a4 */
[----:B------:R-:W-:Y:S01]  /*91b0*/  FFMA.FTZ R130, R130, UR40, -R164 ;  /* 0x0000002882827c23 */ /* 0x000fe200080108a4 */
[----:B------:R-:W-:-:S01]  /*91c0*/  FFMA.FTZ R15, R129, UR40, -R184 ;  /* 0x00000028810f7c23 */ /* 0x000fc200080108b8 */
[----:B------:R-:W1:Y:S01]  /*91d0*/  MUFU.EX2 R11, R11 ;  /* 0x0000000b000b7308 */ /* 0x000e620000000800 */
[----:B0-----:R-:W-:-:S01]  /*91e0*/  FFMA.FTZ R12, R128, UR40, -R184 ;  /* 0x00000028800c7c23 */ /* 0x001fc200080108b8 */
[----:B------:R-:W-:Y:S01]  /*91f0*/  FFMA.FTZ R131, R131, UR40, -R164 ;  /* 0x0000002883837c23 */ /* 0x000fe200080108a4 */
[----:B------:R-:W-:-:S01]  /*9200*/  FFMA.FTZ R14, R132, UR40, -R184 ;  /* 0x00000028840e7c23 */ /* 0x000fc200080108b8 */
[----:B------:R-:W-:Y:S01]  /*9210*/  FFMA.FTZ R121, R137, UR40, -R184 ;  /* 0x0000002889797c23 */ /* 0x000fe200080108b8 */
[----:B------:R-:W-:-:S01]  /*9220*/  FFMA.FTZ R134, R134, UR40, -R164 ;  /* 0x0000002886867c23 */ /* 0x000fc200080108a4 */
[--C-:B------:R-:W-:Y:S01]  /*9230*/  FFMA.FTZ R137, R153, UR40, -R184.reuse ;  /* 0x0000002899897c23 */ /* 0x100fe200080108b8 */
[----:B------:R-:W-:-:S01]  /*9240*/  FFMA.FTZ R153, R169, UR40, -R184 ;  /* 0x00000028a9997c23 */ /* 0x000fc200080108b8 */
[----:B------:R-:W-:Y:S01]  /*9250*/  MUFU.EX2 R7, R7 ;  /* 0x0000000700077308 */ /* 0x000fe20000000800 */
[----:B------:R-:W-:-:S01]  /*9260*/  FFMA.FTZ R21, R133, UR40, -R184 ;  /* 0x0000002885157c23 */ /* 0x000fc200080108b8 */
[----:B------:R-:W-:Y:S01]  /*9270*/  FFMA.FTZ R135, R135, UR40, -R164 ;  /* 0x0000002887877c23 */ /* 0x000fe200080108a4 */
[----:B------:R-:W-:-:S01]  /*9280*/  FFMA.FTZ R128, R148, UR40, -R184 ;  /* 0x0000002894807c23 */ /* 0x000fc200080108b8 */
[--C-:B------:R-:W-:Y:S01]  /*9290*/  FFMA.FTZ R148, R168, UR40, -R184.reuse ;  /* 0x00000028a8947c23 */ /* 0x100fe200080108b8 */
[----:B------:R-:W-:-:S01]  /*92a0*/  FFMA.FTZ R20, R136, UR40, -R184 ;  /* 0x0000002888147c23 */ /* 0x000fc200080108b8 */
[--C-:B------:R-:W-:Y:S01]  /*92b0*/  FFMA.FTZ R138, R138, UR40, -R164.reuse ;  /* 0x000000288a8a7c23 */ /* 0x100fe200080108a4 */
[----:B------:R-:W-:-:S01]  /*92c0*/  FFMA.FTZ R139, R139, UR40, -R164 ;  /* 0x000000288b8b7c23 */ /* 0x000fc200080108a4 */
[----:B------:R-:W0:Y:S01]  /*92d0*/  MUFU.EX2 R122, R122 ;  /* 0x0000007a007a7308 */ /* 0x000e220000000800 */
[----:B-1----:R-:W-:-:S01]  /*92e0*/  FFMA.FTZ R3, R4, R3, R11 ;  /* 0x0000000304037223 */ /* 0x002fc2000001000b */
[----:B------:R-:W-:Y:S01]  /*92f0*/  FFMA.FTZ R120, R140, UR40, -R184 ;  /* 0x000000288c787c23 */ /* 0x000fe200080108b8 */
[----:B------:R-:W-:-:S01]  /*9300*/  FFMA.FTZ R142, R142, UR40, -R164 ;  /* 0x000000288e8e7c23 */ /* 0x000fc200080108a4 */
[----:B------:R-:W-:Y:S01]  /*9310*/  FFMA.FTZ R125, R141, UR40, -R184 ;  /* 0x000000288d7d7c23 */ /* 0x000fe200080108b8 */
[----:B------:R-:W-:-:S01]  /*9320*/  FFMA.FTZ R143, R143, UR40, -R164 ;  /* 0x000000288f8f7c23 */ /* 0x000fc200080108a4 */
[----:B------:R-:W-:Y:S01]  /*9330*/  FFMA.FTZ R146, R146, UR40, -R164 ;  /* 0x0000002892927c23 */ /* 0x000fe200080108a4 */
[----:B------:R-:W-:-:S01]  /*9340*/  FFMA.FTZ R129, R145, UR40, -R184 ;  /* 0x0000002891817c23 */ /* 0x000fc200080108b8 */
[----:B------:R-:W1:Y:S01]  /*9350*/  MUFU.EX2 R6, R6 ;  /* 0x0000000600067308 */ /* 0x000e620000000800 */
[----:B------:R-:W-:-:S01]  /*9360*/  FFMA.FTZ R147, R147, UR40, -R164 ;  /* 0x0000002893937c23 */ /* 0x000fc200080108a4 */
[----:B------:R-:W-:Y:S01]  /*9370*/  FFMA.FTZ R150, R150, UR40, -R164 ;  /* 0x0000002896967c23 */ /* 0x000fe200080108a4 */
[----:B------:R-:W-:-:S01]  /*9380*/  FFMA.FTZ R133, R149, UR40, -R184 ;  /* 0x0000002895857c23 */ /* 0x000fc200080108b8 */
[----:B------:R-:W-:Y:S01]  /*9390*/  FFMA.FTZ R151, R151, UR40, -R164 ;  /* 0x0000002897977c23 */ /* 0x000fe200080108a4 */
[----:B------:R-:W-:-:S01]  /*93a0*/  FFMA.FTZ R132, R152, UR40, -R184 ;  /* 0x0000002898847c23 */ /* 0x000fc200080108b8 */
[--C-:B------:R-:W-:Y:S01]  /*93b0*/  FFMA.FTZ R154, R154, UR40, -R164.reuse ;  /* 0x000000289a9a7c23 */ /* 0x100fe200080108a4 */
[----:B------:R-:W-:-:S01]  /*93c0*/  FFMA.FTZ R155, R155, UR40, -R164 ;  /* 0x000000289b9b7c23 */ /* 0x000fc200080108a4 */
[----:B------:R-:W2:Y:S01]  /*93d0*/  MUFU.EX2 R123, R123 ;  /* 0x0000007b007b7308 */ /* 0x000ea20000000800 */
[----:B0-----:R-:W-:-:S01]  /*93e0*/  FFMA.FTZ R2, R7, R2, R122 ;  /* 0x0000000207027223 */ /* 0x001fc2000001007a */
[----:B------:R-:W-:Y:S01]  /*93f0*/  FFMA.FTZ R136, R156, UR40, -R184 ;  /* 0x000000289c887c23 */ /* 0x000fe200080108b8 */
[----:B------:R-:W-:-:S01]  /*9400*/  FFMA.FTZ R158, R158, UR40, -R164 ;  /* 0x000000289e9e7c23 */ /* 0x000fc200080108a4 */
[--C-:B------:R-:W-:Y:S01]  /*9410*/  FFMA.FTZ R141, R157, UR40, -R184.reuse ;  /* 0x000000289d8d7c23 */ /* 0x100fe200080108b8 */
[----:B------:R-:W-:-:S01]  /*9420*/  FFMA.FTZ R157, R173, UR40, -R184 ;  /* 0x00000028ad9d7c23 */ /* 0x000fc200080108b8 */
[----:B------:R-:W-:Y:S01]  /*9430*/  FFMA.FTZ R159, R159, UR40, -R164 ;  /* 0x000000289f9f7c23 */ /* 0x000fe200080108a4 */
[----:B------:R-:W-:-:S01]  /*9440*/  FFMA.FTZ R140, R160, UR40, -R184 ;  /* 0x00000028a08c7c23 */ /* 0x000fc200080108b8 */
[----:B------:R-:W0:Y:S01]  /*9450*/  MUFU.EX2 R10, R10 ;  /* 0x0000000a000a7308 */ /* 0x000e220000000800 */
[----:B-1----:R-:W-:-:S01]  /*9460*/  FADD.FTZ R3, R6, R3 ;  /* 0x0000000306037221 */ /* 0x002fc20000010000 */
[----:B------:R-:W-:Y:S01]  /*9470*/  FFMA.FTZ R162, R162, UR40, -R164 ;  /* 0x00000028a2a27c23 */ /* 0x000fe200080108a4 */
[----:B------:R-:W-:-:S01]  /*9480*/  FFMA.FTZ R145, R161, UR40, -R184 ;  /* 0x00000028a1917c23 */ /* 0x000fc200080108b8 */
[----:B------:R-:W-:Y:S01]  /*9490*/  FFMA.FTZ R163, R163, UR40, -R164 ;  /* 0x00000028a3a37c23 */ /* 0x000fe200080108a4 */
[----:B------:R-:W-:-:S01]  /*94a0*/  FFMA.FTZ R152, R172, UR40, -R184 ;  /* 0x00000028ac987c23 */ /* 0x000fc200080108b8 */
[----:B------:R-:W-:Y:S01]  /*94b0*/  FFMA.FTZ R166, R166, UR40, -R164 ;  /* 0x00000028a6a67c23 */ /* 0x000fe200080108a4 */
[----:B------:R-:W-:-:S01]  /*94c0*/  FFMA.FTZ R149, R165, UR40, -R184 ;  /* 0x00000028a5957c23 */ /* 0x000fc200080108b8 */
[----:B------:R-:W1:Y:S01]  /*94d0*/  MUFU.EX2 R126, R126 ;  /* 0x0000007e007e7308 */ /* 0x000e620000000800 */
[----:B--2---:R-:W-:-:S01]  /*94e0*/  FADD.FTZ R169, R123, R2 ;  /* 0x000000027ba97221 */ /* 0x004fc20000010000 */
[----:B------:R-:W-:Y:S01]  /*94f0*/  FFMA.FTZ R167, R167, UR40, -R164 ;  /* 0x00000028a7a77c23 */ /* 0x000fe200080108a4 */
[----:B------:R-:W-:-:S01]  /*9500*/  FFMA.FTZ R156, R176, UR40, -R184 ;  /* 0x00000028b09c7c23 */ /* 0x000fc200080108b8 */
[--C-:B------:R-:W-:Y:S01]  /*9510*/  FFMA.FTZ R161, R177, UR40, -R184.reuse ;  /* 0x00000028b1a17c23 */ /* 0x100fe200080108b8 */
[----:B------:R-:W-:-:S01]  /*9520*/  FFMA.FTZ R160, R180, UR40, -R184 ;  /* 0x00000028b4a07c23 */ /* 0x000fc200080108b8 */
[----:B------:R-:W-:Y:S01]  /*9530*/  FFMA.FTZ R182, R182, UR40, -R164 ;  /* 0x00000028b6b67c23 */ /* 0x000fe200080108a4 */
[----:B------:R-:W-:-:S01]  /*9540*/  FFMA.FTZ R165, R181, UR40, -R184 ;  /* 0x00000028b5a57c23 */ /* 0x000fc200080108b8 */
[----:B------:R-:W2:Y:S01]  /*9550*/  MUFU.EX2 R13, R13 ;  /* 0x0000000d000d7308 */ /* 0x000ea20000000800 */
[----:B0-----:R-:W-:-:S07]  /*9560*/  FADD.FTZ R2, R10, R3 ;  /* 0x000000030a027221 */ /* 0x001fce0000010000 */
[----:B------:R-:W0:Y:S01]  /*9570*/  MUFU.EX2 R127, R127 ;  /* 0x0000007f007f7308 */ /* 0x000e220000000800 */
[----:B-1----:R-:W-:-:S07]  /*9580*/  FADD.FTZ R168, R126, R169 ;  /* 0x000000a97ea87221 */ /* 0x002fce0000010000 */
[----:B------:R-:W1:Y:S01]  /*9590*/  MUFU.EX2 R12, R12 ;  /* 0x0000000c000c7308 */ /* 0x000e620000000800 */
[----:B--2---:R-:W-:-:S07]  /*95a0*/  FADD.FTZ R3, R13, R2 ;  /* 0x000000020d037221 */ /* 0x004fce0000010000 */
        /* <DEDUP_REMOVED lines=34> */
[----:B------:R-:W-:-:S06]  /*97d0*/  FFMA.FTZ R168, R170, UR40, -R164 ;  /* 0x00000028aaa87c23 */ /* 0x000fcc00080108a4 */
[----:B------:R-:W1:Y:S01]  /*97e0*/  MUFU.EX2 R129, R129 ;  /* 0x0000008100817308 */ /* 0x000e620000000800 */
[----:B--2---:R-:W-:-:S07]  /*97f0*/  FADD.FTZ R2, R124, R3 ;  /* 0x000000037c027221 */ /* 0x004fce0000010000 */
[----:B------:R-:W2:Y:S01]  /*9800*/  MUFU.EX2 R147, R147 ;  /* 0x0000009300937308 */ /* 0x000ea20000000800 */
[----:B0-----:R-:W-:-:S01]  /*9810*/  FADD.FTZ R170, R146, R169 ;  /* 0x000000a992aa7221 */ /* 0x001fc20000010000 */
[----:B------:R-:W-:-:S06]  /*9820*/  FFMA.FTZ R169, R171, UR40, -R164 ;  /* 0x00000028aba97c23 */ /* 0x000fcc00080108a4 */
        /* <DEDUP_REMOVED lines=39> */
[--C-:B------:R-:W-:Y:S01]  /*9aa0*/  FFMA.FTZ R172, R179, UR40, -R164.reuse ;  /* 0x00000028b3ac7c23 */ /* 0x100fe200080108a4 */
[----:B------:R-:W-:-:S05]  /*9ab0*/  FFMA.FTZ R164, R183, UR40, -R164 ;  /* 0x00000028b7a47c23 */ /* 0x000fca00080108a4 */
        /* <DEDUP_REMOVED lines=36> */
[----:B-1----:R-:W-:-:S03]  /*9d00*/  FADD.FTZ R3, R165, R2 ;  /* 0x00000002a5037221 */ /* 0x002fc60000010000 */
[----:B--2---:R-:W-:Y:S01]  /*9d10*/  FADD.FTZ R2, R177, R174 ;  /* 0x000000aeb1027221 */ /* 0x004fe20000010000 */
[----:B------:R-:W-:Y:S06]  /*9d20*/  @!P0 BRA `(.L_x_1067) ;  /* 0x0000000000048947 */ /* 0x000fec0003800000 */
[----:B------:R-:W-:Y:S01]  /*9d30*/  BPT.TRAP 0x1 ;  /* 0x000000040000795c */ /* 0x000fe20000300000 */
.L_x_1067:
[----:B------:R-:W-:Y:S01]  /*9d40*/  ULEA UR6, UR29, UR36, 0x3 ;  /* 0x000000241d067291 */ /* 0x000fe2000f8e183f */
[----:B------:R-:W-:Y:S01]  /*9d50*/  ISETP.GT.AND P1, PT, R8, R5, PT ;  /* 0x000000050800720c */ /* 0x000fe20003f24270 */
        /* <DEDUP_REMOVED lines=118> */
[----:B------:R-:W-:Y:S01]  /*a4c0*/  VIADD R8, R8, 0xffffffff ;  /* 0xffffffff08087836 */ /* 0x000fe20000000000 */
        /* <DEDUP_REMOVED lines=16> */
[----:B------:R-:W-:Y:S01]  /*a5d0*/  F2FP.SATFINITE.E4M3.F32.PACK_AB_MERGE_C R187, R172, R171, R13 ;  /* 0x000000abacbb723e */ /* 0x000fe2000480700d */
[----:B------:R-:W-:Y:S06]  /*a5e0*/  @P1 BRA `(.L_x_1068) ;  /* 0xffffffdc00e81947 */ /* 0x000fec000383ffff */
.L_x_1057:
[----:B------:R-:W-:-:S13]  /*a5f0*/  ISETP.GE.AND P1, PT, R8, UR39, PT ;  /* 0x0000002708007c0c */ /* 0x000fda000bf26270 */
[----:B------:R-:W-:Y:S05]  /*a600*/  @!P1 BRA `(.L_x_1069) ;  /* 0x0000003000709947 */ /* 0x000fea0003800000 */
[----:B------:R-:W-:Y:S01]  /*a610*/  IMAD.MOV.U32 R5, RZ, RZ, R9 ;  /* 0x000000ffff057224 */ /* 0x000fe200078e0009 */
[----:B------:R-:W-:Y:S01]  /*a620*/  UMOV UR34, UR47 ;  /* 0x0000002f00227c82 */ /* 0x000fe20008000000 */
[----:B------:R-:W-:Y:S01]  /*a630*/  IMAD.MOV.U32 R4, RZ, RZ, R0 ;  /* 0x000000ffff047224 */ /* 0x000fe200078e0000 */
[----:B------:R-:W-:Y:S01]  /*a640*/  UMOV UR33, UR46 ;  /* 0x0000002e00217c82 */ /* 0x000fe20008000000 */
[----:B------:R-:W-:Y:S01]  /*a650*/  ULDC UR29, c[0x0][0x9e4] ;  /* 0x00027900001d7ab9 */ /* 0x000fe20000000800 */
[----:B------:R-:W-:Y:S01]  /*a660*/  ULDC UR32, c[0x0][0x9dc] ;  /* 0x0002770000207ab9 */ /* 0x000fe20000000800 */
[----:B------:R-:W-:Y:S01]  /*a670*/  ULDC UR31, c[0x0][0x288] ;  /* 0x0000a200001f7ab9 */ /* 0x000fe20000000800 */
[----:B------:R-:W-:-:S05]  /*a680*/  ULDC UR30, c[0x0][0x9e0] ;  /* 0x00027800001e7ab9 */ /* 0x000fca0000000800 */
.L_x_1088:
[----:B------:R-:W-:Y:S01]  /*a690*/  UIADD3 UR46, UR33, 0x1, URZ ;  /* 0x00000001212e7890 */ /* 0x000fe2000fffe03f */
[----:B------:R-:W-:-:S03]  /*a6a0*/  ISETP.NE.AND P2, PT, RZ, UR37, PT ;  /* 0x00000025ff007c0c */ /* 0x000fc6000bf45270 */
[----:B------:R-:W-:-:S04]  /*a6b0*/  UISETP.NE.AND UP0, UPT, UR46, 0x2, UPT ;  /* 0x000000022e00788c */ /* 0x000fc8000bf05270 */
[----:B------:R-:W-:Y:S02]  /*a6c0*/  USEL UR47, URZ, 0x1, UP0 ;  /* 0x000000013f2f7887 */ /* 0x000fe40008000000 */
[----:B------:R-:W-:Y:S02]  /*a6d0*/  USEL UR46, UR46, URZ, UP0 ;  /* 0x0000003f2e2e7287 */ /* 0x000fe40008000000 */
[----:B------:R-:W-:Y:S02]  /*a6e0*/  ULOP3.LUT UR47, UR34, UR47, URZ, 0x3c, !UPT ;  /* 0x0000002f222f7292 */ /* 0x000fe4000f8e3c3f */
[----:B------:R-:W-:Y:S10]  /*a6f0*/  @P2 BRA `(.L_x_1070) ;  /* 0x00000000002c2947 */ /* 0x000ff40003800000 */
[----:B------:R-:W-:Y:S05]  /*a700*/  @!P0 BRA `(.L_x_1071) ;  /* 0x0000000000048947 */ /* 0x000fea0003800000 */
[----:B------:R-:W-:Y:S01]  /*a710*/  BPT.TRAP 0x1 ;  /* 0x000000040000795c */ /* 0x000fe20000300000 */
.L_x_1071:
[----:B------:R-:W-:Y:S01]  /*a720*/  ULEA UR6, UR46, UR36, 0x3 ;  /* 0x000000242e067291 */ /* 0x000fe2000f8e183f */
[----:B------:R-:W-:-:S05]  /*a730*/  IMAD.U32 R0, RZ, RZ, UR47 ;  /* 0x0000002fff007e24 */ /* 0x000fca000f8e00ff */
[----:B------:R-:W-:-:S04]  /*a740*/  SHF.L.U32 R0, R0, 0x1f, RZ ;  /* 0x0000001f00007819 */ /* 0x000fc800000006ff */
[----:B------:R0:W1:Y:S01]  /*a750*/  SYNCS.PHASECHK.TRANS64.TRYWAIT P1, [UR6+0x2a830], R0 ;  /* 0x02a83000ff0075a7 */ /* 0x0000620008020146 */
[----:B------:R-:W-:Y:S05]  /*a760*/  @!P0 BRA `(.L_x_1072) ;  /* 0x0000000000048947 */ /* 0x000fea0003800000 */
[----:B------:R-:W-:Y:S01]  /*a770*/  BPT.TRAP 0x1 ;  /* 0x000000040000795c */ /* 0x000fe20000300000 */
.L_x_1072:
[----:B-1----:R-:W-:Y:S05]  /*a780*/  @P1 BRA `(.L_x_1070) ;  /* 0x0000000000081947 */ /* 0x002fea0003800000 */
[----:B------:R-:W1:Y:S02]  /*a790*/  SYNCS.PHASECHK.TRANS64.TRYWAIT P1, [UR6+0x2a830], R0 ;  /* 0x02a83000ff0075a7 */ /* 0x000e640008020146 */
[----:B-1----:R-:W-:Y:S05]  /*a7a0*/  @!P1 BRA `(.L_x_1073) ;  /* 0x000000b800a49947 */ /* 0x002fea0003800000 */
.L_x_1070:
[----:B------:R-:W2:Y:S01]  /*a7b0*/  S2R R6, SR_TID.X ;  /* 0x0000000000067919 */ /* 0x000ea20000002100 */
[----:B------:R-:W-:Y:S01]  /*a7c0*/  UIMAD UR26, UR46, 0x600, UR28 ;  /* 0x000006002e1a78a4 */ /* 0x000fe2000f8e021c */
[----:B------:R-:W-:Y:S01]  /*a7d0*/  UMOV UR27, 0x80000020 ;  /* 0x80000020001b7882 */ /* 0x000fe20000000000 */
[----:B------:R-:W-:Y:S02]  /*a7e0*/  UMOV UR7, 0x80000020 ;  /* 0x8000002000077882 */ /* 0x000fe40000000000 */
[----:B------:R-:W-:Y:S02]  /*a7f0*/  UIADD3 UR6, UR26, 0x2, URZ ;  /* 0x000000021a067890 */ /* 0x000fe4000fffe03f */
[----:B------:R-:W-:Y:S01]  /*a800*/  UIADD3 UR10, UR26, 0x200, URZ ;  /* 0x000002001a0a7890 */ /* 0x000fe2000fffe03f */
[----:B------:R-:W-:Y:S01]  /*a810*/  UMOV UR11, 0x80000020 ;  /* 0x80000020000b7882 */ /* 0x000fe20000000000 */
[----:B------:R-:W-:Y:S01]  /*a820*/  UIADD3 UR14, UR26, 0x202, URZ ;  /* 0x000002021a0e7890 */ /* 0x000fe2000fffe03f */
[----:B------:R-:W-:Y:S01]  /*a830*/  UMOV UR15, 0x80000020 ;  /* 0x80000020000f7882 */ /* 0x000fe20000000000 */
[----:B------:R-:W-:Y:S01]  /*a840*/  UIADD3 UR18, UR26, 0x400, URZ ;  /* 0x000004001a127890 */ /* 0x000fe2000fffe03f */
[----:B------:R-:W-:Y:S01]  /*a850*/  UMOV UR19, 0x80000020 ;  /* 0x8000002000137882 */ /* 0x000fe20000000000 */
[----:B------:R-:W-:Y:S01]  /*a860*/  UIADD3 UR22, UR26, 0x402, URZ ;  /* 0x000004021a167890 */ /* 0x000fe2000fffe03f */
[----:B------:R-:W-:Y:S01]  /*a870*/  UMOV UR23, 0x80000020 ;  /* 0x8000002000177882 */ /* 0x000fe20000000000 */
        /* <DEDUP_REMOVED lines=24> */
.L_x_1075:
[----:B------:R-:W-:Y:S01]  /*aa00*/  ULEA UR6, UR33, UR36, 0x3 ;  /* 0x0000002421067291 */ /* 0x000fe2000f8e183f */
[----:B------:R-:W-:-:S05]  /*aa10*/  IMAD.U32 R0, RZ, RZ, UR34 ;  /* 0x00000022ff007e24 */ /* 0x000fca000f8e00ff */
[----:B------:R-:W-:-:S04]  /*aa20*/  SHF.L.U32 R0, R0, 0x1f, RZ ;  /* 0x0000001f00007819 */ /* 0x000fc800000006ff */
[----:B------:R0:W1:Y:S01]  /*aa30*/  SYNCS.PHASECHK.TRANS64.TRYWAIT P1, [UR6+0x2a850], R0 ;  /* 0x02a85000ff0075a7 */ /* 0x0000620008020146 */
[----:B------:R-:W-:Y:S05]  /*aa40*/  @!P0 BRA `(.L_x_1076) ;  /* 0x0000000000048947 */ /* 0x000fea0003800000 */
[----:B------:R-:W-:Y:S01]  /*aa50*/  BPT.TRAP 0x1 ;  /* 0x000000040000795c */ /* 0x000fe20000300000 */
.L_x_1076:
[----:B-1----:R-:W-:Y:S05]  /*aa60*/  @P1 BRA `(.L_x_1074) ;  /* 0x0000000000081947 */ /* 0x002fea0003800000 */
[----:B------:R-:W1:Y:S02]  /*aa70*/  SYNCS.PHASECHK.TRANS64.TRYWAIT P1, [UR6+0x2a850], R0 ;  /* 0x02a85000ff0075a7 */ /* 0x000e640008020146 */
[----:B-1----:R-:W-:Y:S05]  /*aa80*/  @!P1 BRA `(.L_x_1077) ;  /* 0x000000b800049947 */ /* 0x002fea0003800000 */
.L_x_1074:
        /* <DEDUP_REMOVED lines=31> */
.L_x_1078:
[----:B------:R-:W-:Y:S01]  /*ac80*/  UISETP.NE.AND UP1, UPT, UR51, URZ, UPT ;  /* 0x0000003f3300728c */ /* 0x000fe2000bf25270 */
[----:B------:R-:W-:Y:S01]  /*ac90*/  VIADD R11, R17, UR41 ;  /* 0x00000029110b7c36 */ /* 0x000fe20008000000 */
[----:B------:R-:W1:Y:S01]  /*aca0*/  LDC R6, c[0x0][0x2f0] ;  /* 0x0000bc00ff067b82 */ /* 0x000e620000000800 */
[----:B------:R-:W-:Y:S02]  /*acb0*/  ULEA UR6, UR46, UR36, 0x3 ;  /* 0x000000242e067291 */ /* 0x000fe4000f8e183f */
[----:B------:R-:W-:Y:S01]  /*acc0*/  UISETP.NE.AND UP0, UPT, UR50, URZ, UPT ;  /* 0x0000003f3200728c */ /* 0x000fe2000bf05270 */
[----:B------:R-:W-:Y:S01]  /*acd0*/  PLOP3.LUT P1, PT, PT, PT, UP1, 0x80, 0x0 ;  /* 0x000000000000781c */ /* 0x000fe20003f2f018 */
[----:B------:R-:W-:Y:S01]  /*ace0*/  UIADD3 UR6, UR6, 0x2a840, URZ ;  /* 0x0002a84006067890 */ /* 0x000fe2000fffe03f */
[----:B------:R-:W-:-:S03]  /*acf0*/  PLOP3.LUT P2, PT, PT, PT, UP1, 0x80, 0x0 ;  /* 0x000000000000781c */ /* 0x000fc60003f4f018 */
        /* <DEDUP_REMOVED lines=13> */
[----:B------:R-:W-:-:S04]  /*add0*/  VIADD R7, R7, -UR31 ;  /* 0x8000001f07077c36 */ /* 0x000fc80008000000 */
[C---:B------:R-:W-:Y:S02]  /*ade0*/  VIADD R10, R7.reuse, UR30 ;  /* 0x0000001e070a7c36 */ /* 0x040fe40008000000 */
[----:B------:R-:W-:Y:S02]  /*adf0*/  VIADD R9, R7, UR6 ;  /* 0x0000000607097c36 */ /* 0x000fe40008000000 */
[--C-:B0-----:R-:W-:Y:S02]  /*ae00*/  IMAD.IADD R7, R10, 0x1, R13.reuse ;  /* 0x000000010a077824 */ /* 0x101fe400078e020d */
[----:B------:R-:W-:Y:S01]  /*ae10*/  IMAD.IADD R12, R9, 0x1, R13 ;  /* 0x00000001090c7824 */ /* 0x000fe200078e020d */
[----:B------:R-:W-:Y:S06]  /*ae20*/  @P1 BRA `(.L_x_1079) ;  /* 0x00000000005c1947 */ /* 0x000fec0003800000 */
[----:B------:R-:W-:Y:S01]  /*ae30*/  IMAD R13, R6, UR44, R13 ;  /* 0x0000002c060d7c24 */ /* 0x000fe2000f8e020d */
[----:B------:R-:W-:Y:S03]  /*ae40*/  BSSY B0, `(.L_x_1080) ;  /* 0x0000011000007945 */ /* 0x000fe60003800000 */
[----:B------:R-:W-:-:S05]  /*ae50*/  VIADD R13, R13, -UR31 ;  /* 0x8000001f0d0d7c36 */ /* 0x000fca0008000000 */
        /* <DEDUP_REMOVED lines=10> */
.L_x_1081:
[----:B------:R-:W-:-:S05]  /*af00*/  IMAD.U32 R20, RZ, RZ, UR29 ;  /* 0x0000001dff147e24 */ /* 0x000fca000f8e00ff */
[----:B------:R-:W-:-:S13]  /*af10*/  ISETP.NE.AND P1, PT, R20, 0x1, PT ;  /* 0x000000011400780c */ /* 0x000fda0003f25270 */
[----:B------:R-:W0:Y:S02]  /*af20*/  @P1 LDC.64 R14, c[0x0][0x9e8] ;  /* 0x00027a00ff0e1b82 */ /* 0x000e240000000a00 */
[----:B0-----:R-:W-:-:S05]  /*af30*/  @P1 IMAD.HI.U32 R14, R13, R14, RZ ;  /* 0x0000000e0d0e1227 */ /* 0x001fca00078e00ff */
[----:B------:R-:W-:-:S07]  /*af40*/  @P1 SHF.R.U32.HI R13, RZ, R15, R14 ;  /* 0x0000000fff0d1219 */ /* 0x000fce000001160e */
.L_x_1082:
[----:B------:R-:W-:Y:S05]  /*af50*/  BSYNC B0 ;  /* 0x0000000000007941 */ /* 0x000fea0003800000 */
.L_x_1080:
[----:B------:R-:W-:-:S04]  /*af60*/  IMAD R13, R13, R20, -R0 ;  /* 0x000000140d0d7224 */ /* 0x000fc800078e0a00 */
[----:B------:R-:W-:-:S05]  /*af70*/  IMAD R13, R16, -0x2, R13 ;  /* 0xfffffffe100d7824 */ /* 0x000fca00078e020d */
[----:B------:R-:W-:Y:S02]  /*af80*/  VIADDMNMX R7, R13, R20, R7, PT ;  /* 0x000000140d077246 */ /* 0x000fe40003800107 */
[----:B------:R-:W-:-:S07]  /*af90*/  VIMNMX R12, R12, R13, !PT ;  /* 0x0000000d0c0c7248 */ /* 0x000fce0007fe0100 */
.L_x_1079:
[----:B------:R-:W-:Y:S01]  /*afa0*/  ISETP.GT.AND P1, PT, R8, -0x1, PT ;  /* 0xffffffff0800780c */ /* 0x000fe20003f24270 */
[----:B------:R-:W0:Y:S01]  /*afb0*/  SHFL.IDX PT, R21, R11, 0x1, 0x1c1f ;  /* 0x003c1f000b157f89 */ /* 0x000e2200000e0000 */
[----:B------:R-:W-:Y:S02]  /*afc0*/  UISETP.NE.AND UP0, UPT, UR50, URZ, UPT ;  /* 0x0000003f3200728c */ /* 0x000fe4000bf05270 */
[C---:B------:R-:W-:Y:S02]  /*afd0*/  ISETP.GT.AND P3, PT, R12.reuse, 0x8, P1 ;  /* 0x000000080c00780c */ /* 0x040fe40000f64270 */
[C---:B------:R-:W-:Y:S02]  /*afe0*/  ISETP.GT.AND P6, PT, R12.reuse, RZ, P1 ;  /* 0x000000ff0c00720c */ /* 0x040fe40000fc4270 */
[----:B------:R-:W-:Y:S02]  /*aff0*/  ISETP.LT.OR P3, PT, R7, 0x9, P3 ;  /* 0x000000090700780c */ /* 0x000fe40001f61670 */
[----:B------:R-:W-:-:S02]  /*b000*/  ISETP.GT.AND P2, PT, R12, 0x1, P1 ;  /* 0x000000010c00780c */ /* 0x000fc40000f44270 */
[----:B------:R-:W-:Y:S02]  /*b010*/  FSEL R13, R124, -INF , !P3 ;  /* 0xff8000007c0d7808 */ /* 0x000fe40005800000 */
[----:B------:R-:W-:Y:S02]  /*b020*/  ISETP.GT.AND P3, PT, R12, 0x19, P1 ;  /* 0x000000190c00780c */ /* 0x000fe40000f64270 */
[C---:B------:R-:W-:Y:S02]  /*b030*/  ISETP.LT.OR P6, PT, R7.reuse, 0x1, P6 ;  /* 0x000000010700780c */ /* 0x040fe400037c1670 */
[C---:B------:R-:W-:Y:S02]  /*b040*/  ISETP.LT.OR P2, PT, R7.reuse, 0x2, P2 ;  /* 0x000000020700780c */ /* 0x040fe40001741670 */
[----:B------:R-:W-:Y:S02]  /*b050*/  ISETP.LT.OR P3, PT, R7, 0x1a, P3 ;  /* 0x0000001a0700780c */ /* 0x000fe40001f61670 */
[----:B------:R-:W-:-:S02]  /*b060*/  FSEL R15, R120, -INF , !P6 ;  /* 0xff800000780f7808 */ /* 0x000fc40007000000 */
[----:B------:R-:W-:Y:S01]  /*b070*/  FSEL R121, R121, -INF , !P2 ;  /* 0xff80000079797808 */ /* 0x000fe20005000000 */
[--C-:B0-----:R-:W-:Y:S01]  /*b080*/  IMAD.IADD R10, R10, 0x1, R21.reuse ;  /* 0x000000010a0a7824 */ /* 0x101fe200078e0215 */
        /* <DEDUP_REMOVED lines=101> */
.L_x_1085:
[----:B------:R-:W-:-:S05]  /*b6e0*/  IMAD.U32 R12, RZ, RZ, UR29 ;  /* 0x0000001dff0c7e24 */ /* 0x000fca000f8e00ff */
[----:B------:R-:W-:-:S13]  /*b6f0*/  ISETP.NE.AND P2, PT, R12, 0x1, PT ;  /* 0x000000010c00780c */ /* 0x000fda0003f45270 */
[----:B------:R-:W0:Y:S02]  /*b700*/  @P2 LDC.64 R6, c[0x0][0x9e8] ;  /* 0x00027a00ff062b82 */ /* 0x000e240000000a00 */
[----:B0-----:R-:W-:-:S05]  /*b710*/  @P2 IMAD.HI.U32 R6, R21, R6, RZ ;  /* 0x0000000615062227 */ /* 0x001fca00078e00ff */
[----:B------:R-:W-:-:S07]  /*b720*/  @P2 SHF.R.U32.HI R21, RZ, R7, R6 ;  /* 0x00000007ff152219 */ /* 0x000fce0000011606 */
.L_x_1086:
[----:B------:R-:W-:Y:S05]  /*b730*/  BSYNC B0 ;  /* 0x0000000000007941 */ /* 0x000fea0003800000 */
.L_x_1084:
[----:B------:R-:W-:-:S04]  /*b740*/  IMAD R21, R21, R12, -R0 ;  /* 0x0000000c15157224 */ /* 0x000fc800078e0a00 */
[----:B------:R-:W-:-:S05]  /*b750*/  IMAD R21, R16, -0x2, R21 ;  /* 0xfffffffe10157824 */ /* 0x000fca00078e0215 */
[----:B------:R-:W-:Y:S02]  /*b760*/  VIADDMNMX R10, R21, R12, R10, PT ;  /* 0x0000000c150a7246 */ /* 0x000fe4000380010a */
[----:B------:R-:W-:-:S07]  /*b770*/  VIMNMX R9, R9, R21, !PT ;  /* 0x0000001509097248 */ /* 0x000fce0007fe0100 */
.L_x_1083:
        /* <DEDUP_REMOVED lines=99> */
[----:B------:R-:W-:-:S02]  /*bdb0*/  ISETP.LT.OR P4, PT, R10, 0x4a, P4 ;  /* 0x0000004a0a00780c */ /* 0x000fc40002781670 */
[----:B------:R-:W-:Y:S02]  /*bdc0*/  ISETP.GT.AND P3, PT, R9, 0x51, P1 ;  /* 0x000000510900780c */ /* 0x000fe40000f64270 */
[----:B------:R-:W-:Y:S02]  /*bdd0*/  FSEL R6, R12, RZ, P6 ;  /* 0x000000ff0c067208 */ /* 0x000fe40003000000 */
[----:B------:R-:W-:Y:S02]  /*bde0*/  ISETP.LT.OR P2, PT, R10, 0x51, P2 ;  /* 0x000000510a00780c */ /* 0x000fe40001741670 */
[----:B------:R-:W-:Y:S01]  /*bdf0*/  FSEL R159, R159, -INF , !P4 ;  /* 0xff8000009f9f7808 */ /* 0x000fe20006000000 */
        /* <DEDUP_REMOVED lines=8> */
[----:B------:R0:W-:Y:S01]  /*be80*/  MUFU.EX2 R20, R129 ;  /* 0x0000008100147308 */ /* 0x0001e20000000800 */
[----:B------:R-:W-:Y:S01]  /*be90*/  FMNMX.FTZ R21, R127, R120, !PT ;  /* 0x000000787f157209 */ /* 0x000fe20007810000 */
[--C-:B------:R-:W-:Y:S01]  /*bea0*/  FFMA.FTZ R137, R137, UR40, -R6.reuse ;  /* 0x0000002889897c23 */ /* 0x100fe20008010806 */
[----:B------:R-:W-:Y:S01]  /*beb0*/  ISETP.GT.AND P5, PT, R9, 0x58, P1 ;  /* 0x000000580900780c */ /* 0x000fe20000fa4270 */
[--C-:B------:R-:W-:Y:S01]  /*bec0*/  FFMA.FTZ R145, R145, UR40, -R6.reuse ;  /* 0x0000002891917c23 */ /* 0x100fe20008010806 */
[----:B------:R-:W-:Y:S01]  /*bed0*/  FMNMX.FTZ R120, R130, R21, !PT ;  /* 0x0000001582787209 */ /* 0x000fe20007810000 */
[--C-:B------:R-:W-:Y:S01]  /*bee0*/  FFMA.FTZ R141, R141, UR40, -R6.reuse ;  /* 0x000000288d8d7c23 */ /* 0x100fe20008010806 */
[----:B------:R-:W-:Y:S01]  /*bef0*/  FSEL R162, R162, -INF , !P2 ;  /* 0xff800000a2a27808 */ /* 0x000fe20005000000 */
[--C-:B------:R-:W-:Y:S01]  /*bf00*/  FFMA.FTZ R149, R149, UR40, -R6.reuse ;  /* 0x0000002895957c23 */ /* 0x100fe20008010806 */
[----:B------:R-:W-:Y:S01]  /*bf10*/  FMNMX.FTZ R21, R131, R120, !PT ;  /* 0x0000007883157209 */ /* 0x000fe20007810000 */
[--C-:B------:R-:W-:Y:S01]  /*bf20*/  FFMA.FTZ R153, R153, UR40, -R6.reuse ;  /* 0x0000002899997c23 */ /* 0x100fe20008010806 */
[----:B------:R-:W-:Y:S01]  /*bf30*/  MUFU.EX2 R120, R133 ;  /* 0x0000008500787308 */ /* 0x000fe20000000800 */
[----:B------:R-:W-:Y:S01]  /*bf40*/  ISETP.LT.OR P3, PT, R10, 0x52, P3 ;  /* 0x000000520a00780c */ /* 0x000fe20001f61670 */
[--C-:B------:R-:W-:Y:S01]  /*bf50*/  FFMA.FTZ R13, R13, UR40, -R6.reuse ;  /* 0x000000280d0d7c23 */ /* 0x100fe20008010806 */
[----:B------:R-:W-:Y:S01]  /*bf60*/  FMNMX.FTZ R124, R134, R21, !PT ;  /* 0x00000015867c7209 */ /* 0x000fe20007810000 */
[--C-:B------:R-:W-:Y:S01]  /*bf70*/  FFMA.FTZ R21, R136, UR40, -R6.reuse ;  /* 0x0000002888157c23 */ /* 0x100fe20008010806 */
[----:B------:R-:W-:Y:S01]  /*bf80*/  ISETP.GT.AND P4, PT, R9, 0x59, P1 ;  /* 0x000000590900780c */ /* 0x000fe20000f84270 */
[--C-:B------:R-:W-:Y:S01]  /*bf90*/  FFMA.FTZ R11, R11, UR40, -R6.reuse ;  /* 0x000000280b0b7c23 */ /* 0x100fe20008010806 */
[----:B------:R-:W-:Y:S01]  /*bfa0*/  FMNMX.FTZ R121, R135, R124, !PT ;  /* 0x0000007c87797209 */ /* 0x000fe20007810000 */
[----:B------:R-:W-:Y:S01]  /*bfb0*/  FFMA.FTZ R181, R181, UR40, -R6 ;  /* 0x00000028b5b57c23 */ /* 0x000fe20008010806 */
[----:B------:R-:W-:Y:S01]  /*bfc0*/  ISETP.LT.OR P5, PT, R10, 0x59, P5 ;  /* 0x000000590a00780c */ /* 0x000fe20002fa1670 */
[----:B------:R-:W-:Y:S01]  /*bfd0*/  MUFU.EX2 R12, R12 ;  /* 0x0000000c000c7308 */ /* 0x000fe20000000800 */
[----:B------:R-:W-:-:S02]  /*bfe0*/  FMNMX.FTZ R124, R138, R121, !PT ;  /* 0x000000798a7c7209 */ /* 0x000fc40007810000 */
[----:B------:R-:W-:Y:S02]  /*bff0*/  FSEL R163, R163, -INF , !P3 ;  /* 0xff800000a3a37808 */ /* 0x000fe40005800000 */
[----:B------:R-:W-:Y:S02]  /*c000*/  FMNMX.FTZ R121, R139, R124, !PT ;  /* 0x0000007c8b797209 */ /* 0x000fe40007810000 */
[----:B------:R-:W-:Y:S01]  /*c010*/  ISETP.GT.AND P2, PT, R9, 0x60, P1 ;  /* 0x000000600900780c */ /* 0x000fe20000f44270 */
[----:B------:R-:W-:Y:S01]  /*c020*/  MUFU.EX2 R124, R137 ;  /* 0x00000089007c7308 */ /* 0x000fe20000000800 */
[----:B------:R-:W-:Y:S01]  /*c030*/  FMNMX.FTZ R128, R142, R121, !PT ;  /* 0x000000798e807209 */ /* 0x000fe20007810000 */
[----:B------:R-:W-:Y:S01]  /*c040*/  FFMA.FTZ R121, R140, UR40, -R6 ;  /* 0x000000288c797c23 */ /* 0x000fe20008010806 */
[----:B------:R-:W-:Y:S02]  /*c050*/  FSEL R166, R166, -INF , !P5 ;  /* 0xff800000a6a67808 */ /* 0x000fe40006800000 */
[----:B------:R-:W-:-:S02]  /*c060*/  FMNMX.FTZ R125, R143, R128, !PT ;  /* 0x000000808f7d7209 */ /* 0x000fc40007810000 */
[----:B------:R-:W-:Y:S01]  /*c070*/  ISETP.LT.OR P4, PT, R10, 0x5a, P4 ;  /* 0x0000005a0a00780c */ /* 0x000fe20002781670 */
[----:B------:R-:W-:Y:S01]  /*c080*/  MUFU.EX2 R7, R7 ;  /* 0x0000000700077308 */ /* 0x000fe20000000800 */
[----:B------:R-:W-:Y:S02]  /*c090*/  FMNMX.FTZ R128, R146, R125, !PT ;  /* 0x0000007d92807209 */ /* 0x000fe40007810000 */
[----:B------:R-:W-:Y:S02]  /*c0a0*/  ISETP.GT.AND P3, PT, R9, 0x61, P1 ;  /* 0x000000610900780c */ /* 0x000fe40000f64270 */
[----:B------:R-:W-:Y:S02]  /*c0b0*/  FMNMX.FTZ R125, R147, R128, !PT ;  /* 0x00000080937d7209 */ /* 0x000fe40007810000 */
[----:B------:R-:W-:Y:S01]  /*c0c0*/  ISETP.LT.OR P2, PT, R10, 0x61, P2 ;  /* 0x000000610a00780c */ /* 0x000fe20001741670 */
[----:B------:R1:W-:Y:S01]  /*c0d0*/  MUFU.EX2 R128, R141 ;  /* 0x0000008d00807308 */ /* 0x0003e20000000800 */
[----:B------:R-:W-:Y:S01]  /*c0e0*/  FMNMX.FTZ R132, R150, R125, !PT ;  /* 0x0000007d96847209 */ /* 0x000fe20007810000 */
[----:B------:R-:W-:Y:S01]  /*c0f0*/  FFMA.FTZ R125, R144, UR40, -R6 ;  /* 0x00000028907d7c23 */ /* 0x000fe20008010806 */
[----:B------:R-:W-:-:S02]  /*c100*/  FSEL R167, R167, -INF , !P4 ;  /* 0xff800000a7a77808 */ /* 0x000fc40006000000 */
[----:B0-----:R-:W-:Y:S02]  /*c110*/  FMNMX.FTZ R129, R151, R132, !PT ;  /* 0x0000008497817209 */ /* 0x001fe40007810000 */
[----:B------:R-:W-:Y:S01]  /*c120*/  ISETP.GT.AND P5, PT, R9, 0x68, P1 ;  /* 0x000000680900780c */ /* 0x000fe20000fa4270 */
[----:B------:R-:W-:Y:S01]  /*c130*/  MUFU.EX2 R13, R13 ;  /* 0x0000000d000d7308 */ /* 0x000fe20000000800 */
[----:B------:R-:W-:Y:S01]  /*c140*/  FMNMX.FTZ R132, R154, R129, !PT ;  /* 0x000000819a847209 */ /* 0x000fe20007810000 */
[--C-:B-1----:R-:W-:Y:S01]  /*c150*/  FFMA.FTZ R141, R160, UR40, -R6.reuse ;  /* 0x00000028a08d7c23 */ /* 0x102fe20008010806 */
[----:B------:R-:W-:Y:S01]  /*c160*/  FSEL R170, R170, -INF , !P2 ;  /* 0xff800000aaaa7808 */ /* 0x000fe20005000000 */
[--C-:B------:R-:W-:Y:S01]  /*c170*/  FFMA.FTZ R160, R177, UR40, -R6.reuse ;  /* 0x00000028b1a07c23 */ /* 0x100fe20008010806 */
[----:B------:R-:W-:Y:S02]  /*c180*/  FMNMX.FTZ R129, R155, R132, !PT ;  /* 0x000000849b817209 */ /* 0x000fe40007810000 */
[----:B------:R-:W-:Y:S01]  /*c190*/  ISETP.LT.OR P3, PT, R10, 0x62, P3 ;  /* 0x000000620a00780c */ /* 0x000fe20001f61670 */
[----:B------:R0:W-:Y:S01]  /*c1a0*/  MUFU.EX2 R132, R145 ;  /* 0x0000009100847308 */ /* 0x0001e20000000800 */
[----:B------:R-:W-:Y:S01]  /*c1b0*/  FMNMX.FTZ R136, R158, R129, !PT ;  /* 0x000000819e887209 */ /* 0x000fe20007810000 */
[--C-:B------:R-:W-:Y:S01]  /*c1c0*/  FFMA.FTZ R129, R148, UR40, -R6.reuse ;  /* 0x0000002894817c23 */ /* 0x100fe20008010806 */
[----:B------:R-:W-:Y:S01]  /*c1d0*/  ISETP.LT.OR P5, PT, R10, 0x69, P5 ;  /* 0x000000690a00780c */ /* 0x000fe20002fa1670 */
[----:B------:R-:W-:Y:S01]  /*c1e0*/  FFMA.FTZ R148, R165, UR40, -R6 ;  /* 0x00000028a5947c23 */ /* 0x000fe20008010806 */
[----:B------:R-:W-:-:S02]  /*c1f0*/  FMNMX.FTZ R133, R159, R136, !PT ;  /* 0x000000889f857209 */ /* 0x000fc40007810000 */
[----:B------:R-:W-:Y:S01]  /*c200*/  ISETP.GT.AND P4, PT, R9, 0x69, P1 ;  /* 0x000000690900780c */ /* 0x000fe20000f84270 */
[----:B------:R-:W-:Y:S01]  /*c210*/  MUFU.EX2 R14, R14 ;  /* 0x0000000e000e7308 */ /* 0x000fe20000000800 */
[----:B------:R-:W-:Y:S01]  /*c220*/  FMNMX.FTZ R136, R162, R133, !PT ;  /* 0x00000085a2887209 */ /* 0x000fe20007810000 */
[--C-:B0-----:R-:W-:Y:S01]  /*c230*/  FFMA.FTZ R145, R164, UR40, -R6.reuse ;  /* 0x00000028a4917c23 */ /* 0x101fe20008010806 */
[----:B------:R-:W-:Y:S02]  /*c240*/  FSEL R171, R171, -INF , !P3 ;  /* 0xff800000abab7808 */ /* 0x000fe40005800000 */
[----:B------:R-:W-:Y:S02]  /*c250*/  FMNMX.FTZ R133, R163, R136, !PT ;  /* 0x00000088a3857209 */ /* 0x000fe40007810000 */
[----:B------:R-:W-:Y:S01]  /*c260*/  FSEL R174, R174, -INF , !P5 ;  /* 0xff800000aeae7808 */ /* 0x000fe20006800000 */
[----:B------:R0:W-:Y:S01]  /*c270*/  MUFU.EX2 R136, R149 ;  /* 0x0000009500887308 */ /* 0x0001e20000000800 */
[----:B------:R-:W-:Y:S01]  /*c280*/  FMNMX.FTZ R140, R166, R133, !PT ;  /* 0x00000085a68c7209 */ /* 0x000fe20007810000 */
[--C-:B------:R-:W-:Y:S01]  /*c290*/  FFMA.FTZ R133, R152, UR40, -R6.reuse ;  /* 0x0000002898857c23 */ /* 0x100fe20008010806 */
[----:B------:R-:W-:Y:S01]  /*c2a0*/  ISETP.GT.AND P2, PT, R9, 0x70, P1 ;  /* 0x000000700900780c */ /* 0x000fe20000f44270 */
[----:B------:R-:W-:Y:S01]  /*c2b0*/  FFMA.FTZ R152, R169, UR40, -R6 ;  /* 0x00000028a9987c23 */ /* 0x000fe20008010806 */
[----:B------:R-:W-:-:S02]  /*c2c0*/  FMNMX.FTZ R137, R167, R140, !PT ;  /* 0x0000008ca7897209 */ /* 0x000fc40007810000 */
[C---:B------:R-:W-:Y:S01]  /*c2d0*/  ISETP.GT.AND P3, PT, R9.reuse, 0x71, P1 ;  /* 0x000000710900780c */ /* 0x040fe20000f64270 */
[----:B------:R-:W-:Y:S01]  /*c2e0*/  MUFU.EX2 R11, R11 ;  /* 0x0000000b000b7308 */ /* 0x000fe20000000800 */
[----:B------:R-:W-:Y:S01]  /*c2f0*/  FMNMX.FTZ R140, R170, R137, !PT ;  /* 0x00000089aa8c7209 */ /* 0x000fe20007810000 */
[--C-:B------:R-:W-:Y:S01]  /*c300*/  FFMA.FTZ R137, R156, UR40, -R6.reuse ;  /* 0x000000289c897c23 */ /* 0x100fe20008010806 */
[C---:B------:R-:W-:Y:S01]  /*c310*/  ISETP.GT.AND P5, PT, R9.reuse, 0x78, P1 ;  /* 0x000000780900780c */ /* 0x040fe20000fa4270 */
[----:B0-----:R-:W-:Y:S01]  /*c320*/  FFMA.FTZ R149, R168, UR40, -R6 ;  /* 0x00000028a8957c23 */ /* 0x001fe20008010806 */
[----:B------:R-:W-:Y:S02]  /*c330*/  ISETP.GT.AND P1, PT, R9, 0x79, P1 ;  /* 0x000000790900780c */ /* 0x000fe40000f24270 */
[----:B------:R-:W-:Y:S01]  /*c340*/  ISETP.LT.OR P4, PT, R10, 0x6a, P4 ;  /* 0x0000006a0a00780c */ /* 0x000fe20002781670 */
[----:B------:R-:W-:Y:S01]  /*c350*/  MUFU.EX2 R15, R15 ;  /* 0x0000000f000f7308 */ /* 0x000fe20000000800 */
[----:B------:R-:W-:-:S02]  /*c360*/  FMNMX.FTZ R9, R171, R140, !PT ;  /* 0x0000008cab097209 */ /* 0x000fc40007810000 */
[----:B------:R-:W-:Y:S02]  /*c370*/  ISETP.LT.OR P2, PT, R10, 0x71, P2 ;  /* 0x000000710a00780c */ /* 0x000fe40001741670 */
[----:B------:R-:W-:Y:S02]  /*c380*/  FSEL R175, R175, -INF , !P4 ;  /* 0xff800000afaf7808 */ /* 0x000fe40006000000 */
[----:B------:R-:W-:Y:S01]  /*c390*/  FMNMX.FTZ R144, R174, R9, !PT ;  /* 0x00000009ae907209 */ /* 0x000fe20007810000 */
[----:B------:R0:W-:Y:S01]  /*c3a0*/  MUFU.EX2 R140, R153 ;  /* 0x00000099008c7308 */ /* 0x0001e20000000800 */
[----:B------:R-:W-:Y:S02]  /*c3b0*/  ISETP.LT.OR P3, PT, R10, 0x72, P3 ;  /* 0x000000720a00780c */ /* 0x000fe40001f61670 */
[----:B------:R-:W-:Y:S02]  /*c3c0*/  FSEL R178, R178, -INF , !P2 ;  /* 0xff800000b2b27808 */ /* 0x000fe40005000000 */
[----:B------:R-:W-:-:S02]  /*c3d0*/  FMNMX.FTZ R9, R175, R144, !PT ;  /* 0x00000090af097209 */ /* 0x000fc40007810000 */
[----:B------:R-:W-:Y:S01]  /*c3e0*/  ISETP.LT.OR P5, PT, R10, 0x79, P5 ;  /* 0x000000790a00780c */ /* 0x000fe20002fa1670 */
[----:B------:R-:W-:Y:S01]  /*c3f0*/  MUFU.EX2 R21, R21 ;  /* 0x0000001500157308 */ /* 0x000fe20000000800 */
[----:B------:R-:W-:Y:S01]  /*c400*/  FSEL R179, R179, -INF , !P3 ;  /* 0xff800000b3b37808 */ /* 0x000fe20005800000 */
[--C-:B0-----:R-:W-:Y:S01]  /*c410*/  FFMA.FTZ R153, R172, UR40, -R6.reuse ;  /* 0x00000028ac997c23 */ /* 0x101fe20008010806 */
[----:B------:R-:W-:Y:S02]  /*c420*/  FMNMX.FTZ R144, R178, R9, !PT ;  /* 0x00000009b2907209 */ /* 0x000fe40007810000 */
[----:B------:R-:W-:Y:S01]  /*c430*/  ISETP.LT.OR P1, PT, R10, 0x7a, P1 ;  /* 0x0000007a0a00780c */ /* 0x000fe20000f21670 */
[----:B------:R-:W-:-:S01]  /*c440*/  FFMA.FTZ R10, R157, UR40, -R6 ;  /* 0x000000289d0a7c23 */ /* 0x000fc20008010806 */
[----:B------:R-:W-:Y:S01]  /*c450*/  FSEL R182, R182, -INF , !P5 ;  /* 0xff800000b6b67808 */ /* 0x000fe20006800000 */
[----:B------:R-:W-:-:S01]  /*c460*/  FFMA.FTZ R157, R176, UR40, -R6 ;  /* 0x00000028b09d7c23 */ /* 0x000fc20008010806 */
[----:B------:R-:W-:Y:S01]  /*c470*/  FMNMX.FTZ R9, R179, R144, !PT ;  /* 0x00000090b3097209 */ /* 0x000fe20007810000 */
[----:B------:R-:W-:Y:S01]  /*c480*/  MUFU.EX2 R121, R121 ;  /* 0x0000007900797308 */ /* 0x000fe20000000800 */
[----:B------:R-:W-:-:S02]  /*c490*/  FSEL R183, R183, -INF , !P1 ;  /* 0xff800000b7b77808 */ /* 0x000fc40004800000 */
[----:B------:R-:W-:Y:S02]  /*c4a0*/  FMNMX.FTZ R144, R182, R9, !PT ;  /* 0x00000009b6907209 */ /* 0x000fe40007810000 */
[----:B------:R-:W-:Y:S02]  /*c4b0*/  FSEL R165, R0, RZ, P6 ;  /* 0x000000ff00a57208 */ /* 0x000fe40003000000 */
[----:B------:R-:W-:Y:S01]  /*c4c0*/  FMNMX.FTZ R9, R183, R144, !PT ;  /* 0x00000090b7097209 */ /* 0x000fe20007810000 */
[----:B------:R-:W-:-:S01]  /*c4d0*/  FFMA.FTZ R144, R161, UR40, -R6 ;  /* 0x00000028a1907c23 */ /* 0x000fc20008010806 */
[----:B------:R-:W-:Y:S01]  /*c4e0*/  FFMA.FTZ R161, R180, UR40, -R6 ;  /* 0x00000028b4a17c23 */ /* 0x000fe20008010806 */
[----:B------:R-:W-:-:S01]  /*c4f0*/  FADD.FTZ R165, -R165, R4 ;  /* 0x00000004a5a57221 */ /* 0x000fc20000010100 */
        /* <DEDUP_REMOVED lines=46> */
[----:B------:R-:W-:-:S06]  /*c7e0*/  FFMA.FTZ R182, R182, UR40, -R6 ;  /* 0x00000028b6b67c23 */ /* 0x000fcc0008010806 */
        /* <DEDUP_REMOVED lines=45> */
[----:B------:R-:W-:Y:S01]  /*cac0*/  FFMA.FTZ R163, R170, UR40, -R6 ;  /* 0x00000028aaa37c23 */ /* 0x000fe20008010806 */
[----:B------:R-:W-:-:S04]  /*cad0*/  FADD.FTZ R3, R133, R2 ;  /* 0x0000000285037221 */ /* 0x000fc80000010000 */
[----:B------:R-:W-:Y:S01]  /*cae0*/  FADD.FTZ R2, R140, R3 ;  /* 0x000000038c027221 */ /* 0x000fe20000010000 */
[----:B------:R-:W0:Y:S01]  /*caf0*/  MUFU.EX2 R164, R164 ;  /* 0x000000a400a47308 */ /* 0x000e220000000800 */
[----:B--2---:R-:W-:-:S01]  /*cb00*/  FADD.FTZ R167, R143, R168 ;  /* 0x000000a88fa77221 */ /* 0x004fc20000010000 */
[----:B------:R-:W-:Y:S01]  /*cb10*/  FFMA.FTZ R168, R171, UR40, -R6 ;  /* 0x00000028aba87c23 */ /* 0x000fe20008010806 */
[----:B------:R-:W-:-:S04]  /*cb20*/  FADD.FTZ R3, R137, R2 ;  /* 0x0000000289037221 */ /* 0x000fc80000010000 */
[----:B------:R-:W-:Y:S01]  /*cb30*/  FADD.FTZ R2, R10, R3 ;  /* 0x000000030a027221 */ /* 0x000fe20000010000 */
[----:B------:R-:W2:Y:S01]  /*cb40*/  MUFU.EX2 R147, R147 ;  /* 0x0000009300937308 */ /* 0x000ea20000000800 */
[----:B-1----:R-:W-:-:S02]  /*cb50*/  FADD.FTZ R170, R146, R167 ;  /* 0x000000a792aa7221 */ /* 0x002fc40000010000 */
[----:B------:R-:W-:Y:S02]  /*cb60*/  FADD.FTZ R3, R141, R2 ;  /* 0x000000028d037221 */ /* 0x000fe40000010000 */
[----:B------:R-:W-:-:S02]  /*cb70*/  FADD.FTZ R167, R5, R170 ;  /* 0x000000aa05a77221 */ /* 0x000fc40000010000 */
[----:B------:R-:W-:Y:S01]  /*cb80*/  FADD.FTZ R2, R144, R3 ;  /* 0x0000000390027221 */ /* 0x000fe20000010000 */
[----:B------:R-:W1:Y:S01]  /*cb90*/  MUFU.EX2 R154, R154 ;  /* 0x0000009a009a7308 */ /* 0x000e620000000800 */
[----:B0-----:R-:W-:-:S01]  /*cba0*/  FADD.FTZ R170, R164, R167 ;  /* 0x000000a7a4aa7221 */ /* 0x001fc20000010000 */
[----:B------:R-:W-:Y:S01]  /*cbb0*/  FFMA.FTZ R167, R174, UR40, -R6 ;  /* 0x00000028aea77c23 */ /* 0x000fe20008010806 */
[----:B------:R-:W-:-:S05]  /*cbc0*/  FADD.FTZ R3, R145, R2 ;  /* 0x0000000291037221 */ /* 0x000fca0000010000 */
[----:B------:R-:W0:Y:S01]  /*cbd0*/  MUFU.EX2 R151, R151 ;  /* 0x0000009700977308 */ /* 0x000e220000000800 */
[----:B--2---:R-:W-:-:S07]  /*cbe0*/  FADD.FTZ R171, R147, R170 ;  /* 0x000000aa93ab7221 */ /* 0x004fce0000010000 */
[----:B------:R-:W2:Y:S01]  /*cbf0*/  MUFU.EX2 R158, R158 ;  /* 0x0000009e009e7308 */ /* 0x000ea20000000800 */
[----:B-1----:R-:W-:-:S07]  /*cc00*/  FADD.FTZ R170, R154, R171 ;  /* 0x000000ab9aaa7221 */ /* 0x002fce0000010000 */
        /* <DEDUP_REMOVED lines=8> */
[----:B0-----:R-:W-:-:S01]  /*cc90*/  FADD.FTZ R174, R162, R171 ;  /* 0x000000aba2ae7221 */ /* 0x001fc20000010000 */
[--C-:B------:R-:W-:Y:S01]  /*cca0*/  FFMA.FTZ R171, R179, UR40, -R6.reuse ;  /* 0x00000028b3ab7c23 */ /* 0x100fe20008010806 */
[----:B------:R-:W-:-:S05]  /*ccb0*/  FFMA.FTZ R6, R183, UR40, -R6 ;  /* 0x00000028b7067c23 */ /* 0x000fca0008010806 */
        /* <DEDUP_REMOVED lines=38> */
.L_x_1087:
        /* <DEDUP_REMOVED lines=139> */
.L_x_1069:
[----:B------:R-:W-:Y:S06]  /*d7d0*/  BAR.ARV 0x8, 0x180 ;  /* 0x0206000000007b1d */ /* 0x000fec0000002000 */
[----:B------:R-:W-:Y:S05]  /*d7e0*/  @!P0 BRA `(.L_x_1089) ;  /* 0x0000000000048947 */ /* 0x000fea0003800000 */
[----:B------:R-:W-:Y:S01]  /*d7f0*/  BPT.TRAP 0x1 ;  /* 0x000000040000795c */ /* 0x000fe20000300000 */
.L_x_1089:
[----:B------:R-:W-:Y:S01]  /*d800*/  ULEA UR9, UR46, UR36, 0x3 ;  /* 0x000000242e097291 */ /* 0x000fe2000f8e183f */
[----:B------:R-:W-:-:S05]  /*d810*/  IMAD.U32 R4, RZ, RZ, UR47 ;  /* 0x0000002fff047e24 */ /* 0x000fca000f8e00ff */
[----:B------:R-:W-:-:S04]  /*d820*/  SHF.L.U32 R4, R4, 0x1f, RZ ;  /* 0x0000001f04047819 */ /* 0x000fc800000006ff */
[----:B------:R0:W1:Y:S01]  /*d830*/  SYNCS.PHASECHK.TRANS64.TRYWAIT P1, [UR9+0x2a850], R4 ;  /* 0x02a85004ff0075a7 */ /* 0x0000620008020149 */
[----:B------:R-:W-:Y:S05]  /*d840*/  @!P0 BRA `(.L_x_1090) ;  /* 0x0000000000048947 */ /* 0x000fea0003800000 */
[----:B------:R-:W-:Y:S01]  /*d850*/  BPT.TRAP 0x1 ;  /* 0x000000040000795c */ /* 0x000fe20000300000 */
.L_x_1090:
[----:B-1----:R-:W-:Y:S05]  /*d860*/  @P1 BRA `(.L_x_1091) ;  /* 0x0000000000081947 */ /* 0x002fea0003800000 */
[----:B------:R-:W1:Y:S02]  /*d870*/  SYNCS.PHASECHK.TRANS64.TRYWAIT P1, [UR9+0x2a850], R4 ;  /* 0x02a85004ff0075a7 */ /* 0x000e640008020149 */
[----:B-1----:R-:W-:Y:S05]  /*d880*/  @!P1 BRA `(.L_x_1092) ;  /* 0x00000088009c9947 */ /* 0x002fea0003800000 */
.L_x_1091:
        /* <DEDUP_REMOVED lines=18> */
[----:B------:R-:W-:Y:S01]  /*d9b0*/  @UP0 UIMAD.WIDE.U32 UR4, UR45, UR12, URZ ;  /* 0x0000000c2d0402a5 */ /* 0x000fe2000f8e003f */
[----:B------:R-:W-:Y:S02]  /*d9c0*/  WARPGROUP.DEPBAR.LE gsb0, 0x0 ;  /* 0x00008000000079c5 */ /* 0x000fe40000010000 */
[----:B------:R-:W-:-:S14]  /*d9d0*/  WARPGROUP.ARRIVE ;  /* 0x00000000000079c5 */ /* 0x000fdc0000000000 */
[----:B------:R-:W-:Y:S01]  /*d9e0*/  QGMMA.64x192x32.F32.E4M3.E4M3 R24, R192, gdesc[UR4], R24, gsb0 ;  /* 0x02e00004c0187df3 */ /* 0x000fe20008000818 */
[----:B------:R-:W-:Y:S02]  /*d9f0*/  @UP0 USHF.R.S32.HI UR6, URZ, 0x1f, UR45 ;  /* 0x0000001f3f060899 */ /* 0x000fe4000801142d */
[----:B------:R-:W-:Y:S02]  /*da00*/  @UP0 USHF.R.S32.HI UR7, URZ, 0x1f, UR42 ;  /* 0x0000001f3f070899 */ /* 0x000fe4000801142a */
[----:B------:R-:W-:-:S04]  /*da10*/  @UP0 UIMAD UR6, UR6, UR12, URZ ;  /* 0x0000000c060602a4 */ /* 0x000fc8000f8e023f */
        /* <DEDUP_REMOVED lines=27> */
[----:B------:R-:W-:Y:S02]  /*dbd0*/  IMAD.MOV.U32 R5, RZ, RZ, RZ ;  /* 0x000000ffff057224 */ /* 0x000fe400078e00ff */
[----:B-1----:R-:W-:Y:S01]  /*dbe0*/  FADD.FTZ R7, R8, R7 ;  /* 0x0000000708077221 */ /* 0x002fe20000010000 */
[----:B0-----:R-:W-:-:S04]  /*dbf0*/  FADD.FTZ R10, R11, R4 ;  /* 0x000000040b0a7221 */ /* 0x001fc80000010000 */
[C---:B------:R-:W-:Y:S01]  /*dc00*/  FSETP.NE.FTZ.AND P1, PT, R7.reuse, RZ, PT ;  /* 0x000000ff0700720b */ /* 0x040fe20003f35000 */
[----:B------:R-:W-:Y:S01]  /*dc10*/  FMUL.FTZ R12, R7, 0.00390625 ;  /* 0x3b800000070c7820 */ /* 0x000fe20000410000 */
[----:B------:R-:W-:-:S04]  /*dc20*/  FMUL.FTZ R13, R10, 0.00390625 ;  /* 0x3b8000000a0d7820 */ /* 0x000fc80000410000 */
        /* <DEDUP_REMOVED lines=26> */
.L_x_1093:
        /* <DEDUP_REMOVED lines=106> */
.L_x_1015:
[----:B------:R-:W0:Y:S01]  /*e470*/  S2R R5, SR_CgaCtaId ;  /* 0x0000000000057919 */ /* 0x000e220000008800 */
[----:B------:R-:W-:Y:S01]  /*e480*/  MOV R0, 0x400 ;  /* 0x0000040000007802 */ /* 0x000fe20000000f00 */
[----:B------:R-:W-:Y:S01]  /*e490*/  BSSY B0, `(.L_x_1094) ;  /* 0x00002c3000007945 */ /* 0x000fe20003800000 */
[----:B------:R-:W-:Y:S02]  /*e4a0*/  BAR.SYNC.DEFER_BLOCKING 0x5, 0x180 ;  /* 0x0146000000007b1d */ /* 0x000fe40000010000 */
[----:B0-----:R-:W-:-:S05]  /*e4b0*/  LEA R0, R5, R0, 0x18 ;  /* 0x0000000005007211 */ /* 0x001fca00078ec0ff */
[----:B------:R-:W0:Y:S02]  /*e4c0*/  LDS R4, [R0+0x2a8d0] ;  /* 0x02a8d00000047984 */ /* 0x000e240000000800 */
[----:B0-----:R-:W-:Y:S01]  /*e4d0*/  R2UR UR4, R4 ;  /* 0x00000000040472ca */ /* 0x001fe200000e0000 */
[----:B------:R-:W-:Y:S06]  /*e4e0*/  BAR.ARV 0x4, 0x180 ;  /* 0x0106000000007b1d */ /* 0x000fec0000002000 */
[----:B------:R-:W-:Y:S08]  /*e4f0*/  @P0 BRA `(.L_x_1095) ;  /* 0x00000020005c0947 */ /* 0x000ff00003800000 */
[----:B------:R-:W0:Y:S01]  /*e500*/  S2R R50, SR_TID.X ;  /* 0x0000000000327919 */ /* 0x000e220000002100 */
[----:B------:R-:W-:Y:S01]  /*e510*/  ULDC.64 UR6, c[0x4][0x38] ;  /* 0x01000e0000067ab9 */ /* 0x000fe20000000a00 */
        /* <DEDUP_REMOVED lines=15> */
[----:B------:R-:W-:Y:S01]  /*e610*/  F2FP.BF16.F32.PACK_AB R40, R69, R40 ;  /* 0x000000284528723e */ /* 0x000fe200000010ff */
[----:B0-----:R-:W-:Y:S01]  /*e620*/  IMAD.SHL.U32 R4, R50, 0x4, RZ ;  /* 0x0000000432047824 */ /* 0x001fe200078e00ff */
        /* <DEDUP_REMOVED lines=28> */
[----:B------:R-:W-:Y:S01]  /*e7f0*/  F2FP.BF16.F32.PACK_AB R131, R128, R131 ;  /* 0x000000838083723e */ /* 0x000fe200000010ff */
[----:B------:R-:W-:Y:S01]  /*e800*/  USHF.R.S32.HI UR10, URZ, 0x1f, UR42 ;  /* 0x0000001f3f0a7899 */ /* 0x000fe2000801142a */
[----:B------:R-:W-:Y:S01]  /*e810*/  LOP3.LUT R4, R4, 0xc, RZ, 0xc0, !PT ;  /* 0x0000000c04047812 */ /* 0x000fe200078ec0ff */
[----:B------:R-:W-:Y:S01]  /*e820*/  ULDC.64 UR8, c[0x0][0xb90] ;  /* 0x0002e40000087ab9 */ /* 0x000fe20000000a00 */
[----:B------:R-:W-:Y:S02]  /*e830*/  BAR.SYNC.DEFER_BLOCKING 0x1, 0x100 ;  /* 0x0044000000007b1d */ /* 0x000fe40000010000 */
[----:B------:R-:W-:-:S05]  /*e840*/  IADD3 R4, P0, R4, UR6, RZ ;  /* 0x0000000604047c10 */ /* 0x000fca000ff1e0ff */
[----:B------:R-:W-:-:S05]  /*e850*/  IMAD.X R5, RZ, RZ, UR7, P0 ;  /* 0x00000007ff057e24 */ /* 0x000fca00080e06ff */
[----:B------:R0:W2:Y:S01]  /*e860*/  LDG.E.CONSTANT R34, desc[UR52][R4.64] ;  /* 0x0000003404227981 */ /* 0x0000a2000c1e9900 */
[----:B------:R-:W-:Y:S01]  /*e870*/  F2FP.BF16.F32.PACK_AB R31, R78, R31 ;  /* 0x0000001f4e1f723e */ /* 0x000fe200000010ff */
[----:B------:R-:W-:Y:S01]  /*e880*/  UIMAD UR5, UR10, UR8, URZ ;  /* 0x000000080a0572a4 */ /* 0x000fe2000f8e023f */
[----:B------:R-:W-:Y:S01]  /*e890*/  F2FP.BF16.F32.PACK_AB R27, R86, R27 ;  /* 0x0000001b561b723e */ /* 0x000fe200000010ff */
[----:B------:R-:W-:Y:S02]  /*e8a0*/  UIMAD.WIDE.U32 UR6, UR42, UR8, URZ ;  /* 0x000000082a0672a5 */ /* 0x000fe4000f8e003f */
[----:B------:R-:W-:Y:S02]  /*e8b0*/  UIMAD UR5, UR42, UR9, UR5 ;  /* 0x000000092a0572a4 */ /* 0x000fe4000f8e0205 */
[----:B------:R-:W-:Y:S01]  /*e8c0*/  USHF.R.S32.HI UR12, URZ, 0x1f, UR45 ;  /* 0x0000001f3f0c7899 */ /* 0x000fe2000801142d */
[----:B0-----:R-:W-:Y:S01]  /*e8d0*/  LOP3.LUT P0, R5, R50, 0x3, RZ, 0xc0, !PT ;  /* 0x0000000332057812 */ /* 0x001fe2000780c0ff */
[----:B------:R-:W-:Y:S01]  /*e8e0*/  ULDC.64 UR8, c[0x0][0xb98] ;  /* 0x0002e60000087ab9 */ /* 0x000fe20000000a00 */
[----:B------:R-:W-:Y:S01]  /*e8f0*/  F2FP.BF16.F32.PACK_AB R4, R47, R56 ;  /* 0x000000382f04723e */ /* 0x000fe200000010ff */
[----:B------:R-:W-:Y:S01]  /*e900*/  UIADD3 UR7, UR7, UR5, URZ ;  /* 0x0000000507077290 */ /* 0x000fe2000fffe03f */
[----:B------:R-:W-:Y:S01]  /*e910*/  ISETP.EQ.OR P0, PT, R5, 0x3, !P0 ;  /* 0x000000030500780c */ /* 0x000fe20004702670 */
[----:B------:R-:W-:Y:S01]  /*e920*/  UIMAD UR5, UR12, UR8, URZ ;  /* 0x000000080c0572a4 */ /* 0x000fe2000f8e023f */
[----:B------:R-:W0:Y:S01]  /*e930*/  S2R R5, SR_SWINHI ;  /* 0x0000000000057919 */ /* 0x000e220000002f00 */
[----:B------:R-:W-:Y:S01]  /*e940*/  UIMAD.WIDE.U32 UR6, UR45, UR8, UR6 ;  /* 0x000000082d0672a5 */ /* 0x000fe2000f8e0006 */
[----:B------:R-:W-:Y:S01]  /*e950*/  SEL R97, R33, R32, P0 ;  /* 0x0000002021617207 */ /* 0x000fe20000000000 */
[----:B------:R-:W-:Y:S01]  /*e960*/  UIMAD UR5, UR45, UR9, UR5 ;  /* 0x000000092d0572a4 */ /* 0x000fe2000f8e0205 */
[----:B------:R-:W-:-:S02]  /*e970*/  SEL R67, R32, R33, P0 ;  /* 0x0000002120437207 */ /* 0x000fc40000000000 */
[----:B------:R-:W-:Y:S01]  /*e980*/  SEL R89, R52, R53, P0 ;  /* 0x0000003534597207 */ /* 0x000fe20000000000 */
[----:B------:R-:W-:Y:S01]  /*e990*/  ULDC.64 UR8, c[0x0][0xae8] ;  /* 0x0002ba0000087ab9 */ /* 0x000fe20000000a00 */
[----:B------:R-:W-:Y:S02]  /*e9a0*/  SEL R57, R53, R52, P0 ;  /* 0x0000003435397207 */ /* 0x000fe40000000000 */
[----:B------:R-:W-:Y:S02]  /*e9b0*/  SEL R85, R126, R127, P0 ;  /* 0x0000007f7e557207 */ /* 0x000fe40000000000 */
[----:B------:R-:W-:Y:S02]  /*e9c0*/  SEL R55, R127, R126, P0 ;  /* 0x0000007e7f377207 */ /* 0x000fe40000000000 */
[----:B------:R-:W-:Y:S02]  /*e9d0*/  SEL R107, R81, R96, P0 ;  /* 0x00000060516b7207 */ /* 0x000fe40000000000 */
        /* <DEDUP_REMOVED lines=8> */
[----:B------:R-:W-:Y:S02]  /*ea60*/  MOV R32, R0 ;  /* 0x0000000000207202 */ /* 0x000fe40000000f00 */
[----:B0-----:R-:W-:Y:S01]  /*ea70*/  MOV R33, R5 ;  /* 0x0000000500217202 */ /* 0x001fe20000000f00 */
[----:B------:R-:W-:Y:S01]  /*ea80*/  IMAD R5, R200, 0x40, R18 ;  /* 0x00000040c8057824 */ /* 0x000fe200078e0212 */
[----:B------:R-:W-:Y:S02]  /*ea90*/  SEL R73, R4, R49, P0 ;  /* 0x0000003104497207 */ /* 0x000fe40000000000 */
[----:B------:R-:W-:Y:S01]  /*eaa0*/  SEL R105, R9, R8, P0 ;  /* 0x0000000809697207 */ /* 0x000fe20000000000 */
[----:B------:R-:W-:Y:S01]  /*eab0*/  IMAD.WIDE R52, R204, 0x2, R32 ;  /* 0x00000002cc347825 */ /* 0x000fe200078e0220 */
[----:B------:R-:W-:-:S02]  /*eac0*/  SEL R71, R8, R9, P0 ;  /* 0x0000000908477207 */ /* 0x000fc40000000000 */
[----:B------:R-:W-:Y:S01]  /*ead0*/  SEL R129, R7, R6, P0 ;  /* 0x0000000607817207 */ /* 0x000fe20000000000 */
[----:B------:R-:W-:Y:S01]  /*eae0*/  IMAD.WIDE R32, R5, 0x2, R32 ;  /* 0x0000000205207825 */ /* 0x000fe200078e0220 */
[C---:B------:R-:W-:Y:S02]  /*eaf0*/  IADD3 R21, P6, R52.reuse, 0x8020, RZ ;  /* 0x0000802034157810 */ /* 0x040fe40007fde0ff */
[C---:B------:R-:W-:Y:S02]  /*eb00*/  IADD3 R15, P2, R52.reuse, 0x4060, RZ ;  /* 0x00004060340f7810 */ /* 0x040fe40007f5e0ff */
[----:B------:R-:W-:Y:S01]  /*eb10*/  LOP3.LUT R12, R21, 0x380, RZ, 0xc0, !PT ;  /* 0x00000380150c7812 */ /* 0x000fe200078ec0ff */
[--C-:B------:R-:W-:Y:S01]  /*eb20*/  IMAD.X R61, RZ, RZ, R53.reuse, P6 ;  /* 0x000000ffff3d7224 */ /* 0x100fe200030e0635 */
[----:B------:R-:W-:Y:S01]  /*eb30*/  LOP3.LUT R4, R15, 0x380, RZ, 0xc0, !PT ;  /* 0x000003800f047812 */ /* 0x000fe200078ec0ff */
[----:B------:R-:W-:Y:S01]  /*eb40*/  IMAD.X R63, RZ, RZ, R53, P2 ;  /* 0x000000ffff3f7224 */ /* 0x000fe200010e0635 */
[----:B------:R-:W-:-:S02]  /*eb50*/  IADD3 R9, P2, R52, 0x40, RZ ;  /* 0x0000004034097810 */ /* 0x000fc40007f5e0ff */
[----:B------:R-:W-:Y:S02]  /*eb60*/  SEL R84, R6, R7, P0 ;  /* 0x0000000706547207 */ /* 0x000fe40000000000 */
[----:B------:R-:W-:Y:S02]  /*eb70*/  SHF.R.U64 R12, R12, 0x3, RZ ;  /* 0x000000030c0c7819 */ /* 0x000fe400000012ff */
[----:B------:R-:W-:Y:S02]  /*eb80*/  SHF.R.U64 R4, R4, 0x3, RZ ;  /* 0x0000000304047819 */ /* 0x000fe400000012ff */
[----:B------:R-:W-:Y:S02]  /*eb90*/  SEL R109, R65, R72, P0 ;  /* 0x00000048416d7207 */ /* 0x000fe40000000000 */
[----:B------:R-:W-:Y:S02]  /*eba0*/  IADD3 R7, P1, R52, 0x20, RZ ;  /* 0x0000002034077810 */ /* 0x000fe40007f3e0ff */
[----:B------:R-:W-:-:S02]  /*ebb0*/  SEL R72, R72, R65, P0 ;  /* 0x0000004148487207 */ /* 0x000fc40000000000 */
[----:B------:R-:W-:Y:S01]  /*ebc0*/  SEL R95, R37, R36, P0 ;  /* 0x00000024255f7207 */ /* 0x000fe20000000000 */
[--C-:B------:R-:W-:Y:S01]  /*ebd0*/  IMAD.X R47, RZ, RZ, R53.reuse, P1 ;  /* 0x000000ffff2f7224 */ /* 0x100fe200008e0635 */
[----:B------:R-:W-:Y:S01]  /*ebe0*/  SEL R66, R36, R37, P0 ;  /* 0x0000002524427207 */ /* 0x000fe20000000000 */
[----:B------:R-:W-:Y:S01]  /*ebf0*/  IMAD.X R37, RZ, RZ, R53, P2 ;  /* 0x000000ffff257224 */ /* 0x000fe200010e0635 */
[----:B------:R-:W-:Y:S02]  /*ec00*/  IADD3 R65, P4, R52, 0x8060, RZ ;  /* 0x0000806034417810 */ /* 0x000fe40007f9e0ff */
[----:B------:R-:W-:Y:S02]  /*ec10*/  LOP3.LUT R60, R12, R21, RZ, 0x3c, !PT ;  /* 0x000000150c3c7212 */ /* 0x000fe400078e3cff */
[----:B------:R-:W-:Y:S02]  /*ec20*/  LOP3.LUT R62, R4, R15, RZ, 0x3c, !PT ;  /* 0x0000000f043e7212 */ /* 0x000fe400078e3cff */
[----:B------:R-:W-:-:S02]  /*ec30*/  LOP3.LUT R4, R7, 0x380, RZ, 0xc0, !PT ;  /* 0x0000038007047812 */ /* 0x000fc400078ec0ff */
[----:B------:R-:W-:Y:S02]  /*ec40*/  IADD3 R21, P2, R32, 0x5000, RZ ;  /* 0x0000500020157810 */ /* 0x000fe40007f5e0ff */
[----:B------:R-:W-:Y:S02]  /*ec50*/  LOP3.LUT R64, R65, 0x380, RZ, 0xc0, !PT ;  /* 0x0000038041407812 */ /* 0x000fe400078ec0ff */
[----:B------:R-:W-:Y:S02]  /*ec60*/  SEL R87, R122, R123, P0 ;  /* 0x0000007b7a577207 */ /* 0x000fe40000000000 */
[----:B------:R-:W-:Y:S02]  /*ec70*/  SEL R56, R123, R122, P0 ;  /* 0x0000007a7b387207 */ /* 0x000fe40000000000 */
[----:B------:R-:W-:Y:S02]  /*ec80*/  SHF.R.U64 R4, R4, 0x3, RZ ;  /* 0x0000000304047819 */ /* 0x000fe400000012ff */
[----:B------:R-:W-:-:S02]  /*ec90*/  LOP3.LUT R20, R21, 0x380, RZ, 0xc0, !PT ;  /* 0x0000038015147812 */ /* 0x000fc400078ec0ff */
[----:B------:R-:W-:Y:S02]  /*eca0*/  SEL R123, R25, R24, P0 ;  /* 0x00000018197b7207 */ /* 0x000fe40000000000 */
[----:B------:R-:W-:Y:S02]  /*ecb0*/  SEL R79, R24, R25, P0 ;  /* 0x00000019184f7207 */ /* 0x000fe40000000000 */
[----:B------:R-:W-:Y:S02]  /*ecc0*/  SEL R125, R11, R10, P0 ;  /* 0x0000000a0b7d7207 */ /* 0x000fe40000000000 */
[----:B------:R-:W-:Y:S02]  /*ecd0*/  SEL R82, R10, R11, P0 ;  /* 0x0000000b0a527207 */ /* 0x000fe40000000000 */
[----:B------:R-:W-:Y:S02]  /*ece0*/  LOP3.LUT R5, R52, 0x380, RZ, 0xc0, !PT ;  /* 0x0000038034057812 */ /* 0x000fe400078ec0ff */
[----:B------:R-:W-:-:S02]  /*ecf0*/  SHF.R.U64 R64, R64, 0x3, RZ ;  /* 0x0000000340407819 */ /* 0x000fc400000012ff */
[C---:B------:R-:W-:Y:S02]  /*ed00*/  IADD3 R25, P3, R52.reuse, 0x8040, RZ ;  /* 0x0000804034197810 */ /* 0x040fe40007f7e0ff */
[----:B------:R-:W-:Y:S02]  /*ed10*/  IADD3 R10, P5, R52, 0x8000, RZ ;  /* 0x00008000340a7810 */ /* 0x000fe40007fbe0ff */
[----:B------:R-:W-:Y:S01]  /*ed20*/  SEL R113, R43, R46, P0 ;  /* 0x0000002e2b717207 */ /* 0x000fe20000000000 */
[--C-:B------:R-:W-:Y:S01]  /*ed30*/  IMAD.X R51, RZ, RZ, R53.reuse, P3 ;  /* 0x000000ffff337224 */ /* 0x100fe200018e0635 */
[----:B------:R-:W-:Y:S01]  /*ed40*/  SEL R74, R46, R43, P0 ;  /* 0x0000002b2e4a7207 */ /* 0x000fe20000000000 */
[----:B------:R-:W-:Y:S01]  /*ed50*/  IMAD.X R49, RZ, RZ, R53, P5 ;  /* 0x000000ffff317224 */ /* 0x000fe200028e0635 */
[----:B------:R-:W-:Y:S02]  /*ed60*/  LOP3.LUT R46, R4, R7, RZ, 0x3c, !PT ;  /* 0x00000007042e7212 */ /* 0x000fe400078e3cff */
[----:B------:R-:W-:-:S02]  /*ed70*/  SHF.R.U64 R20, R20, 0x3, RZ ;  /* 0x0000000314147819 */ /* 0x000fc400000012ff */
[----:B------:R-:W-:Y:S02]  /*ed80*/  SHF.R.U64 R5, R5, 0x3, RZ ;  /* 0x0000000305057819 */ /* 0x000fe400000012ff */
[----:B------:R-:W-:Y:S02]  /*ed90*/  LOP3.LUT R4, R9, 0x380, RZ, 0xc0, !PT ;  /* 0x0000038009047812 */ /* 0x000fe400078ec0ff */
[----:B------:R-:W-:Y:S01]  /*eda0*/  LOP3.LUT R64, R64, R65, RZ, 0x3c, !PT ;  /* 0x0000004140407212 */ /* 0x000fe200078e3cff */
[----:B------:R-:W-:Y:S01]  /*edb0*/  IMAD.X R65, RZ, RZ, R53, P4 ;  /* 0x000000ffff417224 */ /* 0x000fe200020e0635 */
[C---:B------:R-:W-:Y:S02]  /*edc0*/  IADD3 R13, P4, R52.reuse, 0x4040, RZ ;  /* 0x00004040340d7810 */ /* 0x040fe40007f9e0ff */
[C---:B------:R-:W-:Y:S02]  /*edd0*/  IADD3 R11, P3, R52.reuse, 0x4020, RZ ;  /* 0x00004020340b7810 */ /* 0x040fe40007f7e0ff */
[----:B------:R-:W-:-:S02]  /*ede0*/  IADD3 R8, P6, R52, 0x4000, RZ ;  /* 0x0000400034087810 */ /* 0x000fc40007fde0ff */
[----:B------:R-:W-:Y:S01]  /*edf0*/  IADD3 R6, P5, R52, 0x60, RZ ;  /* 0x0000006034067810 */ /* 0x000fe20007fbe0ff */
[----:B------:R-:W-:Y:S01]  /*ee00*/  IMAD.X R43, RZ, RZ, R53, P3 ;  /* 0x000000ffff2b7224 */ /* 0x000fe200018e0635 */
[----:B------:R-:W-:Y:S01]  /*ee10*/  LOP3.LUT R20, R20, R21, RZ, 0x3c, !PT ;  /* 0x0000001514147212 */ /* 0x000fe200078e3cff */
[----:B------:R-:W-:Y:S01]  /*ee20*/  IMAD.X R21, RZ, RZ, R33, P2 ;  /* 0x000000ffff157224 */ /* 0x000fe200010e0621 */
[----:B------:R-:W-:Y:S02]  /*ee30*/  SEL R117, R35, R38, P0 ;  /* 0x0000002623757207 */ /* 0x000fe40000000000 */
[----:B------:R-:W-:Y:S02]  /*ee40*/  SEL R76, R38, R35, P0 ;  /* 0x00000023264c7207 */ /* 0x000fe40000000000 */
[----:B------:R-:W-:Y:S02]  /*ee50*/  LOP3.LUT R52, R5, R52, RZ, 0x3c, !PT ;  /* 0x0000003405347212 */ /* 0x000fe400078e3cff */
[----:B------:R-:W-:-:S02]  /*ee60*/  SHF.R.U64 R4, R4, 0x3, RZ ;  /* 0x0000000304047819 */ /* 0x000fc400000012ff */
[----:B------:R-:W-:Y:S02]  /*ee70*/  LOP3.LUT R5, R10, 0x380, RZ, 0xc0, !PT ;  /* 0x000003800a057812 */ /* 0x000fe400078ec0ff */
[----:B------:R-:W-:Y:S02]  /*ee80*/  IADD3 R35, P2, R32, 0xb000, RZ ;  /* 0x0000b00020237810 */ /* 0x000fe40007f5e0ff */
[----:B------:R-:W-:Y:S02]  /*ee90*/  LOP3.LUT R36, R4, R9, RZ, 0x3c, !PT ;  /* 0x0000000904247212 */ /* 0x000fe400078e3cff */
[----:B------:R-:W-:Y:S02]  /*eea0*/  SHF.R.U64 R5, R5, 0x3, RZ ;  /* 0x0000000305057819 */ /* 0x000fe400000012ff */
[----:B------:R-:W-:Y:S02]  /*eeb0*/  LOP3.LUT R4, R35, 0x380, RZ, 0xc0, !PT ;  /* 0x0000038023047812 */ /* 0x000fe400078ec0ff */
[----:B------:R-:W-:-:S02]  /*eec0*/  SEL R99, R29, R28, P0 ;  /* 0x0000001c1d637207 */ /* 0x000fc40000000000 */
[----:B------:R-:W-:Y:S02]  /*eed0*/  SEL R68, R28, R29, P0 ;  /* 0x0000001d1c447207 */ /* 0x000fe40000000000 */
[----:B------:R-:W-:Y:S02]  /*eee0*/  LOP3.LUT R48, R5, R10, RZ, 0x3c, !PT ;  /* 0x0000000a05307212 */ /* 0x000fe400078e3cff */
[----:B------:R-:W-:Y:S02]  /*eef0*/  SHF.R.U64 R4, R4, 0x3, RZ ;  /* 0x0000000304047819 */ /* 0x000fe400000012ff */
[----:B------:R-:W-:Y:S02]  /*ef00*/  LOP3.LUT R5, R8, 0x380, RZ, 0xc0, !PT ;  /* 0x0000038008057812 */ /* 0x000fe400078ec0ff */
[----:B------:R-:W-:Y:S02]  /*ef10*/  IADD3 R29, P3, R32, 0x2000, RZ ;  /* 0x00002000201d7810 */ /* 0x000fe40007f7e0ff */
[----:B------:R-:W-:-:S02]  /*ef20*/  LOP3.LUT R4, R4, R35, RZ, 0x3c, !PT ;  /* 0x0000002304047212 */ /* 0x000fc400078e3cff */
[----:B------:R-:W-:Y:S01]  /*ef30*/  SHF.R.U64 R5, R5, 0x3, RZ ;  /* 0x0000000305057819 */ /* 0x000fe200000012ff */
[----:B------:R-:W0:Y:S01]  /*ef40*/  LDC R35, c[0x0][0xbe8] ;  /* 0x0002fa00ff237b82 */ /* 0x000e220000000800 */
[----:B------:R-:W-:Y:S02]  /*ef50*/  LOP3.LUT R28, R29, 0x380, RZ, 0xc0, !PT ;  /* 0x000003801d1c7812 */ /* 0x000fe400078ec0ff */
[----:B------:R-:W-:Y:S02]  /*ef60*/  SEL R93, R41, R40, P0 ;  /* 0x00000028295d7207 */ /* 0x000fe40000000000 */
[----:B------:R-:W-:Y:S01]  /*ef70*/  SEL R59, R40, R41, P0 ;  /* 0x00000029283b7207 */ /* 0x000fe20000000000 */
[----:B------:R-:W-:Y:S01]  /*ef80*/  IMAD.X R41, RZ, RZ, R53, P6 ;  /* 0x000000ffff297224 */ /* 0x000fe200030e0635 */
[----:B------:R-:W-:Y:S02]  /*ef90*/  LOP3.LUT R40, R5, R8, RZ, 0x3c, !PT ;  /* 0x0000000805287212 */ /* 0x000fe400078e3cff */
[----:B------:R-:W-:-:S02]  /*efa0*/  SHF.R.U64 R28, R28, 0x3, RZ ;  /* 0x000000031c1c7819 */ /* 0x000fc400000012ff */
[----:B------:R-:W-:Y:S02]  /*efb0*/  LOP3.LUT R5, R6, 0x380, RZ, 0xc0, !PT ;  /* 0x0000038006057812 */ /* 0x000fe400078ec0ff */
[----:B------:R-:W-:Y:S01]  /*efc0*/  LOP3.LUT R28, R28, R29, RZ, 0x3c, !PT ;  /* 0x0000001d1c1c7212 */ /* 0x000fe200078e3cff */
[----:B------:R-:W-:Y:S01]  /*efd0*/  IMAD.X R29, RZ, RZ, R33, P3 ;  /* 0x000000ffff1d7224 */ /* 0x000fe200018e0621 */
[----:B------:R-:W-:Y:S02]  /*efe0*/  SHF.R.U64 R5, R5, 0x3, RZ ;  /* 0x0000000305057819 */ /* 0x000fe400000012ff */
[----:B------:R-:W-:Y:S02]  /*eff0*/  IADD3 R7, P3, R32, 0x8000, RZ ;  /* 0x0000800020077810 */ /* 0x000fe40007f7e0ff */
[----:B------:R-:W-:Y:S02]  /*f000*/  LOP3.LUT R38, R5, R6, RZ, 0x3c, !PT ;  /* 0x0000000605267212 */ /* 0x000fe400078e3cff */
[----:B------:R-:W-:-:S02]  /*f010*/  LOP3.LUT R6, R7, 0x380, RZ, 0xc0, !PT ;  /* 0x0000038007067812 */ /* 0x000fc400078ec0ff */
[----:B------:R-:W-:Y:S02]  /*f020*/  LOP3.LUT R10, R11, 0x380, RZ, 0xc0, !PT ;  /* 0x000003800b0a7812 */ /* 0x000fe400078ec0ff */
[----:B------:R-:W-:Y:S02]  /*f030*/  SHF.R.U64 R6, R6, 0x3, RZ ;  /* 0x0000000306067819 */ /* 0x000fe400000012ff */
[----:B------:R-:W-:Y:S02]  /*f040*/  LOP3.LUT R14, R25, 0x380, RZ, 0xc0, !PT ;  /* 0x00000380190e7812 */ /* 0x000fe400078ec0ff */
[----:B------:R-:W-:Y:S01]  /*f050*/  LOP3.LUT R6, R6, R7, RZ, 0x3c, !PT ;  /* 0x0000000706067212 */ /* 0x000fe200078e3cff */
[----:B------:R-:W-:Y:S01]  /*f060*/  IMAD.X R7, RZ, RZ, R33, P3 ;  /* 0x000000ffff077224 */ /* 0x000fe200018e0621 */
[----:B0-----:R-:W-:Y:S02]  /*f070*/  ISETP.NE.AND P3, PT, R35, 0x1, PT ;  /* 0x000000012300780c */ /* 0x001fe40003f65270 */
[----:B------:R-:W-:-:S02]  /*f080*/  SHF.R.U64 R10, R10, 0x3, RZ ;  /* 0x000000030a0a7819 */ /* 0x000fc400000012ff */
[----:B------:R-:W-:Y:S02]  /*f090*/  SEL R83, R130, R131, P0 ;  /* 0x0000008382537207 */ /* 0x000fe40000000000 */
[----:B------:R-:W-:Y:S02]  /*f0a0*/  SEL R54, R131, R130, P0 ;  /* 0x0000008283367207 */ /* 0x000fe40000000000 */
[----:B------:R-:W-:Y:S02]  /*f0b0*/  MOV R100, R40 ;  /* 0x0000002800647202 */ /* 0x000fe40000000f00 */
[----:B------:R-:W-:Y:S02]  /*f0c0*/  SEL R115, R39, R42, P0 ;  /* 0x0000002a27737207 */ /* 0x000fe40000000000 */
[----:B------:R-:W-:Y:S01]  /*f0d0*/  SEL R75, R42, R39, P0 ;  /* 0x000000272a4b7207 */ /* 0x000fe20000000000 */
[----:B------:R-:W0:Y:S01]  /*f0e0*/  @P3 LDC R40, c[0x0][0xbec] ;  /* 0x0002fb00ff283b82 */ /* 0x000e220000000800 */
[----:B------:R-:W-:Y:S01]  /*f0f0*/  SHF.R.U64 R14, R14, 0x3, RZ ;  /* 0x000000030e0e7819 */ /* 0x000fe200000012ff */
[----:B------:R-:W-:Y:S01]  /*f100*/  IMAD.X R39, RZ, RZ, R53, P5 ;  /* 0x000000ffff277224 */ /* 0x000fe200028e0635 */
[----:B------:R-:W-:-:S02]  /*f110*/  LOP3.LUT R42, R10, R11, RZ, 0x3c, !PT ;  /* 0x0000000b0a2a7212 */ /* 0x000fc400078e3cff */
[----:B------:R-:W-:Y:S02]  /*f120*/  LOP3.LUT R50, R14, R25, RZ, 0x3c, !PT ;  /* 0x000000190e327212 */ /* 0x000fe400078e3cff */
[----:B------:R-:W-:Y:S02]  /*f130*/  MOV R98, R42 ;  /* 0x0000002a00627202 */ /* 0x000fe40000000f00 */
[----:B------:R-:W1:Y:S01]  /*f140*/  @P3 LDC R43, c[0x0][0xbf0] ;  /* 0x0002fc00ff2b3b82 */ /* 0x000e620000000800 */
[----:B------:R-:W-:Y:S02]  /*f150*/  MOV R60, R60 ;  /* 0x0000003c003c7202 */ /* 0x000fe40000000f00 */
[----:B------:R-:W-:Y:S02]  /*f160*/  MOV R64, R64 ;  /* 0x0000004000407202 */ /* 0x000fe40000000f00 */
[----:B------:R-:W-:Y:S01]  /*f170*/  MOV R61, R48 ;  /* 0x00000030003d7202 */ /* 0x000fe20000000f00 */
[----:B------:R-:W-:Y:S01]  /*f180*/  VIADD R49, R17, UR41 ;  /* 0x0000002911317c36 */ /* 0x000fe20008000000 */
[----:B------:R-:W-:-:S02]  /*f190*/  MOV R65, R50 ;  /* 0x0000003200417202 */ /* 0x000fc40000000f00 */
[----:B------:R-:W-:Y:S02]  /*f1a0*/  SEL R91, R45, R44, P0 ;  /* 0x0000002c2d5b7207 */ /* 0x000fe40000000000 */
[----:B------:R-:W-:Y:S01]  /*f1b0*/  SEL R58, R44, R45, P0 ;  /* 0x0000002d2c3a7207 */ /* 0x000fe20000000000 */
[----:B------:R-:W-:Y:S01]  /*f1c0*/  IMAD.X R45, RZ, RZ, R53, P4 ;  /* 0x000000ffff2d7224 */ /* 0x000fe200020e0635 */
[----:B------:R-:W-:Y:S01]  /*f1d0*/  LOP3.LUT R12, R13, 0x380, RZ, 0xc0, !PT ;  /* 0x000003800d0c7812 */ /* 0x000fe200078ec0ff */
[----:B0-----:R-:W-:Y:S01]  /*f1e0*/  @P3 IMAD.HI.U32 R40, R49, R40, RZ ;  /* 0x0000002831283227 */ /* 0x001fe200078e00ff */
[----:B------:R-:W-:Y:S02]  /*f1f0*/  SEL R119, R31, R30, P0 ;  /* 0x0000001e1f777207 */ /* 0x000fe40000000000 */
[----:B------:R-:W-:Y:S02]  /*f200*/  SEL R121, R27, R26, P0 ;  /* 0x0000001a1b797207 */ /* 0x000fe40000000000 */
[----:B------:R-:W-:-:S02]  /*f210*/  SHF.R.U64 R12, R12, 0x3, RZ ;  /* 0x000000030c0c7819 */ /* 0x000fc400000012ff */
[----:B------:R-:W-:Y:S02]  /*f220*/  SEL R78, R26, R27, P0 ;  /* 0x0000001b1a4e7207 */ /* 0x000fe40000000000 */
[----:B------:R-:W-:Y:S02]  /*f230*/  MOV R102, R38 ;  /* 0x0000002600667202 */ /* 0x000fe40000000f00 */
[----:B------:R-:W-:Y:S02]  /*f240*/  MOV R104, R36 ;  /* 0x0000002400687202 */ /* 0x000fe40000000f00 */
[----:B------:R-:W-:Y:S02]  /*f250*/  SEL R77, R30, R31, P0 ;  /* 0x0000001f1e4d7207 */ /* 0x000fe40000000000 */
[----:B------:R-:W-:Y:S02]  /*f260*/  IADD3 R15, P1, R32, 0x6000, RZ ;  /* 0x00006000200f7810 */ /* 0x000fe40007f3e0ff */
[----:B------:R-:W-:Y:S01]  /*f270*/  MOV R106, R52 ;  /* 0x00000034006a7202 */ /* 0x000fe20000000f00 */
[----:B------:R-:W-:Y:S01]  /*f280*/  IMAD.MOV.U32 R53, RZ, RZ, R49 ;  /* 0x000000ffff357224 */ /* 0x000fe200078e0031 */
[----:B------:R-:W-:-:S02]  /*f290*/  LOP3.LUT R44, R12, R13, RZ, 0x3c, !PT ;  /* 0x0000000d0c2c7212 */ /* 0x000fc400078e3cff */
[----:B------:R-:W-:Y:S02]  /*f2a0*/  IADD3 R31, P4, R32, 0x1000, RZ ;  /* 0x00001000201f7810 */ /* 0x000fe40007f9e0ff */
[----:B-1----:R-:W-:Y:S02]  /*f2b0*/  @P3 SHF.R.U32.HI R53, RZ, R43, R40 ;  /* 0x0000002bff353219 */ /* 0x002fe40000011628 */
[----:B------:R-:W-:Y:S02]  /*f2c0*/  LOP3.LUT R14, R15, 0x380, RZ, 0xc0, !PT ;  /* 0x000003800f0e7812 */ /* 0x000fe400078ec0ff */
[----:B------:R-:W-:Y:S02]  /*f2d0*/  MOV R62, R62 ;  /* 0x0000003e003e7202 */ /* 0x000fe40000000f00 */
[----:B------:R-:W-:Y:S02]  /*f2e0*/  LOP3.LUT R30, R31, 0x380, RZ, 0xc0, !PT ;  /* 0x000003801f1e7812 */ /* 0x000fe400078ec0ff */
[----:B------:R-:W-:-:S02]  /*f2f0*/  MOV R51, R46 ;  /* 0x0000002e00337202 */ /* 0x000fc40000000f00 */
[----:B------:R-:W-:Y:S02]  /*f300*/  MOV R63, R44 ;  /* 0x0000002c003f7202 */ /* 0x000fe40000000f00 */
[----:B------:R-:W-:Y:S02]  /*f310*/  SHF.R.U64 R14, R14, 0x3, RZ ;  /* 0x000000030e0e7819 */ /* 0x000fe400000012ff */
[----:B------:R-:W-:Y:S02]  /*f320*/  SHF.R.U64 R30, R30, 0x3, RZ ;  /* 0x000000031e1e7819 */ /* 0x000fe400000012ff */
[----:B------:R-:W-:Y:S01]  /*f330*/  LOP3.LUT R14, R14, R15, RZ, 0x3c, !PT ;  /* 0x0000000f0e0e7212 */ /* 0x000fe200078e3cff */
[--C-:B------:R-:W-:Y:S01]  /*f340*/  IMAD.X R15, RZ, RZ, R33.reuse, P1 ;  /* 0x000000ffff0f7224 */ /* 0x100fe200008e0621 */
[----:B------:R-:W-:Y:S01]  /*f350*/  LOP3.LUT R30, R30, R31, RZ, 0x3c, !PT ;  /* 0x0000001f1e1e7212 */ /* 0x000fe200078e3cff */
[----:B------:R-:W-:Y:S01]  /*f360*/  IMAD.X R31, RZ, RZ, R33, P4 ;  /* 0x000000ffff1f7224 */ /* 0x000fe200020e0621 */
[----:B------:R-:W-:-:S02]  /*f370*/  IADD3 R13, P4, R32, 0x7000, RZ ;  /* 0x00007000200d7810 */ /* 0x000fc40007f9e0ff */
[C---:B------:R-:W-:Y:S02]  /*f380*/  IADD3 R27, P6, R32.reuse, 0x3000, RZ ;  /* 0x00003000201b7810 */ /* 0x040fe40007fde0ff */
[----:B------:R-:W-:Y:S02]  /*f390*/  LOP3.LUT R12, R13, 0x380, RZ, 0xc0, !PT ;  /* 0x000003800d0c7812 */ /* 0x000fe400078ec0ff */
[----:B------:R-:W-:Y:S02]  /*f3a0*/  IADD3 R25, P5, R32, 0x4000, RZ ;  /* 0x0000400020197810 */ /* 0x000fe40007fbe0ff */
[----:B------:R-:W-:Y:S02]  /*f3b0*/  SHF.R.U64 R12, R12, 0x3, RZ ;  /* 0x000000030c0c7819 */ /* 0x000fe400000012ff */
[----:B------:R-:W-:Y:S02]  /*f3c0*/  LOP3.LUT R26, R27, 0x380, RZ, 0xc0, !PT ;  /* 0x000003801b1a7812 */ /* 0x000fe400078ec0ff */
[----:B--2---:R-:W-:Y:S01]  /*f3d0*/  LOP3.LUT R41, R34, 0x2, RZ, 0x3c, !PT ;  /* 0x0000000222297812 */ /* 0x004fe200078e3cff */
[----:B------:R-:W-:Y:S01]  /*f3e0*/  SHFL.IDX PT, R83, R83, R34, 0x1c1f ;  /* 0x001c1f2253537589 */ /* 0x000fe200000e0000 */
[----:B------:R-:W-:-:S02]  /*f3f0*/  LOP3.LUT R24, R25, 0x380, RZ, 0xc0, !PT ;  /* 0x0000038019187812 */ /* 0x000fc400078ec0ff */
[----:B------:R-:W-:Y:S01]  /*f400*/  LOP3.LUT R12, R12, R13, RZ, 0x3c, !PT ;  /* 0x0000000d0c0c7212 */ /* 0x000fe200078e3cff */
[----:B------:R-:W-:Y:S01]  /*f410*/  SHFL.IDX PT, R107, R107, R34, 0x1c1f ;  /* 0x001c1f226b6b7589 */ /* 0x000fe200000e0000 */
[----:B------:R-:W-:Y:S01]  /*f420*/  LOP3.LUT R5, R32, 0x380, RZ, 0xc0, !PT ;  /* 0x0000038020057812 */ /* 0x000fe200078ec0ff */
[--C-:B------:R-:W-:Y:S01]  /*f430*/  IMAD.X R13, RZ, RZ, R33.reuse, P4 ;  /* 0x000000ffff0d7224 */ /* 0x100fe200020e0621 */
[----:B------:R-:W-:Y:S01]  /*f440*/  SHF.R.U64 R26, R26, 0x3, RZ ;  /* 0x000000031a1a7819 */ /* 0x000fe200000012ff */
[----:B------:R-:W0:Y:S01]  /*f450*/  SHFL.IDX PT, R54, R54, R41, 0x1c1f ;  /* 0x001c1f2936367589 */ /* 0x000e2200000e0000 */
[----:B------:R-:W-:Y:S02]  /*f460*/  SHF.R.U64 R24, R24, 0x3, RZ ;  /* 0x0000000318187819 */ /* 0x000fe400000012ff */
[----:B------:R-:W-:Y:S01]  /*f470*/  SHF.R.U64 R5, R5, 0x3, RZ ;  /* 0x0000000305057819 */ /* 0x000fe200000012ff */
[----:B------:R-:W1:Y:S01]  /*f480*/  SHFL.IDX PT, R80, R80, R41, 0x1c1f ;  /* 0x001c1f2950507589 */ /* 0x000e6200000e0000 */
[----:B------:R-:W-:Y:S01]  /*f490*/  LOP3.LUT R26, R26, R27, RZ, 0x3c, !PT ;  /* 0x0000001b1a1a7212 */ /* 0x000fe200078e3cff */
[--C-:B------:R-:W-:Y:S01]  /*f4a0*/  IMAD.X R27, RZ, RZ, R33.reuse, P6 ;  /* 0x000000ffff1b7224 */ /* 0x100fe200030e0621 */
[----:B------:R-:W-:Y:S01]  /*f4b0*/  LOP3.LUT R24, R24, R25, RZ, 0x3c, !PT ;  /* 0x0000001918187212 */ /* 0x000fe200078e3cff */
[----:B------:R-:W-:Y:S01]  /*f4c0*/  SHFL.IDX PT, R85, R85, R34, 0x1c1f ;  /* 0x001c1f2255557589 */ /* 0x000fe200000e0000 */
[----:B------:R-:W-:Y:S01]  /*f4d0*/  IMAD.X R25, RZ, RZ, R33, P5 ;  /* 0x000000ffff197224 */ /* 0x000fe200028e0621 */
[----:B------:R-:W-:-:S02]  /*f4e0*/  IADD3 R9, P6, R32, 0x9000, RZ ;  /* 0x0000900020097810 */ /* 0x000fc40007fde0ff */
[----:B------:R-:W2:Y:S01]  /*f4f0*/  SHFL.IDX PT, R42, R55, R41, 0x1c1f ;  /* 0x001c1f29372a7589 */ /* 0x000ea200000e0000 */
[----:B------:R-:W-:Y:S02]  /*f500*/  IADD3 R11, P5, R32, 0xa000, RZ ;  /* 0x0000a000200b7810 */ /* 0x000fe40007fbe0ff */
[----:B------:R-:W-:Y:S01]  /*f510*/  LOP3.LUT R32, R5, R32, RZ, 0x3c, !PT ;  /* 0x0000002005207212 */ /* 0x000fe200078e3cff */
[----:B------:R-:W-:Y:S01]  /*f520*/  SHFL.IDX PT, R89, R89, R34, 0x1c1f ;  /* 0x001c1f2259597589 */ /* 0x000fe200000e0000 */
[----:B------:R-:W-:Y:S01]  /*f530*/  IMAD.X R5, RZ, RZ, R33, P2 ;  /* 0x000000ffff057224 */ /* 0x000fe200010e0621 */
[----:B------:R-:W-:Y:S02]  /*f540*/  LOP3.LUT R8, R9, 0x380, RZ, 0xc0, !PT ;  /* 0x0000038009087812 */ /* 0x000fe400078ec0ff */
[----:B------:R-:W-:Y:S01]  /*f550*/  SHFL.IDX PT, R109, R109, R34, 0x1c1f ;  /* 0x001c1f226d6d7589 */ /* 0x000fe200000e0000 */
[----:B------:R-:W-:Y:S02]  /*f560*/  LOP3.LUT R10, R11, 0x380, RZ, 0xc0, !PT ;  /* 0x000003800b0a7812 */ /* 0x000fe400078ec0ff */
[----:B------:R-:W-:Y:S01]  /*f570*/  SHF.R.U64 R8, R8, 0x3, RZ ;  /* 0x0000000308087819 */ /* 0x000fe200000012ff */
[----:B------:R-:W-:Y:S01]  /*f580*/  SHFL.IDX PT, R48, R57, R41, 0x1c1f ;  /* 0x001c1f2939307589 */ /* 0x000fe200000e0000 */
[----:B0-----:R-:W-:-:S02]  /*f590*/  SEL R36, R83, R54, P0 ;  /* 0x0000003653247207 */ /* 0x001fc40000000000 */
[----:B------:R-:W-:Y:S01]  /*f5a0*/  SEL R38, R54, R83, P0 ;  /* 0x0000005336267207 */ /* 0x000fe20000000000 */
[----:B------:R-:W0:Y:S01]  /*f5b0*/  SHFL.IDX PT, R72, R72, R41, 0x1c1f ;  /* 0x001c1f2948487589 */ /* 0x000e2200000e0000 */
[----:B-1----:R-:W-:Y:S02]  /*f5c0*/  SEL R37, R107, R80, P0 ;  /* 0x000000506b257207 */ /* 0x002fe40000000000 */
[----:B------:R-:W-:Y:S01]  /*f5d0*/  SEL R39, R80, R107, P0 ;  /* 0x0000006b50277207 */ /* 0x000fe20000000000 */
[----:B------:R-:W-:Y:S01]  /*f5e0*/  SHFL.IDX PT, R87, R87, R34, 0x1c1f ;  /* 0x001c1f2257577589 */ /* 0x000fe200000e0000 */
[----:B------:R-:W-:Y:S02]  /*f5f0*/  SHF.R.U64 R10, R10, 0x3, RZ ;  /* 0x000000030a0a7819 */ /* 0x000fe400000012ff */
[----:B------:R-:W-:Y:S01]  /*f600*/  LOP3.LUT R8, R8, R9, RZ, 0x3c, !PT ;  /* 0x0000000908087212 */ /* 0x000fe200078e3cff */
[----:B------:R-:W-:Y:S01]  /*f610*/  SHFL.IDX PT, R111, R111, R34, 0x1c1f ;  /* 0x001c1f226f6f7589 */ /* 0x000fe200000e0000 */
[----:B--2---:R-:W-:Y:S01]  /*f620*/  SEL R40, R85, R42, P0 ;  /* 0x0000002a55287207 */ /* 0x004fe20000000000 */
[--C-:B------:R-:W-:Y:S01]  /*f630*/  IMAD.X R9, RZ, RZ, R33.reuse, P6 ;  /* 0x000000ffff097224 */ /* 0x100fe200030e0621 */
[----:B------:R-:W-:Y:S01]  /*f640*/  SEL R42, R42, R85, P0 ;  /* 0x000000552a2a7207 */ /* 0x000fe20000000000 */
[----:B------:R-:W1:Y:S01]  /*f650*/  SHFL.IDX PT, R56, R56, R41, 0x1c1f ;  /* 0x001c1f2938387589 */ /* 0x000e6200000e0000 */
[----:B------:R-:W-:Y:S01]  /*f660*/  LOP3.LUT R10, R10, R11, RZ, 0x3c, !PT ;  /* 0x0000000b0a0a7212 */ /* 0x000fe200078e3cff */
[----:B------:R-:W-:-:S02]  /*f670*/  IMAD.X R11, RZ, RZ, R33, P5 ;  /* 0x000000ffff0b7224 */ /* 0x000fc400028e0621 */
[----:B------:R-:W2:Y:S04]  /*f680*/  SHFL.IDX PT, R50, R73, R41, 0x1c1f ;  /* 0x001c1f2949327589 */ /* 0x000ea800000e0000 */
[----:B------:R-:W-:Y:S04]  /*f690*/  SHFL.IDX PT, R113, R113, R34, 0x1c1f ;  /* 0x001c1f2271717589 */ /* 0x000fe800000e0000 */
[----:B------:R-:W-:Y:S01]  /*f6a0*/  SHFL.IDX PT, R74, R74, R41, 0x1c1f ;  /* 0x001c1f294a4a7589 */ /* 0x000fe200000e0000 */
[----:B0-----:R-:W-:-:S03]  /*f6b0*/  SEL R43, R72, R109, P0 ;  /* 0x0000006d482b7207 */ /* 0x001fc60000000000 */
[----:B------:R-:W-:Y:S04]  /*f6c0*/  SHFL.IDX PT, R91, R91, R34, 0x1c1f ;  /* 0x001c1f225b5b7589 */ /* 0x000fe800000e0000 */
[----:B------:R-:W-:Y:S04]  /*f6d0*/  SHFL.IDX PT, R115, R115, R34, 0x1c1f ;  /* 0x001c1f2273737589 */ /* 0x000fe800000e0000 */
[----:B------:R-:W0:Y:S01]  /*f6e0*/  SHFL.IDX PT, R58, R58, R41, 0x1c1f ;  /* 0x001c1f293a3a7589 */ /* 0x000e2200000e0000 */
[----:B-1----:R-:W-:Y:S02]  /*f6f0*/  SEL R44, R87, R56, P0 ;  /* 0x00000038572c7207 */ /* 0x002fe40000000000 */
[----:B------:R-:W-:Y:S01]  /*f700*/  SEL R46, R56, R87, P0 ;  /* 0x00000057382e7207 */ /* 0x000fe20000000000 */
[----:B------:R-:W-:Y:S01]  /*f710*/  SHFL.IDX PT, R90, R75, R41, 0x1c1f ;  /* 0x001c1f294b5a7589 */ /* 0x000fe200000e0000 */
[----:B--2---:R-:W-:-:S02]  /*f720*/  SEL R45, R111, R50, P0 ;  /* 0x000000326f2d7207 */ /* 0x004fc40000000000 */
[----:B------:R-:W-:Y:S01]  /*f730*/  SEL R47, R50, R111, P0 ;  /* 0x0000006f322f7207 */ /* 0x000fe20000000000 */
[----:B------:R-:W-:Y:S04]  /*f740*/  SHFL.IDX PT, R93, R93, R34, 0x1c1f ;  /* 0x001c1f225d5d7589 */ /* 0x000fe800000e0000 */
[----:B------:R-:W-:Y:S04]  /*f750*/  SHFL.IDX PT, R95, R95, R34, 0x1c1f ;  /* 0x001c1f225f5f7589 */ /* 0x000fe800000e0000 */
[----:B------:R-:W-:Y:S04]  /*f760*/  SHFL.IDX PT, R97, R97, R34, 0x1c1f ;  /* 0x001c1f2261617589 */ /* 0x000fe800000e0000 */
[----:B------:R-:W-:Y:S04]  /*f770*/  SHFL.IDX PT, R99, R99, R34, 0x1c1f ;  /* 0x001c1f2263637589 */ /* 0x000fe800000e0000 */
[----:B------:R-:W-:Y:S01]  /*f780*/  SHFL.IDX PT, R101, R101, R34, 0x1c1f ;  /* 0x001c1f2265657589 */ /* 0x000fe200000e0000 */
[----:B0-----:R-:W-:-:S03]  /*f790*/  SEL R50, R58, R91, P0 ;  /* 0x0000005b3a327207 */ /* 0x001fc60000000000 */
        /* <DEDUP_REMOVED lines=20> */
[----:B------:R-:W0:Y:S04]  /*f8e0*/  SHFL.IDX PT, R96, R81, R41, 0x1c1f ;  /* 0x001c1f2951607589 */ /* 0x000e2800000e0000 */
[----:B------:R-:W-:Y:S04]  /*f8f0*/  SHFL.IDX PT, R82, R82, R41, 0x1c1f ;  /* 0x001c1f2952527589 */ /* 0x000fe800000e0000 */
[----:B------:R1:W2:Y:S04]  /*f900*/  SHFL.IDX PT, R84, R84, R41, 0x1c1f ;  /* 0x001c1f2954547589 */ /* 0x0002a800000e0000 */
[----:B------:R3:W-:Y:S01]  /*f910*/  STSM.16.M88.4 [R106], R36 ;  /* 0x000000246a007844 */ /* 0x0007e20000000200 */
[----:B-1----:R-:W-:-:S05]  /*f920*/  SEL R41, R109, R72, P0 ;  /* 0x000000486d297207 */ /* 0x002fca0000000000 */
[----:B------:R1:W-:Y:S01]  /*f930*/  STSM.16.M88.4 [R51], R40 ;  /* 0x0000002833007844 */ /* 0x0003e20000000200 */
[----:B0-----:R-:W-:Y:S02]  /*f940*/  SEL R85, R127, R96, P0 ;  /* 0x000000607f557207 */ /* 0x001fe40000000000 */
[----:B------:R-:W-:Y:S01]  /*f950*/  SEL R87, R96, R127, P0 ;  /* 0x0000007f60577207 */ /* 0x000fe20000000000 */
[----:B------:R0:W-:Y:S01]  /*f960*/  STSM.16.M88.4 [R104], R44 ;  /* 0x0000002c68007844 */ /* 0x0001e20000000200 */
[----:B---3--:R-:W-:Y:S02]  /*f970*/  SEL R36, R89, R48, P0 ;  /* 0x0000003059247207 */ /* 0x008fe40000000000 */
[----:B------:R-:W-:Y:S01]  /*f980*/  SEL R38, R48, R89, P0 ;  /* 0x0000005930267207 */ /* 0x000fe20000000000 */
[----:B------:R-:W-:Y:S01]  /*f990*/  IMAD.MOV R48, RZ, RZ, -R53 ;  /* 0x000000ffff307224 */ /* 0x000fe200078e0a35 */
[----:B------:R-:W-:Y:S02]  /*f9a0*/  SEL R37, R113, R74, P0 ;  /* 0x0000004a71257207 */ /* 0x000fe40000000000 */
[----:B------:R-:W-:Y:S01]  /*f9b0*/  SEL R39, R74, R113, P0 ;  /* 0x000000714a277207 */ /* 0x000fe20000000000 */
[----:B------:R-:W-:Y:S01]  /*f9c0*/  IMAD R55, R35, R48, R49 ;  /* 0x0000003023377224 */ /* 0x000fe200078e0231 */
[----:B------:R-:W-:-:S02]  /*f9d0*/  SEL R48, R91, R58, P0 ;  /* 0x0000003a5b307207 */ /* 0x000fc40000000000 */
[----:B------:R-:W-:Y:S01]  /*f9e0*/  SEL R49, R115, R90, P0 ;  /* 0x0000005a73317207 */ /* 0x000fe20000000000 */
[----:B------:R3:W-:Y:S01]  /*f9f0*/  STSM.16.M88.4 [R102], R36 ;  /* 0x0000002466007844 */ /* 0x0007e20000000200 */
[----:B-1----:R-:W-:Y:S02]  /*fa00*/  SEL R51, R90, R115, P0 ;  /* 0x000000735a337207 */ /* 0x002fe40000000000 */
[----:B------:R-:W-:Y:S01]  /*fa10*/  SEL R40, R93, R52, P0 ;  /* 0x000000345d287207 */ /* 0x000fe20000000000 */
[----:B0-----:R-:W-:Y:S01]  /*fa20*/  IMAD.U32 R44, RZ, RZ, UR5 ;  /* 0x00000005ff2c7e24 */ /* 0x001fe2000f8e00ff */
[----:B------:R-:W-:Y:S01]  /*fa30*/  SEL R42, R52, R93, P0 ;  /* 0x0000005d342a7207 */ /* 0x000fe20000000000 */
[----:B------:R-:W-:Y:S01]  /*fa40*/  STSM.16.M88.4 [R100], R48 ;  /* 0x0000003064007844 */ /* 0x000fe20000000200 */
[----:B------:R-:W-:Y:S01]  /*fa50*/  SEL R41, R117, R76, P0 ;  /* 0x0000004c75297207 */ /* 0x000fe20000000000 */
[----:B------:R-:W-:Y:S01]  /*fa60*/  VIADD R52, R203, UR41 ;  /* 0x00000029cb347c36 */ /* 0x000fe20008000000 */
[----:B------:R-:W-:Y:S01]  /*fa70*/  SEL R43, R76, R117, P0 ;  /* 0x000000754c2b7207 */ /* 0x000fe20000000000 */
[----:B------:R-:W-:Y:S01]  /*fa80*/  ULDC UR5, c[0x0][0xa88] ;  /* 0x0002a20000057ab9 */ /* 0x000fe20000000800 */
[----:B------:R-:W-:Y:S01]  /*fa90*/  SEL R46, R66, R95, P0 ;  /* 0x0000005f422e7207 */ /* 0x000fe20000000000 */
[----:B------:R-:W-:Y:S01]  /*faa0*/  IMAD R89, R35, UR5, RZ ;  /* 0x0000000523597c24 */ /* 0x000fe2000f8e02ff */
[----:B------:R-:W-:Y:S01]  /*fab0*/  SEL R45, R119, R92, P0 ;  /* 0x0000005c772d7207 */ /* 0x000fe20000000000 */
[----:B------:R0:W-:Y:S01]  /*fac0*/  STSM.16.M88.4 [R98], R40 ;  /* 0x0000002862007844 */ /* 0x0001e20000000200 */
[----:B------:R-:W-:-:S02]  /*fad0*/  SEL R47, R92, R119, P0 ;  /* 0x000000775c2f7207 */ /* 0x000fc40000000000 */
[----:B---3--:R-:W-:Y:S02]  /*fae0*/  SHF.R.S32.HI R37, RZ, 0x1f, R53 ;  /* 0x0000001fff257819 */ /* 0x008fe40000011435 */
[----:B------:R-:W-:Y:S02]  /*faf0*/  IADD3 R36, P1, R53, UR6, RZ ;  /* 0x0000000635247c10 */ /* 0x000fe4000ff3e0ff */
[----:B------:R-:W-:Y:S02]  /*fb00*/  SHF.R.S32.HI R38, RZ, 0x1f, R55 ;  /* 0x0000001fff267819 */ /* 0x000fe40000011437 */
[----:B------:R-:W-:Y:S01]  /*fb10*/  IADD3.X R37, R37, UR7, R44, P1, !PT ;  /* 0x0000000725257c10 */ /* 0x000fe20008ffe42c */
[----:B------:R-:W-:Y:S01]  /*fb20*/  ULDC.64 UR6, c[0x0][0xb88] ;  /* 0x0002e20000067ab9 */ /* 0x000fe20000000a00 */
[----:B------:R-:W-:Y:S01]  /*fb30*/  SEL R44, R95, R66, P0 ;  /* 0x000000425f2c7207 */ /* 0x000fe20000000000 */
[----:B------:R-:W-:Y:S01]  /*fb40*/  IMAD R38, R38, UR6, RZ ;  /* 0x0000000626267c24 */ /* 0x000fe2000f8e02ff */
[----:B------:R-:W-:Y:S01]  /*fb50*/  LOP3.LUT P1, RZ, R201, 0x3, RZ, 0xc0, !PT ;  /* 0x00000003c9ff7812 */ /* 0x000fe2000782c0ff */
[----:B------:R-:W-:Y:S01]  /*fb60*/  IMAD.WIDE.U32 R36, R55, UR6, R36 ;  /* 0x0000000637247c25 */ /* 0x000fe2000f8e0024 */
[----:B--2---:R-:W-:Y:S01]  /*fb70*/  SEL R39, R84, R129, P0 ;  /* 0x0000008154277207 */ /* 0x004fe20000000000 */
[----:B------:R1:W-:Y:S01]  /*fb80*/  STSM.16.M88.4 [R63], R44 ;  /* 0x0000002c3f007844 */ /* 0x0003e20000000200 */
[----:B0-----:R-:W-:Y:S01]  /*fb90*/  SEL R40, R97, R34, P0 ;  /* 0x0000002261287207 */ /* 0x001fe20000000000 */
[----:B------:R-:W-:Y:S01]  /*fba0*/  IMAD R55, R55, UR7, R38 ;  /* 0x0000000737377c24 */ /* 0x000fe2000f8e0226 */
[----:B------:R-:W-:Y:S01]  /*fbb0*/  ULDC.64 UR6, c[0x0][0xb50] ;  /* 0x0002d40000067ab9 */ /* 0x000fe20000000a00 */
[----:B------:R-:W-:Y:S01]  /*fbc0*/  VIADD R38, R52, 0x8 ;  /* 0x0000000834267836 */ /* 0x000fe20000000000 */
[----:B------:R-:W-:Y:S01]  /*fbd0*/  LEA R48, P4, R36, UR6, 0x2 ;  /* 0x0000000624307c11 */ /* 0x000fe2000f8810ff */
[----:B------:R-:W-:Y:S01]  /*fbe0*/  IMAD.IADD R37, R37, 0x1, R55 ;  /* 0x0000000125257824 */ /* 0x000fe200078e0237 */
[----:B------:R-:W-:-:S02]  /*fbf0*/  SEL R42, R34, R97, P0 ;  /* 0x00000061222a7207 */ /* 0x000fc40000000000 */
[----:B------:R-:W-:Y:S01]  /*fc00*/  SEL R41, R121, R78, P0 ;  /* 0x0000004e79297207 */ /* 0x000fe20000000000 */
[----:B------:R-:W-:Y:S01]  /*fc10*/  SHFL.IDX PT, R66, R48, RZ, 0x1c1f ;  /* 0x001c1fff30427589 */ /* 0x000fe200000e0000 */
[----:B------:R-:W-:Y:S02]  /*fc20*/  LEA.HI.X R36, R36, UR7, R37, 0x2, P4 ;  /* 0x0000000724247c11 */ /* 0x000fe4000a0f1425 */
[----:B------:R-:W-:Y:S01]  /*fc30*/  SEL R37, R129, R84, P0 ;  /* 0x0000005481257207 */ /* 0x000fe20000000000 */
[----:B------:R-:W-:Y:S01]  /*fc40*/  SHFL.IDX PT, R72, R48, 0x1, 0x1c1f ;  /* 0x003c1f0030487f89 */ /* 0x000fe200000e0000 */
[----:B------:R-:W-:Y:S02]  /*fc50*/  SEL R43, R78, R121, P0 ;  /* 0x000000794e2b7207 */ /* 0x000fe40000000000 */
[----:B-1----:R-:W-:Y:S01]  /*fc60*/  SEL R44, R99, R68, P0 ;  /* 0x00000044632c7207 */ /* 0x002fe20000000000 */
[----:B------:R-:W0:Y:S01]  /*fc70*/  SHFL.IDX PT, R67, R36, RZ, 0x1c1f ;  /* 0x001c1fff24437589 */ /* 0x000e2200000e0000 */
[----:B------:R-:W-:-:S02]  /*fc80*/  SEL R46, R68, R99, P0 ;  /* 0x00000063442e7207 */ /* 0x000fc40000000000 */
[----:B------:R-:W-:Y:S01]  /*fc90*/  SEL R45, R123, R94, P0 ;  /* 0x0000005e7b2d7207 */ /* 0x000fe20000000000 */
[----:B------:R1:W2:Y:S01]  /*fca0*/  SHFL.IDX PT, R73, R36, 0x1, 0x1c1f ;  /* 0x003c1f0024497f89 */ /* 0x0002a200000e0000 */
[----:B------:R-:W-:Y:S02]  /*fcb0*/  SEL R47, R94, R123, P0 ;  /* 0x0000007b5e2f7207 */ /* 0x000fe40000000000 */
[----:B------:R-:W-:Y:S01]  /*fcc0*/  SEL R84, R101, R86, P0 ;  /* 0x0000005665547207 */ /* 0x000fe20000000000 */
[----:B------:R-:W-:Y:S01]  /*fcd0*/  STSM.16.M88.4 [R62], R40 ;  /* 0x000000283e007844 */ /* 0x000fe20000000200 */
[----:B------:R-:W-:Y:S02]  /*fce0*/  ISETP.GE.OR P2, PT, R52, R89, P1 ;  /* 0x000000593400720c */ /* 0x000fe40000f46670 */
[----:B------:R-:W-:Y:S01]  /*fcf0*/  SEL R86, R86, R101, P0 ;  /* 0x0000006556567207 */ /* 0x000fe20000000000 */
[----:B------:R-:W-:Y:S01]  /*fd00*/  STSM.16.M88.4 [R61], R44 ;  /* 0x0000002c3d007844 */ /* 0x000fe20000000200 */
[----:B------:R-:W-:-:S02]  /*fd10*/  ISETP.GE.OR P1, PT, R38, R89, P1 ;  /* 0x000000592600720c */ /* 0x000fc40000f26670 */
[----:B------:R-:W-:Y:S01]  /*fd20*/  SEL R76, R103, R70, P0 ;  /* 0x00000046674c7207 */ /* 0x000fe20000000000 */
[----:B------:R-:W-:Y:S01]  /*fd30*/  STSM.16.M88.4 [R60], R84 ;  /* 0x000000543c007844 */ /* 0x000fe20000000200 */
[----:B------:R-:W-:Y:S02]  /*fd40*/  SEL R78, R70, R103, P0 ;  /* 0x00000067464e7207 */ /* 0x000fe40000000000 */
[----:B------:R-:W-:Y:S02]  /*fd50*/  SEL R77, R125, R82, P0 ;  /* 0x000000527d4d7207 */ /* 0x000fe40000000000 */
[----:B------:R-:W-:Y:S02]  /*fd60*/  SEL R79, R82, R125, P0 ;  /* 0x0000007d524f7207 */ /* 0x000fe40000000000 */
[----:B-1----:R-:W-:Y:S02]  /*fd70*/  SEL R36, R105, R88, P0 ;  /* 0x0000005869247207 */ /* 0x002fe40000000000 */
[----:B------:R-:W-:Y:S01]  /*fd80*/  SEL R38, R88, R105, P0 ;  /* 0x0000006958267207 */ /* 0x000fe20000000000 */
[----:B------:R-:W-:Y:S04]  /*fd90*/  STSM.16.M88.4 [R65], R76 ;  /* 0x0000004c41007844 */ /* 0x000fe80000000200 */
[----:B------:R-:W-:Y:S01]  /*fda0*/  STSM.16.M88.4 [R64], R36 ;  /* 0x0000002440007844 */ /* 0x000fe20000000200 */
[----:B------:R-:W-:Y:S01]  /*fdb0*/  BAR.SYNC.DEFER_BLOCKING 0x1, 0x100 ;  /* 0x0044000000007b1d */ /* 0x000fe20000010000 */
[----:B------:R-:W-:-:S05]  /*fdc0*/  UIMAD UR5, UR10, UR8, URZ ;  /* 0x000000080a0572a4 */ /* 0x000fca000f8e023f */
[----:B0-----:R0:W-:Y:S01]  /*fdd0*/  @!P2 ST.E desc[UR52][R66.64], R3 ;  /* 0x000000034200a985 */ /* 0x0011e2000c101934 */
[----:B------:R-:W-:Y:S01]  /*fde0*/  UIMAD.WIDE.U32 UR6, UR42, UR8, URZ ;  /* 0x000000082a0672a5 */ /* 0x000fe2000f8e003f */
[----:B------:R-:W-:Y:S02]  /*fdf0*/  ULDC.64 UR10, c[0x0][0xaf0] ;  /* 0x0002bc00000a7ab9 */ /* 0x000fe40000000a00 */
[----:B--2---:R1:W-:Y:S04]  /*fe00*/  @!P1 ST.E desc[UR52][R72.64], R2 ;  /* 0x0000000248009985 */ /* 0x0043e8000c101934 */
[----:B------:R2:W5:Y:S01]  /*fe10*/  LD.E.128 R52, desc[UR52][R30.64] ;  /* 0x000000341e347980 */ /* 0x000562000c101d00 */
[----:B0-----:R-:W0:Y:S03]  /*fe20*/  @P3 LDC R3, c[0x0][0xbf0] ;  /* 0x0002fc00ff033b82 */ /* 0x001e260000000800 */
[----:B------:R3:W5:Y:S01]  /*fe30*/  LD.E.128 R80, desc[UR52][R6.64] ;  /* 0x0000003406507980 */ /* 0x000762000c101d00 */
[----:B-1----:R-:W-:Y:S01]  /*fe40*/  IMAD R2, R23, 0x20, R200 ;  /* 0x0000002017027824 */ /* 0x002fe200078e02c8 */
[----:B------:R-:W-:-:S02]  /*fe50*/  UIMAD UR5, UR42, UR9, UR5 ;  /* 0x000000092a0572a4 */ /* 0x000fc4000f8e0205 */
[----:B------:R1:W5:Y:S01]  /*fe60*/  LD.E.128 R64, desc[UR52][R4.64] ;  /* 0x0000003404407980 */ /* 0x000362000c101d00 */
[----:B--2---:R-:W2:Y:S01]  /*fe70*/  @P3 LDC R30, c[0x0][0xbec] ;  /* 0x0002fb00ff1e3b82 */ /* 0x004ea20000000800 */
[----:B------:R-:W-:Y:S02]  /*fe80*/  UIMAD UR8, UR12, UR10, URZ ;  /* 0x0000000a0c0872a4 */ /* 0x000fe4000f8e023f */
[----:B------:R-:W5:Y:S01]  /*fe90*/  LD.E.128 R56, desc[UR52][R32.64] ;  /* 0x0000003420387980 */ /* 0x000f62000c101d00 */
[----:B---3--:R-:W-:Y:S01]  /*fea0*/  VIADD R7, R2, UR41 ;  /* 0x0000002902077c36 */ /* 0x008fe20008000000 */
[----:B------:R-:W-:Y:S02]  /*feb0*/  UIADD3 UR7, UR7, UR5, URZ ;  /* 0x0000000507077290 */ /* 0x000fe4000fffe03f */
[----:B------:R-:W-:Y:S01]  /*fec0*/  UIMAD UR5, UR45, UR11, UR8 ;  /* 0x0000000b2d0572a4 */ /* 0x000fe2000f8e0208 */
[----:B------:R-:W5:Y:S01]  /*fed0*/  LD.E.128 R48, desc[UR52][R28.64] ;  /* 0x000000341c307980 */ /* 0x000f62000c101d00 */
[----:B-1----:R-:W-:Y:S01]  /*fee0*/  IMAD.MOV.U32 R5, RZ, RZ, R7 ;  /* 0x000000ffff057224 */ /* 0x002fe200078e0007 */
[----:B------:R-:W-:Y:S01]  /*fef0*/  UIMAD.WIDE.U32 UR6, UR45, UR10, UR6 ;  /* 0x0000000a2d0672a5 */ /* 0x000fe2000f8e0006 */
[----:B------:R-:W-:Y:S01]  /*ff00*/  ULDC.64 UR8, c[0x0][0xae0] ;  /* 0x0002b80000087ab9 */ /* 0x000fe20000000a00 */
[----:B------:R-:W5:Y:S02]  /*ff10*/  LD.E.128 R40, desc[UR52][R26.64] ;  /* 0x000000341a287980 */ /* 0x000f64000c101d00 */
[----:B------:R-:W-:-:S02]  /*ff20*/  UIADD3 UR5, UR7, UR5, URZ ;  /* 0x0000000507057290 */ /* 0x000fc4000fffe03f */
[----:B------:R-:W5:Y:S04]  /*ff30*/  LD.E.128 R68, desc[UR52][R24.64] ;  /* 0x0000003418447980 */ /* 0x000f68000c101d00 */
[----:B------:R-:W5:Y:S01]  /*ff40*/  LD.E.128 R60, desc[UR52][R20.64] ;  /* 0x00000034143c7980 */ /* 0x000f62000c101d00 */
[----:B--2---:R-:W-:-:S03]  /*ff50*/  @P3 IMAD.HI.U32 R2, R7, R30, RZ ;  /* 0x0000001e07023227 */ /* 0x004fc600078e00ff */
[----:B------:R-:W5:Y:S02]  /*ff60*/  LD.E.128 R44, desc[UR52][R14.64] ;  /* 0x000000340e2c7980 */ /* 0x000f64000c101d00 */
[----:B0-----:R-:W-:Y:S02]  /*ff70*/  @P3 SHF.R.U32.HI R5, RZ, R3, R2 ;  /* 0x00000003ff053219 */ /* 0x001fe40000011602 */
[----:B------:R-:W5:Y:S02]  /*ff80*/  LD.E.128 R36, desc[UR52][R12.64] ;  /* 0x000000340c247980 */ /* 0x000f64000c101d00 */
[--C-:B------:R-:W-:Y:S01]  /*ff90*/  SHF.R.S32.HI R4, RZ, 0x1f, R5.reuse ;  /* 0x0000001fff047819 */ /* 0x100fe20000011405 */
[----:B------:R-:W-:Y:S01]  /*ffa0*/  IMAD.MOV R6, RZ, RZ, -R5 ;  /* 0x000000ffff067224 */ /* 0x000fe200078e0a05 */
[----:B------:R-:W5:Y:S01]  /*ffb0*/  LD.E.128 R76, desc[UR52][R8.64] ;  /* 0x00000034084c7980 */ /* 0x000f62000c101d00 */
[----:B------:R-:W-:Y:S02]  /*ffc0*/  IMAD.U32 R3, RZ, RZ, UR7 ;  /* 0x00000007ff037e24 */ /* 0x000fe4000f8e00ff */
[----:B------:R-:W-:Y:S01]  /*ffd0*/  IMAD R4, R4, UR8, RZ ;  /* 0x0000000804047c24 */ /* 0x000fe2000f8e02ff */
[----:B------:R0:W5:Y:S01]  /*ffe0*/  LD.E.128 R72, desc[UR52][R10.64] ;  /* 0x000000340a487980 */ /* 0x000162000c101d00 */
[----:B------:R-:W-:-:S02]  /*fff0*/  IMAD R35, R35, R6, R7 ;  /* 0x0000000623237224 */ /* 0x000fc400078e0207 */
[----:B------:R-:W-:Y:S01]  /*10000*/  IMAD.U32 R2, RZ, RZ, UR6 ;  /* 0x00000006ff027e24 */ /* 0x000fe2000f8e00ff */
[----:B------:R-:W-:Y:S01]  /*10010*/  @!PT LDS RZ, [RZ] ;  /* 0x00000000fffff984 */ /* 0x000fe20000000800 */
[----:B------:R-:W-:Y:S01]  /*10020*/  @!PT LDS RZ, [RZ] ;  /* 0x00000000fffff984 */ /* 0x000fe20000000800 */
[----:B------:R-:W-:Y:S01]  /*10030*/  @!PT LDS RZ, [RZ] ;  /* 0x00000000fffff984 */ /* 0x000fe20000000800 */
[----:B------:R-:W-:Y:S01]  /*10040*/  @!PT LDS RZ, [RZ] ;  /* 0x00000000fffff984 */ /* 0x000fe20000000800 */
[----:B------:R1:W-:Y:S06]  /*10050*/  MEMBAR.ALL.CTA ;  /* 0x0000000000007992 */ /* 0x0003ec0000008000 */
[----:B-1----:R-:W1:Y:S01]  /*10060*/  FENCE.VIEW.ASYNC.S ;  /* 0x00000000000073c6 */ /* 0x002e620000000000 */
[----:B------:R-:W-:Y:S01]  /*10070*/  IMAD.U32 R3, RZ, RZ, UR5 ;  /* 0x00000005ff037e24 */ /* 0x000fe2000f8e00ff */
[----:B------:R-:W-:Y:S01]  /*10080*/  ULDC.64 UR6, c[0x0][0xad8] ;  /* 0x0002b60000067ab9 */ /* 0x000fe20000000a00 */
[C---:B------:R-:W-:Y:S01]  /*10090*/  IMAD R7, R5.reuse, UR9, R4 ;  /* 0x0000000905077c24 */ /* 0x040fe2000f8e0204 */
[----:B------:R-:W-:Y:S01]  /*100a0*/  SHF.R.S32.HI R4, RZ, 0x1f, R35 ;  /* 0x0000001fff047819 */ /* 0x000fe20000011423 */
[----:B------:R-:W-:-:S04]  /*100b0*/  IMAD.WIDE.U32 R2, R5, UR8, R2 ;  /* 0x0000000805027c25 */ /* 0x000fc8000f8e0002 */
[----:B------:R-:W-:Y:S02]  /*100c0*/  IMAD.IADD R3, R3, 0x1, R7 ;  /* 0x0000000103037824 */ /* 0x000fe400078e0207 */
[----:B------:R-:W-:Y:S02]  /*100d0*/  IMAD R6, R4, UR6, RZ ;  /* 0x0000000604067c24 */ /* 0x000fe4000f8e02ff */
[----:B0-----:R-:W-:Y:S02]  /*100e0*/  VIADD R10, R200, UR41 ;  /* 0x00000029c80a7c36 */ /* 0x001fe40008000000 */
[C---:B------:R-:W-:Y:S02]  /*100f0*/  IMAD R5, R35.reuse, UR7, R6 ;  /* 0x0000000723057c24 */ /* 0x040fe4000f8e0206 */
[----:B------:R-:W-:Y:S01]  /*10100*/  IMAD.WIDE.U32 R2, R35, UR6, R2 ;  /* 0x0000000623027c25 */ /* 0x000fe2000f8e0002 */
[----:B------:R-:W-:Y:S01]  /*10110*/  ISETP.GE.AND P2, PT, R10, R89, PT ;  /* 0x000000590a00720c */ /* 0x000fe20003f46270 */
[----:B------:R-:W-:-:S02]  /*10120*/  ULDC.64 UR6, c[0x0][0xa80] ;  /* 0x0002a00000067ab9 */ /* 0x000fc40000000a00 */
[----:B------:R-:W-:Y:S01]  /*10130*/  VIADD R0, R0, 0x2a820 ;  /* 0x0002a82000007836 */ /* 0x000fe20000000000 */
[----:B------:R-:W-:Y:S01]  /*10140*/  LEA R8, P3, R2, UR6, 0x1 ;  /* 0x0000000602087c11 */ /* 0x000fe2000f8608ff */
[----:B------:R-:W-:Y:S02]  /*10150*/  IMAD.IADD R3, R3, 0x1, R5 ;  /* 0x0000000103037824 */ /* 0x000fe400078e0205 */
[----:B------:R-:W-:Y:S01]  /*10160*/  VIADD R4, R10, 0x20 ;  /* 0x000000200a047836 */ /* 0x000fe20000000000 */
[----:B------:R-:W-:Y:S02]  /*10170*/  PRMT R0, RZ, 0x654, R0 ;  /* 0x00000654ff007816 */ /* 0x000fe40000000000 */
[----:B------:R-:W-:Y:S02]  /*10180*/  LEA.HI.X R9, R2, UR7, R3, 0x1, P3 ;  /* 0x0000000702097c11 */ /* 0x000fe400098f0c03 */
[-C--:B------:R-:W-:Y:S01]  /*10190*/  ISETP.GE.AND P1, PT, R4, R89.reuse, PT ;  /* 0x000000590400720c */ /* 0x080fe20003f26270 */
[----:B------:R-:W-:Y:S01]  /*101a0*/  VIADD R4, R10, 0x40 ;  /* 0x000000400a047836 */ /* 0x000fe20000000000 */
[----:B-1----:R0:W-:Y:S01]  /*101b0*/  SYNCS.ARRIVE.TRANS64.RED.A1T0 RZ, [R0+URZ], RZ ;  /* 0x000000ff00ff79a7 */ /* 0x0021e2000810043f */
[----:B------:R1:W2:Y:S01]  /*101c0*/  SHFL.IDX PT, R7, R8, RZ, 0x181f ;  /* 0x00181fff08077589 */ /* 0x0002a200000e0000 */
[----:B------:R-:W-:Y:S02]  /*101d0*/  BSSY B1, `(.L_x_1096) ;  /* 0x0000011000017945 */ /* 0x000fe40003800000 */
[----:B------:R-:W-:Y:S01]  /*101e0*/  ISETP.GE.AND P0, PT, R4, R89, PT ;  /* 0x000000590400720c */ /* 0x000fe20003f06270 */
[----:B0-----:R1:W0:Y:S01]  /*101f0*/  SHFL.IDX PT, R0, R9, RZ, 0x181f ;  /* 0x00181fff09007589 */ /* 0x00122200000e0000 */
[----:B------:R-:W-:Y:S11]  /*10200*/  @P2 BRA `(.L_x_1097) ;  /* 0x0000000000342947 */ /* 0x000ff60003800000 */
[----:B------:R-:W-:Y:S02]  /*10210*/  ULDC UR5, c[0x0][0xac8] ;  /* 0x0002b20000057ab9 */ /* 0x000fe40000000800 */
[----:B------:R-:W-:Y:S02]  /*10220*/  ISETP.GE.AND P4, PT, R18, UR5, PT ;  /* 0x0000000512007c0c */ /* 0x000fe4000bf86270 */
[----:B------:R-:W-:Y:S02]  /*10230*/  ISETP.GE.AND P3, PT, R19, UR5, PT ;  /* 0x0000000513007c0c */ /* 0x000fe4000bf66270 */
[----:B------:R-:W-:-:S09]  /*10240*/  ISETP.GE.AND P2, PT, R22, UR5, PT ;  /* 0x0000000516007c0c */ /* 0x000fd2000bf46270 */
[CC--:B--2---:R-:W-:Y:S02]  /*10250*/  @!P4 LEA R2, P6, R18.reuse, R7.reuse, 0x1 ;  /* 0x000000071202c211 */ /* 0x0c4fe400078c08ff */
[CC--:B------:R-:W-:Y:S02]  /*10260*/  @!P3 LEA R4, P5, R19.reuse, R7.reuse, 0x1 ;  /* 0x000000071304b211 */ /* 0x0c0fe400078a08ff */
[-C--:B0-----:R-:W-:Y:S02]  /*10270*/  @!P4 LEA.HI.X R3, R18, R0.reuse, R207, 0x1, P6 ;  /* 0x000000001203c211 */ /* 0x081fe400030f0ccf */
[C---:B------:R-:W-:Y:S02]  /*10280*/  @!P2 LEA R6, P6, R22.reuse, R7, 0x1 ;  /* 0x000000071606a211 */ /* 0x040fe400078c08ff */
[-C--:B------:R-:W-:Y:S01]  /*10290*/  @!P3 LEA.HI.X R5, R19, R0.reuse, R206, 0x1, P5 ;  /* 0x000000001305b211 */ /* 0x080fe200028f0cce */
[----:B-----5:R3:W-:Y:S01]  /*102a0*/  @!P4 ST.E.128 desc[UR52][R2.64], R56 ;  /* 0x000000380200c985 */ /* 0x0207e2000c101d34 */
[----:B------:R-:W-:-:S03]  /*102b0*/  @!P2 LEA.HI.X R7, R22, R0, R205, 0x1, P6 ;  /* 0x000000001607a211 */ /* 0x000fc600030f0ccd */
[----:B------:R3:W-:Y:S04]  /*102c0*/  @!P3 ST.E.128 desc[UR52][R4.64], R68 ;  /* 0x000000440400b985 */ /* 0x0007e8000c101d34 */
[----:B------:R3:W-:Y:S02]  /*102d0*/  @!P2 ST.E.128 desc[UR52][R6.64], R80 ;  /* 0x000000500600a985 */ /* 0x0007e4000c101d34 */
.L_x_1097:
[----:B------:R-:W-:Y:S05]  /*102e0*/  BSYNC B1 ;  /* 0x0000000000017941 */ /* 0x000fea0003800000 */
.L_x_1096:
[----:B0-----:R0:W4:Y:S01]  /*102f0*/  SHFL.IDX PT, R0, R9, 0x1, 0x181f ;  /* 0x00381f0009007f89 */ /* 0x00112200000e0000 */
[----:B------:R-:W-:Y:S03]  /*10300*/  BSSY B1, `(.L_x_1098) ;  /* 0x0000010000017945 */ /* 0x000fe60003800000 */
[----:B--23--:R0:W2:Y:S01]  /*10310*/  SHFL.IDX PT, R7, R8, 0x1, 0x181f ;  /* 0x00381f0008077f89 */ /* 0x00c0a200000e0000 */
[----:B------:R-:W-:Y:S05]  /*10320*/  @P1 BRA `(.L_x_1099) ;  /* 0x0000000000341947 */ /* 0x000fea0003800000 */
[----:B------:R-:W-:Y:S02]  /*10330*/  ULDC UR5, c[0x0][0xac8] ;  /* 0x0002b20000057ab9 */ /* 0x000fe40000000800 */
[----:B------:R-:W-:Y:S02]  /*10340*/  ISETP.GE.AND P4, PT, R18, UR5, PT ;  /* 0x0000000512007c0c */ /* 0x000fe4000bf86270 */
[----:B------:R-:W-:Y:S02]  /*10350*/  ISETP.GE.AND P5, PT, R19, UR5, PT ;  /* 0x0000000513007c0c */ /* 0x000fe4000bfa6270 */
[----:B------:R-:W-:-:S09]  /*10360*/  ISETP.GE.AND P6, PT, R22, UR5, PT ;  /* 0x0000000516007c0c */ /* 0x000fd2000bfc6270 */
[-C--:B--2---:R-:W-:Y:S02]  /*10370*/  @!P4 LEA R2, P1, R18, R7.reuse, 0x1 ;  /* 0x000000071202c211 */ /* 0x084fe400078208ff */
[CC--:B------:R-:W-:Y:S02]  /*10380*/  @!P5 LEA R4, P2, R19.reuse, R7.reuse, 0x1 ;  /* 0x000000071304d211 */ /* 0x0c0fe400078408ff */
[----:B------:R-:W-:Y:S02]  /*10390*/  @!P6 LEA R6, P3, R22, R7, 0x1 ;  /* 0x000000071606e211 */ /* 0x000fe400078608ff */
[-C--:B----4-:R-:W-:Y:S02]  /*103a0*/  @!P4 LEA.HI.X R3, R18, R0.reuse, R207, 0x1, P1 ;  /* 0x000000001203c211 */ /* 0x090fe400008f0ccf */
[-C--:B------:R-:W-:Y:S02]  /*103b0*/  @!P5 LEA.HI.X R5, R19, R0.reuse, R206, 0x1, P2 ;  /* 0x000000001305d211 */ /* 0x080fe400010f0cce */
[----:B------:R-:W-:Y:S01]  /*103c0*/  @!P6 LEA.HI.X R7, R22, R0, R205, 0x1, P3 ;  /* 0x000000001607e211 */ /* 0x000fe200018f0ccd */
[----:B-----5:R3:W-:Y:S04]  /*103d0*/  @!P4 ST.E.128 desc[UR52][R2.64], R52 ;  /* 0x000000340200c985 */ /* 0x0207e8000c101d34 */
[----:B------:R3:W-:Y:S04]  /*103e0*/  @!P5 ST.E.128 desc[UR52][R4.64], R60 ;  /* 0x0000003c0400d985 */ /* 0x0007e8000c101d34 */
[----:B------:R3:W-:Y:S02]  /*103f0*/  @!P6 ST.E.128 desc[UR52][R6.64], R76 ;  /* 0x0000004c0600e985 */ /* 0x0007e4000c101d34 */
.L_x_1099:
[----:B------:R-:W-:Y:S05]  /*10400*/  BSYNC B1 ;  /* 0x0000000000017941 */ /* 0x000fea0003800000 */
.L_x_1098:
[----:B----4-:R4:W0:Y:S01]  /*10410*/  SHFL.IDX PT, R0, R9, 0x2, 0x181f ;  /* 0x00581f0009007f89 */ /* 0x01082200000e0000 */
        /* <DEDUP_REMOVED lines=10> */
[-C--:B0-----:R-:W-:Y:S02]  /*104c0*/  @!P3 LEA.HI.X R3, R18, R0.reuse, R207, 0x1, P0 ;  /* 0x000000001203b211 */ /* 0x081fe400000f0ccf */
[-C--:B------:R-:W-:Y:S02]  /*104d0*/  @!P4 LEA.HI.X R5, R19, R0.reuse, R206, 0x1, P1 ;  /* 0x000000001305c211 */ /* 0x080fe400008f0cce */
[----:B------:R-:W-:Y:S01]  /*104e0*/  @!P5 LEA.HI.X R7, R22, R0, R205, 0x1, P2 ;  /* 0x000000001607d211 */ /* 0x000fe200010f0ccd */
[----:B-----5:R3:W-:Y:S04]  /*104f0*/  @!P3 ST.E.128 desc[UR52][R2.64], R48 ;  /* 0x000000300200b985 */ /* 0x0207e8000c101d34 */
[----:B------:R3:W-:Y:S04]  /*10500*/  @!P4 ST.E.128 desc[UR52][R4.64], R44 ;  /* 0x0000002c0400c985 */ /* 0x0007e8000c101d34 */
[----:B------:R3:W-:Y:S02]  /*10510*/  @!P5 ST.E.128 desc[UR52][R6.64], R72 ;  /* 0x000000480600d985 */ /* 0x0007e4000c101d34 */
.L_x_1101:
[----:B------:R-:W-:Y:S05]  /*10520*/  BSYNC B1 ;  /* 0x0000000000017941 */ /* 0x000fea0003800000 */
.L_x_1100:
[----:B0-----:R-:W-:Y:S01]  /*10530*/  VIADD R0, R10, 0x60 ;  /* 0x000000600a007836 */ /* 0x001fe20000000000 */
[----:B-1--4-:R-:W0:Y:S04]  /*10540*/  SHFL.IDX PT, R9, R9, 0x3, 0x181f ;  /* 0x00781f0009097f89 */ /* 0x012e2800000e0000 */
[----:B------:R-:W-:Y:S01]  /*10550*/  ISETP.GE.AND P0, PT, R0, R89, PT ;  /* 0x000000590000720c */ /* 0x000fe20003f06270 */
[----:B--23--:R1:W2:-:S12]  /*10560*/  SHFL.IDX PT, R7, R8, 0x3, 0x181f ;  /* 0x00781f0008077f89 */ /* 0x00c29800000e0000 */
[----:B-1----:R-:W-:Y:S05]  /*10570*/  @P0 BRA `(.L_x_1102) ;  /* 0x0000000800d00947 */ /* 0x002fea0003800000 */
[----:B------:R-:W-:Y:S02]  /*10580*/  ULDC UR5, c[0x0][0xac8] ;  /* 0x0002b20000057ab9 */ /* 0x000fe40000000800 */
[----:B------:R-:W-:Y:S02]  /*10590*/  ISETP.GE.AND P2, PT, R18, UR5, PT ;  /* 0x0000000512007c0c */ /* 0x000fe4000bf46270 */
[----:B------:R-:W-:-:S11]  /*105a0*/  ISETP.GE.AND P3, PT, R19, UR5, PT ;  /* 0x0000000513007c0c */ /* 0x000fd6000bf66270 */
[CC--:B--2---:R-:W-:Y:S02]  /*105b0*/  @!P2 LEA R2, P0, R18.reuse, R7.reuse, 0x1 ;  /* 0x000000071202a211 */ /* 0x0c4fe400078008ff */
[C---:B------:R-:W-:Y:S02]  /*105c0*/  @!P3 LEA R4, P1, R19.reuse, R7, 0x1 ;  /* 0x000000071304b211 */ /* 0x040fe400078208ff */
[-C--:B0-----:R-:W-:Y:S02]  /*105d0*/  @!P2 LEA.HI.X R3, R18, R9.reuse, R207, 0x1, P0 ;  /* 0x000000091203a211 */ /* 0x081fe400000f0ccf */
[----:B------:R-:W-:Y:S02]  /*105e0*/  @!P3 LEA.HI.X R5, R19, R9, R206, 0x1, P1 ;  /* 0x000000091305b211 */ /* 0x000fe400008f0cce */
[----:B------:R-:W-:Y:S01]  /*105f0*/  ISETP.GE.AND P0, PT, R22, UR5, PT ;  /* 0x0000000516007c0c */ /* 0x000fe2000bf06270 */
[----:B-----5:R1:W-:Y:S04]  /*10600*/  @!P2 ST.E.128 desc[UR52][R2.64], R40 ;  /* 0x000000280200a985 */ /* 0x0203e8000c101d34 */
[----:B------:R1:W-:Y:S08]  /*10610*/  @!P3 ST.E.128 desc[UR52][R4.64], R36 ;  /* 0x000000240400b985 */ /* 0x0003f0000c101d34 */
[----:B------:R-:W-:Y:S05]  /*10620*/  @P0 BRA `(.L_x_1102) ;  /* 0x0000000800a40947 */ /* 0x000fea0003800000 */
[----:B-1----:R-:W-:-:S04]  /*10630*/  LEA R2, P0, R22, R7, 0x1 ;  /* 0x0000000716027211 */ /* 0x002fc800078008ff */
[----:B------:R-:W-:-:S05]  /*10640*/  LEA.HI.X R3, R22, R9, R205, 0x1, P0 ;  /* 0x0000000916037211 */ /* 0x000fca00000f0ccd */
[----:B------:R3:W-:Y:S01]  /*10650*/  ST.E.128 desc[UR52][R2.64], R64 ;  /* 0x0000004002007985 */ /* 0x0007e2000c101d34 */
[----:B------:R-:W-:Y:S05]  /*10660*/  BRA `(.L_x_1102) ;  /* 0x0000000800947947 */ /* 0x000fea0003800000 */
.L_x_1095:
[----:B------:R-:W0:Y:S01]  /*10670*/  LDC R8, c[0x0][0xbe8] ;  /* 0x0002fa00ff087b82 */ /* 0x000e220000000800 */
[----:B------:R-:W-:Y:S01]  /*10680*/  ISETP.GE.AND P0, PT, R208, 0x80, PT ;  /* 0x00000080d000780c */ /* 0x000fe20003f06270 */
[----:B------:R-:W-:Y:S01]  /*10690*/  USHF.R.S32.HI UR8, URZ, 0x1f, UR42 ;  /* 0x0000001f3f087899 */ /* 0x000fe2000801142a */
[----:B------:R-:W-:Y:S01]  /*106a0*/  BSSY B1, `(.L_x_1103) ;  /* 0x000002f000017945 */ /* 0x000fe20003800000 */
[----:B------:R-:W-:Y:S01]  /*106b0*/  USHF.R.S32.HI UR9, URZ, 0x1f, UR45 ;  /* 0x0000001f3f097899 */ /* 0x000fe2000801142d */
[----:B------:R-:W-:Y:S01]  /*106c0*/  IMAD R6, R23, 0x20, R200 ;  /* 0x0000002017067824 */ /* 0x000fe200078e02c8 */
[----:B0-----:R-:W-:-:S13]  /*106d0*/  ISETP.NE.AND P1, PT, R8, 0x1, PT ;  /* 0x000000010800780c */ /* 0x001fda0003f25270 */
[----:B------:R-:W0:Y:S08]  /*106e0*/  @P1 LDC R9, c[0x0][0xbec] ;  /* 0x0002fb00ff091b82 */ /* 0x000e300000000800 */
[----:B------:R-:W1:Y:S01]  /*106f0*/  @P1 LDC R11, c[0x0][0xbf0] ;  /* 0x0002fc00ff0b1b82 */ /* 0x000e620000000800 */
[----:B------:R-:W-:Y:S05]  /*10700*/  @P0 BRA `(.L_x_1104) ;  /* 0x0000000000a00947 */ /* 0x000fea0003800000 */
[----:B------:R-:W2:Y:S01]  /*10710*/  S2R R0, SR_TID.X ;  /* 0x0000000000007919 */ /* 0x000ea20000002100 */
[----:B------:R-:W3:Y:S01]  /*10720*/  LDC R3, c[0x0][0xbe8] ;  /* 0x0002fa00ff037b82 */ /* 0x000ee20000000800 */
[----:B------:R-:W-:Y:S01]  /*10730*/  IMAD.U32 R4, RZ, RZ, UR41 ;  /* 0x00000029ff047e24 */ /* 0x000fe2000f8e00ff */
[----:B------:R-:W-:Y:S02]  /*10740*/  ULDC UR5, c[0x0][0xa88] ;  /* 0x0002a20000057ab9 */ /* 0x000fe40000000800 */
[----:B---3--:R-:W-:Y:S02]  /*10750*/  IMAD R5, R3, UR5, RZ ;  /* 0x0000000503057c24 */ /* 0x008fe4000f8e02ff */
[----:B--2---:R-:W-:-:S04]  /*10760*/  IADD3 R4, R4, -0x80, R0 ;  /* 0xffffff8004047810 */ /* 0x004fc80007ffe000 */
[----:B------:R-:W-:-:S13]  /*10770*/  ISETP.GE.AND P0, PT, R4, R5, PT ;  /* 0x000000050400720c */ /* 0x000fda0003f06270 */
[----:B------:R-:W-:Y:S05]  /*10780*/  @P0 BRA `(.L_x_1104) ;  /* 0x0000000000800947 */ /* 0x000fea0003800000 */
[----:B------:R-:W-:Y:S01]  /*10790*/  ISETP.NE.AND P0, PT, R3, 0x1, PT ;  /* 0x000000010300780c */ /* 0x000fe20003f05270 */
[----:B------:R-:W-:Y:S01]  /*107a0*/  ULDC.64 UR10, c[0x0][0xb90] ;  /* 0x0002e400000a7ab9 */ /* 0x000fe20000000a00 */
[----:B------:R-:W-:Y:S01]  /*107b0*/  IMAD.MOV.U32 R2, RZ, RZ, R4 ;  /* 0x000000ffff027224 */ /* 0x000fe200078e0004 */
[----:B------:R-:W-:Y:S02]  /*107c0*/  UIMAD UR5, UR8, UR10, URZ ;  /* 0x0000000a080572a4 */ /* 0x000fe4000f8e023f */
[----:B------:R-:W-:Y:S02]  /*107d0*/  UIMAD.WIDE.U32 UR6, UR42, UR10, URZ ;  /* 0x0000000a2a0672a5 */ /* 0x000fe4000f8e003f */
[----:B------:R-:W-:-:S03]  /*107e0*/  UIMAD UR5, UR42, UR11, UR5 ;  /* 0x0000000b2a0572a4 */ /* 0x000fc6000f8e0205 */
[----:B------:R-:W-:Y:S01]  /*107f0*/  ULDC.64 UR10, c[0x0][0xb98] ;  /* 0x0002e600000a7ab9 */ /* 0x000fe20000000a00 */
[----:B------:R-:W-:Y:S02]  /*10800*/  UIADD3 UR7, UR7, UR5, URZ ;  /* 0x0000000507077290 */ /* 0x000fe4000fffe03f */
[----:B------:R-:W2:Y:S01]  /*10810*/  @P0 LDC R5, c[0x0][0xbec] ;  /* 0x0002fb00ff050b82 */ /* 0x000ea20000000800 */
[----:B------:R-:W-:Y:S02]  /*10820*/  UIMAD UR5, UR9, UR10, URZ ;  /* 0x0000000a090572a4 */ /* 0x000fe4000f8e023f */
[----:B------:R-:W-:Y:S02]  /*10830*/  UIMAD.WIDE.U32 UR6, UR45, UR10, UR6 ;  /* 0x0000000a2d0672a5 */ /* 0x000fe4000f8e0006 */
[----:B------:R-:W-:-:S03]  /*10840*/  UIMAD UR5, UR45, UR11, UR5 ;  /* 0x0000000b2d0572a4 */ /* 0x000fc6000f8e0205 */
[----:B------:R-:W3:Y:S01]  /*10850*/  @P0 LDC R7, c[0x0][0xbf0] ;  /* 0x0002fc00ff070b82 */ /* 0x000ee20000000800 */
[----:B------:R-:W-:Y:S01]  /*10860*/  ULDC.64 UR10, c[0x0][0xb88] ;  /* 0x0002e200000a7ab9 */ /* 0x000fe20000000a00 */
[----:B--2---:R-:W-:-:S05]  /*10870*/  @P0 IMAD.HI.U32 R0, R4, R5, RZ ;  /* 0x0000000504000227 */ /* 0x004fca00078e00ff */
[----:B---3--:R-:W-:-:S05]  /*10880*/  @P0 SHF.R.U32.HI R2, RZ, R7, R0 ;  /* 0x00000007ff020219 */ /* 0x008fca0000011600 */
[----:B------:R-:W-:-:S04]  /*10890*/  IMAD.MOV R5, RZ, RZ, -R2 ;  /* 0x000000ffff057224 */ /* 0x000fc800078e0a02 */
[----:B------:R-:W-:Y:S01]  /*108a0*/  IMAD R5, R3, R5, R4 ;  /* 0x0000000503057224 */ /* 0x000fe200078e0204 */
[----:B------:R-:W-:Y:S01]  /*108b0*/  SHF.R.S32.HI R3, RZ, 0x1f, R2 ;  /* 0x0000001fff037819 */ /* 0x000fe20000011402 */
[----:B------:R-:W-:Y:S01]  /*108c0*/  IMAD.U32 R4, RZ, RZ, UR5 ;  /* 0x00000005ff047e24 */ /* 0x000fe2000f8e00ff */
        /* <DEDUP_REMOVED lines=12> */
.L_x_1104:
[----:B------:R-:W-:Y:S05]  /*10990*/  BSYNC B1 ;  /* 0x0000000000017941 */ /* 0x000fea0003800000 */
.L_x_1103:
[----:B------:R-:W-:Y:S01]  /*109a0*/  ULDC.64 UR10, c[0x0][0xae8] ;  /* 0x0002ba00000a7ab9 */ /* 0x000fe20000000a00 */
[----:B------:R-:W-:Y:S01]  /*109b0*/  VIADD R6, R6, UR41 ;  /* 0x0000002906067c36 */ /* 0x000fe20008000000 */
[----:B------:R-:W-:Y:S01]  /*109c0*/  UIMAD UR5, UR8, UR10, URZ ;  /* 0x0000000a080572a4 */ /* 0x000fe2000f8e023f */
[----:B------:R-:W-:Y:S01]  /*109d0*/  BSSY B1, `(.L_x_1105) ;  /* 0x0000038000017945 */ /* 0x000fe20003800000 */
[----:B------:R-:W-:Y:S01]  /*109e0*/  UIMAD.WIDE.U32 UR6, UR42, UR10, URZ ;  /* 0x0000000a2a0672a5 */ /* 0x000fe2000f8e003f */
[----:B0-----:R-:W-:Y:S01]  /*109f0*/  @P1 IMAD.HI.U32 R0, R6, R9, RZ ;  /* 0x0000000906001227 */ /* 0x001fe200078e00ff */
[----:B------:R-:W-:-:S03]  /*10a00*/  UIMAD UR5, UR42, UR11, UR5 ;  /* 0x0000000b2a0572a4 */ /* 0x000fc6000f8e0205 */
[----:B------:R-:W-:Y:S01]  /*10a10*/  ULDC.64 UR10, c[0x0][0xaf0] ;  /* 0x0002bc00000a7ab9 */ /* 0x000fe20000000a00 */
[----:B------:R-:W-:Y:S01]  /*10a20*/  UIADD3 UR7, UR7, UR5, URZ ;  /* 0x0000000507077290 */ /* 0x000fe2000fffe03f */
[----:B--2---:R-:W-:Y:S01]  /*10a30*/  IMAD.MOV.U32 R5, RZ, RZ, R6 ;  /* 0x000000ffff057224 */ /* 0x004fe200078e0006 */
        /* <DEDUP_REMOVED lines=10> */
[----:B------:R-:W-:Y:S02]  /*10ae0*/  IMAD R7, R8, R7, R6 ;  /* 0x0000000708077224 */ /* 0x000fe400078e0206 */
[----:B------:R-:W-:Y:S01]  /*10af0*/  IMAD.U32 R2, RZ, RZ, UR6 ;  /* 0x00000006ff027e24 */ /* 0x000fe2000f8e00ff */
[----:B------:R-:W-:Y:S01]  /*10b00*/  ULDC.64 UR6, c[0x0][0xad8] ;  /* 0x0002b60000067ab9 */ /* 0x000fe20000000a00 */
[----:B------:R-:W-:Y:S01]  /*10b10*/  IMAD.U32 R3, RZ, RZ, UR5 ;  /* 0x00000005ff037e24 */ /* 0x000fe2000f8e00ff */
[----:B------:R-:W-:Y:S01]  /*10b20*/  ULDC UR5, c[0x0][0xa88] ;  /* 0x0002a20000057ab9 */ /* 0x000fe20000000800 */
[C---:B------:R-:W-:Y:S01]  /*10b30*/  IMAD R9, R5.reuse, UR9, R0 ;  /* 0x0000000905097c24 */ /* 0x040fe2000f8e0200 */
[----:B------:R-:W-:Y:S01]  /*10b40*/  SHF.R.S32.HI R0, RZ, 0x1f, R7 ;  /* 0x0000001fff007819 */ /* 0x000fe20000011407 */
[----:B------:R-:W-:-:S04]  /*10b50*/  IMAD.WIDE.U32 R2, R5, UR8, R2 ;  /* 0x0000000805027c25 */ /* 0x000fc8000f8e0002 */
[----:B------:R-:W-:Y:S02]  /*10b60*/  IMAD.IADD R3, R3, 0x1, R9 ;  /* 0x0000000103037824 */ /* 0x000fe400078e0209 */
[----:B------:R-:W-:Y:S02]  /*10b70*/  IMAD R4, R0, UR6, RZ ;  /* 0x0000000600047c24 */ /* 0x000fe4000f8e02ff */
[----:B------:R-:W-:Y:S02]  /*10b80*/  VIADD R6, R200, UR41 ;  /* 0x00000029c8067c36 */ /* 0x000fe40008000000 */
[----:B------:R-:W-:Y:S02]  /*10b90*/  IMAD R9, R8, UR5, RZ ;  /* 0x0000000508097c24 */ /* 0x000fe4000f8e02ff */
[C---:B------:R-:W-:Y:S02]  /*10ba0*/  IMAD R5, R7.reuse, UR7, R4 ;  /* 0x0000000707057c24 */ /* 0x040fe4000f8e0204 */
[----:B------:R-:W-:Y:S01]  /*10bb0*/  IMAD.WIDE.U32 R2, R7, UR6, R2 ;  /* 0x0000000607027c25 */ /* 0x000fe2000f8e0002 */
[----:B------:R-:W-:Y:S01]  /*10bc0*/  ISETP.GE.AND P2, PT, R6, R9, PT ;  /* 0x000000090600720c */ /* 0x000fe20003f46270 */
[----:B------:R-:W-:-:S02]  /*10bd0*/  ULDC.64 UR6, c[0x0][0xa80] ;  /* 0x0002a00000067ab9 */ /* 0x000fc40000000a00 */
[----:B------:R-:W-:Y:S01]  /*10be0*/  VIADD R0, R6, 0x20 ;  /* 0x0000002006007836 */ /* 0x000fe20000000000 */
[----:B------:R-:W-:Y:S01]  /*10bf0*/  LEA R4, P3, R2, UR6, 0x1 ;  /* 0x0000000602047c11 */ /* 0x000fe2000f8608ff */
[----:B------:R-:W-:-:S03]  /*10c00*/  IMAD.IADD R3, R3, 0x1, R5 ;  /* 0x0000000103037824 */ /* 0x000fc600078e0205 */
[-C--:B------:R-:W-:Y:S01]  /*10c10*/  ISETP.GE.AND P1, PT, R0, R9.reuse, PT ;  /* 0x000000090000720c */ /* 0x080fe20003f26270 */
[----:B------:R-:W-:Y:S01]  /*10c20*/  VIADD R0, R6, 0x40 ;  /* 0x0000004006007836 */ /* 0x000fe20000000000 */
[----:B------:R-:W-:Y:S02]  /*10c30*/  LEA.HI.X R5, R2, UR7, R3, 0x1, P3 ;  /* 0x0000000702057c11 */ /* 0x000fe400098f0c03 */
[----:B------:R0:W1:Y:S02]  /*10c40*/  SHFL.IDX PT, R3, R4, RZ, 0x181f ;  /* 0x00181fff04037589 */ /* 0x00006400000e0000 */
[----:B------:R-:W-:Y:S02]  /*10c50*/  ISETP.GE.AND P0, PT, R0, R9, PT ;  /* 0x000000090000720c */ /* 0x000fe40003f06270 */
[----:B------:R0:W2:Y:S01]  /*10c60*/  SHFL.IDX PT, R0, R5, RZ, 0x181f ;  /* 0x00181fff05007589 */ /* 0x0000a200000e0000 */
[----:B------:R-:W-:Y:S10]  /*10c70*/  @P2 BRA `(.L_x_1106) ;  /* 0x0000000000342947 */ /* 0x000ff40003800000 */
[----:B------:R-:W-:Y:S02]  /*10c80*/  ULDC UR5, c[0x0][0xac8] ;  /* 0x0002b20000057ab9 */ /* 0x000fe40000000800 */
[----:B------:R-:W-:Y:S02]  /*10c90*/  ISETP.GE.AND P4, PT, R18, UR5, PT ;  /* 0x0000000512007c0c */ /* 0x000fe4000bf86270 */
[----:B------:R-:W-:Y:S02]  /*10ca0*/  ISETP.GE.AND P3, PT, R19, UR5, PT ;  /* 0x0000000513007c0c */ /* 0x000fe4000bf66270 */
[----:B------:R-:W-:-:S09]  /*10cb0*/  ISETP.GE.AND P2, PT, R22, UR5, PT ;  /* 0x0000000516007c0c */ /* 0x000fd2000bf46270 */
[CC--:B-1----:R-:W-:Y:S02]  /*10cc0*/  @!P4 LEA R10, P6, R18.reuse, R3.reuse, 0x1 ;  /* 0x00000003120ac211 */ /* 0x0c2fe400078c08ff */
[CC--:B------:R-:W-:Y:S02]  /*10cd0*/  @!P3 LEA R12, P5, R19.reuse, R3.reuse, 0x1 ;  /* 0x00000003130cb211 */ /* 0x0c0fe400078a08ff */
[-C--:B--2---:R-:W-:Y:S02]  /*10ce0*/  @!P4 LEA.HI.X R11, R18, R0.reuse, R207, 0x1, P6 ;  /* 0x00000000120bc211 */ /* 0x084fe400030f0ccf */
[C---:B------:R-:W-:Y:S02]  /*10cf0*/  @!P2 LEA R2, P6, R22.reuse, R3, 0x1 ;  /* 0x000000031602a211 */ /* 0x040fe400078c08ff */
[-C--:B------:R-:W-:Y:S01]  /*10d00*/  @!P3 LEA.HI.X R13, R19, R0.reuse, R206, 0x1, P5 ;  /* 0x00000000130db211 */ /* 0x080fe200028f0cce */
[----:B------:R3:W-:Y:S01]  /*10d10*/  @!P4 ST.E.128 desc[UR52][R10.64], RZ ;  /* 0x000000ff0a00c985 */ /* 0x0007e2000c101d34 */
[----:B------:R-:W-:-:S03]  /*10d20*/  @!P2 LEA.HI.X R3, R22, R0, R205, 0x1, P6 ;  /* 0x000000001603a211 */ /* 0x000fc600030f0ccd */
[----:B------:R3:W-:Y:S04]  /*10d30*/  @!P3 ST.E.128 desc[UR52][R12.64], RZ ;  /* 0x000000ff0c00b985 */ /* 0x0007e8000c101d34 */
[----:B------:R3:W-:Y:S02]  /*10d40*/  @!P2 ST.E.128 desc[UR52][R2.64], RZ ;  /* 0x000000ff0200a985 */ /* 0x0007e4000c101d34 */
.L_x_1106:
[----:B------:R-:W-:Y:S05]  /*10d50*/  BSYNC B1 ;  /* 0x0000000000017941 */ /* 0x000fea0003800000 */
.L_x_1105:
        /* <DEDUP_REMOVED lines=9> */
[CC--:B------:R-:W-:Y:S02]  /*10df0*/  @!P5 LEA R12, P2, R19.reuse, R3.reuse, 0x1 ;  /* 0x00000003130cd211 */ /* 0x0c0fe400078408ff */
[----:B------:R-:W-:Y:S02]  /*10e00*/  @!P6 LEA R2, P3, R22, R3, 0x1 ;  /* 0x000000031602e211 */ /* 0x000fe400078608ff */
[-C--:B----4-:R-:W-:Y:S02]  /*10e10*/  @!P4 LEA.HI.X R11, R18, R0.reuse, R207, 0x1, P1 ;  /* 0x00000000120bc211 */ /* 0x090fe400008f0ccf */
[-C--:B------:R-:W-:Y:S02]  /*10e20*/  @!P5 LEA.HI.X R13, R19, R0.reuse, R206, 0x1, P2 ;  /* 0x00000000130dd211 */ /* 0x080fe400010f0cce */
[----:B------:R-:W-:Y:S01]  /*10e30*/  @!P6 LEA.HI.X R3, R22, R0, R205, 0x1, P3 ;  /* 0x000000001603e211 */ /* 0x000fe200018f0ccd */
[----:B------:R3:W-:Y:S04]  /*10e40*/  @!P4 ST.E.128 desc[UR52][R10.64], RZ ;  /* 0x000000ff0a00c985 */ /* 0x0007e8000c101d34 */
[----:B------:R3:W-:Y:S04]  /*10e50*/  @!P5 ST.E.128 desc[UR52][R12.64], RZ ;  /* 0x000000ff0c00d985 */ /* 0x0007e8000c101d34 */
[----:B------:R3:W-:Y:S02]  /*10e60*/  @!P6 ST.E.128 desc[UR52][R2.64], RZ ;  /* 0x000000ff0200e985 */ /* 0x0007e4000c101d34 */
.L_x_1108:
[----:B------:R-:W-:Y:S05]  /*10e70*/  BSYNC B1 ;  /* 0x0000000000017941 */ /* 0x000fea0003800000 */
.L_x_1107:
        /* <DEDUP_REMOVED lines=11> */
[-C--:B0-----:R-:W-:Y:S02]  /*10f30*/  @!P3 LEA.HI.X R11, R18, R0.reuse, R207, 0x1, P0 ;  /* 0x00000000120bb211 */ /* 0x081fe400000f0ccf */
[-C--:B------:R-:W-:Y:S02]  /*10f40*/  @!P4 LEA.HI.X R13, R19, R0.reuse, R206, 0x1, P1 ;  /* 0x00000000130dc211 */ /* 0x080fe400008f0cce */
[----:B------:R-:W-:Y:S01]  /*10f50*/  @!P5 LEA.HI.X R3, R22, R0, R205, 0x1, P2 ;  /* 0x000000001603d211 */ /* 0x000fe200010f0ccd */
[----:B------:R3:W-:Y:S04]  /*10f60*/  @!P3 ST.E.128 desc[UR52][R10.64], RZ ;  /* 0x000000ff0a00b985 */ /* 0x0007e8000c101d34 */
[----:B------:R3:W-:Y:S04]  /*10f70*/  @!P4 ST.E.128 desc[UR52][R12.64], RZ ;  /* 0x000000ff0c00c985 */ /* 0x0007e8000c101d34 */
[----:B------:R3:W-:Y:S02]  /*10f80*/  @!P5 ST.E.128 desc[UR52][R2.64], RZ ;  /* 0x000000ff0200d985 */ /* 0x0007e4000c101d34 */
.L_x_1110:
[----:B------:R-:W-:Y:S05]  /*10f90*/  BSYNC B1 ;  /* 0x0000000000017941 */ /* 0x000fea0003800000 */
.L_x_1109:
[----:B---3--:R-:W-:Y:S01]  /*10fa0*/  VIADD R2, R6, 0x60 ;  /* 0x0000006006027836 */ /* 0x008fe20000000000 */
[----:B0-----:R0:W3:Y:S04]  /*10fb0*/  SHFL.IDX PT, R0, R5, 0x3, 0x181f ;  /* 0x00781f0005007f89 */ /* 0x0010e800000e0000 */
[----:B------:R-:W-:Y:S01]  /*10fc0*/  ISETP.GE.AND P0, PT, R2, R9, PT ;  /* 0x000000090200720c */ /* 0x000fe20003f06270 */
[----:B-1----:R0:W1:-:S12]  /*10fd0*/  SHFL.IDX PT, R3, R4, 0x3, 0x181f ;  /* 0x00781f0004037f89 */ /* 0x00205800000e0000 */
[----:B0-----:R-:W-:Y:S05]  /*10fe0*/  @P0 BRA `(.L_x_1102) ;  /* 0x0000000000340947 */ /* 0x001fea0003800000 */
[----:B------:R-:W-:Y:S02]  /*10ff0*/  ULDC UR5, c[0x0][0xac8] ;  /* 0x0002b20000057ab9 */ /* 0x000fe40000000800 */
[----:B------:R-:W-:Y:S02]  /*11000*/  ISETP.GE.AND P3, PT, R18, UR5, PT ;  /* 0x0000000512007c0c */ /* 0x000fe4000bf66270 */
[----:B------:R-:W-:Y:S02]  /*11010*/  ISETP.GE.AND P4, PT, R19, UR5, PT ;  /* 0x0000000513007c0c */ /* 0x000fe4000bf86270 */
[----:B------:R-:W-:-:S09]  /*11020*/  ISETP.GE.AND P5, PT, R22, UR5, PT ;  /* 0x0000000516007c0c */ /* 0x000fd2000bfa6270 */
[-C--:B-12-4-:R-:W-:Y:S02]  /*11030*/  @!P3 LEA R4, P0, R18, R3.reuse, 0x1 ;  /* 0x000000031204b211 */ /* 0x096fe400078008ff */
[CC--:B------:R-:W-:Y:S02]  /*11040*/  @!P4 LEA R6, P1, R19.reuse, R3.reuse, 0x1 ;  /* 0x000000031306c211 */ /* 0x0c0fe400078208ff */
[----:B------:R-:W-:Y:S02]  /*11050*/  @!P5 LEA R2, P2, R22, R3, 0x1 ;  /* 0x000000031602d211 */ /* 0x000fe400078408ff */
[-C--:B---3--:R-:W-:Y:S02]  /*11060*/  @!P3 LEA.HI.X R5, R18, R0.reuse, R207, 0x1, P0 ;  /* 0x000000001205b211 */ /* 0x088fe400000f0ccf */
[-C--:B------:R-:W-:Y:S02]  /*11070*/  @!P4 LEA.HI.X R7, R19, R0.reuse, R206, 0x1, P1 ;  /* 0x000000001307c211 */ /* 0x080fe400008f0cce */
[----:B------:R-:W-:Y:S01]  /*11080*/  @!P5 LEA.HI.X R3, R22, R0, R205, 0x1, P2 ;  /* 0x000000001603d211 */ /* 0x000fe200010f0ccd */
[----:B------:R0:W-:Y:S04]  /*11090*/  @!P3 ST.E.128 desc[UR52][R4.64], RZ ;  /* 0x000000ff0400b985 */ /* 0x0001e8000c101d34 */
[----:B------:R0:W-:Y:S04]  /*110a0*/  @!P4 ST.E.128 desc[UR52][R6.64], RZ ;  /* 0x000000ff0600c985 */ /* 0x0001e8000c101d34 */
[----:B------:R0:W-:Y:S02]  /*110b0*/  @!P5 ST.E.128 desc[UR52][R2.64], RZ ;  /* 0x000000ff0200d985 */ /* 0x0001e4000c101d34 */
.L_x_1102:
[----:B------:R-:W-:Y:S05]  /*110c0*/  BSYNC B0 ;  /* 0x0000000000007941 */ /* 0x000fea0003800000 */
.L_x_1094:
[----:B------:R-:W-:Y:S02]  /*110d0*/  ULDC UR5, c[0x0][0xc38] ;  /* 0x00030e0000057ab9 */ /* 0x000fe40000000800 */
[----:B------:R-:W-:-:S06]  /*110e0*/  UISETP.GE.AND UP0, UPT, UR4, UR5, UPT ;  /* 0x000000050400728c */ /* 0x000fcc000bf06270 */
[----:B------:R-:W-:-:S13]  /*110f0*/  PLOP3.LUT P0, PT, PT, PT, UP0, 0x80, 0x0 ;  /* 0x000000000000781c */ /* 0x000fda0003f0f008 */
[----:B------:R-:W-:Y:S05]  /*11100*/  @!P0 BRA `(.L_x_1111) ;  /* 0xfffffefc00008947 */ /* 0x000fea000383ffff */
[----:B------:R-:W-:Y:S05]  /*11110*/  EXIT ;  /* 0x000000000000794d */ /* 0x000fea0003800000 */
.L_x_1005:
[----:B------:R-:W-:-:S08]  /*11120*/  NOP ;  /* 0x0000000000007918 */ /* 0x000fd00000000000 */
[----:B------:R-:W0:-:S00]  /*11130*/  USETMAXREG.DEALLOC.CTAPOOL 0x28 ;  /* 0x00000028000079c8 */ /* 0x000e0000080e0500 */
[----:B0-----:R-:W-:-:S06]  /*11140*/  LOP3.LUT R0, R0, 0x3, RZ, 0xc0, !PT ;  /* 0x0000000300007812 */ /* 0x001fcc00078ec0ff */
[----:B------:R-:W0:Y:S01]  /*11150*/  S2UR UR5, SR_CTAID.X ;  /* 0x00000000000579c3 */ /* 0x000e220000002500 */
[----:B------:R-:W-:Y:S01]  /*11160*/  LOP3.LUT R16, R16, 0xfffff7ff, RZ, 0xc0, !PT ;  /* 0xfffff7ff10107812 */ /* 0x000fe200078ec0ff */
[----:B------:R-:W-:Y:S01]  /*11170*/  STL [R1+0x4], RZ ;  /* 0x000004ff01007387 */ /* 0x000fe20000100800 */
[----:B------:R-:W-:Y:S02]  /*11180*/  IMAD.MOV.U32 R22, RZ, RZ, RZ ;  /* 0x000000ffff167224 */ /* 0x000fe400078e00ff */
[----:B------:R-:W-:Y:S01]  /*11190*/  IMAD.MOV.U32 R23, RZ, RZ, 0x1 ;  /* 0x00000001ff177424 */ /* 0x000fe200078e00ff */
[----:B------:R1:W2:Y:S02]  /*111a0*/  SHFL.IDX PT, R2, R0, RZ, 0x1f ;  /* 0x00001fff00027589 */ /* 0x0002a400000e0000 */
[----:B-1----:R-:W0:Y:S01]  /*111b0*/  LDC R0, c[0x0][0xc38] ;  /* 0x00030e00ff007b82 */ /* 0x002e220000000800 */
[----:B--2---:R-:W-:-:S13]  /*111c0*/  ISETP.NE.AND P0, PT, R2, RZ, PT ;  /* 0x000000ff0200720c */ /* 0x004fda0003f05270 */
[----:B------:R-:W-:Y:S01]  /*111d0*/  @P0 LOP3.LUT R16, R16, 0x800, RZ, 0xfc, !PT ;  /* 0x0000080010100812 */ /* 0x000fe200078efcff */
[----:B------:R-:W-:Y:S06]  /*111e0*/  @P0 BAR.ARV 0x4, 0x180 ;  /* 0x0106000000000b1d */ /* 0x000fec0000002000 */
[----:B0-----:R-:W-:-:S13]  /*111f0*/  ISETP.LE.AND P0, PT, R0, UR5, PT ;  /* 0x0000000500007c0c */ /* 0x001fda000bf03270 */
[----:B------:R-:W-:Y:S05]  /*11200*/  @P0 BRA `(.L_x_1112) ;  /* 0x0000004800780947 */ /* 0x000fea0003800000 */
[----:B------:R-:W0:Y:S01]  /*11210*/  S2R R10, SR_TID.X ;  /* 0x00000000000a7919 */ /* 0x000e220000002100 */
[----:B------:R-:W-:Y:S01]  /*11220*/  ULDC.64 UR6, c[0x0][0x2f0] ;  /* 0x0000bc0000067ab9 */ /* 0x000fe20000000a00 */
[----:B------:R-:W-:Y:S01]  /*11230*/  LOP3.LUT R16, R16, 0xfffffffd, RZ, 0xc0, !PT ;  /* 0xfffffffd10107812 */ /* 0x000fe200078ec0ff */
[----:B------:R-:W-:Y:S01]  /*11240*/  ULDC UR8, c[0x0][0x2b8] ;  /* 0x0000ae0000087ab9 */ /* 0x000fe20000000800 */
[----:B------:R-:W-:Y:S01]  /*11250*/  IMAD.MOV.U32 R34, RZ, RZ, 0x40 ;  /* 0x00000040ff227424 */ /* 0x000fe200078e00ff */
[----:B------:R-:W-:Y:S01]  /*11260*/  ULDC.64 UR10, c[0x0][0x418] ;  /* 0x00010600000a7ab9 */ /* 0x000fe20000000a00 */
[----:B------:R-:W-:Y:S01]  /*11270*/  IMAD.MOV.U32 R26, RZ, RZ, 0x20 ;  /* 0x00000020ff1a7424 */ /* 0x000fe200078e00ff */
[----:B------:R-:W-:Y:S01]  /*11280*/  UISETP.NE.U32.AND UP0, UPT, UR10, URZ, UPT ;  /* 0x0000003f0a00728c */ /* 0x000fe2000bf05070 */
[----:B------:R-:W-:Y:S01]  /*11290*/  IMAD.MOV.U32 R23, RZ, RZ, 0x1 ;  /* 0x00000001ff177424 */ /* 0x000fe200078e00ff */
[----:B------:R-:W-:Y:S01]  /*112a0*/  ULDC UR4, c[0x0][0x424] ;  /* 0x0001090000047ab9 */ /* 0x000fe20000000800 */
[----:B------:R-:W-:Y:S01]  /*112b0*/  ULDC UR39, c[0x0][0x288] ;  /* 0x0000a20000277ab9 */ /* 0x000fe20000000800 */
[----:B------:R-:W-:Y:S01]  /*112c0*/  UISETP.NE.AND.EX UP0, UPT, UR11, URZ, UPT, UP0 ;  /* 0x0000003f0b00728c */ /* 0x000fe2000bf05300 */
[----:B------:R-:W-:Y:S01]  /*112d0*/  IMAD.MOV.U32 R22, RZ, RZ, RZ ;  /* 0x000000ffff167224 */ /* 0x000fe200078e00ff */
[----:B------:R-:W-:Y:S01]  /*112e0*/  ULDC UR40, c[0x0][0x448] ;  /* 0x0001120000287ab9 */ /* 0x000fe20000000800 */
[----:B------:R-:W-:Y:S01]  /*112f0*/  ULDC UR49, c[0x0][0xc] ;  /* 0x0000030000317ab9 */ /* 0x000fe20000000800 */
[----:B------:R-:W-:-:S02]  /*11300*/  USEL UR4, UR4, 0x1, UP0 ;  /* 0x0000000104047887 */ /* 0x000fc40008000000 */
[----:B------:R-:W-:Y:S02]  /*11310*/  UIMAD UR40, UR40, UR39, URZ ;  /* 0x00000027282872a4 */ /* 0x000fe4000f8e023f */
[----:B------:R-:W-:Y:S02]  /*11320*/  UIMAD UR41, UR4, UR6, URZ ;  /* 0x00000006042972a4 */ /* 0x000fe4000f8e023f */
[----:B------:R-:W-:Y:S02]  /*11330*/  ULOP3.LUT UR48, UR43, 0x2, URZ, 0xfc, !UPT ;  /* 0x000000022b307892 */ /* 0x000fe4000f8efc3f */
[----:B------:R-:W-:Y:S02]  /*11340*/  UIADD3 UR4, UR41, 0x7f, URZ ;  /* 0x0000007f29047890 */ /* 0x000fe4000fffe03f */
[----:B------:R-:W-:Y:S02]  /*11350*/  UIADD3 UR46, UR41, 0x1, -UR39 ;  /* 0x00000001292e7890 */ /* 0x000fe4000fffe827 */
[----:B------:R-:W-:-:S02]  /*11360*/  ULOP3.LUT UR47, UR43, 0x1, URZ, 0xfc, !UPT ;  /* 0x000000012b2f7892 */ /* 0x000fc4000f8efc3f */
[----:B------:R-:W-:Y:S01]  /*11370*/  UIADD3 UR39, UR41, -UR39, URZ ;  /* 0x8000002729277290 */ /* 0x000fe2000fffe03f */
[C---:B0-----:R-:W-:Y:S01]  /*11380*/  IMAD.SHL.U32 R7, R10.reuse, 0x10, RZ ;  /* 0x000000100a077824 */ /* 0x041fe200078e00ff */
[C---:B------:R-:W-:Y:S01]  /*11390*/  LOP3.LUT R8, R10.reuse, 0x7f, RZ, 0xc0, !PT ;  /* 0x0000007f0a087812 */ /* 0x040fe200078ec0ff */
[C---:B------:R-:W-:Y:S02]  /*113a0*/  IMAD.SHL.U32 R3, R10.reuse, 0x2, RZ ;  /* 0x000000020a037824 */ /* 0x040fe400078e00ff */
[C---:B------:R-:W-:Y:S01]  /*113b0*/  IMAD.SHL.U32 R0, R10.reuse, 0x80, RZ ;  /* 0x000000800a007824 */ /* 0x040fe200078e00ff */
[C---:B------:R-:W-:Y:S01]  /*113c0*/  LOP3.LUT R2, R7.reuse, 0x1b0, RZ, 0xc0, !PT ;  /* 0x000001b007027812 */ /* 0x040fe200078ec0ff */
[----:B------:R-:W-:Y:S01]  /*113d0*/  IMAD.SHL.U32 R36, R10, 0x40, RZ ;  /* 0x000000400a247824 */ /* 0x000fe200078e00ff */
[----:B------:R-:W-:Y:S02]  /*113e0*/  LOP3.LUT R28, R7, 0x30, RZ, 0xc0, !PT ;  /* 0x00000030071c7812 */ /* 0x000fe400078ec0ff */
[----:B------:R-:W-:-:S02]  /*113f0*/  LOP3.LUT R32, R2, 0x30, R3, 0x78, !PT ;  /* 0x0000003002207812 */ /* 0x000fc400078e7803 */
[C---:B------:R-:W-:Y:S02]  /*11400*/  LOP3.LUT R2, R0.reuse, 0x380, RZ, 0xc0, !PT ;  /* 0x0000038000027812 */ /* 0x040fe400078ec0ff */
[----:B------:R-:W-:Y:S02]  /*11410*/  LOP3.LUT R4, R0, 0x400, RZ, 0xc0, !PT ;  /* 0x0000040000047812 */ /* 0x000fe400078ec0ff */
[--C-:B------:R-:W-:Y:S02]  /*11420*/  LOP3.LUT R2, R2, 0x10, R10.reuse, 0xf8, !PT ;  /* 0x0000001002027812 */ /* 0x100fe400078ef80a */
[----:B------:R-:W-:Y:S02]  /*11430*/  SHF.R.U32.HI R3, RZ, 0x1, R10 ;  /* 0x00000001ff037819 */ /* 0x000fe4000001160a */
[----:B------:R-:W-:Y:S02]  /*11440*/  LOP3.LUT R33, R2, 0x70, R7, 0x78, !PT ;  /* 0x0000007002217812 */ /* 0x000fe400078e7807 */
[----:B------:R-:W-:-:S02]  /*11450*/  LOP3.LUT R2, R28, 0x40, RZ, 0xfc, !PT ;  /* 0x000000401c027812 */ /* 0x000fc400078efcff */
[----:B------:R-:W-:Y:S02]  /*11460*/  LOP3.LUT R0, R36, 0x180, RZ, 0xc0, !PT ;  /* 0x0000018024007812 */ /* 0x000fe400078ec0ff */
[C---:B------:R-:W-:Y:S02]  /*11470*/  ISETP.GE.AND P2, PT, R2.reuse, UR7, PT ;  /* 0x0000000702007c0c */ /* 0x040fe4000bf46270 */
[----:B------:R-:W-:Y:S02]  /*11480*/  ISETP.GE.AND P1, PT, R2, UR7, PT ;  /* 0x0000000702007c0c */ /* 0x000fe4000bf26270 */
[----:B------:R-:W-:Y:S01]  /*11490*/  LOP3.LUT R0, R0, 0x30, R3, 0xf8, !PT ;  /* 0x0000003000007812 */ /* 0x000fe200078ef803 */
[----:B------:R-:W-:Y:S01]  /*114a0*/  IMAD.SHL.U32 R3, R10, 0x8, RZ ;  /* 0x000000080a037824 */ /* 0x000fe200078e00ff */
[----:B------:R-:W-:Y:S02]  /*114b0*/  ISETP.GE.AND P0, PT, R2, UR8, PT ;  /* 0x0000000802007c0c */ /* 0x000fe4000bf06270 */
[----:B------:R-:W-:-:S02]  /*114c0*/  SHF.R.U32.HI R5, RZ, 0x5, R8 ;  /* 0x00000005ff057819 */ /* 0x000fc40000011608 */
[----:B------:R-:W-:Y:S02]  /*114d0*/  LOP3.LUT R3, R0, 0x30, R3, 0x78, !PT ;  /* 0x0000003000037812 */ /* 0x000fe400078e7803 */
[----:B------:R-:W-:Y:S01]  /*114e0*/  LOP3.LUT R0, R28, 0x80, RZ, 0xfc, !PT ;  /* 0x000000801c007812 */ /* 0x000fe200078efcff */
[----:B------:R-:W-:Y:S01]  /*114f0*/  IMAD R4, R5, 0x800, R4 ;  /* 0x0000080005047824 */ /* 0x000fe200078e0204 */
[----:B------:R-:W-:Y:S02]  /*11500*/  @P2 LOP3.LUT R16, R16, 0x2, RZ, 0xfc, !PT ;  /* 0x0000000210102812 */ /* 0x000fe400078efcff */
[----:B------:R-:W-:Y:S01]  /*11510*/  LOP3.LUT R36, R3, 0x640, R36, 0xf8, !PT ;  /* 0x0000064003247812 */ /* 0x000fe200078ef824 */
[----:B------:R-:W-:Y:S01]  /*11520*/  IMAD.U32 R3, RZ, RZ, UR5 ;  /* 0x00000005ff037e24 */ /* 0x000fe2000f8e00ff */
[----:B------:R-:W-:Y:S01]  /*11530*/  LOP3.LUT R16, R16, 0xffffffbf, RZ, 0xc0, !PT ;  /* 0xffffffbf10107812 */ /* 0x000fe200078ec0ff */
[----:B------:R-:W-:Y:S01]  /*11540*/  USHF.R.S32.HI UR5, URZ, 0x1f, UR4 ;  /* 0x0000001f3f057899 */ /* 0x000fe20008011404 */
[----:B------:R-:W-:Y:S01]  /*11550*/  LOP3.LUT R6, R7, 0x40, RZ, 0xc0, !PT ;  /* 0x0000004007067812 */ /* 0x000fe200078ec0ff */
[----:B------:R-:W-:Y:S01]  /*11560*/  IMAD.IADD R33, R4, 0x1, R33 ;  /* 0x0000000104217824 */ /* 0x000fe200078e0221 */
[----:B------:R-:W-:Y:S01]  /*11570*/  @P1 LOP3.LUT R16, R16, 0x40, RZ, 0xfc, !PT ;  /* 0x0000004010101812 */ /* 0x000fe200078efcff */
[----:B------:R0:W-:Y:S01]  /*11580*/  STL [R1], R3 ;  /* 0x0000000301007387 */ /* 0x0001e20000100800 */
[----:B------:R-:W-:Y:S01]  /*11590*/  R2P PR, R10, 0x6 ;  /* 0x000000060a007804 */ /* 0x000fe20000000000 */
[----:B------:R-:W-:Y:S01]  /*115a0*/  IMAD R9, R5, 0x200, R6 ;  /* 0x0000020005097824 */ /* 0x000fe200078e0206 */
[----:B------:R-:W-:Y:S01]  /*115b0*/  LOP3.LUT R16, R16, 0xfffffdff, RZ, 0xc0, !PT ;  /* 0xfffffdff10107812 */ /* 0x000fe200078ec0ff */
[----:B------:R1:W-:Y:S01]  /*115c0*/  STL [R1+0x4], RZ ;  /* 0x000004ff01007387 */ /* 0x0003e20000100800 */
[----:B------:R-:W-:Y:S01]  /*115d0*/  MOV R2, 0x400 ;  /* 0x0000040000027802 */ /* 0x000fe20000000f00 */
[----:B------:R-:W-:Y:S01]  /*115e0*/  IMAD.IADD R32, R32, 0x1, R9 ;  /* 0x0000000120207824 */ /* 0x000fe200078e0209 */
[----:B------:R-:W-:Y:S01]  /*115f0*/  SEL R34, R34, 0xffffffc0, !P2 ;  /* 0xffffffc022227807 */ /* 0x000fe20005000000 */
[----:B------:R-:W-:Y:S01]  /*11600*/  ULEA.HI UR5, UR5, UR4, URZ, 0x7 ;  /* 0x0000000405057291 */ /* 0x000fe2000f8f383f */
[----:B------:R-:W-:-:S02]  /*11610*/  ISETP.GE.AND P2, PT, R0, UR7, PT ;  /* 0x0000000700007c0c */ /* 0x000fc4000bf46270 */
[----:B------:R-:W-:Y:S01]  /*11620*/  @P0 LOP3.LUT R16, R16, 0x200, RZ, 0xfc, !PT ;  /* 0x0000020010100812 */ /* 0x000fe200078efcff */
[----:B------:R-:W-:Y:S01]  /*11630*/  USHF.R.S32.HI UR38, URZ, 0x7, UR5 ;  /* 0x000000073f267899 */ /* 0x000fe20008011405 */
[----:B------:R-:W-:Y:S02]  /*11640*/  SEL R26, R26, 0xffffffe0, !P1 ;  /* 0xffffffe01a1a7807 */ /* 0x000fe40004800000 */
[----:B------:R-:W-:Y:S02]  /*11650*/  ISETP.GE.AND P1, PT, R0, UR7, PT ;  /* 0x0000000700007c0c */ /* 0x000fe4000bf26270 */
[----:B------:R-:W-:Y:S02]  /*11660*/  LOP3.LUT R16, R16, 0xfffffffe, RZ, 0xc0, !PT ;  /* 0xfffffffe10107812 */ /* 0x000fe400078ec0ff */
[----:B------:R-:W-:Y:S01]  /*11670*/  ISETP.GE.AND P0, PT, R0, UR8, PT ;  /* 0x0000000800007c0c */ /* 0x000fe2000bf06270 */
[----:B------:R-:W-:Y:S01]  /*11680*/  IMAD.SHL.U32 R0, R10, 0x20, RZ ;  /* 0x000000200a007824 */ /* 0x000fe200078e00ff */
[----:B------:R-:W-:-:S02]  /*11690*/  LEA R17, R31, R2, 0x18 ;  /* 0x000000021f117211 */ /* 0x000fc400078ec0ff */
[----:B------:R-:W-:Y:S02]  /*116a0*/  @P2 LOP3.LUT R16, R16, 0x1, RZ, 0xfc, !PT ;  /* 0x0000000110102812 */ /* 0x000fe400078efcff */
[----:B------:R-:W-:Y:S01]  /*116b0*/  ISETP.GE.AND P2, PT, R28, UR7, PT ;  /* 0x000000071c007c0c */ /* 0x000fe2000bf46270 */
[----:B------:R-:W-:Y:S01]  /*116c0*/  IMAD.IADD R37, R17, 0x1, R32 ;  /* 0x0000000111257824 */ /* 0x000fe200078e0220 */
[----:B------:R-:W-:Y:S02]  /*116d0*/  LOP3.LUT R16, R16, 0xffffffdf, RZ, 0xc0, !PT ;  /* 0xffffffdf10107812 */ /* 0x000fe400078ec0ff */
[----:B------:R-:W-:Y:S02]  /*116e0*/  LOP3.LUT R0, R0, 0x60, RZ, 0xc0, !PT ;  /* 0x0000006000007812 */ /* 0x000fe400078ec0ff */
[----:B------:R-:W-:Y:S02]  /*116f0*/  @P1 LOP3.LUT R16, R16, 0x20, RZ, 0xfc, !PT ;  /* 0x0000002010101812 */ /* 0x000fe400078efcff */
[----:B------:R-:W-:-:S02]  /*11700*/  ISETP.GE.AND P1, PT, R28, UR7, PT ;  /* 0x000000071c007c0c */ /* 0x000fc4000bf26270 */
[----:B------:R-:W-:Y:S02]  /*11710*/  LOP3.LUT R16, R16, 0xfffffeff, RZ, 0xc0, !PT ;  /* 0xfffffeff10107812 */ /* 0x000fe400078ec0ff */
[----:B0-----:R-:W-:Y:S02]  /*11720*/  SHF.R.U32.HI R3, RZ, 0x2, R8 ;  /* 0x00000002ff037819 */ /* 0x001fe40000011608 */
[----:B------:R-:W-:Y:S02]  /*11730*/  @P0 LOP3.LUT R16, R16, 0x100, RZ, 0xfc, !PT ;  /* 0x0000010010100812 */ /* 0x000fe400078efcff */
[----:B------:R-:W-:Y:S02]  /*11740*/  ISETP.GE.AND P0, PT, R28, UR8, PT ;  /* 0x000000081c007c0c */ /* 0x000fe4000bf06270 */
[----:B------:R-:W-:Y:S02]  /*11750*/  LOP3.LUT R16, R16, 0xfffffffb, RZ, 0xc0, !PT ;  /* 0xfffffffb10107812 */ /* 0x000fe400078ec0ff */
[----:B------:R-:W-:-:S02]  /*11760*/  LOP3.LUT R0, R3, R0, RZ, 0xfc, !PT ;  /* 0x0000000003007212 */ /* 0x000fc400078efcff */
[----:B------:R-:W-:-:S04]  /*11770*/  @P2 LOP3.LUT R16, R16, 0x4, RZ, 0xfc, !PT ;  /* 0x0000000410102812 */ /* 0x000fc800078efcff */
[----:B------:R-:W-:-:S04]  /*11780*/  LOP3.LUT R16, R16, 0xfffffbff, RZ, 0xc0, !PT ;  /* 0xfffffbff10107812 */ /* 0x000fc800078ec0ff */
[----:B------:R-:W-:-:S04]  /*11790*/  LOP3.LUT R16, R16, 0xffffff7f, RZ, 0xc0, !PT ;  /* 0xffffff7f10107812 */ /* 0x000fc800078ec0ff */
[----:B------:R-:W-:-:S04]  /*117a0*/  @P1 LOP3.LUT R16, R16, 0x80, RZ, 0xfc, !PT ;  /* 0x0000008010101812 */ /* 0x000fc800078efcff */
[----:B-1----:R-:W-:-:S07]  /*117b0*/  @P0 LOP3.LUT R16, R16, 0x400, RZ, 0xfc, !PT ;  /* 0x0000040010100812 */ /* 0x002fce00078efcff */
.L_x_1183:
[----:B--2---:R-:W2:Y:S01]  /*117c0*/  LDL R0, [R1] ;  /* 0x0000000001007983 */ /* 0x004ea20000100800 */
[----:B------:R-:W-:Y:S02]  /*117d0*/  ULDC UR7, c[0x0][0xc60] ;  /* 0x0003180000077ab9 */ /* 0x000fe40000000800 */
[----:B------:R-:W-:-:S11]  /*117e0*/  UISETP.NE.AND UP0, UPT, UR7, 0x1, UPT ;  /* 0x000000010700788c */ /* 0x000fd6000bf05270 */
[----:B------:R-:W-:Y:S01]  /*117f0*/  @UP0 ULDC UR4, c[0x0][0xc64] ;  /* 0x0003190000040ab9 */ /* 0x000fe20000000800 */
[----:B------:R-:W-:Y:S01]  /*11800*/  @UP0 ULDC UR8, c[0x0][0xc68] ;  /* 0x00031a0000080ab9 */ /* 0x000fe20000000800 */
[C---:B--2---:R-:W-:Y:S02]  /*11810*/  R2UR UR37, R0.reuse ;  /* 0x00000000002572ca */ /* 0x044fe400000e0000 */
[----:B------:R-:W-:-:S11]  /*11820*/  R2UR UR6, R0 ;  /* 0x00000000000672ca */ /* 0x000fd600000e0000 */
[----:B------:R-:W-:-:S04]  /*11830*/  UIMAD.WIDE.U32 UR4, UR37, UR4, URZ ;  /* 0x00000004250472a5 */ /* 0x000fc8000f8e003f */
[----:B------:R-:W-:-:S03]  /*11840*/  @UP0 USHF.R.U32.HI UR37, URZ, UR8, UR5 ;  /* 0x000000083f250299 */ /* 0x000fc60008011605 */
[----:B------:R-:W-:Y:S02]  /*11850*/  ULDC UR4, c[0x0][0xc78] ;  /* 0x00031e0000047ab9 */ /* 0x000fe40000000800 */
[----:B------:R-:W-:Y:S02]  /*11860*/  UISETP.GE.AND UP0, UPT, UR37, UR4, UPT ;  /* 0x000000042500728c */ /* 0x000fe4000bf06270 */
[----:B------:R-:W-:-:S04]  /*11870*/  UIADD3 UR4, -UR37, URZ, URZ ;  /* 0x0000003f25047290 */ /* 0x000fc8000fffe13f */
[----:B------:R-:W-:Y:S01]  /*11880*/  PLOP3.LUT P0, PT, PT, PT, UP0, 0x40, 0x0 ;  /* 0x000000000000781c */ /* 0x000fe20003f0e808 */
[----:B------:R-:W-:-:S12]  /*11890*/  UIMAD UR7, UR7, UR4, UR6 ;  /* 0x00000004070772a4 */ /* 0x000fd8000f8e0206 */
[----:B01----:R-:W-:Y:S05]  /*118a0*/  @P0 BRA `(.L_x_1113) ;  /* 0x0000000000200947 */ /* 0x003fea0003800000 */
        /* <DEDUP_REMOVED lines=8> */
.L_x_1113:
[----:B------:R-:W-:Y:S01]  /*11930*/  ULDC UR8, c[0x0][0xc54] ;  /* 0x0003150000087ab9 */ /* 0x000fe20000000800 */
[----:B------:R-:W-:Y:S01]  /*11940*/  UMOV UR6, UR7 ;  /* 0x0000000700067c82 */ /* 0x000fe20008000000 */
[----:B------:R-:W-:-:S11]  /*11950*/  UISETP.NE.AND UP0, UPT, UR8, 0x1, UPT ;  /* 0x000000010800788c */ /* 0x000fd6000bf05270 */
[----:B------:R-:W-:Y:S02]  /*11960*/  @UP0 ULDC.64 UR10, c[0x0][0xc58] ;  /* 0x00031600000a0ab9 */ /* 0x000fe40000000a00 */
[----:B------:R-:W-:-:S04]  /*11970*/  UIMAD.WIDE.U32 UR4, UR7, UR10, URZ ;  /* 0x0000000a070472a5 */ /* 0x000fc8000f8e003f */
[----:B------:R-:W-:-:S04]  /*11980*/  @UP0 USHF.R.U32.HI UR6, URZ, UR11, UR5 ;  /* 0x0000000b3f060299 */ /* 0x000fc80008011605 */
[----:B------:R-:W-:-:S12]  /*11990*/  UIMAD UR4, UR6, UR8, URZ ;  /* 0x00000008060472a4 */ /* 0x000fd8000f8e023f */
.L_x_1114:
[----:B------:R-:W-:Y:S01]  /*119a0*/  ULDC UR5, c[0x0][0xc48] ;  /* 0x0003120000057ab9 */ /* 0x000fe20000000800 */
[----:B------:R-:W-:Y:S01]  /*119b0*/  ULDC.64 UR8, c[0x0][0xa28] ;  /* 0x00028a0000087ab9 */ /* 0x000fe20000000a00 */
[----:B------:R-:W-:Y:S01]  /*119c0*/  UISETP.NE.AND UP1, UPT, UR5, 0x1, UPT ;  /* 0x000000010500788c */ /* 0x000fe2000bf25270 */
[----:B------:R-:W-:Y:S01]  /*119d0*/  IMAD.MOV.U32 R30, RZ, RZ, RZ ;  /* 0x000000ffff1e7224 */ /* 0x000fe200078e00ff */
[----:B------:R-:W-:Y:S02]  /*119e0*/  UIADD3 UR4, UR7, -UR4, URZ ;  /* 0x8000000407047290 */ /* 0x000fe4000fffe03f */
[----:B------:R-:W-:Y:S01]  /*119f0*/  UISETP.NE.U32.AND UP0, UPT, UR8, URZ, UPT ;  /* 0x0000003f0800728c */ /* 0x000fe2000bf05070 */
[----:B------:R-:W-:Y:S02]  /*11a00*/  ULDC UR5, c[0x0][0xc54] ;  /* 0x0003150000057ab9 */ /* 0x000fe40000000800 */
[----:B------:R-:W-:Y:S02]  /*11a10*/  UIMAD UR37, UR37, UR5, UR4 ;  /* 0x00000005252572a4 */ /* 0x000fe4000f8e0204 */
[----:B------:R-:W-:-:S02]  /*11a20*/  UISETP.NE.AND.EX UP0, UPT, UR9, URZ, UPT, UP0 ;  /* 0x0000003f0900728c */ /* 0x000fc4000bf05300 */
[----:B------:R-:W-:Y:S01]  /*11a30*/  @UP1 ULDC UR4, c[0x0][0xc4c] ;  /* 0x0003130000041ab9 */ /* 0x000fe20000000800 */
[----:B------:R-:W-:Y:S01]  /*11a40*/  @UP1 ULDC UR7, c[0x0][0xc50] ;  /* 0x0003140000071ab9 */ /* 0x000fe20000000800 */
[----:B------:R-:W-:Y:S02]  /*11a50*/  UIMAD.WIDE.U32 UR4, UR37, UR4, URZ ;  /* 0x00000004250472a5 */ /* 0x000fe4000f8e003f */
[----:B------:R-:W-:Y:S01]  /*11a60*/  UMOV UR36, UR37 ;  /* 0x0000002500247c82 */ /* 0x000fe20008000000 */
[----:B------:R-:W-:Y:S01]  /*11a70*/  ULOP3.LUT UR6, UR6, 0x1ffffff, URZ, 0x3c, !UPT ;  /* 0x01ffffff06067892 */ /* 0x000fe2000f8e3c3f */
[----:B------:R-:W-:Y:S01]  /*11a80*/  PLOP3.LUT P0, PT, PT, PT, UP0, 0x80, 0x0 ;  /* 0x000000000000781c */ /* 0x000fe20003f0f008 */
[----:B------:R-:W-:-:S03]  /*11a90*/  @UP1 USHF.R.U32.HI UR36, URZ, UR7, UR5 ;  /* 0x000000073f241299 */ /* 0x000fc60008011605 */
[----:B------:R-:W-:Y:S02]  /*11aa0*/  @UP0 ULDC.64 UR4, c[0x0][0xa28] ;  /* 0x00028a0000040ab9 */ /* 0x000fe40000000a00 */
[----:B------:R-:W-:-:S06]  /*11ab0*/  @UP0 UIMAD.WIDE UR4, UR36, 0x4, UR4 ;  /* 0x00000004240408a5 */ /* 0x000fcc000f8e0204 */
[----:B------:R-:W-:Y:S01]  /*11ac0*/  IMAD.U32 R3, RZ, RZ, UR5 ;  /* 0x00000005ff037e24 */ /* 0x000fe2000f8e00ff */
[----:B------:R-:W-:Y:S01]  /*11ad0*/  ULDC UR5, c[0x0][0x448] ;  /* 0x0001120000057ab9 */ /* 0x000fe20000000800 */
[----:B------:R-:W-:Y:S01]  /*11ae0*/  IMAD.U32 R2, RZ, RZ, UR4 ;  /* 0x00000004ff027e24 */ /* 0x000fe2000f8e00ff */
[----:B------:R-:W-:Y:S01]  /*11af0*/  ULDC UR4, c[0x0][0xc3c] ;  /* 0x00030f0000047ab9 */ /* 0x000fe20000000800 */
[----:B------:R-:W-:Y:S02]  /*11b00*/  UISETP.NE.AND UP2, UPT, UR5, 0x1, UPT ;  /* 0x000000010500788c */ /* 0x000fe4000bf45270 */
[----:B------:R-:W-:Y:S01]  /*11b10*/  UIADD3 UR6, UR6, UR4, URZ ;  /* 0x0000000406067290 */ /* 0x000fe2000fffe03f */
[----:B------:R0:W5:Y:S01]  /*11b20*/  @P0 LDG.E R30, desc[UR52][R2.64] ;  /* 0x00000034021e0981 */ /* 0x000162000c1e1900 */
[----:B------:R-:W-:Y:S02]  /*11b30*/  UP2UR UR50, UPR, URZ, 0x4 ;  /* 0x000000043f327883 */ /* 0x000fe40008000000 */
[----:B------:R-:W-:-:S04]  /*11b40*/  USHF.L.U32 UR42, UR6, 0x7, URZ ;  /* 0x00000007062a7899 */ /* 0x000fc8000800063f */
[----:B------:R-:W-:Y:S01]  /*11b50*/  UIADD3 UR6, UR42, 0x7f, URZ ;  /* 0x0000007f2a067890 */ /* 0x000fe2000fffe03f */
[----:B------:R-:W-:Y:S01]  /*11b60*/  @UP2 ULDC UR4, c[0x0][0x44c] ;  /* 0x0001130000042ab9 */ /* 0x000fe20000000800 */
[----:B------:R-:W-:Y:S02]  /*11b70*/  @UP2 ULDC UR7, c[0x0][0x450] ;  /* 0x0001140000072ab9 */ /* 0x000fe40000000800 */
[----:B------:R-:W-:-:S04]  /*11b80*/  UIMAD.WIDE.U32 UR4, UR6, UR4, URZ ;  /* 0x00000004060472a5 */ /* 0x000fc8000f8e003f */
[----:B------:R-:W-:-:S03]  /*11b90*/  @UP2 USHF.R.U32.HI UR6, URZ, UR7, UR5 ;  /* 0x000000073f062299 */ /* 0x000fc60008011605 */
[----:B------:R-:W-:Y:S01]  /*11ba0*/  ULDC.64 UR4, c[0x0][0x9e0] ;  /* 0x0002780000047ab9 */ /* 0x000fe20000000a00 */
[----:B------:R-:W-:Y:S02]  /*11bb0*/  UIADD3 UR6, UR46, UR6, URZ ;  /* 0x000000062e067290 */ /* 0x000fe4000fffe03f */
[----:B------:R-:W-:Y:S02]  /*11bc0*/  UISETP.GE.AND UP0, UPT, UR5, 0x1, UPT ;  /* 0x000000010500788c */ /* 0x000fe4000bf06270 */
[----:B------:R-:W-:-:S04]  /*11bd0*/  UIADD3 UR4, UR6, UR4, URZ ;  /* 0x0000000406047290 */ /* 0x000fc8000fffe03f */
[----:B------:R-:W-:-:S13]  /*11be0*/  PLOP3.LUT P0, PT, PT, PT, UP0, 0x40, 0x0 ;  /* 0x000000000000781c */ /* 0x000fda0003f0e808 */
[----:B0-----:R-:W-:Y:S05]  /*11bf0*/  @P0 BRA `(.L_x_1115) ;  /* 0x0000000000440947 */ /* 0x001fea0003800000 */
        /* <DEDUP_REMOVED lines=10> */
.L_x_1116:
[----:B------:R-:W-:-:S11]  /*11ca0*/  UISETP.NE.AND UP1, UPT, UR5, 0x1, UPT ;  /* 0x000000010500788c */ /* 0x000fd6000bf25270 */
[----:B------:R-:W-:Y:S02]  /*11cb0*/  @UP1 ULDC.64 UR10, c[0x0][0x9e8] ;  /* 0x00027a00000a1ab9 */ /* 0x000fe40000000a00 */
[----:B------:R-:W-:-:S04]  /*11cc0*/  UIMAD.WIDE.U32 UR6, UR8, UR10, URZ ;  /* 0x0000000a080672a5 */ /* 0x000fc8000f8e003f */
[----:B------:R-:W-:-:S12]  /*11cd0*/  @UP1 USHF.R.U32.HI UR8, URZ, UR11, UR7 ;  /* 0x0000000b3f081299 */ /* 0x000fd80008011607 */
.L_x_1117:
[----:B------:R-:W-:-:S04]  /*11ce0*/  UIMAD UR8, UR8, UR5, UR5 ;  /* 0x00000005080872a4 */ /* 0x000fc8000f8e0205 */
[----:B------:R-:W-:-:S04]  /*11cf0*/  UISETP.LT.AND UP1, UPT, UR4, UR8, UPT ;  /* 0x000000080400728c */ /* 0x000fc8000bf21270 */
[----:B------:R-:W-:-:S12]  /*11d00*/  USEL UR4, UR4, UR8, UP1 ;  /* 0x0000000804047287 */ /* 0x000fd80008800000 */
.L_x_1115:
[----:B------:R-:W-:Y:S01]  /*11d10*/  UISETP.NE.AND UP1, UPT, UR50, URZ, UPT ;  /* 0x0000003f3200728c */ /* 0x000fe2000bf25270 */
[----:B------:R-:W-:Y:S01]  /*11d20*/  PLOP3.LUT P0, PT, PT, PT, UP0, 0x40, 0x0 ;  /* 0x000000000000781c */ /* 0x000fe20003f0e808 */
[----:B------:R-:W-:-:S04]  /*11d30*/  UIADD3 UR4, UR4, 0x7f, URZ ;  /* 0x0000007f04047890 */ /* 0x000fc8000fffe03f */
[----:B------:R-:W-:-:S04]  /*11d40*/  USHF.R.S32.HI UR8, URZ, 0x1f, UR4 ;  /* 0x0000001f3f087899 */ /* 0x000fc80008011404 */
[----:B------:R-:W-:Y:S01]  /*11d50*/  ULEA.HI UR8, UR8, UR4, URZ, 0x7 ;  /* 0x0000000408087291 */ /* 0x000fe2000f8f383f */
[----:B------:R-:W-:Y:S01]  /*11d60*/  @UP1 ULDC UR6, c[0x0][0x44c] ;  /* 0x0001130000061ab9 */ /* 0x000fe20000000800 */
[----:B------:R-:W-:Y:S01]  /*11d70*/  @UP1 ULDC UR9, c[0x0][0x450] ;  /* 0x0001140000091ab9 */ /* 0x000fe20000000800 */
[----:B------:R-:W-:Y:S02]  /*11d80*/  UIMAD.WIDE.U32 UR6, UR42, UR6, URZ ;  /* 0x000000062a0672a5 */ /* 0x000fe4000f8e003f */
[----:B------:R-:W-:Y:S01]  /*11d90*/  UMOV UR4, UR42 ;  /* 0x0000002a00047c82 */ /* 0x000fe20008000000 */
[----:B------:R-:W-:Y:S02]  /*11da0*/  USHF.R.S32.HI UR8, URZ, 0x7, UR8 ;  /* 0x000000073f087899 */ /* 0x000fe40008011408 */
[----:B------:R-:W-:Y:S02]  /*11db0*/  @UP1 USHF.R.U32.HI UR4, URZ, UR9, UR7 ;  /* 0x000000093f041299 */ /* 0x000fe40008011607 */
[----:B------:R-:W-:-:S02]  /*11dc0*/  UISETP.LT.AND UP1, UPT, UR38, UR8, UPT ;  /* 0x000000082600728c */ /* 0x000fc4000bf21270 */
[----:B------:R-:W-:Y:S01]  /*11dd0*/  UIADD3 UR4, UR39, UR4, URZ ;  /* 0x0000000427047290 */ /* 0x000fe2000fffe03f */
[----:B------:R-:W-:Y:S01]  /*11de0*/  ULDC UR6, c[0x0][0x9dc] ;  /* 0x0002770000067ab9 */ /* 0x000fe20000000800 */
[----:B------:R-:W-:Y:S02]  /*11df0*/  USEL UR44, UR38, UR8, UP1 ;  /* 0x00000008262c7287 */ /* 0x000fe40008800000 */
[----:B------:R-:W-:Y:S01]  /*11e00*/  UIADD3 UR8, UR4, -UR6, URZ ;  /* 0x8000000604087290 */ /* 0x000fe2000fffe03f */
[----:B------:R-:W-:Y:S11]  /*11e10*/  @P0 BRA `(.L_x_1118) ;  /* 0x0000000000440947 */ /* 0x000ff60003800000 */
        /* <DEDUP_REMOVED lines=10> */
.L_x_1119:
[----:B------:R-:W-:-:S11]  /*11ec0*/  UISETP.NE.AND UP0, UPT, UR5, 0x1, UPT ;  /* 0x000000010500788c */ /* 0x000fd6000bf05270 */
[----:B------:R-:W-:Y:S02]  /*11ed0*/  @UP0 ULDC.64 UR10, c[0x0][0x9e8] ;  /* 0x00027a00000a0ab9 */ /* 0x000fe40000000a00 */
[----:B------:R-:W-:-:S04]  /*11ee0*/  UIMAD.WIDE.U32 UR6, UR4, UR10, URZ ;  /* 0x0000000a040672a5 */ /* 0x000fc8000f8e003f */
[----:B------:R-:W-:-:S12]  /*11ef0*/  @UP0 USHF.R.U32.HI UR4, URZ, UR11, UR7 ;  /* 0x0000000b3f040299 */ /* 0x000fd80008011607 */
.L_x_1120:
[----:B------:R-:W-:-:S04]  /*11f00*/  UIMAD UR4, UR4, UR5, URZ ;  /* 0x00000005040472a4 */ /* 0x000fc8000f8e023f */
[----:B------:R-:W-:-:S04]  /*11f10*/  UISETP.LT.AND UP0, UPT, UR8, UR4, UPT ;  /* 0x000000040800728c */ /* 0x000fc8000bf01270 */
[----:B------:R-:W-:-:S12]  /*11f20*/  USEL UR8, UR8, UR4, !UP0 ;  /* 0x0000000408087287 */ /* 0x000fd8000c000000 */
.L_x_1118:
[----:B------:R-:W-:Y:S01]  /*11f30*/  USHF.R.S32.HI UR4, URZ, 0x1f, UR8 ;  /* 0x0000001f3f047899 */ /* 0x000fe20008011408 */
[----:B------:R-:W-:Y:S03]  /*11f40*/  BSSY B7, `(.L_x_1121) ;  /* 0x00003b2000077945 */ /* 0x000fe60003800000 */
[----:B------:R-:W-:-:S04]  /*11f50*/  ULEA.HI UR4, UR4, UR8, URZ, 0x7 ;  /* 0x0000000804047291 */ /* 0x000fc8000f8f383f */
[----:B------:R-:W-:-:S04]  /*11f60*/  USHF.R.S32.HI UR4, URZ, 0x7, UR4 ;  /* 0x000000073f047899 */ /* 0x000fc80008011404 */
[----:B------:R-:W-:-:S04]  /*11f70*/  UISETP.LT.AND UP0, UPT, URZ, UR4, UPT ;  /* 0x000000043f00728c */ /* 0x000fc8000bf01270 */
[----:B------:R-:W-:-:S04]  /*11f80*/  USEL UR45, URZ, UR4, !UP0 ;  /* 0x000000043f2d7287 */ /* 0x000fc8000c000000 */
[----:B------:R-:W-:-:S06]  /*11f90*/  UISETP.GT.AND UP0, UPT, UR44, UR45, UPT ;  /* 0x0000002d2c00728c */ /* 0x000fcc000bf04270 */
[----:B------:R-:W-:-:S13]  /*11fa0*/  PLOP3.LUT P0, PT, PT, PT, UP0, 0x80, 0x0 ;  /* 0x000000000000781c */ /* 0x000fda0003f0f008 */
[----:B------:R-:W-:Y:S05]  /*11fb0*/  @P0 BRA `(.L_x_1122) ;  /* 0x0000000000480947 */ /* 0x000fea0003800000 */
[----:B------:R-:W0:Y:S02]  /*11fc0*/  S2R R0, SR_TID.X ;  /* 0x0000000000007919 */ /* 0x000e240000002100 */
[----:B0-----:R-:W-:-:S04]  /*11fd0*/  LOP3.LUT R0, R0, 0x7f, RZ, 0xc0, !PT ;  /* 0x0000007f00007812 */ /* 0x001fc800078ec0ff */
[----:B------:R-:W-:-:S13]  /*11fe0*/  ISETP.NE.AND P0, PT, R0, RZ, PT ;  /* 0x000000ff0000720c */ /* 0x000fda0003f05270 */
[----:B------:R-:W-:Y:S05]  /*11ff0*/  @P0 BRA `(.L_x_1123) ;  /* 0x0000003800980947 */ /* 0x000fea0003800000 */
[----:B------:R-:W0:Y:S01]  /*12000*/  S2R R7, SR_LANEID ;  /* 0x0000000000077919 */ /* 0x000e220000000000 */
[----:B------:R-:W-:Y:S01]  /*12010*/  VOTEU.ANY UR4, UPT, PT ;  /* 0x0000000000047886 */ /* 0x000fe200038e0100 */
[----:B------:R-:W1:Y:S01]  /*12020*/  LDC.64 R2, c[0x0][0xc80] ;  /* 0x00032000ff027b82 */ /* 0x000e620000000a00 */
[----:B------:R-:W0:Y:S08]  /*12030*/  FLO.U32 R0, UR4 ;  /* 0x0000000400007d00 */ /* 0x000e3000080e0000 */
[----:B------:R-:W1:Y:S01]  /*12040*/  POPC R5, UR4 ;  /* 0x0000000400057d09 */ /* 0x000e620008000000 */
[----:B0-----:R-:W-:-:S13]  /*12050*/  ISETP.EQ.U32.AND P1, PT, R0, R7, PT ;  /* 0x000000070000720c */ /* 0x001fda0003f22070 */
[----:B-1----:R-:W2:Y:S01]  /*12060*/  @P1 ATOMG.E.ADD.STRONG.GPU PT, R3, desc[UR52][R2.64], R5 ;  /* 0x00000005020319a8 */ /* 0x002ea200081ee1f4 */
[----:B------:R-:W0:Y:S02]  /*12070*/  S2R R4, SR_LTMASK ;  /* 0x0000000000047919 */ /* 0x000e240000003900 */
[----:B0-----:R-:W-:-:S04]  /*12080*/  LOP3.LUT R4, R4, UR4, RZ, 0xc0, !PT ;  /* 0x0000000404047c12 */ /* 0x001fc8000f8ec0ff */
[----:B------:R-:W0:Y:S01]  /*12090*/  POPC R7, R4 ;  /* 0x0000000400077309 */ /* 0x000e220000000000 */
[----:B--2---:R-:W0:Y:S02]  /*120a0*/  SHFL.IDX PT, R0, R3, R0, 0x1f ;  /* 0x00001f0003007589 */ /* 0x004e2400000e0000 */
[----:B0-----:R-:W-:-:S05]  /*120b0*/  IADD3 R0, R0, UR49, R7 ;  /* 0x0000003100007c10 */ /* 0x001fca000fffe007 */
[----:B------:R0:W-:Y:S01]  /*120c0*/  STL [R1], R0 ;  /* 0x0000000001007387 */ /* 0x0001e20000100800 */
[----:B------:R-:W-:Y:S05]  /*120d0*/  BRA `(.L_x_1123) ;  /* 0x0000003800607947 */ /* 0x000fea0003800000 */
.L_x_1122:
        /* <DEDUP_REMOVED lines=20> */
.L_x_1125:
[----:B------:R-:W-:Y:S05]  /*12220*/  BSYNC B6 ;  /* 0x0000000000067941 */ /* 0x000fea0003800000 */
.L_x_1124:
        /* <DEDUP_REMOVED lines=22> */
.L_x_1127:
[----:B------:R-:W-:Y:S05]  /*12390*/  BSYNC B6 ;  /* 0x0000000000067941 */ /* 0x000fea0003800000 */
.L_x_1126:
        /* <DEDUP_REMOVED lines=20> */
.L_x_1129:
[----:B------:R-:W-:Y:S05]  /*124e0*/  BSYNC B6 ;  /* 0x0000000000067941 */ /* 0x000fea0003800000 */
.L_x_1128:
        /* <DEDUP_REMOVED lines=19> */
.L_x_1131:
[----:B------:R-:W-:Y:S05]  /*12620*/  BSYNC B6 ;  /* 0x0000000000067941 */ /* 0x000fea0003800000 */
.L_x_1130:
[----:B------:R-:W-:Y:S01]  /*12630*/  ULDC.64 UR4, c[0x0][0x9f8] ;  /* 0x00027e0000047ab9 */ /* 0x000fe20000000a00 */
[----:B------:R-:W-:Y:S01]  /*12640*/  IMAD.U32 R24, RZ, RZ, UR36 ;  /* 0x00000024ff187e24 */ /* 0x000fe2000f8e00ff */
[----:B------:R-:W-:Y:S01]  /*12650*/  UISETP.NE.U32.AND UP0, UPT, UR4, URZ, UPT ;  /* 0x0000003f0400728c */ /* 0x000fe2000bf05070 */
[----:B------:R-:W0:Y:S03]  /*12660*/  LDC R10, c[0x0][0x430] ;  /* 0x00010c00ff0a7b82 */ /* 0x000e260000000800 */
[----:B------:R-:W-:-:S06]  /*12670*/  UISETP.NE.AND.EX UP0, UPT, UR5, URZ, UPT, UP0 ;  /* 0x0000003f0500728c */ /* 0x000fcc000bf05300 */
[----:B------:R-:W-:-:S05]  /*12680*/  PLOP3.LUT P0, PT, PT, PT, UP0, 0x80, 0x0 ;  /* 0x000000000000781c */ /* 0x000fca0003f0f008 */
[----:B------:R-:W-:Y:S02]  /*12690*/  @UP0 ULDC.64 UR4, c[0x0][0x9f8] ;  /* 0x00027e0000040ab9 */ /* 0x000fe40000000a00 */
[----:B------:R-:W-:-:S06]  /*126a0*/  @UP0 UIMAD.WIDE UR4, UR36, 0x4, UR4 ;  /* 0x00000004240408a5 */ /* 0x000fcc000f8e0204 */
[----:B------:R-:W-:Y:S01]  /*126b0*/  IMAD.U32 R2, RZ, RZ, UR4 ;  /* 0x00000004ff027e24 */ /* 0x000fe2000f8e00ff */
[----:B------:R-:W-:Y:S01]  /*126c0*/  ULDC UR4, c[0x0][0xc48] ;  /* 0x0003120000047ab9 */ /* 0x000fe20000000800 */
[----:B------:R-:W-:-:S05]  /*126d0*/  IMAD.U32 R3, RZ, RZ, UR5 ;  /* 0x00000005ff037e24 */ /* 0x000fca000f8e00ff */
[----:B------:R1:W5:Y:S01]  /*126e0*/  @P0 LDG.E R24, desc[UR52][R2.64] ;  /* 0x0000003402180981 */ /* 0x000362000c1e1900 */
[----:B------:R-:W-:Y:S01]  /*126f0*/  IMAD.U32 R8, RZ, RZ, UR44 ;  /* 0x0000002cff087e24 */ /* 0x000fe2000f8e00ff */
[----:B------:R-:W-:Y:S01]  /*12700*/  UMOV UR5, 0xffffffff ;  /* 0xffffffff00057882 */ /* 0x000fe20000000000 */
[----:B------:R-:W-:-:S03]  /*12710*/  IMAD.U32 R18, RZ, RZ, UR4 ;  /* 0x00000004ff127e24 */ /* 0x000fc6000f8e00ff */
[----:B------:R-:W-:Y:S01]  /*12720*/  LEA R8, R8, 0xffffff80, 0x7 ;  /* 0xffffff8008087811 */ /* 0x000fe200078e38ff */
[----:B------:R-:W-:Y:S06]  /*12730*/  BRA.DIV UR5, `(.L_x_1132) ;  /* 0x0000003e05087947 */ /* 0x000fec000b800000 */
.L_x_1203:
[----:B-1----:R-:W1:Y:S01]  /*12740*/  S2R R2, SR_TID.X ;  /* 0x0000000000027919 */ /* 0x002e620000002100 */
[----:B0-----:R-:W-:Y:S02]  /*12750*/  ISETP.NE.AND P1, PT, R10, 0x1, PT ;  /* 0x000000010a00780c */ /* 0x001fe40003f25270 */
[----:B-----5:R-:W-:Y:S02]  /*12760*/  SHF.R.S32.HI R29, RZ, 0x1f, R24 ;  /* 0x0000001fff1d7819 */ /* 0x020fe40000011418 */
[----:B------:R-:W-:-:S09]  /*12770*/  LOP3.LUT R16, R16, 0xffffffef, RZ, 0xc0, !PT ;  /* 0xffffffef10107812 */ /* 0x000fd200078ec0ff */
[----:B------:R-:W0:Y:S01]  /*12780*/  @P1 LDC R3, c[0x0][0x434] ;  /* 0x00010d00ff031b82 */ /* 0x000e220000000800 */
[----:B------:R-:W-:-:S07]  /*12790*/  @P1 LOP3.LUT R16, R16, 0x10, RZ, 0xfc, !PT ;  /* 0x0000001010101812 */ /* 0x000fce00078efcff */
[----:B------:R-:W2:Y:S01]  /*127a0*/  @P1 LDC R5, c[0x0][0x438] ;  /* 0x00010e00ff051b82 */ /* 0x000ea20000000800 */
[C---:B-1----:R-:W-:Y:S01]  /*127b0*/  LOP3.LUT R0, R2.reuse, 0x7f, RZ, 0xc0, !PT ;  /* 0x0000007f02007812 */ /* 0x042fe200078ec0ff */
[----:B------:R-:W-:-:S03]  /*127c0*/  IMAD.SHL.U32 R2, R2, 0x20, RZ ;  /* 0x0000002002027824 */ /* 0x000fc600078e00ff */
[----:B------:R-:W-:Y:S02]  /*127d0*/  SHF.R.U32.HI R0, RZ, 0x2, R0 ;  /* 0x00000002ff007819 */ /* 0x000fe40000011600 */
[----:B------:R-:W-:-:S04]  /*127e0*/  LOP3.LUT R2, R2, 0x60, RZ, 0xc0, !PT ;  /* 0x0000006002027812 */ /* 0x000fc800078ec0ff */
[----:B------:R-:W-:-:S04]  /*127f0*/  LOP3.LUT R7, R8, R0, R2, 0xfe, !PT ;  /* 0x0000000008077212 */ /* 0x000fc800078efe02 */
[C---:B------:R-:W-:Y:S01]  /*12800*/  ISETP.GE.AND P0, PT, R7.reuse, UR41, PT ;  /* 0x0000002907007c0c */ /* 0x040fe2000bf06270 */
[----:B------:R-:W-:-:S04]  /*12810*/  IMAD.IADD R0, R7, 0x1, R30 ;  /* 0x0000000107007824 */ /* 0x000fc800078e021e */
[----:B0-----:R-:W-:-:S04]  /*12820*/  @P1 IMAD.HI.U32 R2, R0, R3, RZ ;  /* 0x0000000300021227 */ /* 0x001fc800078e00ff */
[----:B------:R-:W-:Y:S01]  /*12830*/  IMAD.MOV.U32 R9, RZ, RZ, R0 ;  /* 0x000000ffff097224 */ /* 0x000fe200078e0000 */
[----:B--2---:R-:W-:-:S03]  /*12840*/  @P1 SHF.R.U32.HI R9, RZ, R5, R2 ;  /* 0x00000005ff091219 */ /* 0x004fc60000011602 */
[----:B------:R-:W0:Y:S01]  /*12850*/  @!P0 LDC.64 R6, c[0x0][0x428] ;  /* 0x00010a00ff068b82 */ /* 0x000e220000000a00 */
[----:B------:R-:W-:-:S07]  /*12860*/  @!P0 SHF.R.S32.HI R3, RZ, 0x1f, R9 ;  /* 0x0000001fff038819 */ /* 0x000fce0000011409 */
[----:B------:R-:W1:Y:S01]  /*12870*/  @!P0 LDC.64 R4, c[0x0][0x418] ;  /* 0x00010600ff048b82 */ /* 0x000e620000000a00 */
[----:B0-----:R-:W-:-:S04]  /*12880*/  @!P0 IMAD R2, R29, R6, RZ ;  /* 0x000000061d028224 */ /* 0x001fc800078e02ff */
[----:B------:R-:W-:Y:S02]  /*12890*/  @!P0 IMAD R7, R24, R7, R2 ;  /* 0x0000000718078224 */ /* 0x000fe400078e0202 */
[----:B------:R-:W-:-:S04]  /*128a0*/  @!P0 IMAD.MOV.U32 R2, RZ, RZ, R9 ;  /* 0x000000ffff028224 */ /* 0x000fc800078e0009 */
[----:B------:R-:W-:-:S04]  /*128b0*/  @!P0 IMAD.WIDE.U32 R2, R24, R6, R2 ;  /* 0x0000000618028225 */ /* 0x000fc800078e0002 */
[----:B------:R-:W-:Y:S01]  /*128c0*/  @!P0 IMAD.IADD R3, R3, 0x1, R7 ;  /* 0x0000000103038824 */ /* 0x000fe200078e0207 */
[----:B-1----:R-:W-:Y:S01]  /*128d0*/  @!P0 LEA R4, P1, R2, R4, 0x2 ;  /* 0x0000000402048211 */ /* 0x002fe200078210ff */
[----:B------:R-:W-:-:S03]  /*128e0*/  IMAD.MOV.U32 R7, RZ, RZ, RZ ;  /* 0x000000ffff077224 */ /* 0x000fc600078e00ff */
[----:B------:R-:W-:-:S05]  /*128f0*/  @!P0 LEA.HI.X R5, R2, R5, R3, 0x2, P1 ;  /* 0x0000000502058211 */ /* 0x000fca00008f1403 */
[----:B------:R0:W5:Y:S01]  /*12900*/  @!P0 LDG.E R7, desc[UR52][R4.64] ;  /* 0x0000003404078981 */ /* 0x000162000c1e1900 */
[----:B------:R-:W-:Y:S01]  /*12910*/  IMAD.U32 R2, RZ, RZ, UR48 ;  /* 0x00000030ff027e24 */ /* 0x000fe2000f8e00ff */
[----:B------:R-:W-:Y:S01]  /*12920*/  LOP3.LUT R16, R16, 0xfffffff7, RZ, 0xc0, !PT ;  /* 0xfffffff710107812 */ /* 0x000fe200078ec0ff */
[----:B------:R-:W-:-:S03]  /*12930*/  IMAD.MOV R3, RZ, RZ, -R9 ;  /* 0x000000ffff037224 */ /* 0x000fc600078e0a09 */
[----:B------:R-:W-:Y:S01]  /*12940*/  ISETP.NE.AND P2, PT, R2, 0x3, PT ;  /* 0x000000030200780c */ /* 0x000fe20003f45270 */
[----:B------:R-:W-:Y:S02]  /*12950*/  IMAD R6, R10, R3, R0 ;  /* 0x000000030a067224 */ /* 0x000fe400078e0200 */
[----:B------:R-:W-:-:S04]  /*12960*/  IMAD R3, RZ, RZ, -UR36 ;  /* 0x80000024ff037e24 */ /* 0x000fc8000f8e02ff */
[----:B------:R-:W-:-:S05]  /*12970*/  IMAD R18, R18, R3, UR37 ;  /* 0x0000002512127e24 */ /* 0x000fca000f8e0203 */
[----:B------:R-:W-:Y:S02]  /*12980*/  SHF.R.S32.HI R25, RZ, 0x1f, R18 ;  /* 0x0000001fff197819 */ /* 0x000fe40000011412 */
[----:B------:R-:W-:Y:S01]  /*12990*/  @P2 LOP3.LUT R16, R16, 0x8, RZ, 0xfc, !PT ;  /* 0x0000000810102812 */ /* 0x000fe200078efcff */
[----:B0-----:R-:W-:Y:S06]  /*129a0*/  @!P2 BRA `(.L_x_1133) ;  /* 0x000000000004a947 */ /* 0x001fec0003800000 */
[----:B------:R-:W-:Y:S01]  /*129b0*/  BPT.TRAP 0x1 ;  /* 0x000000040000795c */ /* 0x000fe20000300000 */
.L_x_1133:
[----:B------:R-:W-:Y:S01]  /*129c0*/  IMAD R4, R22, 0x8, R17 ;  /* 0x0000000816047824 */ /* 0x000fe200078e0211 */
[----:B------:R-:W-:Y:S01]  /*129d0*/  SHF.L.U32 R21, R23, 0x1f, RZ ;  /* 0x0000001f17157819 */ /* 0x000fe200000006ff */
[----:B------:R-:W-:Y:S01]  /*129e0*/  BSSY B0, `(.L_x_1134) ;  /* 0x0000004000007945 */ /* 0x000fe20003800000 */
[----:B------:R-:W-:Y:S02]  /*129f0*/  SHF.R.S32.HI R10, RZ, 0x1f, R6 ;  /* 0x0000001fff0a7819 */ /* 0x000fe40000011406 */
[----:B------:R-:W0:Y:S02]  /*12a00*/  SYNCS.PHASECHK.TRANS64.TRYWAIT P0, [R4+URZ+0x2a880], R21 ;  /* 0x02a88015040075a7 */ /* 0x000e24000800017f */
[----:B0-----:R-:W-:Y:S05]  /*12a10*/  @!P0 BRA `(.L_x_1135) ;  /* 0x00000038007c8947 */ /* 0x001fea0003800000 */
.L_x_1204:
[----:B------:R-:W-:Y:S05]  /*12a20*/  BSYNC B0 ;  /* 0x0000000000007941 */ /* 0x000fea0003800000 */
.L_x_1134:
[----:B------:R-:W1:Y:S01]  /*12a30*/  S2R R9, SR_TID.X ;  /* 0x0000000000097919 */ /* 0x000e620000002100 */
[----:B------:R-:W-:Y:S01]  /*12a40*/  ULDC.64 UR4, c[0x0][0x328] ;  /* 0x0000ca0000047ab9 */ /* 0x000fe20000000a00 */
[----:B-----5:R-:W-:Y:S01]  /*12a50*/  SHF.R.S32.HI R19, RZ, 0x1f, R7 ;  /* 0x0000001fff137819 */ /* 0x020fe20000011407 */
[----:B------:R-:W-:Y:S01]  /*12a60*/  IMAD R3, R10, UR4, RZ ;  /* 0x000000040a037c24 */ /* 0x000fe2000f8e02ff */
[----:B------:R-:W-:Y:S01]  /*12a70*/  ULDC.64 UR6, c[0x0][0x318] ;  /* 0x0000c60000067ab9 */ /* 0x000fe20000000a00 */
[----:B------:R-:W-:Y:S01]  /*12a80*/  LOP3.LUT P2, RZ, R16, 0x20, RZ, 0xc0, !PT ;  /* 0x0000002010ff7812 */ /* 0x000fe2000784c0ff */
[----:B------:R-:W-:Y:S02]  /*12a90*/  IMAD R20, R22, 0x6000, R32 ;  /* 0x0000600016147824 */ /* 0x000fe400078e0220 */
[C---:B------:R-:W-:Y:S02]  /*12aa0*/  IMAD R5, R6.reuse, UR5, R3 ;  /* 0x0000000506057c24 */ /* 0x040fe4000f8e0203 */
[----:B------:R-:W-:Y:S01]  /*12ab0*/  IMAD.WIDE.U32 R2, R6, UR4, RZ ;  /* 0x0000000406027c25 */ /* 0x000fe2000f8e00ff */
[----:B------:R-:W-:-:S03]  /*12ac0*/  ULDC.64 UR4, c[0x0][0x338] ;  /* 0x0000ce0000047ab9 */ /* 0x000fc60000000a00 */
[----:B------:R-:W-:Y:S02]  /*12ad0*/  IMAD.IADD R3, R3, 0x1, R5 ;  /* 0x0000000103037824 */ /* 0x000fe400078e0205 */
[----:B------:R-:W-:Y:S02]  /*12ae0*/  IMAD R0, R19, UR4, RZ ;  /* 0x0000000413007c24 */ /* 0x000fe4000f8e02ff */
[----:B------:R-:W-:-:S04]  /*12af0*/  IMAD.WIDE.U32 R2, R7, UR4, R2 ;  /* 0x0000000407027c25 */ /* 0x000fc8000f8e0002 */
[----:B------:R-:W-:Y:S01]  /*12b00*/  IMAD R0, R7, UR5, R0 ;  /* 0x0000000507007c24 */ /* 0x000fe2000f8e0200 */
[----:B------:R-:W-:Y:S02]  /*12b10*/  ULDC.64 UR4, c[0x0][0x330] ;  /* 0x0000cc0000047ab9 */ /* 0x000fe40000000a00 */
[----:B------:R-:W-:Y:S02]  /*12b20*/  IMAD R5, R25, UR4, RZ ;  /* 0x0000000419057c24 */ /* 0x000fe4000f8e02ff */
[----:B------:R-:W-:Y:S02]  /*12b30*/  IMAD.IADD R3, R3, 0x1, R0 ;  /* 0x0000000103037824 */ /* 0x000fe400078e0200 */
[----:B------:R-:W-:Y:S01]  /*12b40*/  IMAD.WIDE.U32 R2, R18, UR4, R2 ;  /* 0x0000000412027c25 */ /* 0x000fe2000f8e0002 */
[----:B-1----:R-:W-:Y:S01]  /*12b50*/  LOP3.LUT R9, R9, 0x7f, RZ, 0xc0, !PT ;  /* 0x0000007f09097812 */ /* 0x002fe200078ec0ff */
[----:B------:R-:W-:-:S03]  /*12b60*/  UMOV UR4, 0xffffffff ;  /* 0xffffffff00047882 */ /* 0x000fc60000000000 */
[----:B------:R-:W-:Y:S01]  /*12b70*/  SHF.R.U32.HI R11, RZ, 0x2, R9 ;  /* 0x00000002ff0b7819 */ /* 0x000fe20000011609 */
[----:B------:R-:W-:Y:S01]  /*12b80*/  IMAD R9, R18, UR5, R5 ;  /* 0x0000000512097c24 */ /* 0x000fe2000f8e0205 */
[----:B------:R-:W-:Y:S02]  /*12b90*/  IADD3 R5, P0, R2, UR6, RZ ;  /* 0x0000000602057c10 */ /* 0x000fe4000ff1e0ff */
[----:B------:R-:W-:Y:S02]  /*12ba0*/  IADD3 R8, -R11, UR41, -R8 ;  /* 0x000000290b087c10 */ /* 0x000fe4000fffe908 */
[----:B------:R-:W-:Y:S02]  /*12bb0*/  IADD3.X R9, R3, UR7, R9, P0, !PT ;  /* 0x0000000703097c10 */ /* 0x000fe400087fe409 */
[----:B------:R-:W-:Y:S01]  /*12bc0*/  ISETP.GE.AND P4, PT, R8, 0x1, PT ;  /* 0x000000010800780c */ /* 0x000fe20003f86270 */
[----:B------:R-:W-:-:S12]  /*12bd0*/  BRA.DIV UR4, `(.L_x_1136) ;  /* 0x0000003a04207947 */ /* 0x000fd8000b800000 */
[----:B------:R-:W1:Y:S01]  /*12be0*/  SHFL.IDX PT, R2, R5, RZ, 0x1c1f ;  /* 0x001c1fff05027589 */ /* 0x000e6200000e0000 */
[C---:B------:R-:W-:Y:S02]  /*12bf0*/  LOP3.LUT P5, RZ, R16.reuse, 0x80, RZ, 0xc0, !PT ;  /* 0x0000008010ff7812 */ /* 0x040fe400078ac0ff */
[----:B------:R-:W-:Y:S01]  /*12c00*/  LOP3.LUT P6, RZ, R16, 0x40, RZ, 0xc0, !PT ;  /* 0x0000004010ff7812 */ /* 0x000fe200078cc0ff */
[----:B------:R-:W2:Y:S01]  /*12c10*/  SHFL.IDX PT, R0, R9, RZ, 0x1c1f ;  /* 0x001c1fff09007589 */ /* 0x000ea200000e0000 */
[C---:B------:R-:W-:Y:S02]  /*12c20*/  ISETP.GE.AND P3, PT, R8.reuse, 0x21, PT ;  /* 0x000000210800780c */ /* 0x040fe40003f66270 */
[----:B------:R-:W-:Y:S01]  /*12c30*/  ISETP.GE.AND P1, PT, R8, 0x41, PT ;  /* 0x000000410800780c */ /* 0x000fe20003f26270 */
[----:B------:R-:W-:Y:S01]  /*12c40*/  SHFL.IDX PT, R14, R5, 0x3, 0x1c1f ;  /* 0x007c1f00050e7f89 */ /* 0x000fe200000e0000 */
[----:B-1----:R-:W-:-:S05]  /*12c50*/  IADD3 R2, P0, R28, R2, RZ ;  /* 0x000000021c027210 */ /* 0x002fca0007f1e0ff */
[----:B--2---:R-:W-:Y:S01]  /*12c60*/  IMAD.X R3, RZ, RZ, R0, P0 ;  /* 0x000000ffff037224 */ /* 0x004fe200000e0600 */
[----:B------:R-:W-:Y:S01]  /*12c70*/  ISETP.LT.OR P0, PT, R8, 0x1, P5 ;  /* 0x000000010800780c */ /* 0x000fe20002f01670 */
[----:B------:R-:W-:-:S12]  /*12c80*/  IMAD.IADD R0, R17, 0x1, R20 ;  /* 0x0000000111007824 */ /* 0x000fd800078e0214 */
[----:B------:R-:W-:Y:S01]  /*12c90*/  LDGSTS.E.BYPASS.LTC128B.128 [R0+0xc400], desc[UR52][R2.64], !P0 ;  /* 0x0c40000002007fae */ /* 0x000fe2000c101d74 */
[----:B------:R-:W-:-:S13]  /*12ca0*/  ISETP.LT.OR P0, PT, R8, 0x1, P6 ;  /* 0x000000010800780c */ /* 0x000fda0003701670 */
        /* <DEDUP_REMOVED lines=15> */
[----:B------:R-:W3:Y:S01]  /*12da0*/  SHFL.IDX PT, R9, R9, 0x3, 0x1c1f ;  /* 0x007c1f0009097f89 */ /* 0x000ee200000e0000 */
[----:B-1----:R-:W-:-:S05]  /*12db0*/  IADD3 R2, P0, R28, R2, RZ ;  /* 0x000000021c027210 */ /* 0x002fca0007f1e0ff */
[----:B--2---:R-:W-:Y:S01]  /*12dc0*/  IMAD.X R3, RZ, RZ, R3, P0 ;  /* 0x000000ffff037224 */ /* 0x004fe200000e0603 */
[C---:B------:R-:W-:Y:S02]  /*12dd0*/  ISETP.LT.OR P0, PT, R8.reuse, 0x41, P5 ;  /* 0x000000410800780c */ /* 0x040fe40002f01670 */
[----:B------:R-:W-:-:S11]  /*12de0*/  ISETP.GE.AND P5, PT, R8, 0x61, PT ;  /* 0x000000610800780c */ /* 0x000fd60003fa6270 */
[----:B------:R1:W-:Y:S01]  /*12df0*/  LDGSTS.E.BYPASS.LTC128B.128 [R0+0xd400], desc[UR52][R2.64], !P0 ;  /* 0x0d40000002007fae */ /* 0x0003e2000c101d74 */
[----:B------:R-:W-:-:S13]  /*12e00*/  ISETP.LT.OR P0, PT, R8, 0x41, P6 ;  /* 0x000000410800780c */ /* 0x000fda0003701670 */
[----:B------:R1:W-:Y:S01]  /*12e10*/  LDGSTS.E.BYPASS.LTC128B.128 [R0+0xf400], desc[UR52][R2.64+0x40], !P0 ;  /* 0x0f40004002007fae */ /* 0x0003e2000c101d74 */
[----:B------:R-:W-:-:S13]  /*12e20*/  ISETP.LT.OR P0, PT, R8, 0x41, P2 ;  /* 0x000000410800780c */ /* 0x000fda0001701670 */
[----:B---3--:R1:W-:Y:S02]  /*12e30*/  LDGSTS.E.BYPASS.LTC128B.128 [R0+0x11400], desc[UR52][R2.64+0x80], !P0 ;  /* 0x1140008002007fae */ /* 0x0083e4000c101d74 */
.L_x_1214:
[----:B01----:R-:W-:Y:S02]  /*12e40*/  IADD3 R2, P0, R28, R14, RZ ;  /* 0x0000000e1c027210 */ /* 0x003fe40007f1e0ff */
[----:B------:R-:W-:-:S03]  /*12e50*/  LOP3.LUT P6, RZ, R16, 0x40, RZ, 0xc0, !PT ;  /* 0x0000004010ff7812 */ /* 0x000fc600078cc0ff */
[----:B------:R-:W-:Y:S01]  /*12e60*/  IMAD.X R3, RZ, RZ, R9, P0 ;  /* 0x000000ffff037224 */ /* 0x000fe200000e0609 */
[----:B------:R-:W-:-:S04]  /*12e70*/  LOP3.LUT P0, RZ, R16, 0x80, RZ, 0xc0, !PT ;  /* 0x0000008010ff7812 */ /* 0x000fc8000780c0ff */
[----:B------:R-:W-:-:S13]  /*12e80*/  ISETP.LT.OR P0, PT, R8, 0x61, P0 ;  /* 0x000000610800780c */ /* 0x000fda0000701670 */
[----:B------:R-:W-:Y:S01]  /*12e90*/  @!PT LDS RZ, [RZ] ;  /* 0x00000000fffff984 */ /* 0x000fe20000000800 */
[----:B------:R-:W-:Y:S01]  /*12ea0*/  @!PT LDS RZ, [RZ] ;  /* 0x00000000fffff984 */ /* 0x000fe20000000800 */
[----:B------:R-:W-:Y:S01]  /*12eb0*/  @!PT LDS RZ, [RZ] ;  /* 0x00000000fffff984 */ /* 0x000fe20000000800 */
[----:B------:R0:W-:Y:S01]  /*12ec0*/  LDGSTS.E.BYPASS.LTC128B.128 [R0+0xdc00], desc[UR52][R2.64], !P0 ;  /* 0x0dc0000002007fae */ /* 0x0001e2000c101d74 */
[----:B------:R-:W-:-:S13]  /*12ed0*/  ISETP.LT.OR P0, PT, R8, 0x61, P6 ;  /* 0x000000610800780c */ /* 0x000fda0003701670 */
[----:B------:R0:W-:Y:S01]  /*12ee0*/  LDGSTS.E.BYPASS.LTC128B.128 [R0+0xfc00], desc[UR52][R2.64+0x40], !P0 ;  /* 0x0fc0004002007fae */ /* 0x0001e2000c101d74 */
[----:B------:R-:W-:-:S13]  /*12ef0*/  ISETP.LT.OR P0, PT, R8, 0x61, P2 ;  /* 0x000000610800780c */ /* 0x000fda0001701670 */
[----:B------:R0:W-:Y:S01]  /*12f00*/  LDGSTS.E.BYPASS.LTC128B.128 [R0+0x11c00], desc[UR52][R2.64+0x80], !P0 ;  /* 0x11c0008002007fae */ /* 0x0001e2000c101d74 */
[----:B------:R-:W-:Y:S01]  /*12f10*/  PLOP3.LUT P0, PT, PT, PT, PT, 0x80, 0x0 ;  /* 0x000000000000781c */ /* 0x000fe20003f0f070 */
[----:B------:R-:W-:-:S12]  /*12f20*/  NOP ;  /* 0x0000000000007918 */ /* 0x000fd80000000000 */
.L_x_1137:
        /* <DEDUP_REMOVED lines=11> */
.L_x_1138:
[----:B------:R0:W-:Y:S01]  /*12fe0*/  SYNCS.ARRIVE.TRANS64.A1T0 RZ, [R4+URZ+0x2a870], RZ ;  /* 0x02a870ff04ff79a7 */ /* 0x0001e2000810003f */
[----:B------:R-:W-:Y:S05]  /*12ff0*/  @!P6 BRA `(.L_x_1139) ;  /* 0x000000000004e947 */ /* 0x000fea0003800000 */
[----:B------:R-:W-:Y:S01]  /*13000*/  BPT.TRAP 0x1 ;  /* 0x000000040000795c */ /* 0x000fe20000300000 */
.L_x_1139:
[----:B------:R-:W1:Y:S01]  /*13010*/  SYNCS.PHASECHK.TRANS64.TRYWAIT P0, [R4+URZ+0x2a840], R21 ;  /* 0x02a84015040075a7 */ /* 0x000e62000800017f */
[----:B------:R-:W-:Y:S04]  /*13020*/  BSSY B0, `(.L_x_1140) ;  /* 0x0000002000007945 */ /* 0x000fe80003800000 */
[----:B-1----:R-:W-:Y:S05]  /*13030*/  @!P0 BRA `(.L_x_1141) ;  /* 0x00000038007c8947 */ /* 0x002fea0003800000 */
.L_x_1215:
[----:B------:R-:W-:Y:S05]  /*13040*/  BSYNC B0 ;  /* 0x0000000000007941 */ /* 0x000fea0003800000 */
.L_x_1140:
[----:B------:R-:W-:Y:S01]  /*13050*/  ULDC.64 UR4, c[0x0][0x300] ;  /* 0x0000c00000047ab9 */ /* 0x000fe20000000a00 */
[----:B------:R-:W-:Y:S01]  /*13060*/  ULDC.64 UR6, c[0x0][0x2e8] ;  /* 0x0000ba0000067ab9 */ /* 0x000fe20000000a00 */
[----:B------:R-:W-:Y:S01]  /*13070*/  IMAD R3, R10, UR4, RZ ;  /* 0x000000040a037c24 */ /* 0x000fe2000f8e02ff */
[----:B------:R-:W-:-:S03]  /*13080*/  LOP3.LUT P2, RZ, R16, 0x1, RZ, 0xc0, !PT ;  /* 0x0000000110ff7812 */ /* 0x000fc6000784c0ff */
[C---:B------:R-:W-:Y:S02]  /*13090*/  IMAD R5, R6.reuse, UR5, R3 ;  /* 0x0000000506057c24 */ /* 0x040fe4000f8e0203 */
[----:B------:R-:W-:Y:S01]  /*130a0*/  IMAD.WIDE.U32 R2, R6, UR4, RZ ;  /* 0x0000000406027c25 */ /* 0x000fe2000f8e00ff */
[----:B------:R-:W-:-:S03]  /*130b0*/  ULDC.64 UR4, c[0x0][0x310] ;  /* 0x0000c40000047ab9 */ /* 0x000fc60000000a00 */
[----:B------:R-:W-:Y:S02]  /*130c0*/  IMAD.IADD R3, R3, 0x1, R5 ;  /* 0x0000000103037824 */ /* 0x000fe400078e0205 */
[----:B------:R-:W-:Y:S02]  /*130d0*/  IMAD R6, R19, UR4, RZ ;  /* 0x0000000413067c24 */ /* 0x000fe4000f8e02ff */
[----:B------:R-:W-:-:S04]  /*130e0*/  IMAD.WIDE.U32 R2, R7, UR4, R2 ;  /* 0x0000000407027c25 */ /* 0x000fc8000f8e0002 */
[----:B------:R-:W-:Y:S01]  /*130f0*/  IMAD R5, R7, UR5, R6 ;  /* 0x0000000507057c24 */ /* 0x000fe2000f8e0206 */
[----:B------:R-:W-:-:S03]  /*13100*/  ULDC.64 UR4, c[0x0][0x308] ;  /* 0x0000c20000047ab9 */ /* 0x000fc60000000a00 */
[----:B------:R-:W-:Y:S02]  /*13110*/  IMAD.IADD R3, R3, 0x1, R5 ;  /* 0x0000000103037824 */ /* 0x000fe400078e0205 */
[----:B------:R-:W-:Y:S02]  /*13120*/  IMAD R5, R25, UR4, RZ ;  /* 0x0000000419057c24 */ /* 0x000fe4000f8e02ff */
[----:B------:R-:W-:Y:S01]  /*13130*/  IMAD.WIDE.U32 R2, R18, UR4, R2 ;  /* 0x0000000412027c25 */ /* 0x000fe2000f8e0002 */
[----:B------:R-:W-:-:S03]  /*13140*/  UMOV UR4, 0xffffffff ;  /* 0xffffffff00047882 */ /* 0x000fc60000000000 */
[----:B------:R-:W-:Y:S01]  /*13150*/  IMAD R7, R18, UR5, R5 ;  /* 0x0000000512077c24 */ /* 0x000fe2000f8e0205 */
[----:B------:R-:W-:-:S04]  /*13160*/  IADD3 R5, P0, R2, UR6, RZ ;  /* 0x0000000602057c10 */ /* 0x000fc8000ff1e0ff */
[----:B------:R-:W-:Y:S01]  /*13170*/  IADD3.X R6, R3, UR7, R7, P0, !PT ;  /* 0x0000000703067c10 */ /* 0x000fe200087fe407 */
[----:B------:R-:W-:Y:S08]  /*13180*/  BRA.DIV UR4, `(.L_x_1142) ;  /* 0x0000003a043c7947 */ /* 0x000ff0000b800000 */
[----:B------:R-:W2:Y:S01]  /*13190*/  SHFL.IDX PT, R14, R5, RZ, 0x1c1f ;  /* 0x001c1fff050e7589 */ /* 0x000ea200000e0000 */
[----:B------:R-:W-:-:S03]  /*131a0*/  LOP3.LUT P6, RZ, R16, 0x2, RZ, 0xc0, !PT ;  /* 0x0000000210ff7812 */ /* 0x000fc600078cc0ff */
[----:B------:R-:W3:Y:S04]  /*131b0*/  SHFL.IDX PT, R2, R6, RZ, 0x1c1f ;  /* 0x001c1fff06027589 */ /* 0x000ee800000e0000 */
[----:B------:R-:W-:Y:S04]  /*131c0*/  SHFL.IDX PT, R8, R6, 0x1, 0x1c1f ;  /* 0x003c1f0006087f89 */ /* 0x000fe800000e0000 */
[----:B------:R-:W-:Y:S01]  /*131d0*/  SHFL.IDX PT, R7, R6, 0x3, 0x1c1f ;  /* 0x007c1f0006077f89 */ /* 0x000fe200000e0000 */
[----:B--2---:R-:W-:-:S05]  /*131e0*/  @P4 IADD3 R14, P0, R28, R14, RZ ;  /* 0x0000000e1c0e4210 */ /* 0x004fca0007f1e0ff */
[----:B---3--:R-:W-:Y:S01]  /*131f0*/  @P4 IMAD.X R3, RZ, RZ, R2, P0 ;  /* 0x000000ffff034224 */ /* 0x008fe200000e0602 */
[C---:B------:R-:W-:Y:S01]  /*13200*/  LOP3.LUT P0, RZ, R16.reuse, 0x4, RZ, 0xc0, !PT ;  /* 0x0000000410ff7812 */ /* 0x040fe2000780c0ff */
[----:B------:R-:W-:Y:S02]  /*13210*/  @P4 IMAD.MOV.U32 R2, RZ, RZ, R14 ;  /* 0x000000ffff024224 */ /* 0x000fe400078e000e */
[----:B------:R-:W2:Y:S10]  /*13220*/  SHFL.IDX PT, R14, R5, 0x1, 0x1c1f ;  /* 0x003c1f00050e7f89 */ /* 0x000eb400000e0000 */
[----:B------:R-:W-:Y:S04]  /*13230*/  @P4 LDGSTS.E.BYPASS.LTC128B.128 [R0+0x1e400], desc[UR52][R2.64], !P0 ;  /* 0x1e40000002004fae */ /* 0x000fe8000c101d74 */
[----:B------:R-:W-:Y:S04]  /*13240*/  @P4 LDGSTS.E.BYPASS.LTC128B.128 [R0+0x20400], desc[UR52][R2.64+0x40], !P6 ;  /* 0x2040004002004fae */ /* 0x000fe8000f101d74 */
[----:B------:R3:W-:Y:S01]  /*13250*/  @P4 LDGSTS.E.BYPASS.LTC128B.128 [R0+0x22400], desc[UR52][R2.64+0x80], !P2 ;  /* 0x2240008002004fae */ /* 0x0007e2000d101d74 */
[----:B------:R-:W-:-:S02]  /*13260*/  LOP3.LUT P4, RZ, R16, 0x4, RZ, 0xc0, !PT ;  /* 0x0000000410ff7812 */ /* 0x000fc4000788c0ff */
[----:B--2---:R-:W-:-:S05]  /*13270*/  @P3 IADD3 R14, P0, R28, R14, RZ ;  /* 0x0000000e1c0e3210 */ /* 0x004fca0007f1e0ff */
[----:B------:R-:W-:Y:S02]  /*13280*/  @P3 IMAD.X R9, RZ, RZ, R8, P0 ;  /* 0x000000ffff093224 */ /* 0x000fe400000e0608 */
[----:B---3--:R-:W-:Y:S01]  /*13290*/  @P3 IMAD.MOV.U32 R2, RZ, RZ, R14 ;  /* 0x000000ffff023224 */ /* 0x008fe200078e000e */
[----:B------:R-:W-:Y:S01]  /*132a0*/  SHFL.IDX PT, R8, R6, 0x2, 0x1c1f ;  /* 0x005c1f0006087f89 */ /* 0x000fe200000e0000 */
[----:B------:R-:W-:-:S03]  /*132b0*/  @P3 IMAD.MOV.U32 R3, RZ, RZ, R9 ;  /* 0x000000ffff033224 */ /* 0x000fc600078e0009 */
[----:B------:R-:W2:Y:S04]  /*132c0*/  SHFL.IDX PT, R14, R5, 0x2, 0x1c1f ;  /* 0x005c1f00050e7f89 */ /* 0x000ea800000e0000 */
[----:B------:R-:W-:Y:S04]  /*132d0*/  @P3 LDGSTS.E.BYPASS.LTC128B.128 [R0+0x1ec00], desc[UR52][R2.64], !P4 ;  /* 0x1ec0000002003fae */ /* 0x000fe8000e101d74 */
[----:B------:R-:W-:Y:S04]  /*132e0*/  @P3 LDGSTS.E.BYPASS.LTC128B.128 [R0+0x20c00], desc[UR52][R2.64+0x40], !P6 ;  /* 0x20c0004002003fae */ /* 0x000fe8000f101d74 */
[----:B------:R3:W-:Y:S01]  /*132f0*/  @P3 LDGSTS.E.BYPASS.LTC128B.128 [R0+0x22c00], desc[UR52][R2.64+0x80], !P2 ;  /* 0x22c0008002003fae */ /* 0x0007e2000d101d74 */
[----:B--2---:R-:W-:-:S05]  /*13300*/  @P1 IADD3 R14, P0, R28, R14, RZ ;  /* 0x0000000e1c0e1210 */ /* 0x004fca0007f1e0ff */
[----:B------:R-:W-:Y:S02]  /*13310*/  @P1 IMAD.X R9, RZ, RZ, R8, P0 ;  /* 0x000000ffff091224 */ /* 0x000fe400000e0608 */
[----:B---3--:R-:W-:Y:S02]  /*13320*/  @P1 IMAD.MOV.U32 R2, RZ, RZ, R14 ;  /* 0x000000ffff021224 */ /* 0x008fe400078e000e */
[----:B------:R-:W-:Y:S01]  /*13330*/  @P1 IMAD.MOV.U32 R3, RZ, RZ, R9 ;  /* 0x000000ffff031224 */ /* 0x000fe200078e0009 */
[----:B------:R2:W3:Y:S04]  /*13340*/  SHFL.IDX PT, R14, R5, 0x3, 0x1c1f ;  /* 0x007c1f00050e7f89 */ /* 0x0004e800000e0000 */
[----:B------:R2:W-:Y:S04]  /*13350*/  @P1 LDGSTS.E.BYPASS.LTC128B.128 [R0+0x1f400], desc[UR52][R2.64], !P4 ;  /* 0x1f40000002001fae */ /* 0x0005e8000e101d74 */
[----:B------:R2:W-:Y:S04]  /*13360*/  @P1 LDGSTS.E.BYPASS.LTC128B.128 [R0+0x21400], desc[UR52][R2.64+0x40], !P6 ;  /* 0x2140004002001fae */ /* 0x0005e8000f101d74 */
[----:B------:R2:W-:Y:S02]  /*13370*/  @P1 LDGSTS.E.BYPASS.LTC128B.128 [R0+0x23400], desc[UR52][R2.64+0x80], !P2 ;  /* 0x2340008002001fae */ /* 0x0005e4000d101d74 */
.L_x_1225:
[C---:B------:R-:W-:Y:S02]  /*13380*/  LOP3.LUT P3, RZ, R16.reuse, 0x4, RZ, 0xc0, !PT ;  /* 0x0000000410ff7812 */ /* 0x040fe4000786c0ff */
[----:B------:R-:W-:Y:S02]  /*13390*/  LOP3.LUT P1, RZ, R16, 0x2, RZ, 0xc0, !PT ;  /* 0x0000000210ff7812 */ /* 0x000fe4000782c0ff */
[----:B--23--:R-:W-:-:S05]  /*133a0*/  @P5 IADD3 R2, P0, R28, R14, RZ ;  /* 0x0000000e1c025210 */ /* 0x00cfca0007f1e0ff */
[----:B------:R-:W-:Y:S01]  /*133b0*/  @P5 IMAD.X R3, RZ, RZ, R7, P0 ;  /* 0x000000ffff035224 */ /* 0x000fe200000e0607 */
[----:B------:R-:W-:-:S04]  /*133c0*/  PLOP3.LUT P0, PT, PT, PT, PT, 0x80, 0x0 ;  /* 0x000000000000781c */ /* 0x000fc80003f0f070 */
[----:B------:R-:W-:Y:S01]  /*133d0*/  @!PT LDS RZ, [RZ] ;  /* 0x00000000fffff984 */ /* 0x000fe20000000800 */
[----:B------:R-:W-:Y:S01]  /*133e0*/  @!PT LDS RZ, [RZ] ;  /* 0x00000000fffff984 */ /* 0x000fe20000000800 */
[----:B------:R-:W-:Y:S01]  /*133f0*/  @!PT LDS RZ, [RZ] ;  /* 0x00000000fffff984 */ /* 0x000fe20000000800 */
[----:B------:R2:W-:Y:S04]  /*13400*/  @P5 LDGSTS.E.BYPASS.LTC128B.128 [R0+0x1fc00], desc[UR52][R2.64], !P3 ;  /* 0x1fc0000002005fae */ /* 0x0005e8000d901d74 */
[----:B------:R2:W-:Y:S04]  /*13410*/  @P5 LDGSTS.E.BYPASS.LTC128B.128 [R0+0x21c00], desc[UR52][R2.64+0x40], !P1 ;  /* 0x21c0004002005fae */ /* 0x0005e8000c901d74 */
[----:B------:R2:W-:Y:S01]  /*13420*/  @P5 LDGSTS.E.BYPASS.LTC128B.128 [R0+0x23c00], desc[UR52][R2.64+0x80], !P2 ;  /* 0x23c0008002005fae */ /* 0x0005e2000d101d74 */
[----:B------:R-:W-:Y:S01]  /*13430*/  NOP ;  /* 0x0000000000007918 */ /* 0x000fe20000000000 */
.L_x_1143:
        /* <DEDUP_REMOVED lines=11> */
.L_x_1144:
[----:B------:R-:W-:Y:S01]  /*134f0*/  VIADD R0, R17, 0x18400 ;  /* 0x0001840011007836 */ /* 0x000fe20000000000 */
[----:B------:R2:W-:Y:S06]  /*13500*/  SYNCS.ARRIVE.TRANS64.A1T0 RZ, [R4+URZ+0x2a830], RZ ;  /* 0x02a830ff04ff79a7 */ /* 0x0005ec000810003f */
[----:B------:R-:W-:Y:S05]  /*13510*/  WARPSYNC.ALL ;  /* 0x0000000000007948 */ /* 0x000fea0003800000 */
[----:B------:R-:W-:Y:S01]  /*13520*/  BAR.SYNC.DEFER_BLOCKING 0x8, 0x180 ;  /* 0x0206000000007b1d */ /* 0x000fe20000010000 */
[----:B------:R-:W-:-:S05]  /*13530*/  LOP3.LUT P0, RZ, R0, 0x1bf, RZ, 0xc0, !PT ;  /* 0x000001bf00ff7812 */ /* 0x000fca000780c0ff */
[----:B------:R-:W-:Y:S08]  /*13540*/  BSSY B6, `(.L_x_1145) ;  /* 0x0000012000067945 */ /* 0x000ff00003800000 */
        /* <DEDUP_REMOVED lines=17> */
.L_x_1146:
[----:B------:R-:W-:Y:S05]  /*13660*/  BSYNC B6 ;  /* 0x0000000000067941 */ /* 0x000fea0003800000 */
.L_x_1145:
[----:B------:R-:W3:Y:S01]  /*13670*/  S2R R19, SR_TID.X ;  /* 0x0000000000137919 */ /* 0x000ee20000002100 */
[----:B------:R-:W-:Y:S01]  /*13680*/  UISETP.NE.AND UP0, UPT, UR50, URZ, UPT ;  /* 0x0000003f3200728c */ /* 0x000fe2000bf05270 */
[----:B------:R-:W-:Y:S01]  /*13690*/  R2UR UR6, R25 ;  /* 0x00000000190672ca */ /* 0x000fe200000e0000 */
[----:B------:R-:W-:Y:S01]  /*136a0*/  ULDC.64 UR8, c[0x0][0x2d8] ;  /* 0x0000b60000087ab9 */ /* 0x000fe20000000a00 */
[----:B------:R-:W-:Y:S02]  /*136b0*/  R2UR UR7, R18 ;  /* 0x00000000120772ca */ /* 0x000fe400000e0000 */
[C---:B------:R-:W-:Y:S02]  /*136c0*/  LOP3.LUT P3, RZ, R16.reuse, 0x400, RZ, 0xc0, !PT ;  /* 0x0000040010ff7812 */ /* 0x040fe4000786c0ff */
[----:B------:R-:W-:Y:S02]  /*136d0*/  PLOP3.LUT P0, PT, PT, PT, UP0, 0x80, 0x0 ;  /* 0x000000000000781c */ /* 0x000fe40003f0f008 */
[----:B------:R-:W-:-:S02]  /*136e0*/  LOP3.LUT P4, RZ, R16, 0x200, RZ, 0xc0, !PT ;  /* 0x0000020010ff7812 */ /* 0x000fc4000788c0ff */
[----:B------:R-:W-:Y:S01]  /*136f0*/  @UP0 ULDC UR4, c[0x0][0x44c] ;  /* 0x0001130000040ab9 */ /* 0x000fe20000000800 */
[----:B------:R-:W-:Y:S02]  /*13700*/  LOP3.LUT P5, RZ, R16, 0x100, RZ, 0xc0, !PT ;  /* 0x0000010010ff7812 */ /* 0x000fe400078ac0ff */
[----:B------:R-:W-:-:S04]  /*13710*/  UIMAD UR6, UR6, UR8, URZ ;  /* 0x00000008060672a4 */ /* 0x000fc8000f8e023f */
[----:B------:R-:W-:Y:S02]  /*13720*/  UIMAD UR7, UR7, UR9, UR6 ;  /* 0x00000009070772a4 */ /* 0x000fe4000f8e0206 */
[----:B------:R-:W-:Y:S01]  /*13730*/  USHF.R.S32.HI UR6, URZ, 0x1f, UR36 ;  /* 0x0000001f3f067899 */ /* 0x000fe20008011424 */
[C---:B---3--:R-:W-:Y:S01]  /*13740*/  LOP3.LUT R2, R19.reuse, 0x7f, RZ, 0xc0, !PT ;  /* 0x0000007f13027812 */ /* 0x048fe200078ec0ff */
[----:B------:R-:W-:-:S03]  /*13750*/  IMAD.SHL.U32 R19, R19, 0x20, RZ ;  /* 0x0000002013137824 */ /* 0x000fc600078e00ff */
[----:B------:R-:W-:Y:S02]  /*13760*/  SHF.R.U32.HI R2, RZ, 0x2, R2 ;  /* 0x00000002ff027819 */ /* 0x000fe40000011602 */
[----:B------:R-:W-:-:S04]  /*13770*/  LOP3.LUT R19, R19, 0x60, RZ, 0xc0, !PT ;  /* 0x0000006013137812 */ /* 0x000fc800078ec0ff */
[----:B------:R-:W-:Y:S02]  /*13780*/  LOP3.LUT R2, R2, R19, RZ, 0xfc, !PT ;  /* 0x0000001302027212 */ /* 0x000fe400078efcff */
[----:B------:R-:W3:Y:S03]  /*13790*/  S2R R19, SR_TID.X ;  /* 0x0000000000137919 */ /* 0x000ee60000002100 */
[----:B012---:R-:W-:-:S04]  /*137a0*/  VIADD R4, R2, UR42 ;  /* 0x0000002a02047c36 */ /* 0x007fc80008000000 */
[----:B------:R-:W-:Y:S01]  /*137b0*/  @P0 IMAD.HI.U32 R2, R4, UR4, RZ ;  /* 0x0000000404020c27 */ /* 0x000fe2000f8e00ff */
[----:B------:R-:W-:Y:S01]  /*137c0*/  PLOP3.LUT P0, PT, PT, PT, UP0, 0x80, 0x0 ;  /* 0x000000000000781c */ /* 0x000fe20003f0f008 */
[----:B------:R-:W-:Y:S02]  /*137d0*/  @UP0 ULDC UR4, c[0x0][0x450] ;  /* 0x0001140000040ab9 */ /* 0x000fe40000000800 */
[----:B------:R-:W-:-:S10]  /*137e0*/  IMAD.MOV.U32 R0, RZ, RZ, R4 ;  /* 0x000000ffff007224 */ /* 0x000fd400078e0004 */
[----:B------:R-:W-:Y:S02]  /*137f0*/  @P0 SHF.R.U32.HI R0, RZ, UR4, R2 ;  /* 0x00000004ff000c19 */ /* 0x000fe40008011602 */
[----:B------:R-:W-:Y:S02]  /*13800*/  R2UR UR4, R18 ;  /* 0x00000000120472ca */ /* 0x000fe400000e0000 */
[--C-:B------:R-:W-:Y:S01]  /*13810*/  SHF.R.S32.HI R2, RZ, 0x1f, R0.reuse ;  /* 0x0000001fff027819 */ /* 0x100fe20000011400 */
[----:B------:R-:W-:Y:S01]  /*13820*/  IMAD.MOV R5, RZ, RZ, -R0 ;  /* 0x000000ffff057224 */ /* 0x000fe200078e0a00 */
[----:B---3--:R-:W-:-:S09]  /*13830*/  LOP3.LUT R19, R19, 0x7f, RZ, 0xc0, !PT ;  /* 0x0000007f13137812 */ /* 0x008fd200078ec0ff */
[----:B------:R-:W-:Y:S01]  /*13840*/  UIMAD.WIDE.U32 UR4, UR4, UR8, URZ ;  /* 0x00000008040472a5 */ /* 0x000fe2000f8e003f */
[----:B------:R-:W-:Y:S02]  /*13850*/  SHF.R.U32.HI R8, RZ, 0x2, R19 ;  /* 0x00000002ff087819 */ /* 0x000fe40000011613 */
[----:B------:R-:W-:Y:S01]  /*13860*/  ULDC.64 UR8, c[0x0][0x2e0] ;  /* 0x0000b80000087ab9 */ /* 0x000fe20000000a00 */
[----:B------:R-:W-:Y:S02]  /*13870*/  UIADD3 UR5, UR5, UR7, URZ ;  /* 0x0000000705057290 */ /* 0x000fe4000fffe03f */
[----:B------:R-:W-:Y:S02]  /*13880*/  UIMAD UR6, UR6, UR8, URZ ;  /* 0x00000008060672a4 */ /* 0x000fe4000f8e023f */
[----:B------:R-:W-:Y:S02]  /*13890*/  UIMAD.WIDE.U32 UR4, UR36, UR8, UR4 ;  /* 0x00000008240472a5 */ /* 0x000fe4000f8e0004 */
[----:B------:R-:W-:-:S03]  /*138a0*/  UIMAD UR6, UR36, UR9, UR6 ;  /* 0x00000009240672a4 */ /* 0x000fc6000f8e0206 */
[----:B------:R-:W-:Y:S01]  /*138b0*/  ULDC.64 UR8, c[0x0][0x2d0] ;  /* 0x0000b40000087ab9 */ /* 0x000fe20000000a00 */
[----:B------:R-:W-:Y:S01]  /*138c0*/  UIADD3 UR5, UR5, UR6, URZ ;  /* 0x0000000605057290 */ /* 0x000fe2000fffe03f */
[----:B------:R-:W-:Y:S02]  /*138d0*/  IMAD R3, R2, UR8, RZ ;  /* 0x0000000802037c24 */ /* 0x000fe4000f8e02ff */
[----:B------:R-:W-:Y:S02]  /*138e0*/  IMAD.U32 R9, RZ, RZ, UR8 ;  /* 0x00000008ff097e24 */ /* 0x000fe4000f8e00ff */
[C---:B------:R-:W-:Y:S02]  /*138f0*/  IMAD R7, R0.reuse, UR9, R3 ;  /* 0x0000000900077c24 */ /* 0x040fe4000f8e0203 */
[----:B------:R-:W-:Y:S01]  /*13900*/  IMAD.WIDE.U32 R2, R0, R9, UR4 ;  /* 0x0000000400027e25 */ /* 0x000fe2000f8e0009 */
[----:B------:R-:W-:-:S03]  /*13910*/  ULDC UR4, c[0x0][0x448] ;  /* 0x0001120000047ab9 */ /* 0x000fc60000000800 */
[----:B------:R-:W-:Y:S01]  /*13920*/  IMAD R5, R5, UR4, R4 ;  /* 0x0000000405057c24 */ /* 0x000fe2000f8e0204 */
[----:B------:R-:W-:Y:S01]  /*13930*/  ULDC.64 UR4, c[0x0][0x2c8] ;  /* 0x0000b20000047ab9 */ /* 0x000fe20000000a00 */
[----:B------:R-:W-:-:S03]  /*13940*/  IMAD.IADD R3, R3, 0x1, R7 ;  /* 0x0000000103037824 */ /* 0x000fc600078e0207 */
[----:B------:R-:W-:Y:S01]  /*13950*/  SHF.R.S32.HI R0, RZ, 0x1f, R5 ;  /* 0x0000001fff007819 */ /* 0x000fe20000011405 */
[----:B------:R-:W-:-:S04]  /*13960*/  IMAD.WIDE.U32 R2, R5, UR4, R2 ;  /* 0x0000000405027c25 */ /* 0x000fc8000f8e0002 */
[----:B------:R-:W-:-:S04]  /*13970*/  IMAD R0, R0, UR4, RZ ;  /* 0x0000000400007c24 */ /* 0x000fc8000f8e02ff */
[----:B------:R-:W-:Y:S01]  /*13980*/  IMAD R5, R5, UR5, R0 ;  /* 0x0000000505057c24 */ /* 0x000fe2000f8e0200 */
[----:B------:R-:W-:Y:S02]  /*13990*/  ULDC.64 UR4, c[0x0][0x280] ;  /* 0x0000a00000047ab9 */ /* 0x000fe40000000a00 */
[----:B------:R-:W-:Y:S01]  /*139a0*/  IADD3 R0, P0, R2, UR4, RZ ;  /* 0x0000000402007c10 */ /* 0x000fe2000ff1e0ff */
[----:B------:R-:W-:-:S03]  /*139b0*/  UMOV UR4, 0xffffffff ;  /* 0xffffffff00047882 */ /* 0x000fc60000000000 */
[----:B------:R-:W-:Y:S01]  /*139c0*/  IADD3.X R4, R3, UR5, R5, P0, !PT ;  /* 0x0000000503047c10 */ /* 0x000fe200087fe405 */
[----:B------:R-:W-:Y:S08]  /*139d0*/  BRA.DIV UR4, `(.L_x_1147) ;  /* 0x00000036047c7947 */ /* 0x000ff0000b800000 */
[----:B------:R-:W0:Y:S01]  /*139e0*/  SHFL.IDX PT, R14, R0, RZ, 0x1c1f ;  /* 0x001c1fff000e7589 */ /* 0x000e2200000e0000 */
[----:B------:R-:W-:-:S03]  /*139f0*/  VIADD R5, R8, UR42 ;  /* 0x0000002a08057c36 */ /* 0x000fc60008000000 */
        /* <DEDUP_REMOVED lines=32> */
.L_x_1234:
[----:B------:R-:W-:-:S05]  /*13c00*/  VIADD R5, R5, 0x60 ;  /* 0x0000006005057836 */ /* 0x000fca0000000000 */
[----:B------:R-:W-:-:S13]  /*13c10*/  ISETP.GE.AND P0, PT, R5, UR40, PT ;  /* 0x0000002805007c0c */ /* 0x000fda000bf06270 */
[----:B0-2---:R-:W-:-:S05]  /*13c20*/  @!P0 IADD3 R2, P1, R28, R14, RZ ;  /* 0x0000000e1c028210 */ /* 0x005fca0007f3e0ff */
[----:B-1----:R-:W-:-:S05]  /*13c30*/  @!P0 IMAD.X R3, RZ, RZ, R6, P1 ;  /* 0x000000ffff038224 */ /* 0x002fca00008e0606 */
[----:B------:R-:W-:Y:S01]  /*13c40*/  @!PT LDS RZ, [RZ] ;  /* 0x00000000fffff984 */ /* 0x000fe20000000800 */
[----:B------:R-:W-:Y:S01]  /*13c50*/  @!PT LDS RZ, [RZ] ;  /* 0x00000000fffff984 */ /* 0x000fe20000000800 */
[----:B------:R-:W-:Y:S01]  /*13c60*/  @!PT LDS RZ, [RZ] ;  /* 0x00000000fffff984 */ /* 0x000fe20000000800 */
[----:B------:R0:W-:Y:S04]  /*13c70*/  @!P0 LDGSTS.E.BYPASS.LTC128B.128 [R37+0x19c00], desc[UR52][R2.64], !P3 ;  /* 0x19c0000002258fae */ /* 0x0001e8000d901d74 */
[----:B------:R0:W-:Y:S04]  /*13c80*/  @!P0 LDGSTS.E.BYPASS.LTC128B.128 [R37+0x1bc00], desc[UR52][R2.64+0x40], !P4 ;  /* 0x1bc0004002258fae */ /* 0x0001e8000e101d74 */
[----:B------:R0:W-:Y:S01]  /*13c90*/  @!P0 LDGSTS.E.BYPASS.LTC128B.128 [R37+0x1dc00], desc[UR52][R2.64+0x80], !P5 ;  /* 0x1dc0008002258fae */ /* 0x0001e2000e901d74 */
[----:B------:R-:W-:Y:S01]  /*13ca0*/  PLOP3.LUT P0, PT, PT, PT, PT, 0x80, 0x0 ;  /* 0x000000000000781c */ /* 0x000fe20003f0f070 */
[----:B------:R-:W-:-:S12]  /*13cb0*/  NOP ;  /* 0x0000000000007918 */ /* 0x000fd80000000000 */
.L_x_1148:
[----:B------:R-:W-:Y:S02]  /*13cc0*/  PLOP3.LUT P1, PT, P1, P0, PT, 0xa2, 0x0 ;  /* 0x000000000000781c */ /* 0x000fe40000f21472 */
[----:B------:R-:W-:-:S08]  /*13cd0*/  @P0 R2UR P1, UR4, R17 ;  /* 0x00000000110402ca */ /* 0x000fd00000020000 */
[----:B------:R-:W-:-:S05]  /*13ce0*/  @P0 PLOP3.LUT P0, PT, P1, PT, PT, 0x80, 0x0 ;  /* 0x000000000000081c */ /* 0x000fca0000f0f070 */
[----:B------:R-:W-:Y:S01]  /*13cf0*/  @!P1 SYNCS.ARRIVE.TRANS64.RED.A0T1 RZ, [UR4+0x2a800], RZ ;  /* 0x02a800ffffff99a7 */ /* 0x000fe20008200404 */
[----:B------:R-:W-:Y:S07]  /*13d00*/  @!P1 ARRIVES.LDGSTSBAR.64.TRANSCNT [UR4+0x2a800] ;  /* 0x02a80000ff0099b0 */ /* 0x000fee0008000a84 */
[----:B------:R-:W-:Y:S05]  /*13d10*/  @P0 BRA.U.ANY `(.L_x_1148) ;  /* 0xfffffffd00e80947 */ /* 0x000fea000393ffff */
[----:B0-----:R-:W2:Y:S02]  /*13d20*/  LDL.LU R2, [R1+0x4] ;  /* 0x0000040001027983 */ /* 0x001ea40000300800 */
        /* <DEDUP_REMOVED lines=11> */
.L_x_1235:
[----:B------:R-:W-:Y:S05]  /*13de0*/  BSYNC B0 ;  /* 0x0000000000007941 */ /* 0x000fea0003800000 */
.L_x_1149:
[----:B------:R-:W-:-:S04]  /*13df0*/  UIADD3 UR4, UR44, -0x2, URZ ;  /* 0xfffffffe2c047890 */ /* 0x000fc8000fffe03f */
[----:B------:R-:W-:-:S06]  /*13e00*/  UISETP.GE.AND UP0, UPT, UR4, UR45, UPT ;  /* 0x0000002d0400728c */ /* 0x000fcc000bf06270 */
[----:B------:R-:W-:-:S13]  /*13e10*/  PLOP3.LUT P0, PT, PT, PT, UP0, 0x40, 0x0 ;  /* 0x000000000000781c */ /* 0x000fda0003f0e808 */
[----:B------:R-:W-:Y:S05]  /*13e20*/  @P0 BRA `(.L_x_1151) ;  /* 0x0000001000e00947 */ /* 0x000fea0003800000 */
[----:B------:R-:W-:Y:S02]  /*13e30*/  IMAD.MOV.U32 R7, RZ, RZ, R22 ;  /* 0x000000ffff077224 */ /* 0x000fe400078e0016 */
[----:B------:R-:W-:Y:S02]  /*13e40*/  IMAD.MOV.U32 R8, RZ, RZ, R23 ;  /* 0x000000ffff087224 */ /* 0x000fe400078e0017 */
[----:B------:R-:W-:-:S07]  /*13e50*/  IMAD.U32 R20, RZ, RZ, UR4 ;  /* 0x00000004ff147e24 */ /* 0x000fce000f8e00ff */
.L_x_1171:
[----:B-1----:R-:W1:Y:S01]  /*13e60*/  LDC R3, c[0x0][0x430] ;  /* 0x00010c00ff037b82 */ /* 0x002e620000000800 */
[----:B0-2---:R-:W0:Y:S01]  /*13e70*/  S2R R0, SR_TID.X ;  /* 0x0000000000007919 */ /* 0x005e220000002100 */
[----:B------:R-:W-:Y:S05]  /*13e80*/  YIELD ;  /* 0x0000000000007946 */ /* 0x000fea0003800000 */
[----:B------:R-:W-:Y:S01]  /*13e90*/  ULDC.64 UR4, c[0x0][0x428] ;  /* 0x00010a0000047ab9 */ /* 0x000fe20000000a00 */
[----:B------:R-:W-:Y:S01]  /*13ea0*/  VIADD R22, R7, 0x1 ;  /* 0x0000000107167836 */ /* 0x000fe20000000000 */
[----:B-1----:R-:W-:Y:S02]  /*13eb0*/  ISETP.NE.AND P0, PT, R3, 0x1, PT ;  /* 0x000000010300780c */ /* 0x002fe40003f05270 */
[C---:B0-----:R-:W-:Y:S01]  /*13ec0*/  LOP3.LUT R2, R0.reuse, 0x7f, RZ, 0xc0, !PT ;  /* 0x0000007f00027812 */ /* 0x041fe200078ec0ff */
[----:B------:R-:W-:-:S10]  /*13ed0*/  IMAD.SHL.U32 R0, R0, 0x20, RZ ;  /* 0x0000002000007824 */ /* 0x000fd400078e00ff */
[----:B------:R-:W0:Y:S01]  /*13ee0*/  @P0 LDC R5, c[0x0][0x434] ;  /* 0x00010d00ff050b82 */ /* 0x000e220000000800 */
[----:B------:R-:W-:Y:S02]  /*13ef0*/  SHF.R.U32.HI R2, RZ, 0x2, R2 ;  /* 0x00000002ff027819 */ /* 0x000fe40000011602 */
[----:B------:R-:W-:-:S03]  /*13f00*/  LOP3.LUT R0, R0, 0x60, RZ, 0xc0, !PT ;  /* 0x0000006000007812 */ /* 0x000fc600078ec0ff */
[----:B------:R-:W-:Y:S02]  /*13f10*/  IMAD R3, R20, 0x80, R2 ;  /* 0x0000008014037824 */ /* 0x000fe400078e0202 */
[----:B------:R-:W1:Y:S03]  /*13f20*/  @P0 LDC R11, c[0x0][0x438] ;  /* 0x00010e00ff0b0b82 */ /* 0x000e660000000800 */
[----:B------:R-:W-:-:S05]  /*13f30*/  IADD3 R0, R0, R3, R30 ;  /* 0x0000000300007210 */ /* 0x000fca0007ffe01e */
[----:B------:R-:W-:Y:S02]  /*13f40*/  IMAD.MOV.U32 R9, RZ, RZ, R0 ;  /* 0x000000ffff097224 */ /* 0x000fe400078e0000 */
[----:B0-----:R-:W-:-:S04]  /*13f50*/  @P0 IMAD.HI.U32 R2, R0, R5, RZ ;  /* 0x0000000500020227 */ /* 0x001fc800078e00ff */
[----:B------:R-:W-:Y:S01]  /*13f60*/  IMAD R5, R29, UR4, RZ ;  /* 0x000000041d057c24 */ /* 0x000fe2000f8e02ff */
[----:B-1----:R-:W-:-:S03]  /*13f70*/  @P0 SHF.R.U32.HI R9, RZ, R11, R2 ;  /* 0x0000000bff090219 */ /* 0x002fc60000011602 */
[----:B------:R-:W-:Y:S01]  /*13f80*/  IMAD R5, R24, UR5, R5 ;  /* 0x0000000518057c24 */ /* 0x000fe2000f8e0205 */
[--C-:B------:R-:W-:Y:S01]  /*13f90*/  SHF.R.S32.HI R3, RZ, 0x1f, R9.reuse ;  /* 0x0000001fff037819 */ /* 0x100fe20000011409 */
[----:B------:R-:W-:-:S04]  /*13fa0*/  IMAD.MOV.U32 R2, RZ, RZ, R9 ;  /* 0x000000ffff027224 */ /* 0x000fc800078e0009 */
[----:B------:R-:W-:Y:S01]  /*13fb0*/  IMAD.WIDE.U32 R2, R24, UR4, R2 ;  /* 0x0000000418027c25 */ /* 0x000fe2000f8e0002 */
[----:B------:R-:W-:-:S03]  /*13fc0*/  ULDC.64 UR4, c[0x0][0x418] ;  /* 0x0001060000047ab9 */ /* 0x000fc60000000a00 */
[----:B------:R-:W-:Y:S01]  /*13fd0*/  IMAD.IADD R3, R5, 0x1, R3 ;  /* 0x0000000105037824 */ /* 0x000fe200078e0203 */
[C---:B------:R-:W-:Y:S01]  /*13fe0*/  LEA R4, P0, R2.reuse, UR4, 0x2 ;  /* 0x0000000402047c11 */ /* 0x040fe2000f8010ff */
[----:B------:R-:W-:Y:S01]  /*13ff0*/  IMAD.U32 R6, RZ, RZ, UR48 ;  /* 0x00000030ff067e24 */ /* 0x000fe2000f8e00ff */
[----:B------:R-:W-:Y:S02]  /*14000*/  ULDC UR4, c[0x0][0x430] ;  /* 0x00010c0000047ab9 */ /* 0x000fe40000000800 */
[----:B------:R-:W-:Y:S02]  /*14010*/  LEA.HI.X R5, R2, UR5, R3, 0x2, P0 ;  /* 0x0000000502057c11 */ /* 0x000fe400080f1403 */
[----:B------:R-:W-:Y:S01]  /*14020*/  ISETP.NE.AND P2, PT, R6, 0x3, PT ;  /* 0x000000030600780c */ /* 0x000fe20003f45270 */
[----:B------:R-:W-:Y:S01]  /*14030*/  IMAD.MOV R3, RZ, RZ, -R9 ;  /* 0x000000ffff037224 */ /* 0x000fe200078e0a09 */
[----:B------:R-:W-:Y:S01]  /*14040*/  ISETP.NE.AND P0, PT, R22, 0x2, PT ;  /* 0x000000021600780c */ /* 0x000fe20003f05270 */
[----:B------:R0:W2:Y:S03]  /*14050*/  LDG.E R4, desc[UR52][R4.64] ;  /* 0x0000003404047981 */ /* 0x0000a6000c1e1900 */
[----:B------:R-:W-:-:S02]  /*14060*/  SEL R23, RZ, 0x1, P0 ;  /* 0x00000001ff177807 */ /* 0x000fc40000000000 */
[----:B------:R-:W-:Y:S01]  /*14070*/  SEL R22, R22, RZ, P0 ;  /* 0x000000ff16167207 */ /* 0x000fe20000000000 */
[----:B0-----:R-:W-:Y:S02]  /*14080*/  IMAD R5, R3, UR4, R0 ;  /* 0x0000000403057c24 */ /* 0x001fe4000f8e0200 */
[----:B------:R-:W-:Y:S01]  /*14090*/  IMAD.MOV.U32 R0, RZ, RZ, R20 ;  /* 0x000000ffff007224 */ /* 0x000fe200078e0014 */
[----:B------:R-:W-:Y:S01]  /*140a0*/  LOP3.LUT R23, R8, R23, RZ, 0x3c, !PT ;  /* 0x0000001708177212 */ /* 0x000fe200078e3cff */
[----:B------:R-:W-:-:S03]  /*140b0*/  VIADD R20, R20, 0xffffffff ;  /* 0xffffffff14147836 */ /* 0x000fc60000000000 */
[----:B------:R-:W-:Y:S02]  /*140c0*/  ISETP.GT.AND P1, PT, R0, UR45, PT ;  /* 0x0000002d00007c0c */ /* 0x000fe4000bf24270 */
[----:B--2---:R-:W-:Y:S01]  /*140d0*/  SHF.R.S32.HI R10, RZ, 0x1f, R4 ;  /* 0x0000001fff0a7819 */ /* 0x004fe20000011404 */
[----:B------:R-:W-:Y:S10]  /*140e0*/  @!P2 BRA `(.L_x_1152) ;  /* 0x000000000004a947 */ /* 0x000ff40003800000 */
[----:B------:R-:W-:Y:S01]  /*140f0*/  BPT.TRAP 0x1 ;  /* 0x000000040000795c */ /* 0x000fe20000300000 */
.L_x_1152:
[----:B------:R-:W-:Y:S01]  /*14100*/  IMAD R0, R22, 0x8, R17 ;  /* 0x0000000816007824 */ /* 0x000fe200078e0211 */
[----:B------:R-:W-:Y:S01]  /*14110*/  SHF.L.U32 R19, R23, 0x1f, RZ ;  /* 0x0000001f17137819 */ /* 0x000fe200000006ff */
[----:B------:R-:W-:Y:S01]  /*14120*/  BSSY B0, `(.L_x_1153) ;  /* 0x0000004000007945 */ /* 0x000fe20003800000 */
[----:B------:R-:W-:Y:S02]  /*14130*/  SHF.R.S32.HI R9, RZ, 0x1f, R5 ;  /* 0x0000001fff097819 */ /* 0x000fe40000011405 */
[----:B------:R-:W0:Y:S02]  /*14140*/  SYNCS.PHASECHK.TRANS64.TRYWAIT P0, [R0+URZ+0x2a880], R19 ;  /* 0x02a88013000075a7 */ /* 0x000e24000800017f */
[----:B0-----:R-:W-:Y:S05]  /*14150*/  @!P0 BRA `(.L_x_1154) ;  /* 0x0000003000e88947 */ /* 0x001fea0003800000 */
.L_x_1236:
[----:B------:R-:W-:Y:S05]  /*14160*/  BSYNC B0 ;  /* 0x0000000000007941 */ /* 0x000fea0003800000 */
.L_x_1153:
[----:B------:R-:W-:Y:S01]  /*14170*/  ULDC.64 UR4, c[0x0][0x328] ;  /* 0x0000ca0000047ab9 */ /* 0x000fe20000000a00 */
[----:B------:R-:W-:Y:S01]  /*14180*/  ULDC.64 UR6, c[0x0][0x318] ;  /* 0x0000c60000067ab9 */ /* 0x000fe20000000a00 */
[----:B------:R-:W-:Y:S01]  /*14190*/  IMAD R6, R9, UR4, RZ ;  /* 0x0000000409067c24 */ /* 0x000fe2000f8e02ff */
[C---:B------:R-:W-:Y:S01]  /*141a0*/  LOP3.LUT P4, RZ, R16.reuse, 0x4, RZ, 0xc0, !PT ;  /* 0x0000000410ff7812 */ /* 0x040fe2000788c0ff */
[C---:B------:R-:W-:Y:S01]  /*141b0*/  IMAD.WIDE.U32 R2, R5.reuse, UR4, RZ ;  /* 0x0000000405027c25 */ /* 0x040fe2000f8e00ff */
[C---:B------:R-:W-:Y:S02]  /*141c0*/  LOP3.LUT P3, RZ, R16.reuse, 0x2, RZ, 0xc0, !PT ;  /* 0x0000000210ff7812 */ /* 0x040fe4000786c0ff */
[----:B------:R-:W-:Y:S01]  /*141d0*/  LOP3.LUT P2, RZ, R16, 0x1, RZ, 0xc0, !PT ;  /* 0x0000000110ff7812 */ /* 0x000fe2000784c0ff */
[----:B------:R-:W-:Y:S01]  /*141e0*/  IMAD R6, R5, UR5, R6 ;  /* 0x0000000505067c24 */ /* 0x000fe2000f8e0206 */
        /* <DEDUP_REMOVED lines=8> */
[C---:B------:R-:W-:Y:S02]  /*14270*/  IMAD R27, R18.reuse, UR5, R27 ;  /* 0x00000005121b7c24 */ /* 0x040fe4000f8e021b */
[----:B------:R-:W-:Y:S01]  /*14280*/  IMAD.WIDE.U32 R2, R18, UR4, R2 ;  /* 0x0000000412027c25 */ /* 0x000fe2000f8e0002 */
[----:B------:R-:W-:-:S03]  /*14290*/  UMOV UR4, 0xffffffff ;  /* 0xffffffff00047882 */ /* 0x000fc60000000000 */
[----:B------:R-:W-:Y:S01]  /*142a0*/  IMAD R6, R22, 0x6000, R32 ;  /* 0x0000600016067824 */ /* 0x000fe200078e0220 */
[----:B------:R-:W-:-:S04]  /*142b0*/  IADD3 R21, P0, R2, UR6, RZ ;  /* 0x0000000602157c10 */ /* 0x000fc8000ff1e0ff */
[----:B------:R-:W-:Y:S01]  /*142c0*/  IADD3.X R27, R27, UR7, R3, P0, !PT ;  /* 0x000000071b1b7c10 */ /* 0x000fe200087fe403 */
[----:B------:R-:W-:Y:S08]  /*142d0*/  BRA.DIV UR4, `(.L_x_1155) ;  /* 0x00000032049c7947 */ /* 0x000ff0000b800000 */
[----:B------:R-:W1:Y:S01]  /*142e0*/  SHFL.IDX PT, R2, R21, RZ, 0x1c1f ;  /* 0x001c1fff15027589 */ /* 0x000e6200000e0000 */
[----:B------:R-:W-:-:S03]  /*142f0*/  IMAD.IADD R6, R17, 0x1, R6 ;  /* 0x0000000111067824 */ /* 0x000fc600078e0206 */
[----:B------:R-:W2:Y:S04]  /*14300*/  SHFL.IDX PT, R3, R27, RZ, 0x1c1f ;  /* 0x001c1fff1b037589 */ /* 0x000ea800000e0000 */
[----:B------:R-:W-:Y:S01]  /*14310*/  SHFL.IDX PT, R35, R27, 0x2, 0x1c1f ;  /* 0x005c1f001b237f89 */ /* 0x000fe200000e0000 */
[----:B-1----:R-:W-:-:S05]  /*14320*/  IADD3 R2, P0, R28, R2, RZ ;  /* 0x000000021c027210 */ /* 0x002fca0007f1e0ff */
[----:B--2---:R-:W-:-:S05]  /*14330*/  IMAD.X R3, RZ, RZ, R3, P0 ;  /* 0x000000ffff037224 */ /* 0x004fca00000e0603 */
        /* <DEDUP_REMOVED lines=13> */
[----:B------:R1:W2:Y:S04]  /*14410*/  SHFL.IDX PT, R35, R27, 0x3, 0x1c1f ;  /* 0x007c1f001b237f89 */ /* 0x0002a800000e0000 */
[----:B------:R-:W-:Y:S04]  /*14420*/  LDGSTS.E.BYPASS.LTC128B.128 [R6+0xd400], desc[UR52][R2.64], !P4 ;  /* 0x0d40000002067fae */ /* 0x000fe8000e101d74 */
[----:B------:R-:W-:Y:S04]  /*14430*/  LDGSTS.E.BYPASS.LTC128B.128 [R6+0xf400], desc[UR52][R2.64+0x40], !P3 ;  /* 0x0f40004002067fae */ /* 0x000fe8000d901d74 */
[----:B------:R3:W-:Y:S04]  /*14440*/  LDGSTS.E.BYPASS.LTC128B.128 [R6+0x11400], desc[UR52][R2.64+0x80], !P2 ;  /* 0x1140008002067fae */ /* 0x0007e8000d101d74 */
[----:B--23--:R1:W3:Y:S02]  /*14450*/  SHFL.IDX PT, R2, R21, 0x3, 0x1c1f ;  /* 0x007c1f0015027f89 */ /* 0x00c2e400000e0000 */
.L_x_1246:
[----:B---3--:R-:W-:-:S05]  /*14460*/  IADD3 R2, P0, R28, R2, RZ ;  /* 0x000000021c027210 */ /* 0x008fca0007f1e0ff */
        /* <DEDUP_REMOVED lines=9> */
.L_x_1156:
        /* <DEDUP_REMOVED lines=11> */
.L_x_1157:
[----:B------:R2:W-:Y:S01]  /*145b0*/  SYNCS.ARRIVE.TRANS64.A1T0 RZ, [R0+URZ+0x2a870], RZ ;  /* 0x02a870ff00ff79a7 */ /* 0x0005e2000810003f */
[----:B------:R-:W-:Y:S05]  /*145c0*/  @!P3 BRA `(.L_x_1158) ;  /* 0x000000000004b947 */ /* 0x000fea0003800000 */
[----:B------:R-:W-:Y:S01]  /*145d0*/  BPT.TRAP 0x1 ;  /* 0x000000040000795c */ /* 0x000fe20000300000 */
.L_x_1158:
[----:B------:R-:W3:Y:S01]  /*145e0*/  SYNCS.PHASECHK.TRANS64.TRYWAIT P0, [R0+URZ+0x2a840], R19 ;  /* 0x02a84013000075a7 */ /* 0x000ee2000800017f */
[----:B------:R-:W-:Y:S04]  /*145f0*/  BSSY B0, `(.L_x_1159) ;  /* 0x0000002000007945 */ /* 0x000fe80003800000 */
[----:B---3--:R-:W-:Y:S05]  /*14600*/  @!P0 BRA `(.L_x_1160) ;  /* 0x0000003400048947 */ /* 0x008fea0003800000 */
.L_x_1247:
[----:B------:R-:W-:Y:S05]  /*14610*/  BSYNC B0 ;  /* 0x0000000000007941 */ /* 0x000fea0003800000 */
.L_x_1159:
[----:B------:R-:W-:Y:S01]  /*14620*/  ULDC.64 UR4, c[0x0][0x300] ;  /* 0x0000c00000047ab9 */ /* 0x000fe20000000a00 */
[----:B------:R-:W-:Y:S01]  /*14630*/  ULDC.64 UR6, c[0x0][0x2e8] ;  /* 0x0000ba0000067ab9 */ /* 0x000fe20000000a00 */
[----:B------:R-:W-:Y:S01]  /*14640*/  IMAD R2, R9, UR4, RZ ;  /* 0x0000000409027c24 */ /* 0x000fe2000f8e02ff */
[C---:B------:R-:W-:Y:S02]  /*14650*/  LOP3.LUT P4, RZ, R16.reuse, 0x4, RZ, 0xc0, !PT ;  /* 0x0000000410ff7812 */ /* 0x040fe4000788c0ff */
[C---:B------:R-:W-:Y:S01]  /*14660*/  LOP3.LUT P3, RZ, R16.reuse, 0x2, RZ, 0xc0, !PT ;  /* 0x0000000210ff7812 */ /* 0x040fe2000786c0ff */
[C---:B------:R-:W-:Y:S01]  /*14670*/  IMAD R9, R5.reuse, UR5, R2 ;  /* 0x0000000505097c24 */ /* 0x040fe2000f8e0202 */
[----:B------:R-:W-:Y:S01]  /*14680*/  LOP3.LUT P2, RZ, R16, 0x1, RZ, 0xc0, !PT ;  /* 0x0000000110ff7812 */ /* 0x000fe2000784c0ff */
        /* <DEDUP_REMOVED lines=15> */
[----:B------:R-:W4:Y:S04]  /*14780*/  SHFL.IDX PT, R14, R9, RZ, 0x1c1f ;  /* 0x001c1fff090e7589 */ /* 0x000f2800000e0000 */
[----:B------:R-:W5:Y:S04]  /*14790*/  SHFL.IDX PT, R3, R10, RZ, 0x1c1f ;  /* 0x001c1fff0a037589 */ /* 0x000f6800000e0000 */
[----:B------:R-:W-:Y:S01]  /*147a0*/  SHFL.IDX PT, R5, R10, 0x1, 0x1c1f ;  /* 0x003c1f000a057f89 */ /* 0x000fe200000e0000 */
[----:B----4-:R-:W-:-:S03]  /*147b0*/  IADD3 R2, P0, R28, R14, RZ ;  /* 0x0000000e1c027210 */ /* 0x010fc60007f1e0ff */
[----:B------:R-:W4:Y:S02]  /*147c0*/  SHFL.IDX PT, R14, R9, 0x1, 0x1c1f ;  /* 0x003c1f00090e7f89 */ /* 0x000f2400000e0000 */
[----:B-----5:R-:W-:-:S05]  /*147d0*/  IMAD.X R3, RZ, RZ, R3, P0 ;  /* 0x000000ffff037224 */ /* 0x020fca00000e0603 */
[----:B------:R-:W-:Y:S04]  /*147e0*/  LDGSTS.E.BYPASS.LTC128B.128 [R6+0x1e400], desc[UR52][R2.64], !P4 ;  /* 0x1e40000002067fae */ /* 0x000fe8000e101d74 */
[----:B------:R-:W-:Y:S04]  /*147f0*/  LDGSTS.E.BYPASS.LTC128B.128 [R6+0x20400], desc[UR52][R2.64+0x40], !P3 ;  /* 0x2040004002067fae */ /* 0x000fe8000d901d74 */
[----:B------:R5:W-:Y:S01]  /*14800*/  LDGSTS.E.BYPASS.LTC128B.128 [R6+0x22400], desc[UR52][R2.64+0x80], !P2 ;  /* 0x2240008002067fae */ /* 0x000be2000d101d74 */
[----:B----4-:R-:W-:-:S03]  /*14810*/  IADD3 R4, P0, R28, R14, RZ ;  /* 0x0000000e1c047210 */ /* 0x010fc60007f1e0ff */
[----:B------:R-:W4:Y:S02]  /*14820*/  SHFL.IDX PT, R14, R9, 0x2, 0x1c1f ;  /* 0x005c1f00090e7f89 */ /* 0x000f2400000e0000 */
[----:B------:R-:W-:Y:S02]  /*14830*/  IMAD.X R5, RZ, RZ, R5, P0 ;  /* 0x000000ffff057224 */ /* 0x000fe400000e0605 */
[----:B-----5:R-:W5:Y:S04]  /*14840*/  SHFL.IDX PT, R3, R10, 0x2, 0x1c1f ;  /* 0x005c1f000a037f89 */ /* 0x020f6800000e0000 */
[----:B------:R0:W-:Y:S04]  /*14850*/  LDGSTS.E.BYPASS.LTC128B.128 [R6+0x1ec00], desc[UR52][R4.64], !P4 ;  /* 0x1ec0000004067fae */ /* 0x0001e8000e101d74 */
[----:B------:R0:W-:Y:S04]  /*14860*/  LDGSTS.E.BYPASS.LTC128B.128 [R6+0x20c00], desc[UR52][R4.64+0x40], !P3 ;  /* 0x20c0004004067fae */ /* 0x0001e8000d901d74 */
[----:B------:R0:W-:Y:S04]  /*14870*/  LDGSTS.E.BYPASS.LTC128B.128 [R6+0x22c00], desc[UR52][R4.64+0x80], !P2 ;  /* 0x22c0008004067fae */ /* 0x0001e8000d101d74 */
[----:B------:R-:W0:Y:S01]  /*14880*/  SHFL.IDX PT, R10, R10, 0x3, 0x1c1f ;  /* 0x007c1f000a0a7f89 */ /* 0x000e2200000e0000 */
[----:B----4-:R-:W-:-:S03]  /*14890*/  IADD3 R2, P0, R28, R14, RZ ;  /* 0x0000000e1c027210 */ /* 0x010fc60007f1e0ff */
[----:B------:R4:W0:Y:S02]  /*148a0*/  SHFL.IDX PT, R14, R9, 0x3, 0x1c1f ;  /* 0x007c1f00090e7f89 */ /* 0x00082400000e0000 */
[----:B-----5:R-:W-:-:S05]  /*148b0*/  IMAD.X R3, RZ, RZ, R3, P0 ;  /* 0x000000ffff037224 */ /* 0x020fca00000e0603 */
[----:B------:R4:W-:Y:S04]  /*148c0*/  LDGSTS.E.BYPASS.LTC128B.128 [R6+0x1f400], desc[UR52][R2.64], !P4 ;  /* 0x1f40000002067fae */ /* 0x0009e8000e101d74 */
[----:B------:R4:W-:Y:S04]  /*148d0*/  LDGSTS.E.BYPASS.LTC128B.128 [R6+0x21400], desc[UR52][R2.64+0x40], !P3 ;  /* 0x2140004002067fae */ /* 0x0009e8000d901d74 */
[----:B------:R4:W-:Y:S02]  /*148e0*/  LDGSTS.E.BYPASS.LTC128B.128 [R6+0x23400], desc[UR52][R2.64+0x80], !P2 ;  /* 0x2340008002067fae */ /* 0x0009e4000d101d74 */
.L_x_1257:
[----:B0---4-:R-:W-:-:S05]  /*148f0*/  IADD3 R2, P0, R28, R14, RZ ;  /* 0x0000000e1c027210 */ /* 0x011fca0007f1e0ff */
        /* <DEDUP_REMOVED lines=9> */
.L_x_1162:
        /* <DEDUP_REMOVED lines=11> */
.L_x_1163:
[----:B------:R2:W-:Y:S02]  /*14a40*/  SYNCS.ARRIVE.TRANS64.A1T0 RZ, [R0+URZ+0x2a830], RZ ;  /* 0x02a830ff00ff79a7 */ /* 0x0005e4000810003f */
[----:B--23--:R-:W-:-:S05]  /*14a50*/  IMAD.U32 R0, RZ, RZ, UR47 ;  /* 0x0000002fff007e24 */ /* 0x00cfca000f8e00ff */
[----:B------:R-:W-:-:S13]  /*14a60*/  ISETP.NE.AND P0, PT, R0, 0x3, PT ;  /* 0x000000030000780c */ /* 0x000fda0003f05270 */
[----:B------:R-:W-:Y:S05]  /*14a70*/  @!P0 BRA `(.L_x_1164) ;  /* 0x0000000000048947 */ /* 0x000fea0003800000 */
[----:B------:R-:W-:Y:S01]  /*14a80*/  BPT.TRAP 0x1 ;  /* 0x000000040000795c */ /* 0x000fe20000300000 */
.L_x_1164:
[----:B------:R-:W-:Y:S01]  /*14a90*/  LOP3.LUT R3, R8, 0x1, RZ, 0x3c, !PT ;  /* 0x0000000108037812 */ /* 0x000fe200078e3cff */
[----:B------:R-:W-:Y:S01]  /*14aa0*/  IMAD R0, R7, 0x8, R17 ;  /* 0x0000000807007824 */ /* 0x000fe200078e0211 */
[----:B------:R-:W-:Y:S02]  /*14ab0*/  BSSY B0, `(.L_x_1165) ;  /* 0x0000004000007945 */ /* 0x000fe40003800000 */
[----:B------:R-:W-:-:S04]  /*14ac0*/  SHF.L.U32 R3, R3, 0x1f, RZ ;  /* 0x0000001f03037819 */ /* 0x000fc800000006ff */
[----:B------:R-:W0:Y:S02]  /*14ad0*/  SYNCS.PHASECHK.TRANS64.TRYWAIT P2, [R0+URZ+0x2a870], R3 ;  /* 0x02a87003000075a7 */ /* 0x000e24000804017f */
[----:B0-----:R-:W-:Y:S05]  /*14ae0*/  @!P2 BRA `(.L_x_1166) ;  /* 0x000000340000a947 */ /* 0x001fea0003800000 */
.L_x_1258:
[----:B------:R-:W-:Y:S05]  /*14af0*/  BSYNC B0 ;  /* 0x0000000000007941 */ /* 0x000fea0003800000 */
.L_x_1165:
[----:B------:R-:W-:-:S05]  /*14b00*/  IMAD.U32 R2, RZ, RZ, UR48 ;  /* 0x00000030ff027e24 */ /* 0x000fca000f8e00ff */
[----:B------:R-:W-:-:S13]  /*14b10*/  ISETP.NE.AND P2, PT, R2, 0x3, PT ;  /* 0x000000030200780c */ /* 0x000fda0003f45270 */
[----:B------:R-:W-:Y:S05]  /*14b20*/  @!P2 BRA `(.L_x_1167) ;  /* 0x000000000004a947 */ /* 0x000fea0003800000 */
[----:B------:R-:W-:Y:S01]  /*14b30*/  BPT.TRAP 0x1 ;  /* 0x000000040000795c */ /* 0x000fe20000300000 */
.L_x_1167:
[----:B0-----:R-:W-:Y:S01]  /*14b40*/  SHF.L.U32 R3, R8, 0x1f, RZ ;  /* 0x0000001f08037819 */ /* 0x001fe200000006ff */
[----:B------:R-:W-:-:S03]  /*14b50*/  IMAD R2, R7, 0x6000, RZ ;  /* 0x0000600007027824 */ /* 0x000fc600078e02ff */
[----:B------:R-:W0:Y:S02]  /*14b60*/  SYNCS.PHASECHK.TRANS64.TRYWAIT P2, [R0+URZ+0x2a860], R3 ;  /* 0x02a86003000075a7 */ /* 0x000e24000804017f */
[----:B0-----:R-:W-:Y:S05]  /*14b70*/  @!P2 BRA `(.L_x_1168) ;  /* 0x0000003000f0a947 */ /* 0x001fea0003800000 */
.L_x_1259:
[----:B------:R-:W-:Y:S01]  /*14b80*/  LOP3.LUT R4, R2, R36, RZ, 0xfc, !PT ;  /* 0x0000002402047212 */ /* 0x000fe200078efcff */
[----:B------:R-:W-:Y:S05]  /*14b90*/  WARPSYNC.ALL ;  /* 0x0000000000007948 */ /* 0x000fea0003800000 */
[C---:B0-----:R-:W-:Y:S01]  /*14ba0*/  IMAD.IADD R3, R17.reuse, 0x1, R4 ;  /* 0x0000000111037824 */ /* 0x041fe200078e0204 */
[----:B------:R-:W-:Y:S01]  /*14bb0*/  IADD3 R2, R17, R2, R33 ;  /* 0x0000000211027210 */ /* 0x000fe20007ffe021 */
[----:B------:R-:W-:-:S03]  /*14bc0*/  IMAD.U32 R19, RZ, RZ, UR48 ;  /* 0x00000030ff137e24 */ /* 0x000fc6000f8e00ff */
[----:B------:R-:W0:Y:S02]  /*14bd0*/  LDSM.16.MT88.4 R4, [R3+0xc400] ;  /* 0x00c400000304783b */ /* 0x000e240000004200 */
[----:B------:R-:W-:Y:S02]  /*14be0*/  ISETP.NE.AND P2, PT, R19, 0x3, PT ;  /* 0x000000031300780c */ /* 0x000fe40003f45270 */
[C-C-:B0-----:R-:W-:Y:S02]  /*14bf0*/  PRMT R12, R4.reuse, 0x6420, R5.reuse ;  /* 0x00006420040c7816 */ /* 0x141fe40000000005 */
[----:B------:R-:W-:Y:S02]  /*14c00*/  PRMT R13, R4, 0x7531, R5 ;  /* 0x00007531040d7816 */ /* 0x000fe40000000005 */
[C-C-:B------:R-:W-:Y:S02]  /*14c10*/  PRMT R14, R6.reuse, 0x6420, R7.reuse ;  /* 0x00006420060e7816 */ /* 0x140fe40000000007 */
[----:B------:R-:W-:-:S05]  /*14c20*/  PRMT R15, R6, 0x7531, R7 ;  /* 0x00007531060f7816 */ /* 0x000fca0000000007 */
[----:B------:R0:W-:Y:S04]  /*14c30*/  STSM.16.M88.4 [R2+0x400], R12 ;  /* 0x0004000c02007844 */ /* 0x0001e80000000200 */
[----:B------:R-:W2:Y:S01]  /*14c40*/  LDSM.16.MT88.4 R4, [R3+0xe400] ;  /* 0x00e400000304783b */ /* 0x000ea20000004200 */
[----:B0-----:R-:W-:Y:S02]  /*14c50*/  IADD3 R12, R26, 0x400, R2 ;  /* 0x000004001a0c7810 */ /* 0x001fe40007ffe002 */
[C-C-:B--2---:R-:W-:Y:S02]  /*14c60*/  PRMT R8, R4.reuse, 0x6420, R5.reuse ;  /* 0x0000642004087816 */ /* 0x144fe40000000005 */
        /* <DEDUP_REMOVED lines=16> */
[----:B------:R-:W-:Y:S04]  /*14d70*/  STSM.16.M88.4 [R12], R8 ;  /* 0x000000080c007844 */ /* 0x000fe80000000200 */
        /* <DEDUP_REMOVED lines=31> */
[----:B0-----:R-:W-:Y:S01]  /*14f70*/  IMAD.IADD R2, R26, 0x1, R2 ;  /* 0x000000011a027824 */ /* 0x001fe200078e0202 */
        /* <DEDUP_REMOVED lines=25> */
.L_x_1169:
[----:B--2---:R2:W-:Y:S01]  /*15110*/  SYNCS.ARRIVE.TRANS64.A1T0 RZ, [R0+URZ+0x2a850], RZ ;  /* 0x02a850ff00ff79a7 */ /* 0x0045e2000810003f */
[----:B------:R-:W-:Y:S06]  /*15120*/  BAR.SYNC.DEFER_BLOCKING 0x2, 0x80 ;  /* 0x0082000000007b1d */ /* 0x000fec0000010000 */
[----:B------:R-:W-:Y:S05]  /*15130*/  @!P0 BRA `(.L_x_1170) ;  /* 0x0000000000048947 */ /* 0x000fea0003800000 */
[----:B------:R-:W-:Y:S01]  /*15140*/  BPT.TRAP 0x1 ;  /* 0x000000040000795c */ /* 0x000fe20000300000 */
.L_x_1170:
[----:B--2---:R-:W-:Y:S02]  /*15150*/  VIADD R0, R0, 0x2a880 ;  /* 0x0002a88000007836 */ /* 0x004fe40000000000 */
[----:B------:R-:W-:Y:S02]  /*15160*/  IMAD.MOV.U32 R7, RZ, RZ, R22 ;  /* 0x000000ffff077224 */ /* 0x000fe400078e0016 */
[----:B0-----:R-:W-:Y:S01]  /*15170*/  IMAD.MOV.U32 R8, RZ, RZ, R23 ;  /* 0x000000ffff087224 */ /* 0x001fe200078e0017 */
[----:B------:R-:W-:-:S04]  /*15180*/  PRMT R0, R31, 0x654, R0 ;  /* 0x000006541f007816 */ /* 0x000fc80000000000 */
[----:B------:R2:W-:Y:S01]  /*15190*/  SYNCS.ARRIVE.TRANS64.RED.A1T0 RZ, [R0+URZ], RZ ;  /* 0x000000ff00ff79a7 */ /* 0x0005e2000810043f */
[----:B------:R-:W-:Y:S05]  /*151a0*/  @P1 BRA `(.L_x_1171) ;  /* 0xffffffec002c1947 */ /* 0x000fea000383ffff */
.L_x_1151:
[----:B0-2---:R-:W0:Y:S01]  /*151b0*/  S2R R0, SR_TID.X ;  /* 0x0000000000007919 */ /* 0x005e220000002100 */
[----:B------:R-:W-:Y:S01]  /*151c0*/  BSSY B0, `(.L_x_1172) ;  /* 0x0000012000007945 */ /* 0x000fe20003800000 */
[----:B------:R-:W-:Y:S01]  /*151d0*/  IMAD.U32 R6, RZ, RZ, UR47 ;  /* 0x0000002fff067e24 */ /* 0x000fe2000f8e00ff */
[----:B0-----:R-:W-:-:S04]  /*151e0*/  LOP3.LUT R0, R0, 0x7f, RZ, 0xc0, !PT ;  /* 0x0000007f00007812 */ /* 0x001fc800078ec0ff */
[----:B------:R-:W-:-:S13]  /*151f0*/  ISETP.NE.AND P0, PT, R0, RZ, PT ;  /* 0x000000ff0000720c */ /* 0x000fda0003f05270 */
[----:B------:R-:W-:Y:S05]  /*15200*/  @P0 BRA `(.L_x_1173) ;  /* 0x0000000000340947 */ /* 0x000fea0003800000 */
[----:B------:R-:W0:Y:S01]  /*15210*/  S2R R7, SR_LANEID ;  /* 0x0000000000077919 */ /* 0x000e220000000000 */
[----:B------:R-:W-:Y:S01]  /*15220*/  VOTEU.ANY UR4, UPT, PT ;  /* 0x0000000000047886 */ /* 0x000fe200038e0100 */
[----:B------:R-:W2:Y:S01]  /*15230*/  LDC.64 R2, c[0x0][0xc80] ;  /* 0x00032000ff027b82 */ /* 0x000ea20000000a00 */
[----:B------:R-:W0:Y:S08]  /*15240*/  FLO.U32 R0, UR4 ;  /* 0x0000000400007d00 */ /* 0x000e3000080e0000 */
[----:B------:R-:W2:Y:S01]  /*15250*/  POPC R5, UR4 ;  /* 0x0000000400057d09 */ /* 0x000ea20008000000 */
[----:B0-----:R-:W-:-:S13]  /*15260*/  ISETP.EQ.U32.AND P1, PT, R0, R7, PT ;  /* 0x000000070000720c */ /* 0x001fda0003f22070 */
[----:B--2---:R-:W2:Y:S01]  /*15270*/  @P1 ATOMG.E.ADD.STRONG.GPU PT, R3, desc[UR52][R2.64], R5 ;  /* 0x00000005020319a8 */ /* 0x004ea200081ee1f4 */
[----:B------:R-:W0:Y:S02]  /*15280*/  S2R R4, SR_LTMASK ;  /* 0x0000000000047919 */ /* 0x000e240000003900 */
[----:B0-----:R-:W-:-:S04]  /*15290*/  LOP3.LUT R4, R4, UR4, RZ, 0xc0, !PT ;  /* 0x0000000404047c12 */ /* 0x001fc8000f8ec0ff */
[----:B------:R-:W0:Y:S01]  /*152a0*/  POPC R7, R4 ;  /* 0x0000000400077309 */ /* 0x000e220000000000 */
[----:B--2---:R-:W0:Y:S02]  /*152b0*/  SHFL.IDX PT, R0, R3, R0, 0x1f ;  /* 0x00001f0003007589 */ /* 0x004e2400000e0000 */
[----:B0-----:R-:W-:-:S05]  /*152c0*/  IADD3 R0, R0, UR49, R7 ;  /* 0x0000003100007c10 */ /* 0x001fca000fffe007 */
[----:B------:R0:W-:Y:S02]  /*152d0*/  STL [R1], R0 ;  /* 0x0000000001007387 */ /* 0x0001e40000100800 */
.L_x_1173:
[----:B------:R-:W-:Y:S05]  /*152e0*/  BSYNC B0 ;  /* 0x0000000000007941 */ /* 0x000fea0003800000 */
.L_x_1172:
[----:B------:R-:W-:-:S13]  /*152f0*/  ISETP.NE.AND P1, PT, R6, 0x3, PT ;  /* 0x000000030600780c */ /* 0x000fda0003f25270 */
[----:B------:R-:W-:Y:S05]  /*15300*/  @!P1 BRA `(.L_x_1174) ;  /* 0x0000000000049947 */ /* 0x000fea0003800000 */
[----:B------:R-:W-:Y:S01]  /*15310*/  BPT.TRAP 0x1 ;  /* 0x000000040000795c */ /* 0x000fe20000300000 */
.L_x_1174:
[----:B0-----:R-:W-:Y:S01]  /*15320*/  LOP3.LUT R0, R23, 0x1, RZ, 0x3c, !PT ;  /* 0x0000000117007812 */ /* 0x001fe200078e3cff */
[----:B------:R-:W-:Y:S01]  /*15330*/  IMAD R3, R22, 0x8, R17 ;  /* 0x0000000816037824 */ /* 0x000fe200078e0211 */
[----:B------:R-:W-:Y:S02]  /*15340*/  BSSY B0, `(.L_x_1175) ;  /* 0x0000004000007945 */ /* 0x000fe40003800000 */
[----:B------:R-:W-:-:S04]  /*15350*/  SHF.L.U32 R0, R0, 0x1f, RZ ;  /* 0x0000001f00007819 */ /* 0x000fc800000006ff */
[----:B------:R-:W0:Y:S02]  /*15360*/  SYNCS.PHASECHK.TRANS64.TRYWAIT P2, [R3+URZ+0x2a870], R0 ;  /* 0x02a87000030075a7 */ /* 0x000e24000804017f */
[----:B0-----:R-:W-:Y:S05]  /*15370*/  @!P2 BRA `(.L_x_1176) ;  /* 0x0000002c0004a947 */ /* 0x001fea0003800000 */
.L_x_1260:
[----:B------:R-:W-:Y:S05]  /*15380*/  BSYNC B0 ;  /* 0x0000000000007941 */ /* 0x000fea0003800000 */
.L_x_1175:
[----:B------:R-:W-:-:S05]  /*15390*/  IMAD.U32 R2, RZ, RZ, UR48 ;  /* 0x00000030ff027e24 */ /* 0x000fca000f8e00ff */
[----:B------:R-:W-:-:S13]  /*153a0*/  ISETP.NE.AND P2, PT, R2, 0x3, PT ;  /* 0x000000030200780c */ /* 0x000fda0003f45270 */
[----:B------:R-:W-:Y:S05]  /*153b0*/  @!P2 BRA `(.L_x_1177) ;  /* 0x000000000004a947 */ /* 0x000fea0003800000 */
[----:B------:R-:W-:Y:S01]  /*153c0*/  BPT.TRAP 0x1 ;  /* 0x000000040000795c */ /* 0x000fe20000300000 */
.L_x_1177:
[----:B0-----:R-:W-:Y:S01]  /*153d0*/  SHF.L.U32 R0, R23, 0x1f, RZ ;  /* 0x0000001f17007819 */ /* 0x001fe200000006ff */
[----:B------:R-:W-:-:S03]  /*153e0*/  IMAD R2, R22, 0x6000, RZ ;  /* 0x0000600016027824 */ /* 0x000fc600078e02ff */
[----:B------:R-:W0:Y:S02]  /*153f0*/  SYNCS.PHASECHK.TRANS64.TRYWAIT P2, [R3+URZ+0x2a860], R0 ;  /* 0x02a86000030075a7 */ /* 0x000e24000804017f */
[----:B0-----:R-:W-:Y:S05]  /*15400*/  @!P2 BRA `(.L_x_1178) ;  /* 0x0000002800f4a947 */ /* 0x001fea0003800000 */
.L_x_1261:
[----:B0-----:R-:W-:Y:S01]  /*15410*/  LOP3.LUT R0, R2, R36, RZ, 0xfc, !PT ;  /* 0x0000002402007212 */ /* 0x001fe200078efcff */
[----:B------:R-:W-:Y:S05]  /*15420*/  WARPSYNC.ALL ;  /* 0x0000000000007948 */ /* 0x000fea0003800000 */
[C---:B------:R-:W-:Y:S01]  /*15430*/  IMAD.IADD R0, R17.reuse, 0x1, R0 ;  /* 0x0000000111007824 */ /* 0x040fe200078e0200 */
[----:B------:R-:W-:Y:S01]  /*15440*/  IADD3 R2, R17, R2, R33 ;  /* 0x0000000211027210 */ /* 0x000fe20007ffe021 */
[----:B------:R-:W-:-:S03]  /*15450*/  IMAD.U32 R13, RZ, RZ, UR48 ;  /* 0x00000030ff0d7e24 */ /* 0x000fc6000f8e00ff */
[----:B------:R-:W0:Y:S01]  /*15460*/  LDSM.16.MT88.4 R4, [R0+0xc400] ;  /* 0x00c400000004783b */ /* 0x000e220000004200 */
[----:B------:R-:W-:Y:S02]  /*15470*/  IADD3 R12, R26, 0x400, R2 ;  /* 0x000004001a0c7810 */ /* 0x000fe40007ffe002 */
[----:B------:R-:W-:Y:S02]  /*15480*/  ISETP.NE.AND P2, PT, R13, 0x3, PT ;  /* 0x000000030d00780c */ /* 0x000fe40003f45270 */
        /* <DEDUP_REMOVED lines=81> */
.L_x_1179:
[----:B--2---:R2:W-:Y:S01]  /*159a0*/  SYNCS.ARRIVE.TRANS64.A1T0 RZ, [R3+URZ+0x2a850], RZ ;  /* 0x02a850ff03ff79a7 */ /* 0x0045e2000810003f */
[----:B------:R-:W-:Y:S06]  /*159b0*/  BAR.SYNC.DEFER_BLOCKING 0x2, 0x80 ;  /* 0x0082000000007b1d */ /* 0x000fec0000010000 */
[----:B------:R-:W-:Y:S05]  /*159c0*/  @!P1 BRA `(.L_x_1180) ;  /* 0x0000000000049947 */ /* 0x000fea0003800000 */
[----:B------:R-:W-:Y:S01]  /*159d0*/  BPT.TRAP 0x1 ;  /* 0x000000040000795c */ /* 0x000fe20000300000 */
.L_x_1180:
[----:B------:R-:W-:Y:S02]  /*159e0*/  VIADD R0, R3, 0x2a880 ;  /* 0x0002a88003007836 */ /* 0x000fe40000000000 */
[----:B------:R-:W-:-:S03]  /*159f0*/  VIADD R22, R22, 0x1 ;  /* 0x0000000116167836 */ /* 0x000fc60000000000 */
[----:B------:R-:W-:Y:S02]  /*15a00*/  PRMT R0, R31, 0x654, R0 ;  /* 0x000006541f007816 */ /* 0x000fe40000000000 */
[C---:B------:R-:W-:Y:S02]  /*15a10*/  ISETP.NE.AND P1, PT, R22.reuse, 0x2, PT ;  /* 0x000000021600780c */ /* 0x040fe40003f25270 */
[----:B------:R3:W-:Y:S02]  /*15a20*/  SYNCS.ARRIVE.TRANS64.RED.A1T0 RZ, [R0+URZ], RZ ;  /* 0x000000ff00ff79a7 */ /* 0x0007e4000810043f */
[----:B0-----:R-:W-:Y:S02]  /*15a30*/  SEL R2, RZ, 0x1, P1 ;  /* 0x00000001ff027807 */ /* 0x001fe40000800000 */
[----:B------:R-:W-:Y:S02]  /*15a40*/  SEL R22, R22, RZ, P1 ;  /* 0x000000ff16167207 */ /* 0x000fe40000800000 */
[----:B------:R-:W-:-:S07]  /*15a50*/  LOP3.LUT R23, R23, R2, RZ, 0x3c, !PT ;  /* 0x0000000217177212 */ /* 0x000fce00078e3cff */
.L_x_1123:
[----:B------:R-:W-:Y:S05]  /*15a60*/  BSYNC B7 ;  /* 0x0000000000077941 */ /* 0x000fea0003800000 */
.L_x_1121:
[----:B------:R4:W5:Y:S01]  /*15a70*/  LDL R2, [R1] ;  /* 0x0000000001027983 */ /* 0x0009620000100800 */
[----:B------:R-:W-:-:S13]  /*15a80*/  LOP3.LUT P1, RZ, R16, 0x800, RZ, 0xc0, !PT ;  /* 0x0000080010ff7812 */ /* 0x000fda000782c0ff */
[----:B----4-:R-:W-:Y:S05]  /*15a90*/  @!P1 BRA `(.L_x_1181) ;  /* 0x0000000000249947 */ /* 0x010fea0003800000 */
[----:B------:R-:W4:Y:S08]  /*15aa0*/  S2UR UR4, SR_CgaCtaId ;  /* 0x00000000000479c3 */ /* 0x000f300000008800 */
[----:B------:R-:W-:Y:S01]  /*15ab0*/  BAR.SYNC.DEFER_BLOCKING 0x5, 0x180 ;  /* 0x0146000000007b1d */ /* 0x000fe20000010000 */
[----:B0--3--:R-:W-:Y:S01]  /*15ac0*/  MOV R0, 0x400 ;  /* 0x0000040000007802 */ /* 0x009fe20000000f00 */
[----:B----4-:R-:W-:-:S05]  /*15ad0*/  IMAD.U32 R31, RZ, RZ, UR4 ;  /* 0x00000004ff1f7e24 */ /* 0x010fca000f8e00ff */
[----:B------:R-:W-:-:S05]  /*15ae0*/  LEA R17, R31, R0, 0x18 ;  /* 0x000000001f117211 */ /* 0x000fca00078ec0ff */
[----:B-----5:R-:W0:Y:S04]  /*15af0*/  LDS R2, [R17+0x2a8d0] ;  /* 0x02a8d00011027984 */ /* 0x020e280000000800 */
[----:B0-----:R0:W-:Y:S01]  /*15b00*/  STL [R1], R2 ;  /* 0x0000000201007387 */ /* 0x0011e20000100800 */
[----:B------:R-:W-:Y:S06]  /*15b10*/  BAR.ARV 0x4, 0x180 ;  /* 0x0106000000007b1d */ /* 0x000fec0000002000 */
[----:B------:R-:W-:Y:S05]  /*15b20*/  BRA `(.L_x_1182) ;  /* 0x0000000000207947 */ /* 0x000fea0003800000 */
.L_x_1181:
[----:B------:R-:W4:Y:S01]  /*15b30*/  @!P0 S2R R31, SR_CgaCtaId ;  /* 0x00000000001f8919 */ /* 0x000f220000008800 */
[----:B0--3--:R-:W-:Y:S01]  /*15b40*/  @!P0 MOV R0, 0x400 ;  /* 0x0000040000008802 */ /* 0x009fe20000000f00 */
[----:B------:R-:W-:Y:S03]  /*15b50*/  BAR.SYNC.DEFER_BLOCKING 0x4, 0x180 ;  /* 0x0106000000007b1d */ /* 0x000fe60000010000 */
[----:B----4-:R-:W-:-:S03]  /*15b60*/  @!P0 LEA R17, R31, R0, 0x18 ;  /* 0x000000001f118211 */ /* 0x010fc600078ec0ff */
[----:B-----5:R-:W0:Y:S04]  /*15b70*/  SHFL.IDX PT, R0, R2, RZ, 0x1f ;  /* 0x00001fff02007589 */ /* 0x020e2800000e0000 */
[----:B------:R3:W-:Y:S04]  /*15b80*/  @!P0 STS [R17+0x2a8d0], R2 ;  /* 0x02a8d00211008388 */ /* 0x0007e80000000800 */
[----:B0-----:R3:W-:Y:S01]  /*15b90*/  STL [R1], R0 ;  /* 0x0000000001007387 */ /* 0x0017e20000100800 */
[----:B------:R-:W-:Y:S06]  /*15ba0*/  BAR.ARV 0x5, 0x180 ;  /* 0x0146000000007b1d */ /* 0x000fec0000002000 */
.L_x_1182:
[----:B---3--:R-:W3:Y:S01]  /*15bb0*/  LDL R0, [R1] ;  /* 0x0000000001007983 */ /* 0x008ee20000100800 */
[----:B------:R-:W-:Y:S02]  /*15bc0*/  ULDC UR4, c[0x0][0xc38] ;  /* 0x00030e0000047ab9 */ /* 0x000fe40000000800 */
[----:B---3--:R-:W-:-:S13]  /*15bd0*/  ISETP.GE.AND P0, PT, R0, UR4, PT ;  /* 0x0000000400007c0c */ /* 0x008fda000bf06270 */
[----:B------:R-:W-:Y:S05]  /*15be0*/  @!P0 BRA `(.L_x_1183) ;  /* 0xffffffb800f48947 */ /* 0x000fea000383ffff */
.L_x_1112:
[----:B------:R-:W3:Y:S01]  /*15bf0*/  LDL.LU R0, [R1+0x4] ;  /* 0x0000040001007983 */ /* 0x000ee20000300800 */
[----:B------:R-:W-:Y:S01]  /*15c00*/  BSSY B0, `(.L_x_1184) ;  /* 0x000000b000007945 */ /* 0x000fe20003800000 */
[----:B------:R-:W4:Y:S01]  /*15c10*/  S2R R5, SR_CgaCtaId ;  /* 0x0000000000057919 */ /* 0x000f220000008800 */
[----:B---3--:R-:W-:-:S05]  /*15c20*/  VIADD R0, R0, 0x1 ;  /* 0x0000000100007836 */ /* 0x008fca0000000000 */
[----:B0-----:R-:W-:-:S04]  /*15c30*/  LEA.HI R2, R0, R0, RZ, 0x1 ;  /* 0x0000000000027211 */ /* 0x001fc800078f08ff */
[----:B--2---:R-:W-:Y:S02]  /*15c40*/  LOP3.LUT R3, R2, 0xfffffffe, RZ, 0xc0, !PT ;  /* 0xfffffffe02037812 */ /* 0x004fe400078ec0ff */
[----:B------:R-:W-:-:S03]  /*15c50*/  MOV R2, 0x400 ;  /* 0x0000040000027802 */ /* 0x000fc60000000f00 */
[----:B------:R-:W-:Y:S01]  /*15c60*/  IMAD.IADD R0, R0, 0x1, -R3 ;  /* 0x0000000100007824 */ /* 0x000fe200078e0a03 */
[----:B----4-:R-:W-:-:S04]  /*15c70*/  LEA R5, R5, R2, 0x18 ;  /* 0x0000000205057211 */ /* 0x010fc800078ec0ff */
[----:B------:R-:W-:-:S04]  /*15c80*/  SHF.L.U32 R0, R0, 0x1f, RZ ;  /* 0x0000001f00007819 */ /* 0x000fc800000006ff */
[----:B------:R-:W0:Y:S02]  /*15c90*/  SYNCS.PHASECHK.TRANS64.TRYWAIT P0, [R5+URZ+0x2a820], R0 ;  /* 0x02a82000050075a7 */ /* 0x000e24000800017f */
[----:B0-----:R-:W-:Y:S05]  /*15ca0*/  @!P0 BRA `(.L_x_1185) ;  /* 0x0000002000e08947 */ /* 0x001fea0003800000 */
.L_x_1262:
[----:B------:R-:W-:Y:S05]  /*15cb0*/  BSYNC B0 ;  /* 0x0000000000007941 */ /* 0x000fea0003800000 */
.L_x_1184:
[----:B------:R-:W-:-:S03]  /*15cc0*/  UMOV UR4, 0xffffffff ;  /* 0xffffffff00047882 */ /* 0x000fc60000000000 */
[----:B------:R-:W-:Y:S05]  /*15cd0*/  BRA.DIV UR4, `(.L_x_1186) ;  /* 0x0000002204e87947 */ /* 0x000fea000b800000 */
[----:B0-----:R-:W0:Y:S02]  /*15ce0*/  S2R R0, SR_TID.X ;  /* 0x0000000000007919 */ /* 0x001e240000002100 */
[----:B0-----:R-:W-:-:S04]  /*15cf0*/  SHF.R.U32.HI R0, RZ, 0x5, R0 ;  /* 0x00000005ff007819 */ /* 0x001fc80000011600 */
[----:B------:R-:W-:-:S05]  /*15d00*/  LOP3.LUT R0, R0, 0x3, RZ, 0xc0, !PT ;  /* 0x0000000300007812 */ /* 0x000fca00078ec0ff */
[----:B------:R0:W2:Y:S02]  /*15d10*/  SHFL.IDX PT, R14, R0, RZ, 0x1f ;  /* 0x00001fff000e7589 */ /* 0x0000a400000e0000 */
.L_x_1265:
[----:B--2---:R-:W-:Y:S01]  /*15d20*/  ISETP.NE.AND P0, PT, R14, RZ, PT ;  /* 0x000000ff0e00720c */ /* 0x004fe20003f05270 */
[----:B------:R-:W-:-:S12]  /*15d30*/  BSSY B0, `(.L_x_1187) ;  /* 0x000002c000007945 */ /* 0x000fd80003800000 */
[----:B------:R-:W-:Y:S05]  /*15d40*/  @P0 BRA `(.L_x_1188) ;  /* 0x0000000000a80947 */ /* 0x000fea0003800000 */
[----:B------:R-:W-:-:S03]  /*15d50*/  UMOV UR4, 0xffffffff ;  /* 0xffffffff00047882 */ /* 0x000fc60000000000 */
[----:B------:R-:W-:Y:S05]  /*15d60*/  BRA.DIV UR4, `(.L_x_1189) ;  /* 0x0000002204f87947 */ /* 0x000fea000b800000 */
[----:B------:R-:W-:-:S13]  /*15d70*/  ELECT P6, URZ, PT ;  /* 0x00000000003f782f */ /* 0x000fda00038c0000 */
.L_x_1268:
[----:B------:R-:W-:Y:S05]  /*15d80*/  @!P6 BRA `(.L_x_1188) ;  /* 0x000000000098e947 */ /* 0x000fea0003800000 */
[----:B------:R-:W-:-:S06]  /*15d90*/  ULOP3.LUT UR4, UR43, 0x2, URZ, 0xfc, !UPT ;  /* 0x000000022b047892 */ /* 0x000fcc000f8efc3f */
[----:B0-----:R-:W-:-:S05]  /*15da0*/  IMAD.U32 R0, RZ, RZ, UR4 ;  /* 0x00000004ff007e24 */ /* 0x001fca000f8e00ff */
[----:B------:R-:W-:-:S13]  /*15db0*/  ISETP.NE.AND P0, PT, R0, 0x3, PT ;  /* 0x000000030000780c */ /* 0x000fda0003f05270 */
[----:B------:R-:W-:Y:S05]  /*15dc0*/  @!P0 BRA `(.L_x_1190) ;  /* 0x0000000000048947 */ /* 0x000fea0003800000 */
[----:B------:R-:W-:Y:S01]  /*15dd0*/  BPT.TRAP 0x1 ;  /* 0x000000040000795c */ /* 0x000fe20000300000 */
.L_x_1190:
[C---:B------:R-:W-:Y:S01]  /*15de0*/  IMAD R3, R22.reuse, 0x8, R5 ;  /* 0x0000000816037824 */ /* 0x040fe200078e0205 */
[----:B------:R-:W-:Y:S01]  /*15df0*/  SHF.L.U32 R2, R23, 0x1f, RZ ;  /* 0x0000001f17027819 */ /* 0x000fe200000006ff */
[----:B------:R-:W-:-:S03]  /*15e00*/  VIADD R22, R22, 0x1 ;  /* 0x0000000116167836 */ /* 0x000fc60000000000 */
[----:B------:R-:W0:Y:S02]  /*15e10*/  SYNCS.PHASECHK.TRANS64.TRYWAIT P1, [R3+URZ+0x2a840], R2 ;  /* 0x02a84002030075a7 */ /* 0x000e24000802017f */
[----:B------:R-:W-:-:S04]  /*15e20*/  ISETP.NE.AND P2, PT, R22, 0x2, PT ;  /* 0x000000021600780c */ /* 0x000fc80003f45270 */
[----:B------:R-:W-:Y:S01]  /*15e30*/  SEL R0, RZ, 0x1, P2 ;  /* 0x00000001ff007807 */ /* 0x000fe20001000000 */
[----:B0-----:R-:W-:Y:S08]  /*15e40*/  @!P1 BRA `(.L_x_1191) ;  /* 0x0000002000e09947 */ /* 0x001ff00003800000 */
.L_x_1269:
[----:B------:R-:W-:Y:S02]  /*15e50*/  SEL R22, R22, RZ, P2 ;  /* 0x000000ff16167207 */ /* 0x000fe40001000000 */
[----:B------:R-:W-:Y:S01]  /*15e60*/  LOP3.LUT R0, R23, R0, RZ, 0x3c, !PT ;  /* 0x0000000017007212 */ /* 0x000fe200078e3cff */
[----:B------:R-:W-:Y:S06]  /*15e70*/  @!P0 BRA `(.L_x_1192) ;  /* 0x0000000000048947 */ /* 0x000fec0003800000 */
[----:B------:R-:W-:Y:S01]  /*15e80*/  BPT.TRAP 0x1 ;  /* 0x000000040000795c */ /* 0x000fe20000300000 */
.L_x_1192:
[----:B------:R-:W-:Y:S01]  /*15e90*/  IMAD R5, R22, 0x8, R5 ;  /* 0x0000000816057824 */ /* 0x000fe200078e0205 */
[----:B------:R-:W-:-:S04]  /*15ea0*/  SHF.L.U32 R0, R0, 0x1f, RZ ;  /* 0x0000001f00007819 */ /* 0x000fc800000006ff */
[----:B------:R-:W2:Y:S02]  /*15eb0*/  SYNCS.PHASECHK.TRANS64.TRYWAIT P1, [R5+URZ+0x2a840], R0 ;  /* 0x02a84000050075a7 */ /* 0x000ea4000802017f */
[----:B--2---:R-:W-:Y:S05]  /*15ec0*/  @!P1 BRA `(.L_x_1193) ;  /* 0x0000002000d49947 */ /* 0x004fea0003800000 */
.L_x_1270:
[----:B------:R-:W-:Y:S05]  /*15ed0*/  @!P0 BRA `(.L_x_1194) ;  /* 0x0000000000048947 */ /* 0x000fea0003800000 */
[----:B------:R-:W-:Y:S01]  /*15ee0*/  BPT.TRAP 0x1 ;  /* 0x000000040000795c */ /* 0x000fe20000300000 */
.L_x_1194:
[----:B------:R-:W3:Y:S02]  /*15ef0*/  SYNCS.PHASECHK.TRANS64.TRYWAIT P1, [R3+URZ+0x2a860], R2 ;  /* 0x02a86002030075a7 */ /* 0x000ee4000802017f */
[----:B---3--:R-:W-:Y:S05]  /*15f00*/  @!P1 BRA `(.L_x_1195) ;  /* 0x0000002000d89947 */ /* 0x008fea0003800000 */
.L_x_1271:
[----:B------:R-:W-:Y:S05]  /*15f10*/  @!P0 BRA `(.L_x_1196) ;  /* 0x0000000000048947 */ /* 0x000fea0003800000 */
[----:B------:R-:W-:Y:S01]  /*15f20*/  BPT.TRAP 0x1 ;  /* 0x000000040000795c */ /* 0x000fe20000300000 */
.L_x_1196:
[----:B------:R-:W4:Y:S02]  /*15f30*/  SYNCS.PHASECHK.TRANS64.TRYWAIT P1, [R5+URZ+0x2a860], R0 ;  /* 0x02a86000050075a7 */ /* 0x000f24000802017f */
[----:B----4-:R-:W-:Y:S05]  /*15f40*/  @!P1 BRA `(.L_x_1197) ;  /* 0x0000002000dc9947 */ /* 0x010fea0003800000 */
.L_x_1272:
[----:B------:R-:W-:Y:S05]  /*15f50*/  @!P0 BRA `(.L_x_1198) ;  /* 0x0000000000048947 */ /* 0x000fea0003800000 */
[----:B------:R-:W-:Y:S01]  /*15f60*/  BPT.TRAP 0x1 ;  /* 0x000000040000795c */ /* 0x000fe20000300000 */
.L_x_1198:
[----:B------:R-:W5:Y:S02]  /*15f70*/  SYNCS.PHASECHK.TRANS64.TRYWAIT P1, [R3+URZ+0x2a880], R2 ;  /* 0x02a88002030075a7 */ /* 0x000f64000802017f */
[----:B-----5:R-:W-:Y:S05]  /*15f80*/  @!P1 BRA `(.L_x_1199) ;  /* 0x0000002000e09947 */ /* 0x020fea0003800000 */
.L_x_1273:
[----:B------:R-:W-:Y:S05]  /*15f90*/  @!P0 BRA `(.L_x_1200) ;  /* 0x0000000000048947 */ /* 0x000fea0003800000 */
[----:B------:R-:W-:Y:S01]  /*15fa0*/  BPT.TRAP 0x1 ;  /* 0x000000040000795c */ /* 0x000fe20000300000 */
.L_x_1200:
[----:B------:R0:W0:Y:S02]  /*15fb0*/  SYNCS.PHASECHK.TRANS64.TRYWAIT P0, [R5+URZ+0x2a880], R0 ;  /* 0x02a88000050075a7 */ /* 0x000024000800017f */
[----:B0-----:R-:W-:Y:S05]  /*15fc0*/  @!P0 NANOSLEEP.SYNCS 0x989680 ;  /* 0x009896800000895d */ /* 0x001fea0003900000 */
[----:B------:R-:W0:Y:S02]  /*15fd0*/  @!P0 SYNCS.PHASECHK.TRANS64 P0, [R5+URZ+0x2a880], R0 ;  /* 0x02a88000050085a7 */ /* 0x000e24000800007f */
[----:B0-----:R-:W-:Y:S05]  /*15fe0*/  @!P0 BRA `(.L_x_1200) ;  /* 0xfffffffc00f08947 */ /* 0x001fea000383ffff */
.L_x_1188:
[----:B------:R-:W-:Y:S05]  /*15ff0*/  BSYNC B0 ;  /* 0x0000000000007941 */ /* 0x000fea0003800000 */
.L_x_1187:
[----:B------:R-:W-:Y:S05]  /*16000*/  EXIT ;  /* 0x000000000000794d */ /* 0x000fea0003800000 */
.L_x_1017:
[----:B0-----:R-:W-:-:S04]  /*16010*/  IMAD.U32 R3, RZ, RZ, UR36 ;  /* 0x00000024ff037e24 */ /* 0x001fc8000f8e00ff */
[----:B------:R0:W1:Y:S03]  /*16020*/  SYNCS.PHASECHK.TRANS64.TRYWAIT P1, [R3+URZ+0x2a800], R0 ;  /* 0x02a80000030075a7 */ /* 0x000066000802017f */
[----:B-1----:R-:W-:Y:S05]  /*16030*/  @!P1 NANOSLEEP.SYNCS 0x989680 ;  /* 0x009896800000995d */ /* 0x002fea0003900000 */
[----:B------:R-:W1:Y:S02]  /*16040*/  @!P1 SYNCS.PHASECHK.TRANS64 P1, [R3+URZ+0x2a800], R0 ;  /* 0x02a80000030095a7 */ /* 0x000e64000802007f */
[----:B-1----:R-:W-:Y:S05]  /*16050*/  @!P1 BRA `(.L_x_1017) ;  /* 0xfffffffc00ec9947 */ /* 0x002fea000383ffff */
[----:B------:R-:W-:Y:S05]  /*16060*/  BRA `(.L_x_1201) ;  /* 0xfffffebc00647947 */ /* 0x000fea000383ffff */
.L_x_1021:
[----:B-1----:R1:W2:Y:S02]  /*16070*/  SYNCS.PHASECHK.TRANS64.TRYWAIT P1, [R3+URZ+0x2a830], R0 ;  /* 0x02a83000030075a7 */ /* 0x0022a4000802017f */
[----:B--2---:R-:W-:Y:S05]  /*16080*/  @!P1 NANOSLEEP.SYNCS 0x989680 ;  /* 0x009896800000995d */ /* 0x004fea0003900000 */
[----:B------:R-:W2:Y:S02]  /*16090*/  @!P1 SYNCS.PHASECHK.TRANS64 P1, [R3+URZ+0x2a830], R0 ;  /* 0x02a83000030095a7 */ /* 0x000ea4000802007f */
[----:B--2---:R-:W-:Y:S05]  /*160a0*/  @!P1 BRA `(.L_x_1021) ;  /* 0xfffffffc00f09947 */ /* 0x004fea000383ffff */
[----:B------:R-:W-:Y:S05]  /*160b0*/  BRA `(.L_x_1020) ;  /* 0xfffffebc00807947 */ /* 0x000fea000383ffff */
.L_x_1038:
[----:B-1----:R-:W-:-:S04]  /*160c0*/  IMAD.U32 R5, RZ, RZ, UR6 ;  /* 0x00000006ff057e24 */ /* 0x002fc8000f8e00ff */
[----:B------:R1:W2:Y:S03]  /*160d0*/  SYNCS.PHASECHK.TRANS64.TRYWAIT P1, [R5+URZ+0x2a830], R0 ;  /* 0x02a83000050075a7 */ /* 0x0002a6000802017f */
[----:B--2---:R-:W-:Y:S05]  /*160e0*/  @!P1 NANOSLEEP.SYNCS 0x989680 ;  /* 0x009896800000995d */ /* 0x004fea0003900000 */
[----:B------:R-:W2:Y:S02]  /*160f0*/  @!P1 SYNCS.PHASECHK.TRANS64 P1, [R5+URZ+0x2a830], R0 ;  /* 0x02a83000050095a7 */ /* 0x000ea4000802007f */
[----:B--2---:R-:W-:Y:S05]  /*16100*/  @!P1 BRA `(.L_x_1038) ;  /* 0xfffffffc00ec9947 */ /* 0x004fea000383ffff */
[----:B------:R-:W-:Y:S05]  /*16110*/  BRA `(.L_x_1035) ;  /* 0xfffffef000607947 */ /* 0x000fea000383ffff */
.L_x_1042:
[----:B-1----:R-:W-:-:S04]  /*16120*/  IMAD.U32 R5, RZ, RZ, UR6 ;  /* 0x00000006ff057e24 */ /* 0x002fc8000f8e00ff */
[----:B------:R1:W2:Y:S03]  /*16130*/  SYNCS.PHASECHK.TRANS64.TRYWAIT P1, [R5+URZ+0x2a850], R0 ;  /* 0x02a85000050075a7 */ /* 0x0002a6000802017f */
[----:B--2---:R-:W-:Y:S05]  /*16140*/  @!P1 NANOSLEEP.SYNCS 0x989680 ;  /* 0x009896800000995d */ /* 0x004fea0003900000 */
[----:B------:R-:W2:Y:S02]  /*16150*/  @!P1 SYNCS.PHASECHK.TRANS64 P1, [R5+URZ+0x2a850], R0 ;  /* 0x02a85000050095a7 */ /* 0x000ea4000802007f */
[----:B--2---:R-:W-:Y:S05]  /*16160*/  @!P1 BRA `(.L_x_1042) ;  /* 0xfffffffc00ec9947 */ /* 0x004fea000383ffff */
[----:B------:R-:W-:Y:S05]  /*16170*/  BRA `(.L_x_1039) ;  /* 0xfffffef4000c7947 */ /* 0x000fea000383ffff */
.L_x_1061:
[----:B-1----:R-:W-:-:S04]  /*16180*/  IMAD.U32 R9, RZ, RZ, UR6 ;  /* 0x00000006ff097e24 */ /* 0x002fc8000f8e00ff */
[----:B------:R1:W2:Y:S03]  /*16190*/  SYNCS.PHASECHK.TRANS64.TRYWAIT P1, [R9+URZ+0x2a830], R0 ;  /* 0x02a83000090075a7 */ /* 0x0002a6000802017f */
[----:B--2---:R-:W-:Y:S05]  /*161a0*/  @!P1 NANOSLEEP.SYNCS 0x989680 ;  /* 0x009896800000995d */ /* 0x004fea0003900000 */
[----:B------:R-:W2:Y:S02]  /*161b0*/  @!P1 SYNCS.PHASECHK.TRANS64 P1, [R9+URZ+0x2a830], R0 ;  /* 0x02a83000090095a7 */ /* 0x000ea4000802007f */
[----:B--2---:R-:W-:Y:S05]  /*161c0*/  @!P1 BRA `(.L_x_1061) ;  /* 0xfffffffc00ec9947 */ /* 0x004fea000383ffff */
[----:B------:R-:W-:Y:S05]  /*161d0*/  BRA `(.L_x_1058) ;  /* 0xffffff2400387947 */ /* 0x000fea000383ffff */
.L_x_1065:
[----:B-1----:R-:W-:-:S04]  /*161e0*/  IMAD.U32 R9, RZ, RZ, UR6 ;  /* 0x00000006ff097e24 */ /* 0x002fc8000f8e00ff */
[----:B------:R1:W2:Y:S03]  /*161f0*/  SYNCS.PHASECHK.TRANS64.TRYWAIT P1, [R9+URZ+0x2a850], R0 ;  /* 0x02a85000090075a7 */ /* 0x0002a6000802017f */
[----:B--2---:R-:W-:Y:S05]  /*16200*/  @!P1 NANOSLEEP.SYNCS 0x989680 ;  /* 0x009896800000995d */ /* 0x004fea0003900000 */
[----:B------:R-:W2:Y:S02]  /*16210*/  @!P1 SYNCS.PHASECHK.TRANS64 P1, [R9+URZ+0x2a850], R0 ;  /* 0x02a85000090095a7 */ /* 0x000ea4000802007f */
[----:B--2---:R-:W-:Y:S05]  /*16220*/  @!P1 BRA `(.L_x_1065) ;  /* 0xfffffffc00ec9947 */ /* 0x004fea000383ffff */
[----:B------:R-:W-:Y:S05]  /*16230*/  BRA `(.L_x_1062) ;  /* 0xffffff2400e47947 */ /* 0x000fea000383ffff */
.L_x_1073:
[----:B-1----:R-:W-:-:S04]  /*16240*/  IMAD.U32 R7, RZ, RZ, UR6 ;  /* 0x00000006ff077e24 */ /* 0x002fc8000f8e00ff */
[----:B------:R1:W2:Y:S03]  /*16250*/  SYNCS.PHASECHK.TRANS64.TRYWAIT P1, [R7+URZ+0x2a830], R0 ;  /* 0x02a83000070075a7 */ /* 0x0002a6000802017f */
[----:B--2---:R-:W-:Y:S05]  /*16260*/  @!P1 NANOSLEEP.SYNCS 0x989680 ;  /* 0x009896800000995d */ /* 0x004fea0003900000 */
[----:B------:R-:W2:Y:S02]  /*16270*/  @!P1 SYNCS.PHASECHK.TRANS64 P1, [R7+URZ+0x2a830], R0 ;  /* 0x02a83000070095a7 */ /* 0x000ea4000802007f */
[----:B--2---:R-:W-:Y:S05]  /*16280*/  @!P1 BRA `(.L_x_1073) ;  /* 0xfffffffc00ec9947 */ /* 0x004fea000383ffff */
[----:B------:R-:W-:Y:S05]  /*16290*/  BRA `(.L_x_1070) ;  /* 0xffffff4400447947 */ /* 0x000fea000383ffff */
.L_x_1077:
[----:B-1----:R-:W-:-:S04]  /*162a0*/  IMAD.U32 R7, RZ, RZ, UR6 ;  /* 0x00000006ff077e24 */ /* 0x002fc8000f8e00ff */
[----:B------:R1:W2:Y:S03]  /*162b0*/  SYNCS.PHASECHK.TRANS64.TRYWAIT P1, [R7+URZ+0x2a850], R0 ;  /* 0x02a85000070075a7 */ /* 0x0002a6000802017f */
[----:B--2---:R-:W-:Y:S05]  /*162c0*/  @!P1 NANOSLEEP.SYNCS 0x989680 ;  /* 0x009896800000995d */ /* 0x004fea0003900000 */
[----:B------:R-:W2:Y:S02]  /*162d0*/  @!P1 SYNCS.PHASECHK.TRANS64 P1, [R7+URZ+0x2a850], R0 ;  /* 0x02a85000070095a7 */ /* 0x000ea4000802007f */
[----:B--2---:R-:W-:Y:S05]  /*162e0*/  @!P1 BRA `(.L_x_1077) ;  /* 0xfffffffc00ec9947 */ /* 0x004fea000383ffff */
[----:B------:R-:W-:Y:S05]  /*162f0*/  BRA `(.L_x_1074) ;  /* 0xffffff4400e47947 */ /* 0x000fea000383ffff */
.L_x_1092:
[----:B-1----:R-:W-:-:S04]  /*16300*/  IMAD.U32 R5, RZ, RZ, UR9 ;  /* 0x00000009ff057e24 */ /* 0x002fc8000f8e00ff */
[----:B------:R1:W2:Y:S03]  /*16310*/  SYNCS.PHASECHK.TRANS64.TRYWAIT P1, [R5+URZ+0x2a850], R4 ;  /* 0x02a85004050075a7 */ /* 0x0002a6000802017f */
[----:B--2---:R-:W-:Y:S05]  /*16320*/  @!P1 NANOSLEEP.SYNCS 0x989680 ;  /* 0x009896800000995d */ /* 0x004fea0003900000 */
[----:B------:R-:W2:Y:S02]  /*16330*/  @!P1 SYNCS.PHASECHK.TRANS64 P1, [R5+URZ+0x2a850], R4 ;  /* 0x02a85004050095a7 */ /* 0x000ea4000802007f */
[----:B--2---:R-:W-:Y:S05]  /*16340*/  @!P1 BRA `(.L_x_1092) ;  /* 0xfffffffc00ec9947 */ /* 0x004fea000383ffff */
[----:B------:R-:W-:Y:S05]  /*16350*/  BRA `(.L_x_1091) ;  /* 0xffffff74004c7947 */ /* 0x000fea000383ffff */
.L_x_1132:
        /* <DEDUP_REMOVED lines=10> */
.L_x_1202:
[----:B------:R-:W-:Y:S05]  /*16400*/  BRA `(.L_x_1203) ;  /* 0xffffffc000cc7947 */ /* 0x000fea000383ffff */
.L_x_1135:
[----:B0-----:R0:W1:Y:S02]  /*16410*/  SYNCS.PHASECHK.TRANS64.TRYWAIT P0, [R4+URZ+0x2a880], R21 ;  /* 0x02a88015040075a7 */ /* 0x001064000800017f */
[----:B-1----:R-:W-:Y:S05]  /*16420*/  @!P0 NANOSLEEP.SYNCS 0x989680 ;  /* 0x009896800000895d */ /* 0x002fea0003900000 */
[----:B------:R-:W1:Y:S02]  /*16430*/  @!P0 SYNCS.PHASECHK.TRANS64 P0, [R4+URZ+0x2a880], R21 ;  /* 0x02a88015040085a7 */ /* 0x000e64000800007f */
[----:B-1----:R-:W-:Y:S05]  /*16440*/  @!P0 BRA `(.L_x_1135) ;  /* 0xfffffffc00f08947 */ /* 0x002fea000383ffff */
[----:B------:R-:W-:Y:S05]  /*16450*/  BRA `(.L_x_1204) ;  /* 0xffffffc400707947 */ /* 0x000fea000383ffff */
.L_x_1136:
        /* <DEDUP_REMOVED lines=8> */
.L_x_1206:
[----:B------:R-:W-:Y:S05]  /*164e0*/  BSYNC B0 ;  /* 0x0000000000007941 */ /* 0x000fea0003800000 */
.L_x_1205:
[----:B------:R-:W-:Y:S01]  /*164f0*/  IMAD.MOV.U32 R13, RZ, RZ, R5 ;  /* 0x000000ffff0d7224 */ /* 0x000fe200078e0005 */
[C---:B------:R-:W-:Y:S01]  /*16500*/  LOP3.LUT P3, RZ, R16.reuse, 0x80, RZ, 0xc0, !PT ;  /* 0x0000008010ff7812 */ /* 0x040fe2000786c0ff */
[----:B------:R-:W-:Y:S01]  /*16510*/  IMAD.MOV.U32 R12, RZ, RZ, RZ ;  /* 0x000000ffff0c7224 */ /* 0x000fe200078e00ff */
[----:B------:R-:W-:Y:S01]  /*16520*/  LOP3.LUT P1, RZ, R16, 0x40, RZ, 0xc0, !PT ;  /* 0x0000004010ff7812 */ /* 0x000fe2000782c0ff */
[----:B------:R-:W-:Y:S01]  /*16530*/  IMAD.MOV.U32 R11, RZ, RZ, 0x1c1f ;  /* 0x00001c1fff0b7424 */ /* 0x000fe200078e00ff */
[----:B------:R-:W-:Y:S01]  /*16540*/  ISETP.GE.AND P5, PT, R8, 0x61, PT ;  /* 0x000000610800780c */ /* 0x000fe20003fa6270 */
[----:B------:R-:W-:Y:S02]  /*16550*/  IMAD.MOV.U32 R15, RZ, RZ, -0x1 ;  /* 0xffffffffff0f7424 */ /* 0x000fe400078e00ff */
[----:B------:R-:W-:-:S10]  /*16560*/  IMAD.MOV.U32 R0, RZ, RZ, R14 ;  /* 0x000000ffff007224 */ /* 0x000fd400078e000e */
[----:B------:R-:W-:Y:S05]  /*16570*/  WARPSYNC.COLLECTIVE R15, `(.L_x_1207) ;  /* 0x000000000f087348 */ /* 0x000fea0003c00000 */
[----:B------:R0:W1:Y:S02]  /*16580*/  SHFL.IDX P6, R14, R13, R12, R11 ;  /* 0x0000000c0d0e7389 */ /* 0x00006400000c000b */
[----:B01----:R-:W-:Y:S01]  /*16590*/  ENDCOLLECTIVE ;  /* 0x000000000000791b */ /* 0x003fe20003800000 */
.L_x_1207:
[----:B------:R-:W-:Y:S02]  /*165a0*/  IMAD.MOV.U32 R13, RZ, RZ, R9 ;  /* 0x000000ffff0d7224 */ /* 0x000fe400078e0009 */
[----:B------:R-:W-:Y:S02]  /*165b0*/  IMAD.MOV.U32 R12, RZ, RZ, 0x1 ;  /* 0x00000001ff0c7424 */ /* 0x000fe400078e00ff */
[----:B------:R-:W-:-:S07]  /*165c0*/  IMAD.MOV.U32 R2, RZ, RZ, R14 ;  /* 0x000000ffff027224 */ /* 0x000fce00078e000e */
[----:B------:R-:W-:Y:S05]  /*165d0*/  WARPSYNC.COLLECTIVE R15, `(.L_x_1208) ;  /* 0x000000000f087348 */ /* 0x000fea0003c00000 */
[----:B------:R0:W1:Y:S02]  /*165e0*/  SHFL.IDX P6, R14, R13, R12, R11 ;  /* 0x0000000c0d0e7389 */ /* 0x00006400000c000b */
[----:B01----:R-:W-:Y:S01]  /*165f0*/  ENDCOLLECTIVE ;  /* 0x000000000000791b */ /* 0x003fe20003800000 */
.L_x_1208:
[----:B------:R-:W-:-:S05]  /*16600*/  IADD3 R2, P0, R28, R2, RZ ;  /* 0x000000021c027210 */ /* 0x000fca0007f1e0ff */
[----:B------:R-:W-:Y:S01]  /*16610*/  IMAD.X R3, RZ, RZ, R0, P0 ;  /* 0x000000ffff037224 */ /* 0x000fe200000e0600 */
[----:B------:R-:W-:Y:S01]  /*16620*/  ISETP.LT.OR P0, PT, R8, 0x1, P3 ;  /* 0x000000010800780c */ /* 0x000fe20001f01670 */
[----:B------:R-:W-:Y:S02]  /*16630*/  IMAD.IADD R0, R17, 0x1, R20 ;  /* 0x0000000111007824 */ /* 0x000fe400078e0214 */
[----:B------:R-:W-:-:S10]  /*16640*/  IMAD.MOV.U32 R13, RZ, RZ, R5 ;  /* 0x000000ffff0d7224 */ /* 0x000fd400078e0005 */
        /* <DEDUP_REMOVED lines=12> */
.L_x_1209:
[----:B------:R-:W-:Y:S02]  /*16710*/  IMAD.MOV.U32 R13, RZ, RZ, R9 ;  /* 0x000000ffff0d7224 */ /* 0x000fe400078e0009 */
[----:B------:R-:W-:Y:S02]  /*16720*/  IMAD.MOV.U32 R12, RZ, RZ, 0x2 ;  /* 0x00000002ff0c7424 */ /* 0x000fe400078e00ff */
[----:B------:R-:W-:-:S07]  /*16730*/  IMAD.MOV.U32 R2, RZ, RZ, R14 ;  /* 0x000000ffff027224 */ /* 0x000fce00078e000e */
[----:B------:R-:W-:Y:S05]  /*16740*/  WARPSYNC.COLLECTIVE R15, `(.L_x_1210) ;  /* 0x000000000f087348 */ /* 0x000fea0003c00000 */
[----:B------:R0:W1:Y:S02]  /*16750*/  SHFL.IDX P6, R14, R13, R12, R11 ;  /* 0x0000000c0d0e7389 */ /* 0x00006400000c000b */
[----:B01----:R-:W-:Y:S01]  /*16760*/  ENDCOLLECTIVE ;  /* 0x000000000000791b */ /* 0x003fe20003800000 */
.L_x_1210:
        /* <DEDUP_REMOVED lines=16> */
.L_x_1211:
[----:B------:R-:W-:Y:S02]  /*16870*/  IMAD.MOV.U32 R13, RZ, RZ, R9 ;  /* 0x000000ffff0d7224 */ /* 0x000fe400078e0009 */
[----:B------:R-:W-:Y:S02]  /*16880*/  IMAD.MOV.U32 R12, RZ, RZ, 0x3 ;  /* 0x00000003ff0c7424 */ /* 0x000fe400078e00ff */
[----:B------:R-:W-:-:S07]  /*16890*/  IMAD.MOV.U32 R2, RZ, RZ, R14 ;  /* 0x000000ffff027224 */ /* 0x000fce00078e000e */
[----:B------:R-:W-:Y:S05]  /*168a0*/  WARPSYNC.COLLECTIVE R15, `(.L_x_1212) ;  /* 0x000000000f087348 */ /* 0x000fea0003c00000 */
[----:B------:R0:W1:Y:S02]  /*168b0*/  SHFL.IDX P6, R14, R13, R12, R11 ;  /* 0x0000000c0d0e7389 */ /* 0x00006400000c000b */
[----:B01----:R-:W-:Y:S01]  /*168c0*/  ENDCOLLECTIVE ;  /* 0x000000000000791b */ /* 0x003fe20003800000 */
.L_x_1212:
[----:B------:R-:W-:-:S05]  /*168d0*/  IADD3 R2, P0, R28, R2, RZ ;  /* 0x000000021c027210 */ /* 0x000fca0007f1e0ff */
[----:B------:R-:W-:Y:S01]  /*168e0*/  IMAD.X R3, RZ, RZ, R3, P0 ;  /* 0x000000ffff037224 */ /* 0x000fe200000e0603 */
[C---:B------:R-:W-:Y:S02]  /*168f0*/  ISETP.LT.OR P0, PT, R8.reuse, 0x41, P3 ;  /* 0x000000410800780c */ /* 0x040fe40001f01670 */
[----:B------:R-:W-:Y:S01]  /*16900*/  ISETP.GE.AND P3, PT, R8, 0x21, PT ;  /* 0x000000210800780c */ /* 0x000fe20003f66270 */
[----:B------:R-:W-:-:S10]  /*16910*/  IMAD.MOV.U32 R13, RZ, RZ, R5 ;  /* 0x000000ffff0d7224 */ /* 0x000fd400078e0005 */
[----:B------:R-:W-:Y:S01]  /*16920*/  @!PT LDS RZ, [RZ] ;  /* 0x00000000fffff984 */ /* 0x000fe20000000800 */
[----:B------:R-:W-:Y:S01]  /*16930*/  @!PT LDS RZ, [RZ] ;  /* 0x00000000fffff984 */ /* 0x000fe20000000800 */
[----:B------:R-:W-:Y:S01]  /*16940*/  @!PT LDS RZ, [RZ] ;  /* 0x00000000fffff984 */ /* 0x000fe20000000800 */
[----:B------:R0:W-:Y:S01]  /*16950*/  LDGSTS.E.BYPASS.LTC128B.128 [R0+0xd400], desc[UR52][R2.64], !P0 ;  /* 0x0d40000002007fae */ /* 0x0001e2000c101d74 */
[C---:B------:R-:W-:Y:S01]  /*16960*/  ISETP.LT.OR P0, PT, R8.reuse, 0x41, P1 ;  /* 0x000000410800780c */ /* 0x040fe20000f01670 */
[----:B------:R-:W-:Y:S01]  /*16970*/  IMAD.MOV.U32 R9, RZ, RZ, R14 ;  /* 0x000000ffff097224 */ /* 0x000fe200078e000e */
[----:B------:R-:W-:-:S13]  /*16980*/  ISETP.GE.AND P1, PT, R8, 0x41, PT ;  /* 0x000000410800780c */ /* 0x000fda0003f26270 */
[----:B0-----:R-:W-:Y:S05]  /*16990*/  WARPSYNC.COLLECTIVE R15, `(.L_x_1213) ;  /* 0x000000000f087348 */ /* 0x001fea0003c00000 */
[----:B------:R1:W2:Y:S02]  /*169a0*/  SHFL.IDX P6, R14, R13, R12, R11 ;  /* 0x0000000c0d0e7389 */ /* 0x0002a400000c000b */
[----:B012---:R-:W-:Y:S01]  /*169b0*/  ENDCOLLECTIVE ;  /* 0x000000000000791b */ /* 0x007fe20003800000 */
.L_x_1213:
[----:B------:R-:W-:Y:S01]  /*169c0*/  @!PT LDS RZ, [RZ] ;  /* 0x00000000fffff984 */ /* 0x000fe20000000800 */
[----:B------:R-:W-:Y:S01]  /*169d0*/  @!PT LDS RZ, [RZ] ;  /* 0x00000000fffff984 */ /* 0x000fe20000000800 */
[----:B------:R-:W-:Y:S01]  /*169e0*/  @!PT LDS RZ, [RZ] ;  /* 0x00000000fffff984 */ /* 0x000fe20000000800 */
[----:B------:R0:W-:Y:S01]  /*169f0*/  LDGSTS.E.BYPASS.LTC128B.128 [R0+0xf400], desc[UR52][R2.64+0x40], !P0 ;  /* 0x0f40004002007fae */ /* 0x0001e2000c101d74 */
[----:B------:R-:W-:-:S13]  /*16a00*/  ISETP.LT.OR P0, PT, R8, 0x41, P2 ;  /* 0x000000410800780c */ /* 0x000fda0001701670 */
[----:B------:R0:W-:Y:S01]  /*16a10*/  LDGSTS.E.BYPASS.LTC128B.128 [R0+0x11400], desc[UR52][R2.64+0x80], !P0 ;  /* 0x1140008002007fae */ /* 0x0001e2000c101d74 */
[----:B------:R-:W-:Y:S05]  /*16a20*/  BRA `(.L_x_1214) ;  /* 0xffffffc400047947 */ /* 0x000fea000383ffff */
.L_x_1141:
[----:B-1----:R1:W2:Y:S02]  /*16a30*/  SYNCS.PHASECHK.TRANS64.TRYWAIT P0, [R4+URZ+0x2a840], R21 ;  /* 0x02a84015040075a7 */ /* 0x0022a4000800017f */
[----:B--2---:R-:W-:Y:S05]  /*16a40*/  @!P0 NANOSLEEP.SYNCS 0x989680 ;  /* 0x009896800000895d */ /* 0x004fea0003900000 */
[----:B------:R-:W2:Y:S02]  /*16a50*/  @!P0 SYNCS.PHASECHK.TRANS64 P0, [R4+URZ+0x2a840], R21 ;  /* 0x02a84015040085a7 */ /* 0x000ea4000800007f */
[----:B--2---:R-:W-:Y:S05]  /*16a60*/  @!P0 BRA `(.L_x_1141) ;  /* 0xfffffffc00f08947 */ /* 0x004fea000383ffff */
[----:B------:R-:W-:Y:S05]  /*16a70*/  BRA `(.L_x_1215) ;  /* 0xffffffc400707947 */ /* 0x000fea000383ffff */
.L_x_1142:
[----:B------:R-:W-:Y:S01]  /*16a80*/  BSSY B0, `(.L_x_1216) ;  /* 0x0000008000007945 */ /* 0x000fe20003800000 */
[----:B------:R-:W-:Y:S02]  /*16a90*/  IMAD.MOV.U32 R13, RZ, RZ, R6 ;  /* 0x000000ffff0d7224 */ /* 0x000fe400078e0006 */
[----:B------:R-:W-:Y:S02]  /*16aa0*/  IMAD.MOV.U32 R12, RZ, RZ, RZ ;  /* 0x000000ffff0c7224 */ /* 0x000fe400078e00ff */
[----:B------:R-:W-:Y:S02]  /*16ab0*/  IMAD.MOV.U32 R11, RZ, RZ, 0x1c1f ;  /* 0x00001c1fff0b7424 */ /* 0x000fe400078e00ff */
[----:B------:R-:W-:-:S07]  /*16ac0*/  IMAD.MOV.U32 R15, RZ, RZ, -0x1 ;  /* 0xffffffffff0f7424 */ /* 0x000fce00078e00ff */
[----:B01----:R-:W-:Y:S05]  /*16ad0*/  WARPSYNC.COLLECTIVE R15, `(.L_x_1217) ;  /* 0x000000000f087348 */ /* 0x003fea0003c00000 */
[----:B------:R2:W3:Y:S02]  /*16ae0*/  SHFL.IDX P6, R14, R13, R12, R11 ;  /* 0x0000000c0d0e7389 */ /* 0x0004e400000c000b */
[----:B0123--:R-:W-:Y:S01]  /*16af0*/  ENDCOLLECTIVE ;  /* 0x000000000000791b */ /* 0x00ffe20003800000 */
.L_x_1217:
[----:B------:R-:W-:Y:S05]  /*16b00*/  BSYNC B0 ;  /* 0x0000000000007941 */ /* 0x000fea0003800000 */
.L_x_1216:
[----:B------:R-:W-:Y:S01]  /*16b10*/  IMAD.MOV.U32 R13, RZ, RZ, R5 ;  /* 0x000000ffff0d7224 */ /* 0x000fe200078e0005 */
[----:B------:R-:W-:Y:S01]  /*16b20*/  P2R R7, PR, RZ, 0x20 ;  /* 0x00000020ff077803 */ /* 0x000fe20000000000 */
[----:B------:R-:W-:Y:S01]  /*16b30*/  IMAD.MOV.U32 R12, RZ, RZ, RZ ;  /* 0x000000ffff0c7224 */ /* 0x000fe200078e00ff */
[----:B------:R-:W-:Y:S01]  /*16b40*/  LOP3.LUT P5, RZ, R16, 0x2, RZ, 0xc0, !PT ;  /* 0x0000000210ff7812 */ /* 0x000fe200078ac0ff */
[----:B------:R-:W-:Y:S02]  /*16b50*/  IMAD.MOV.U32 R11, RZ, RZ, 0x1c1f ;  /* 0x00001c1fff0b7424 */ /* 0x000fe400078e00ff */
[----:B------:R-:W-:Y:S02]  /*16b60*/  IMAD.MOV.U32 R15, RZ, RZ, -0x1 ;  /* 0xffffffffff0f7424 */ /* 0x000fe400078e00ff */
[----:B------:R-:W-:-:S08]  /*16b70*/  IMAD.MOV.U32 R2, RZ, RZ, R14 ;  /* 0x000000ffff027224 */ /* 0x000fd000078e000e */
[----:B------:R-:W-:Y:S05]  /*16b80*/  WARPSYNC.COLLECTIVE R15, `(.L_x_1218) ;  /* 0x000000000f087348 */ /* 0x000fea0003c00000 */
[----:B------:R0:W1:Y:S02]  /*16b90*/  SHFL.IDX P6, R14, R13, R12, R11 ;  /* 0x0000000c0d0e7389 */ /* 0x00006400000c000b */
[----:B01----:R-:W-:Y:S01]  /*16ba0*/  ENDCOLLECTIVE ;  /* 0x000000000000791b */ /* 0x003fe20003800000 */
.L_x_1218:
[----:B------:R-:W-:Y:S02]  /*16bb0*/  IMAD.MOV.U32 R13, RZ, RZ, R6 ;  /* 0x000000ffff0d7224 */ /* 0x000fe400078e0006 */
[----:B------:R-:W-:Y:S01]  /*16bc0*/  IMAD.MOV.U32 R12, RZ, RZ, 0x1 ;  /* 0x00000001ff0c7424 */ /* 0x000fe200078e00ff */
[----:B------:R-:W-:Y:S02]  /*16bd0*/  LOP3.LUT P6, RZ, R16, 0x4, RZ, 0xc0, !PT ;  /* 0x0000000410ff7812 */ /* 0x000fe400078cc0ff */
[----:B------:R-:W-:-:S05]  /*16be0*/  @P4 IADD3 R14, P0, R28, R14, RZ ;  /* 0x0000000e1c0e4210 */ /* 0x000fca0007f1e0ff */
[----:B------:R-:W-:Y:S02]  /*16bf0*/  @P4 IMAD.X R3, RZ, RZ, R2, P0 ;  /* 0x000000ffff034224 */ /* 0x000fe400000e0602 */
[----:B------:R-:W-:-:S05]  /*16c00*/  @P4 IMAD.MOV.U32 R2, RZ, RZ, R14 ;  /* 0x000000ffff024224 */ /* 0x000fca00078e000e */
[----:B------:R-:W-:Y:S01]  /*16c10*/  @!PT LDS RZ, [RZ] ;  /* 0x00000000fffff984 */ /* 0x000fe20000000800 */
[----:B------:R-:W-:Y:S01]  /*16c20*/  @!PT LDS RZ, [RZ] ;  /* 0x00000000fffff984 */ /* 0x000fe20000000800 */
[----:B------:R-:W-:Y:S01]  /*16c30*/  @!PT LDS RZ, [RZ] ;  /* 0x00000000fffff984 */ /* 0x000fe20000000800 */
[----:B------:R0:W-:Y:S02]  /*16c40*/  @P4 LDGSTS.E.BYPASS.LTC128B.128 [R0+0x1e400], desc[UR52][R2.64], !P6 ;  /* 0x1e40000002004fae */ /* 0x0001e4000f101d74 */
[----:B0-----:R-:W-:Y:S05]  /*16c50*/  WARPSYNC.COLLECTIVE R15, `(.L_x_1219) ;  /* 0x000000000f087348 */ /* 0x001fea0003c00000 */
[----:B------:R1:W2:Y:S02]  /*16c60*/  SHFL.IDX P6, R14, R13, R12, R11 ;  /* 0x0000000c0d0e7389 */ /* 0x0002a400000c000b */
[----:B012---:R-:W-:Y:S01]  /*16c70*/  ENDCOLLECTIVE ;  /* 0x000000000000791b */ /* 0x007fe20003800000 */
.L_x_1219:
[----:B------:R-:W-:Y:S01]  /*16c80*/  @!PT LDS RZ, [RZ] ;  /* 0x00000000fffff984 */ /* 0x000fe20000000800 */
[----:B------:R-:W-:Y:S01]  /*16c90*/  @!PT LDS RZ, [RZ] ;  /* 0x00000000fffff984 */ /* 0x000fe20000000800 */
[----:B------:R-:W-:Y:S01]  /*16ca0*/  @!PT LDS RZ, [RZ] ;  /* 0x00000000fffff984 */ /* 0x000fe20000000800 */
[----:B------:R0:W-:Y:S04]  /*16cb0*/  @P4 LDGSTS.E.BYPASS.LTC128B.128 [R0+0x20400], desc[UR52][R2.64+0x40], !P5 ;  /* 0x2040004002004fae */ /* 0x0001e8000e901d74 */
[----:B------:R0:W-:Y:S01]  /*16cc0*/  @P4 LDGSTS.E.BYPASS.LTC128B.128 [R0+0x22400], desc[UR52][R2.64+0x80], !P2 ;  /* 0x2240008002004fae */ /* 0x0001e2000d101d74 */
[----:B------:R-:W-:Y:S01]  /*16cd0*/  LOP3.LUT P4, RZ, R16, 0x4, RZ, 0xc0, !PT ;  /* 0x0000000410ff7812 */ /* 0x000fe2000788c0ff */
[----:B------:R-:W-:Y:S02]  /*16ce0*/  IMAD.MOV.U32 R13, RZ, RZ, R5 ;  /* 0x000000ffff0d7224 */ /* 0x000fe400078e0005 */
[----:B------:R-:W-:-:S10]  /*16cf0*/  IMAD.MOV.U32 R8, RZ, RZ, R14 ;  /* 0x000000ffff087224 */ /* 0x000fd400078e000e */
[----:B0-----:R-:W-:Y:S05]  /*16d00*/  WARPSYNC.COLLECTIVE R15, `(.L_x_1220) ;  /* 0x000000000f087348 */ /* 0x001fea0003c00000 */
[----:B------:R1:W2:Y:S02]  /*16d10*/  SHFL.IDX P6, R14, R13, R12, R11 ;  /* 0x0000000c0d0e7389 */ /* 0x0002a400000c000b */
[----:B012---:R-:W-:Y:S01]  /*16d20*/  ENDCOLLECTIVE ;  /* 0x000000000000791b */ /* 0x007fe20003800000 */
.L_x_1220:
[----:B------:R-:W-:Y:S02]  /*16d30*/  IMAD.MOV.U32 R13, RZ, RZ, R6 ;  /* 0x000000ffff0d7224 */ /* 0x000fe400078e0006 */
[----:B------:R-:W-:Y:S01]  /*16d40*/  IMAD.MOV.U32 R12, RZ, RZ, 0x2 ;  /* 0x00000002ff0c7424 */ /* 0x000fe200078e00ff */
[----:B------:R-:W-:-:S05]  /*16d50*/  @P3 IADD3 R14, P0, R28, R14, RZ ;  /* 0x0000000e1c0e3210 */ /* 0x000fca0007f1e0ff */
[----:B------:R-:W-:-:S08]  /*16d60*/  @P3 IMAD.MOV.U32 R2, RZ, RZ, R14 ;  /* 0x000000ffff023224 */ /* 0x000fd000078e000e */
[----:B------:R-:W-:Y:S05]  /*16d70*/  WARPSYNC.COLLECTIVE R15, `(.L_x_1221) ;  /* 0x000000000f087348 */ /* 0x000fea0003c00000 */
[----:B------:R0:W1:Y:S02]  /*16d80*/  SHFL.IDX P6, R14, R13, R12, R11 ;  /* 0x0000000c0d0e7389 */ /* 0x00006400000c000b */
[----:B01----:R-:W-:Y:S01]  /*16d90*/  ENDCOLLECTIVE ;  /* 0x000000000000791b */ /* 0x003fe20003800000 */
.L_x_1221:
        /* <DEDUP_REMOVED lines=13> */
.L_x_1222:
[----:B------:R-:W-:Y:S02]  /*16e70*/  IMAD.MOV.U32 R13, RZ, RZ, R6 ;  /* 0x000000ffff0d7224 */ /* 0x000fe400078e0006 */
[----:B------:R-:W-:Y:S01]  /*16e80*/  IMAD.MOV.U32 R12, RZ, RZ, 0x3 ;  /* 0x00000003ff0c7424 */ /* 0x000fe200078e00ff */
[----:B------:R-:W-:-:S05]  /*16e90*/  @P1 IADD3 R14, P0, R28, R14, RZ ;  /* 0x0000000e1c0e1210 */ /* 0x000fca0007f1e0ff */
[----:B------:R-:W-:-:S08]  /*16ea0*/  @P1 IMAD.MOV.U32 R2, RZ, RZ, R14 ;  /* 0x000000ffff021224 */ /* 0x000fd000078e000e */
[----:B------:R-:W-:Y:S05]  /*16eb0*/  WARPSYNC.COLLECTIVE R15, `(.L_x_1223) ;  /* 0x000000000f087348 */ /* 0x000fea0003c00000 */
[----:B------:R0:W1:Y:S02]  /*16ec0*/  SHFL.IDX P6, R14, R13, R12, R11 ;  /* 0x0000000c0d0e7389 */ /* 0x00006400000c000b */
[----:B01----:R-:W-:Y:S01]  /*16ed0*/  ENDCOLLECTIVE ;  /* 0x000000000000791b */ /* 0x003fe20003800000 */
.L_x_1223:
[----:B------:R-:W-:-:S04]  /*16ee0*/  @P1 IMAD.X R9, RZ, RZ, R8, P0 ;  /* 0x000000ffff091224 */ /* 0x000fc800000e0608 */
[----:B------:R-:W-:-:S05]  /*16ef0*/  @P1 IMAD.MOV.U32 R3, RZ, RZ, R9 ;  /* 0x000000ffff031224 */ /* 0x000fca00078e0009 */
[----:B------:R-:W-:Y:S01]  /*16f00*/  @!PT LDS RZ, [RZ] ;  /* 0x00000000fffff984 */ /* 0x000fe20000000800 */
[----:B------:R-:W-:Y:S01]  /*16f10*/  @!PT LDS RZ, [RZ] ;  /* 0x00000000fffff984 */ /* 0x000fe20000000800 */
[----:B------:R-:W-:Y:S01]  /*16f20*/  @!PT LDS RZ, [RZ] ;  /* 0x00000000fffff984 */ /* 0x000fe20000000800 */
[----:B------:R0:W-:Y:S01]  /*16f30*/  @P1 LDGSTS.E.BYPASS.LTC128B.128 [R0+0x1f400], desc[UR52][R2.64], !P4 ;  /* 0x1f40000002001fae */ /* 0x0001e2000e101d74 */
[----:B------:R-:W-:-:S03]  /*16f40*/  IMAD.MOV.U32 R13, RZ, RZ, R5 ;  /* 0x000000ffff0d7224 */ /* 0x000fc600078e0005 */
[----:B------:R0:W-:Y:S01]  /*16f50*/  @P1 LDGSTS.E.BYPASS.LTC128B.128 [R0+0x21400], desc[UR52][R2.64+0x40], !P5 ;  /* 0x2140004002001fae */ /* 0x0001e2000e901d74 */
[----:B------:R-:W-:-:S03]  /*16f60*/  ISETP.NE.AND P5, PT, R7, RZ, PT ;  /* 0x000000ff0700720c */ /* 0x000fc60003fa5270 */
[----:B------:R0:W-:Y:S01]  /*16f70*/  @P1 LDGSTS.E.BYPASS.LTC128B.128 [R0+0x23400], desc[UR52][R2.64+0x80], !P2 ;  /* 0x2340008002001fae */ /* 0x0001e2000d101d74 */
[----:B------:R-:W-:-:S09]  /*16f80*/  IMAD.MOV.U32 R7, RZ, RZ, R14 ;  /* 0x000000ffff077224 */ /* 0x000fd200078e000e */
[----:B0-----:R-:W-:Y:S05]  /*16f90*/  WARPSYNC.COLLECTIVE R15, `(.L_x_1224) ;  /* 0x000000000f087348 */ /* 0x001fea0003c00000 */
[----:B------:R1:W2:Y:S02]  /*16fa0*/  SHFL.IDX P6, R14, R13, R12, R11 ;  /* 0x0000000c0d0e7389 */ /* 0x0002a400000c000b */
[----:B012---:R-:W-:Y:S01]  /*16fb0*/  ENDCOLLECTIVE ;  /* 0x000000000000791b */ /* 0x007fe20003800000 */
.L_x_1224:
[----:B------:R-:W-:Y:S05]  /*16fc0*/  BRA `(.L_x_1225) ;  /* 0xffffffc000ec7947 */ /* 0x000fea000383ffff */
.L_x_1147:
[----:B------:R-:W-:Y:S02]  /*16fd0*/  IMAD.MOV.U32 R13, RZ, RZ, R4 ;  /* 0x000000ffff0d7224 */ /* 0x000fe400078e0004 */
[----:B------:R-:W-:Y:S02]  /*16fe0*/  IMAD.MOV.U32 R12, RZ, RZ, RZ ;  /* 0x000000ffff0c7224 */ /* 0x000fe400078e00ff */
[----:B------:R-:W-:Y:S02]  /*16ff0*/  IMAD.MOV.U32 R11, RZ, RZ, 0x1c1f ;  /* 0x00001c1fff0b7424 */ /* 0x000fe400078e00ff */
[----:B------:R-:W-:Y:S02]  /*17000*/  IMAD.MOV.U32 R15, RZ, RZ, -0x1 ;  /* 0xffffffffff0f7424 */ /* 0x000fe400078e00ff */
[----:B------:R-:W-:-:S07]  /*17010*/  VIADD R5, R8, UR42 ;  /* 0x0000002a08057c36 */ /* 0x000fce0008000000 */
[----:B------:R-:W-:Y:S05]  /*17020*/  WARPSYNC.COLLECTIVE R15, `(.L_x_1226) ;  /* 0x000000000f087348 */ /* 0x000fea0003c00000 */
[----:B------:R0:W1:Y:S02]  /*17030*/  SHFL.IDX P6, R14, R13, R12, R11 ;  /* 0x0000000c0d0e7389 */ /* 0x00006400000c000b */
[----:B01----:R-:W-:Y:S01]  /*17040*/  ENDCOLLECTIVE ;  /* 0x000000000000791b */ /* 0x003fe20003800000 */
.L_x_1226:
[C---:B------:R-:W-:Y:S01]  /*17050*/  VIADD R6, R5.reuse, 0x20 ;  /* 0x0000002005067836 */ /* 0x040fe20000000000 */
[----:B------:R-:W-:Y:S01]  /*17060*/  ISETP.GE.AND P1, PT, R5, UR40, PT ;  /* 0x0000002805007c0c */ /* 0x000fe2000bf26270 */
[----:B------:R-:W-:Y:S02]  /*17070*/  IMAD.MOV.U32 R13, RZ, RZ, R0 ;  /* 0x000000ffff0d7224 */ /* 0x000fe400078e0000 */
[----:B------:R-:W-:-:S10]  /*17080*/  IMAD.MOV.U32 R2, RZ, RZ, R14 ;  /* 0x000000ffff027224 */ /* 0x000fd400078e000e */
[----:B------:R-:W-:Y:S05]  /*17090*/  WARPSYNC.COLLECTIVE R15, `(.L_x_1227) ;  /* 0x000000000f087348 */ /* 0x000fea0003c00000 */
[----:B------:R0:W1:Y:S02]  /*170a0*/  SHFL.IDX P6, R14, R13, R12, R11 ;  /* 0x0000000c0d0e7389 */ /* 0x00006400000c000b */
[----:B01----:R-:W-:Y:S01]  /*170b0*/  ENDCOLLECTIVE ;  /* 0x000000000000791b */ /* 0x003fe20003800000 */
.L_x_1227:
        /* <DEDUP_REMOVED lines=8> */
.L_x_1228:
        /* <DEDUP_REMOVED lines=12> */
.L_x_1229:
[----:B------:R-:W-:Y:S02]  /*17200*/  IMAD.MOV.U32 R13, RZ, RZ, R4 ;  /* 0x000000ffff0d7224 */ /* 0x000fe400078e0004 */
[----:B------:R-:W-:Y:S01]  /*17210*/  IMAD.MOV.U32 R12, RZ, RZ, 0x2 ;  /* 0x00000002ff0c7424 */ /* 0x000fe200078e00ff */
[----:B------:R-:W-:-:S05]  /*17220*/  @!P1 IADD3 R14, P0, R28, R14, RZ ;  /* 0x0000000e1c0e9210 */ /* 0x000fca0007f1e0ff */
[----:B------:R-:W-:-:S08]  /*17230*/  @!P1 IMAD.MOV.U32 R2, RZ, RZ, R14 ;  /* 0x000000ffff029224 */ /* 0x000fd000078e000e */
[----:B------:R-:W-:Y:S05]  /*17240*/  WARPSYNC.COLLECTIVE R15, `(.L_x_1230) ;  /* 0x000000000f087348 */ /* 0x000fea0003c00000 */
[----:B------:R0:W1:Y:S02]  /*17250*/  SHFL.IDX P6, R14, R13, R12, R11 ;  /* 0x0000000c0d0e7389 */ /* 0x00006400000c000b */
[----:B01----:R-:W-:Y:S01]  /*17260*/  ENDCOLLECTIVE ;  /* 0x000000000000791b */ /* 0x003fe20003800000 */
.L_x_1230:
        /* <DEDUP_REMOVED lines=15> */
.L_x_1231:
[----:B------:R-:W-:Y:S02]  /*17360*/  IMAD.MOV.U32 R13, RZ, RZ, R4 ;  /* 0x000000ffff0d7224 */ /* 0x000fe400078e0004 */
[----:B------:R-:W-:Y:S01]  /*17370*/  IMAD.MOV.U32 R12, RZ, RZ, 0x3 ;  /* 0x00000003ff0c7424 */ /* 0x000fe200078e00ff */
[----:B------:R-:W-:-:S05]  /*17380*/  @!P1 IADD3 R14, P0, R28, R14, RZ ;  /* 0x0000000e1c0e9210 */ /* 0x000fca0007f1e0ff */
[----:B------:R-:W-:-:S08]  /*17390*/  @!P1 IMAD.MOV.U32 R2, RZ, RZ, R14 ;  /* 0x000000ffff029224 */ /* 0x000fd000078e000e */
[----:B------:R-:W-:Y:S05]  /*173a0*/  WARPSYNC.COLLECTIVE R15, `(.L_x_1232) ;  /* 0x000000000f087348 */ /* 0x000fea0003c00000 */
[----:B------:R0:W1:Y:S02]  /*173b0*/  SHFL.IDX P6, R14, R13, R12, R11 ;  /* 0x0000000c0d0e7389 */ /* 0x00006400000c000b */
[----:B01----:R-:W-:Y:S01]  /*173c0*/  ENDCOLLECTIVE ;  /* 0x000000000000791b */ /* 0x003fe20003800000 */
.L_x_1232:
        /* <DEDUP_REMOVED lines=13> */
.L_x_1233:
[----:B------:R-:W-:Y:S05]  /*174a0*/  BRA `(.L_x_1234) ;  /* 0xffffffc400d47947 */ /* 0x000fea000383ffff */
.L_x_1150:
[----:B0-----:R0:W1:Y:S02]  /*174b0*/  SYNCS.PHASECHK.TRANS64.TRYWAIT P0, [R17+URZ+0x2a820], R0 ;  /* 0x02a82000110075a7 */ /* 0x001064000800017f */
[----:B-1----:R-:W-:Y:S05]  /*174c0*/  @!P0 NANOSLEEP.SYNCS 0x989680 ;  /* 0x009896800000895d */ /* 0x002fea0003900000 */
[----:B------:R-:W1:Y:S02]  /*174d0*/  @!P0 SYNCS.PHASECHK.TRANS64 P0, [R17+URZ+0x2a820], R0 ;  /* 0x02a82000110085a7 */ /* 0x000e64000800007f */
[----:B-1----:R-:W-:Y:S05]  /*174e0*/  @!P0 BRA `(.L_x_1150) ;  /* 0xfffffffc00f08947 */ /* 0x002fea000383ffff */
[----:B------:R-:W-:Y:S05]  /*174f0*/  BRA `(.L_x_1235) ;  /* 0xffffffc800387947 */ /* 0x000fea000383ffff */
.L_x_1154:
[----:B0-----:R0:W1:Y:S02]  /*17500*/  SYNCS.PHASECHK.TRANS64.TRYWAIT P0, [R0+URZ+0x2a880], R19 ;  /* 0x02a88013000075a7 */ /* 0x001064000800017f */
[----:B-1----:R-:W-:Y:S05]  /*17510*/  @!P0 NANOSLEEP.SYNCS 0x989680 ;  /* 0x009896800000895d */ /* 0x002fea0003900000 */
[----:B------:R-:W1:Y:S02]  /*17520*/  @!P0 SYNCS.PHASECHK.TRANS64 P0, [R0+URZ+0x2a880], R19 ;  /* 0x02a88013000085a7 */ /* 0x000e64000800007f */
[----:B-1----:R-:W-:Y:S05]  /*17530*/  @!P0 BRA `(.L_x_1154) ;  /* 0xfffffffc00f08947 */ /* 0x002fea000383ffff */
[----:B------:R-:W-:Y:S05]  /*17540*/  BRA `(.L_x_1236) ;  /* 0xffffffcc00047947 */ /* 0x000fea000383ffff */
.L_x_1155:
        /* <DEDUP_REMOVED lines=8> */
.L_x_1238:
[----:B------:R-:W-:Y:S05]  /*175d0*/  BSYNC B0 ;  /* 0x0000000000007941 */ /* 0x000fea0003800000 */
.L_x_1237:
[----:B------:R-:W-:Y:S02]  /*175e0*/  IMAD.MOV.U32 R13, RZ, RZ, R21 ;  /* 0x000000ffff0d7224 */ /* 0x000fe400078e0015 */
[----:B------:R-:W-:Y:S02]  /*175f0*/  IMAD.MOV.U32 R12, RZ, RZ, RZ ;  /* 0x000000ffff0c7224 */ /* 0x000fe400078e00ff */
[----:B------:R-:W-:Y:S02]  /*17600*/  IMAD.MOV.U32 R11, RZ, RZ, 0x1c1f ;  /* 0x00001c1fff0b7424 */ /* 0x000fe400078e00ff */
[----:B------:R-:W-:Y:S02]  /*17610*/  IMAD.MOV.U32 R15, RZ, RZ, -0x1 ;  /* 0xffffffffff0f7424 */ /* 0x000fe400078e00ff */
[----:B------:R-:W-:Y:S02]  /*17620*/  IMAD.MOV.U32 R3, RZ, RZ, R14 ;  /* 0x000000ffff037224 */ /* 0x000fe400078e000e */
[----:B------:R-:W-:-:S07]  /*17630*/  IMAD.IADD R6, R17, 0x1, R6 ;  /* 0x0000000111067824 */ /* 0x000fce00078e0206 */
[----:B------:R-:W-:Y:S05]  /*17640*/  WARPSYNC.COLLECTIVE R15, `(.L_x_1239) ;  /* 0x000000000f087348 */ /* 0x000fea0003c00000 */
[----:B------:R0:W1:Y:S02]  /*17650*/  SHFL.IDX P6, R14, R13, R12, R11 ;  /* 0x0000000c0d0e7389 */ /* 0x00006400000c000b */
[----:B01----:R-:W-:Y:S01]  /*17660*/  ENDCOLLECTIVE ;  /* 0x000000000000791b */ /* 0x003fe20003800000 */
.L_x_1239:
[----:B------:R-:W-:Y:S02]  /*17670*/  IMAD.MOV.U32 R13, RZ, RZ, R27 ;  /* 0x000000ffff0d7224 */ /* 0x000fe400078e001b */
[----:B------:R-:W-:Y:S02]  /*17680*/  IMAD.MOV.U32 R12, RZ, RZ, 0x1 ;  /* 0x00000001ff0c7424 */ /* 0x000fe400078e00ff */
[----:B------:R-:W-:-:S07]  /*17690*/  IMAD.MOV.U32 R2, RZ, RZ, R14 ;  /* 0x000000ffff027224 */ /* 0x000fce00078e000e */
[----:B------:R-:W-:Y:S05]  /*176a0*/  WARPSYNC.COLLECTIVE R15, `(.L_x_1240) ;  /* 0x000000000f087348 */ /* 0x000fea0003c00000 */
[----:B------:R0:W1:Y:S02]  /*176b0*/  SHFL.IDX P6, R14, R13, R12, R11 ;  /* 0x0000000c0d0e7389 */ /* 0x00006400000c000b */
[----:B01----:R-:W-:Y:S01]  /*176c0*/  ENDCOLLECTIVE ;  /* 0x000000000000791b */ /* 0x003fe20003800000 */
.L_x_1240:
        /* <DEDUP_REMOVED lines=13> */
.L_x_1241:
[----:B------:R-:W-:Y:S02]  /*177a0*/  IMAD.MOV.U32 R13, RZ, RZ, R27 ;  /* 0x000000ffff0d7224 */ /* 0x000fe400078e001b */
[----:B------:R-:W-:Y:S02]  /*177b0*/  IMAD.MOV.U32 R12, RZ, RZ, 0x2 ;  /* 0x00000002ff0c7424 */ /* 0x000fe400078e00ff */
[----:B------:R-:W-:-:S07]  /*177c0*/  IMAD.MOV.U32 R2, RZ, RZ, R14 ;  /* 0x000000ffff027224 */ /* 0x000fce00078e000e */
[----:B------:R-:W-:Y:S05]  /*177d0*/  WARPSYNC.COLLECTIVE R15, `(.L_x_1242) ;  /* 0x000000000f087348 */ /* 0x000fea0003c00000 */
[----:B------:R0:W1:Y:S02]  /*177e0*/  SHFL.IDX P6, R14, R13, R12, R11 ;  /* 0x0000000c0d0e7389 */ /* 0x00006400000c000b */
[----:B01----:R-:W-:Y:S01]  /*177f0*/  ENDCOLLECTIVE ;  /* 0x000000000000791b */ /* 0x003fe20003800000 */
.L_x_1242:
        /* <DEDUP_REMOVED lines=13> */
.L_x_1243:
[----:B------:R-:W-:Y:S02]  /*178d0*/  IMAD.MOV.U32 R13, RZ, RZ, R27 ;  /* 0x000000ffff0d7224 */ /* 0x000fe400078e001b */
[----:B------:R-:W-:Y:S02]  /*178e0*/  IMAD.MOV.U32 R12, RZ, RZ, 0x3 ;  /* 0x00000003ff0c7424 */ /* 0x000fe400078e00ff */
[----:B------:R-:W-:-:S07]  /*178f0*/  IMAD.MOV.U32 R2, RZ, RZ, R14 ;  /* 0x000000ffff027224 */ /* 0x000fce00078e000e */
[----:B------:R-:W-:Y:S05]  /*17900*/  WARPSYNC.COLLECTIVE R15, `(.L_x_1244) ;  /* 0x000000000f087348 */ /* 0x000fea0003c00000 */
[----:B------:R0:W1:Y:S02]  /*17910*/  SHFL.IDX P6, R14, R13, R12, R11 ;  /* 0x0000000c0d0e7389 */ /* 0x00006400000c000b */
[----:B01----:R-:W-:Y:S01]  /*17920*/  ENDCOLLECTIVE ;  /* 0x000000000000791b */ /* 0x003fe20003800000 */
.L_x_1244:
        /* <DEDUP_REMOVED lines=13> */
.L_x_1245:
[----:B------:R-:W-:Y:S01]  /*17a00*/  IMAD.MOV.U32 R2, RZ, RZ, R14 ;  /* 0x000000ffff027224 */ /* 0x000fe200078e000e */
[----:B------:R-:W-:Y:S06]  /*17a10*/  BRA `(.L_x_1246) ;  /* 0xffffffc800907947 */ /* 0x000fec000383ffff */
.L_x_1160:
[----:B---3--:R3:W4:Y:S02]  /*17a20*/  SYNCS.PHASECHK.TRANS64.TRYWAIT P0, [R0+URZ+0x2a840], R19 ;  /* 0x02a84013000075a7 */ /* 0x008724000800017f */
[----:B----4-:R-:W-:Y:S05]  /*17a30*/  @!P0 NANOSLEEP.SYNCS 0x989680 ;  /* 0x009896800000895d */ /* 0x010fea0003900000 */
[----:B------:R-:W4:Y:S02]  /*17a40*/  @!P0 SYNCS.PHASECHK.TRANS64 P0, [R0+URZ+0x2a840], R19 ;  /* 0x02a84013000085a7 */ /* 0x000f24000800007f */
[----:B----4-:R-:W-:Y:S05]  /*17a50*/  @!P0 BRA `(.L_x_1160) ;  /* 0xfffffffc00f08947 */ /* 0x010fea000383ffff */
[----:B------:R-:W-:Y:S05]  /*17a60*/  BRA `(.L_x_1247) ;  /* 0xffffffc800e87947 */ /* 0x000fea000383ffff */
.L_x_1161:
        /* <DEDUP_REMOVED lines=8> */
.L_x_1249:
[----:B------:R-:W-:Y:S05]  /*17af0*/  BSYNC B0 ;  /* 0x0000000000007941 */ /* 0x000fea0003800000 */
.L_x_1248:
        /* <DEDUP_REMOVED lines=8> */
.L_x_1250:
[----:B------:R-:W-:Y:S02]  /*17b80*/  IMAD.MOV.U32 R13, RZ, RZ, R10 ;  /* 0x000000ffff0d7224 */ /* 0x000fe400078e000a */
[----:B------:R-:W-:Y:S01]  /*17b90*/  IMAD.MOV.U32 R12, RZ, RZ, 0x1 ;  /* 0x00000001ff0c7424 */ /* 0x000fe200078e00ff */
[----:B------:R-:W-:-:S13]  /*17ba0*/  IADD3 R2, P0, R28, R14, RZ ;  /* 0x0000000e1c027210 */ /* 0x000fda0007f1e0ff */
[----:B------:R-:W-:Y:S05]  /*17bb0*/  WARPSYNC.COLLECTIVE R15, `(.L_x_1251) ;  /* 0x000000000f087348 */ /* 0x000fea0003c00000 */
[----:B------:R0:W1:Y:S02]  /*17bc0*/  SHFL.IDX P6, R14, R13, R12, R11 ;  /* 0x0000000c0d0e7389 */ /* 0x00006400000c000b */
[----:B01----:R-:W-:Y:S01]  /*17bd0*/  ENDCOLLECTIVE ;  /* 0x000000000000791b */ /* 0x003fe20003800000 */
.L_x_1251:
        /* <DEDUP_REMOVED lines=12> */
.L_x_1252:
[----:B------:R-:W-:Y:S02]  /*17ca0*/  IMAD.MOV.U32 R13, RZ, RZ, R10 ;  /* 0x000000ffff0d7224 */ /* 0x000fe400078e000a */
[----:B------:R-:W-:Y:S01]  /*17cb0*/  IMAD.MOV.U32 R12, RZ, RZ, 0x2 ;  /* 0x00000002ff0c7424 */ /* 0x000fe200078e00ff */
[----:B------:R-:W-:-:S13]  /*17cc0*/  IADD3 R2, P0, R28, R14, RZ ;  /* 0x0000000e1c027210 */ /* 0x000fda0007f1e0ff */
[----:B------:R-:W-:Y:S05]  /*17cd0*/  WARPSYNC.COLLECTIVE R15, `(.L_x_1253) ;  /* 0x000000000f087348 */ /* 0x000fea0003c00000 */
[----:B------:R0:W1:Y:S02]  /*17ce0*/  SHFL.IDX P6, R14, R13, R12, R11 ;  /* 0x0000000c0d0e7389 */ /* 0x00006400000c000b */
[----:B01----:R-:W-:Y:S01]  /*17cf0*/  ENDCOLLECTIVE ;  /* 0x000000000000791b */ /* 0x003fe20003800000 */
.L_x_1253:
        /* <DEDUP_REMOVED lines=12> */
.L_x_1254:
[----:B------:R-:W-:Y:S02]  /*17dc0*/  IMAD.MOV.U32 R13, RZ, RZ, R10 ;  /* 0x000000ffff0d7224 */ /* 0x000fe400078e000a */
[----:B------:R-:W-:Y:S01]  /*17dd0*/  IMAD.MOV.U32 R12, RZ, RZ, 0x3 ;  /* 0x00000003ff0c7424 */ /* 0x000fe200078e00ff */
[----:B------:R-:W-:-:S13]  /*17de0*/  IADD3 R2, P0, R28, R14, RZ ;  /* 0x0000000e1c027210 */ /* 0x000fda0007f1e0ff */
[----:B------:R-:W-:Y:S05]  /*17df0*/  WARPSYNC.COLLECTIVE R15, `(.L_x_1255) ;  /* 0x000000000f087348 */ /* 0x000fea0003c00000 */
[----:B------:R0:W1:Y:S02]  /*17e00*/  SHFL.IDX P6, R14, R13, R12, R11 ;  /* 0x0000000c0d0e7389 */ /* 0x00006400000c000b */
[----:B01----:R-:W-:Y:S01]  /*17e10*/  ENDCOLLECTIVE ;  /* 0x000000000000791b */ /* 0x003fe20003800000 */
.L_x_1255:
        /* <DEDUP_REMOVED lines=12> */
.L_x_1256:
[----:B------:R-:W-:Y:S05]  /*17ee0*/  BRA `(.L_x_1257) ;  /* 0xffffffc800807947 */ /* 0x000fea000383ffff */
.L_x_1166:
[----:B0-----:R0:W2:Y:S02]  /*17ef0*/  SYNCS.PHASECHK.TRANS64.TRYWAIT P2, [R0+URZ+0x2a870], R3 ;  /* 0x02a87003000075a7 */ /* 0x0010a4000804017f */
[----:B--2---:R-:W-:Y:S05]  /*17f00*/  @!P2 NANOSLEEP.SYNCS 0x989680 ;  /* 0x009896800000a95d */ /* 0x004fea0003900000 */
[----:B------:R-:W2:Y:S02]  /*17f10*/  @!P2 SYNCS.PHASECHK.TRANS64 P2, [R0+URZ+0x2a870], R3 ;  /* 0x02a870030000a5a7 */ /* 0x000ea4000804007f */
[----:B--2---:R-:W-:Y:S05]  /*17f20*/  @!P2 BRA `(.L_x_1166) ;  /* 0xfffffffc00f0a947 */ /* 0x004fea000383ffff */
[----:B------:R-:W-:Y:S05]  /*17f30*/  BRA `(.L_x_1258) ;  /* 0xffffffc800ec7947 */ /* 0x000fea000383ffff */
.L_x_1168:
[----:B0-----:R0:W2:Y:S02]  /*17f40*/  SYNCS.PHASECHK.TRANS64.TRYWAIT P2, [R0+URZ+0x2a860], R3 ;  /* 0x02a86003000075a7 */ /* 0x0010a4000804017f */
[----:B--2---:R-:W-:Y:S05]  /*17f50*/  @!P2 NANOSLEEP.SYNCS 0x989680 ;  /* 0x009896800000a95d */ /* 0x004fea0003900000 */
[----:B------:R-:W2:Y:S02]  /*17f60*/  @!P2 SYNCS.PHASECHK.TRANS64 P2, [R0+URZ+0x2a860], R3 ;  /* 0x02a860030000a5a7 */ /* 0x000ea4000804007f */
[----:B--2---:R-:W-:Y:S05]  /*17f70*/  @!P2 BRA `(.L_x_1168) ;  /* 0xfffffffc00f0a947 */ /* 0x004fea000383ffff */
[----:B------:R-:W-:Y:S05]  /*17f80*/  BRA `(.L_x_1259) ;  /* 0xffffffc800fc7947 */ /* 0x000fea000383ffff */
.L_x_1176:
[----:B0-----:R0:W2:Y:S02]  /*17f90*/  SYNCS.PHASECHK.TRANS64.TRYWAIT P2, [R3+URZ+0x2a870], R0 ;  /* 0x02a87000030075a7 */ /* 0x0010a4000804017f */
[----:B--2---:R-:W-:Y:S05]  /*17fa0*/  @!P2 NANOSLEEP.SYNCS 0x989680 ;  /* 0x009896800000a95d */ /* 0x004fea0003900000 */
[----:B------:R-:W2:Y:S02]  /*17fb0*/  @!P2 SYNCS.PHASECHK.TRANS64 P2, [R3+URZ+0x2a870], R0 ;  /* 0x02a870000300a5a7 */ /* 0x000ea4000804007f */
[----:B--2---:R-:W-:Y:S05]  /*17fc0*/  @!P2 BRA `(.L_x_1176) ;  /* 0xfffffffc00f0a947 */ /* 0x004fea000383ffff */
[----:B------:R-:W-:Y:S05]  /*17fd0*/  BRA `(.L_x_1260) ;  /* 0xffffffd000e87947 */ /* 0x000fea000383ffff */
.L_x_1178:
[----:B0-----:R0:W2:Y:S02]  /*17fe0*/  SYNCS.PHASECHK.TRANS64.TRYWAIT P2, [R3+URZ+0x2a860], R0 ;  /* 0x02a86000030075a7 */ /* 0x0010a4000804017f */
[----:B--2---:R-:W-:Y:S05]  /*17ff0*/  @!P2 NANOSLEEP.SYNCS 0x989680 ;  /* 0x009896800000a95d */ /* 0x004fea0003900000 */
[----:B------:R-:W2:Y:S02]  /*18000*/  @!P2 SYNCS.PHASECHK.TRANS64 P2, [R3+URZ+0x2a860], R0 ;  /* 0x02a860000300a5a7 */ /* 0x000ea4000804007f */
[----:B--2---:R-:W-:Y:S05]  /*18010*/  @!P2 BRA `(.L_x_1178) ;  /* 0xfffffffc00f0a947 */ /* 0x004fea000383ffff */
[----:B------:R-:W-:Y:S05]  /*18020*/  BRA `(.L_x_1261) ;  /* 0xffffffd000f87947 */ /* 0x000fea000383ffff */
.L_x_1185:
[----:B0-----:R0:W2:Y:S02]  /*18030*/  SYNCS.PHASECHK.TRANS64.TRYWAIT P0, [R5+URZ+0x2a820], R0 ;  /* 0x02a82000050075a7 */ /* 0x0010a4000800017f */
[----:B--2---:R-:W-:Y:S05]  /*18040*/  @!P0 NANOSLEEP.SYNCS 0x989680 ;  /* 0x009896800000895d */ /* 0x004fea0003900000 */
[----:B------:R-:W2:Y:S02]  /*18050*/  @!P0 SYNCS.PHASECHK.TRANS64 P0, [R5+URZ+0x2a820], R0 ;  /* 0x02a82000050085a7 */ /* 0x000ea4000800007f */
[----:B--2---:R-:W-:Y:S05]  /*18060*/  @!P0 BRA `(.L_x_1185) ;  /* 0xfffffffc00f08947 */ /* 0x004fea000383ffff */
[----:B------:R-:W-:Y:S05]  /*18070*/  BRA `(.L_x_1262) ;  /* 0xffffffdc000c7947 */ /* 0x000fea000383ffff */
.L_x_1186:
        /* <DEDUP_REMOVED lines=9> */
[----:B------:R2:W3:Y:S02]  /*18110*/  SHFL.IDX P6, R14, R13, R12, R11 ;  /* 0x0000000c0d0e7389 */ /* 0x0004e400000c000b */
[----:B0123--:R-:W-:Y:S01]  /*18120*/  ENDCOLLECTIVE ;  /* 0x000000000000791b */ /* 0x00ffe20003800000 */
.L_x_1264:
[----:B------:R-:W-:Y:S05]  /*18130*/  BSYNC B0 ;  /* 0x0000000000007941 */ /* 0x000fea0003800000 */
.L_x_1263:
[----:B------:R-:W-:Y:S05]  /*18140*/  BRA `(.L_x_1265) ;  /* 0xffffffd800f47947 */ /* 0x000fea000383ffff */
.L_x_1189:
[----:B------:R-:W-:Y:S01]  /*18150*/  BSSY B1, `(.L_x_1266) ;  /* 0x0000006000017945 */ /* 0x000fe20003800000 */
[----:B------:R-:W-:-:S07]  /*18160*/  IMAD.MOV.U32 R15, RZ, RZ, -0x1 ;  /* 0xffffffffff0f7424 */ /* 0x000fce00078e00ff */
[----:B01----:R-:W-:Y:S05]  /*18170*/  WARPSYNC.COLLECTIVE R15, `(.L_x_1267) ;  /* 0x000000000f0c7348 */ /* 0x003fea0003c00000 */
[----:B------:R-:W-:Y:S02]  /*18180*/  ELECT P6, UR62, PT ;  /* 0x00000000003e782f */ /* 0x000fe400038c0000 */
[----:B------:R-:W-:Y:S01]  /*18190*/  MOV R14, UR62 ;  /* 0x0000003e000e7c02 */ /* 0x000fe20008000f00 */
[----:B01----:R-:W-:Y:S10]  /*181a0*/  ENDCOLLECTIVE ;  /* 0x000000000000791b */ /* 0x003ff40003800000 */
.L_x_1267:
[----:B------:R-:W-:Y:S05]  /*181b0*/  BSYNC B1 ;  /* 0x0000000000017941 */ /* 0x000fea0003800000 */
.L_x_1266:
[----:B------:R-:W-:Y:S05]  /*181c0*/  BRA `(.L_x_1268) ;  /* 0xffffffd800ec7947 */ /* 0x000fea000383ffff */
.L_x_1191:
[----:B0-----:R0:W2:Y:S02]  /*181d0*/  SYNCS.PHASECHK.TRANS64.TRYWAIT P1, [R3+URZ+0x2a840], R2 ;  /* 0x02a84002030075a7 */ /* 0x0010a4000802017f */
[----:B--2---:R-:W-:Y:S05]  /*181e0*/  @!P1 NANOSLEEP.SYNCS 0x989680 ;  /* 0x009896800000995d */ /* 0x004fea0003900000 */
[----:B------:R-:W2:Y:S02]  /*181f0*/  @!P1 SYNCS.PHASECHK.TRANS64 P1, [R3+URZ+0x2a840], R2 ;  /* 0x02a84002030095a7 */ /* 0x000ea4000802007f */
[----:B--2---:R-:W-:Y:S05]  /*18200*/  @!P1 BRA `(.L_x_1191) ;  /* 0xfffffffc00f09947 */ /* 0x004fea000383ffff */
[----:B------:R-:W-:Y:S05]  /*18210*/  BRA `(.L_x_1269) ;  /* 0xffffffdc000c7947 */ /* 0x000fea000383ffff */
.L_x_1193:
[----:B--2---:R2:W3:Y:S02]  /*18220*/  SYNCS.PHASECHK.TRANS64.TRYWAIT P1, [R5+URZ+0x2a840], R0 ;  /* 0x02a84000050075a7 */ /* 0x0044e4000802017f */
[----:B---3--:R-:W-:Y:S05]  /*18230*/  @!P1 NANOSLEEP.SYNCS 0x989680 ;  /* 0x009896800000995d */ /* 0x008fea0003900000 */
[----:B------:R-:W3:Y:S02]  /*18240*/  @!P1 SYNCS.PHASECHK.TRANS64 P1, [R5+URZ+0x2a840], R0 ;  /* 0x02a84000050095a7 */ /* 0x000ee4000802007f */
[----:B---3--:R-:W-:Y:S05]  /*18250*/  @!P1 BRA `(.L_x_1193) ;  /* 0xfffffffc00f09947 */ /* 0x008fea000383ffff */
[----:B------:R-:W-:Y:S05]  /*18260*/  BRA `(.L_x_1270) ;  /* 0xffffffdc00187947 */ /* 0x000fea000383ffff */
.L_x_1195:
[----:B---3--:R3:W4:Y:S02]  /*18270*/  SYNCS.PHASECHK.TRANS64.TRYWAIT P1, [R3+URZ+0x2a860], R2 ;  /* 0x02a86002030075a7 */ /* 0x008724000802017f */
[----:B----4-:R-:W-:Y:S05]  /*18280*/  @!P1 NANOSLEEP.SYNCS 0x989680 ;  /* 0x009896800000995d */ /* 0x010fea0003900000 */
[----:B------:R-:W4:Y:S02]  /*18290*/  @!P1 SYNCS.PHASECHK.TRANS64 P1, [R3+URZ+0x2a860], R2 ;  /* 0x02a86002030095a7 */ /* 0x000f24000802007f */
[----:B----4-:R-:W-:Y:S05]  /*182a0*/  @!P1 BRA `(.L_x_1195) ;  /* 0xfffffffc00f09947 */ /* 0x010fea000383ffff */
[----:B------:R-:W-:Y:S05]  /*182b0*/  BRA `(.L_x_1271) ;  /* 0xffffffdc00147947 */ /* 0x000fea000383ffff */
.L_x_1197:
[----:B----4-:R4:W0:Y:S02]  /*182c0*/  SYNCS.PHASECHK.TRANS64.TRYWAIT P1, [R5+URZ+0x2a860], R0 ;  /* 0x02a86000050075a7 */ /* 0x010824000802017f */
[----:B0-----:R-:W-:Y:S05]  /*182d0*/  @!P1 NANOSLEEP.SYNCS 0x989680 ;  /* 0x009896800000995d */ /* 0x001fea0003900000 */
[----:B------:R-:W0:Y:S02]  /*182e0*/  @!P1 SYNCS.PHASECHK.TRANS64 P1, [R5+URZ+0x2a860], R0 ;  /* 0x02a86000050095a7 */ /* 0x000e24000802007f */
[----:B0-----:R-:W-:Y:S05]  /*182f0*/  @!P1 BRA `(.L_x_1197) ;  /* 0xfffffffc00f09947 */ /* 0x001fea000383ffff */
[----:B------:R-:W-:Y:S05]  /*18300*/  BRA `(.L_x_1272) ;  /* 0xffffffdc00107947 */ /* 0x000fea000383ffff */
.L_x_1199:
[----:B------:R0:W0:Y:S02]  /*18310*/  SYNCS.PHASECHK.TRANS64.TRYWAIT P1, [R3+URZ+0x2a880], R2 ;  /* 0x02a88002030075a7 */ /* 0x000024000802017f */
[----:B0-----:R-:W-:Y:S05]  /*18320*/  @!P1 NANOSLEEP.SYNCS 0x989680 ;  /* 0x009896800000995d */ /* 0x001fea0003900000 */
[----:B------:R-:W0:Y:S02]  /*18330*/  @!P1 SYNCS.PHASECHK.TRANS64 P1, [R3+URZ+0x2a880], R2 ;  /* 0x02a88002030095a7 */ /* 0x000e24000802007f */
[----:B0-----:R-:W-:Y:S05]  /*18340*/  @!P1 BRA `(.L_x_1199) ;  /* 0xfffffffc00f09947 */ /* 0x001fea000383ffff */
[----:B------:R-:W-:Y:S05]  /*18350*/  BRA `(.L_x_1273) ;  /* 0xffffffdc000c7947 */ /* 0x000fea000383ffff */
.L_x_1274:
        /* <DEDUP_REMOVED lines=10> */
.L_x_3249:


//--------------------- .text._ZN7cutlass13device_kernelIN5flash11enable_sm90INS1_16FlashAttnFwdSm90INS1_25CollectiveMainloopFwdSm90ILi2EN4cute5tupleIJNS5_1CILi1EEES8_S8_EEENS6_IJNS7_ILi128EEESA_NS7_ILi192EEEEEELi192ENS_12float_e4m3_tEfNS_4arch4Sm90ELb0ELb1ELb0ELb1ELb1ELb0ELb0ELb1ELb1ELb1ELb0ELb0EEENS1_21CollectiveEpilogueFwdINS6_IJSA_SB_SA_EEES9_NS_10bfloat16_tESF_Li256ELb1ELb1ELb0ELb1EEENS1_36VarlenDynamicPersistentTileSchedulerILi128ELi128ELi256ELi128ELb0ELb1ELb1ELb1ELb0ELb1EEEEEEEEEvNT_6ParamsE --------------------------
	.section	.text._ZN7cutlass13device_kernelIN5flash11enable_sm90INS1_16FlashAttnFwdSm90INS1_25CollectiveMainloopFwdSm90ILi2EN4cute5tupleIJNS5_1CILi1EEES8_S8_EEENS6_IJNS7_ILi128EEESA_NS7_ILi192EEEEEELi192ENS_12float_e4m3_tEfNS_4arch4Sm90ELb0ELb1ELb0ELb1ELb1ELb0ELb0ELb1ELb1ELb1ELb0ELb0EEENS1_21CollectiveEpilogueFwdINS6_IJSA_SB_SA_EEES9_NS_10bfloat16_tESF_Li256ELb1ELb1ELb0ELb1EEENS1_36VarlenDynamicPersistentTileSchedulerILi128ELi128ELi256ELi128ELb0ELb1ELb1ELb1ELb0ELb1EEEEEEEEEvNT_6ParamsE,"ax",@progbits
	.align	128
.text._ZN7cutlass13device_kernelIN5flash11enable_sm90INS1_16FlashAttnFwdSm90INS1_25CollectiveMainloopFwdSm90ILi2EN4cute5tupleIJNS5_1CILi1EEES8_S8_EEENS6_IJNS7_ILi128EEESA_NS7_ILi192EEEEEELi192ENS_12float_e4m3_tEfNS_4arch4Sm90ELb0ELb1ELb0ELb1ELb1ELb0ELb0ELb1ELb1ELb1ELb0ELb0EEENS1_21CollectiveEpilogueFwdINS6_IJSA_SB_SA_EEES9_NS_10bfloat16_tESF_Li256ELb1ELb1ELb0ELb1EEENS1_36VarlenDynamicPersistentTileSchedulerILi128ELi128ELi256ELi128ELb0ELb1ELb1ELb1ELb0ELb1EEEEEEEEEvNT_6ParamsE:
        .type           _ZN7cutlass13device_kernelIN5flash11enable_sm90INS1_16FlashAttnFwdSm90INS1_25CollectiveMainloopFwdSm90ILi2EN4cute5tupleIJNS5_1CILi1EEES8_S8_EEENS6_IJNS7_ILi128EEESA_NS7_ILi192EEEEEELi192ENS_12float_e4m3_tEfNS_4arch4Sm90ELb0ELb1ELb0ELb1ELb1ELb0ELb0ELb1ELb1ELb1ELb0ELb0EEENS1_21CollectiveEpilogueFwdINS6_IJSA_SB_SA_EEES9_NS_10bfloat16_tESF_Li256ELb1ELb1ELb0ELb1EEENS1_36VarlenDynamicPersistentTileSchedulerILi128ELi128ELi256ELi128ELb0ELb1ELb1ELb1ELb0ELb1EEEEEEEEEvNT_6ParamsE,@function
        .size           _ZN7cutlass13device_kernelIN5flash11enable_sm90INS1_16FlashAttnFwdSm90INS1_25CollectiveMainloopFwdSm90ILi2EN4cute5tupleIJNS5_1CILi1EEES8_S8_EEENS6_IJNS7_ILi128EEESA_NS7_ILi192EEEEEELi192ENS_12float_e4m3_tEfNS_4arch4Sm90ELb0ELb1ELb0ELb1ELb1ELb0ELb0ELb1ELb1ELb1ELb0ELb0EEENS1_21CollectiveEpilogueFwdINS6_IJSA_SB_SA_EEES9_NS_10bfloat16_tESF_Li256ELb1ELb1ELb0ELb1EEENS1_36VarlenDynamicPersistentTileSchedulerILi128ELi128ELi256ELi128ELb0ELb1ELb1ELb1ELb0ELb1EEEEEEEEEvNT_6ParamsE,(.L_x_3250 - _ZN7cutlass13device_kernelIN5flash11enable_sm90INS1_16FlashAttnFwdSm90INS1_25CollectiveMainloopFwdSm90ILi2EN4cute5tupleIJNS5_1CILi1EEES8_S8_EEENS6_IJNS7_ILi128EEESA_NS7_ILi192EEEEEELi192ENS_12float_e4m3_tEfNS_4arch4Sm90ELb0ELb1ELb0ELb1ELb1ELb0ELb0ELb1ELb1ELb1ELb0ELb0EEENS1_21CollectiveEpilogueFwdINS6_IJSA_SB_SA_EEES9_NS_10bfloat16_tESF_Li256ELb1ELb1ELb0ELb1EEENS1_36VarlenDynamicPersistentTileSchedulerILi128ELi128ELi256ELi128ELb0ELb1ELb1ELb1ELb0ELb1EEEEEEEEEvNT_6ParamsE)
        .other          _ZN7cutlass13device_kernelIN5flash11enable_sm90INS1_16FlashAttnFwdSm90INS1_25CollectiveMainloopFwdSm90ILi2EN4cute5tupleIJNS5_1CILi1EEES8_S8_EEENS6_IJNS7_ILi128EEESA_NS7_ILi192EEEEEELi192ENS_12float_e4m3_tEfNS_4arch4Sm90ELb0ELb1ELb0ELb1ELb1ELb0ELb0ELb1ELb1ELb1ELb0ELb0EEENS1_21CollectiveEpilogueFwdINS6_IJSA_SB_SA_EEES9_NS_10bfloat16_tESF_Li256ELb1ELb1ELb0ELb1EEENS1_36VarlenDynamicPersistentTileSchedulerILi128ELi128ELi256ELi128ELb0ELb1ELb1ELb1ELb0ELb1EEEEEEEEEvNT_6ParamsE,@"STO_CUDA_ENTRY STV_DEFAULT"
_ZN7cutlass13device_kernelIN5flash11enable_sm90INS1_16FlashAttnFwdSm90INS1_25CollectiveMainloopFwdSm90ILi2EN4cute5tupleIJNS5_1CILi1EEES8_S8_EEENS6_IJNS7_ILi128EEESA_NS7_ILi192EEEEEELi192ENS_12float_e4m3_tEfNS_4arch4Sm90ELb0ELb1ELb0ELb1ELb1ELb0ELb0ELb1ELb1ELb1ELb0ELb0EEENS1_21CollectiveEpilogueFwdINS6_IJSA_SB_SA_EEES9_NS_10bfloat16_tESF_Li256ELb1ELb1ELb0ELb1EEENS1_36VarlenDynamicPersistentTileSchedulerILi128ELi128ELi256ELi128ELb0ELb1ELb1ELb1ELb0ELb1EEEEEEEEEvNT_6ParamsE:
        /* <DEDUP_REMOVED lines=45> */
.L_x_1275:
        /* <DEDUP_REMOVED lines=22> */
.L_x_1276:
        /* <DEDUP_REMOVED lines=18> */
.L_x_1277:
        /* <DEDUP_REMOVED lines=22> */
.L_x_1278:
        /* <DEDUP_REMOVED lines=24> */
.L_x_1279:
        /* <DEDUP_REMOVED lines=8> */
.L_x_1281:
        /* <DEDUP_REMOVED lines=20> */
[----:B------:R-:W-:Y:S01]  /*09f0*/  ULOP3.LUT UR50, UR44, 0x1, URZ, 0xfc, !UPT ;  /* 0x000000012c327892 */ /* 0x000fe2000f8efc3f */
[----:B------:R-:W-:Y:S01]  /*0a00*/  R2UR UR52, R10 ;  /* 0x000000000a3472ca */ /* 0x000fe200000e0000 */
[----:B------:R-:W-:Y:S01]  /*0a10*/  UMOV UR49, URZ ;  /* 0x0000003f00317c82 */ /* 0x000fe20008000000 */
[----:B------:R-:W-:Y:S01]  /*0a20*/  SHF.R.S32.HI R3, RZ, 0x1f, R208 ;  /* 0x0000001fff037819 */ /* 0x000fe200000114d0 */
[----:B------:R-:W-:Y:S01]  /*0a30*/  UMOV UR48, URZ ;  /* 0x0000003f00307c82 */ /* 0x000fe20008000000 */
[----:B------:R-:W-:Y:S01]  /*0a40*/  R2UR UR51, R11 ;  /* 0x000000000b3372ca */ /* 0x000fe200000e0000 */
[----:B------:R-:W-:Y:S01]  /*0a50*/  UMOV UR47, URZ ;  /* 0x0000003f002f7c82 */ /* 0x000fe20008000000 */
[CC--:B------:R-:W-:Y:S02]  /*0a60*/  LEA.HI R5, R3.reuse, R208.reuse, RZ, 0x7 ;  /* 0x000000d003057211 */ /* 0x0c0fe400078f38ff */
[----:B------:R-:W-:-:S02]  /*0a70*/  LEA.HI R0, R3, R208, RZ, 0x4 ;  /* 0x000000d003007211 */ /* 0x000fc400078f20ff */
[----:B------:R-:W-:Y:S02]  /*0a80*/  LOP3.LUT R201, R5, 0xffffff80, RZ, 0xc0, !PT ;  /* 0xffffff8005c97812 */ /* 0x000fe400078ec0ff */
[----:B------:R-:W-:Y:S02]  /*0a90*/  SHF.R.S32.HI R9, RZ, 0x4, R0 ;  /* 0x00000004ff097819 */ /* 0x000fe40000011400 */
[----:B------:R-:W-:Y:S01]  /*0aa0*/  LOP3.LUT R7, R0, 0x3fffff0, RZ, 0xc0, !PT ;  /* 0x03fffff000077812 */ /* 0x000fe200078ec0ff */
[----:B------:R-:W-:Y:S01]  /*0ab0*/  IMAD.IADD R201, R208, 0x1, -R201 ;  /* 0x00000001d0c97824 */ /* 0x000fe200078e0ac9 */
[----:B------:R-:W-:Y:S02]  /*0ac0*/  LEA.HI R0, R0, R9, RZ, 0x1 ;  /* 0x0000000900007211 */ /* 0x000fe400078f08ff */
[----:B------:R-:W-:Y:S01]  /*0ad0*/  LEA.HI R2, R3, R208, RZ, 0x5 ;  /* 0x000000d003027211 */ /* 0x000fe200078f28ff */
[----:B------:R-:W-:Y:S01]  /*0ae0*/  IMAD.IADD R7, R208, 0x1, -R7 ;  /* 0x00000001d0077824 */ /* 0x000fe200078e0a07 */
[----:B------:R-:W-:-:S02]  /*0af0*/  SHF.R.S32.HI R4, RZ, 0x1f, R201 ;  /* 0x0000001fff047819 */ /* 0x000fc400000114c9 */
[----:B------:R-:W-:Y:S01]  /*0b00*/  LOP3.LUT R0, R0, 0x1ffffffe, RZ, 0xc0, !PT ;  /* 0x1ffffffe00007812 */ /* 0x000fe200078ec0ff */
[----:B------:R-:W-:Y:S01]  /*0b10*/  IMAD.SHL.U32 R2, R2, 0x20, RZ ;  /* 0x0000002002027824 */ /* 0x000fe200078e00ff */
[----:B------:R-:W-:Y:S02]  /*0b20*/  LEA.HI R6, R4, R201, RZ, 0x2 ;  /* 0x000000c904067211 */ /* 0x000fe400078f10ff */
[----:B------:R-:W-:Y:S01]  /*0b30*/  LEA.HI R10, R3, R208, RZ, 0x2 ;  /* 0x000000d0030a7211 */ /* 0x000fe200078f10ff */
[----:B------:R-:W-:Y:S01]  /*0b40*/  IMAD.IADD R0, R9, 0x1, -R0 ;  /* 0x0000000109007824 */ /* 0x000fe200078e0a00 */
[--C-:B------:R-:W-:Y:S02]  /*0b50*/  SHF.R.S32.HI R8, RZ, 0x2, R6.reuse ;  /* 0x00000002ff087819 */ /* 0x100fe40000011406 */
[----:B------:R-:W-:Y:S02]  /*0b60*/  SHF.R.S32.HI R11, RZ, 0x1f, R6 ;  /* 0x0000001fff0b7819 */ /* 0x000fe40000011406 */
[----:B------:R-:W-:-:S02]  /*0b70*/  LOP3.LUT R9, R10, 0xfffffffc, RZ, 0xc0, !PT ;  /* 0xfffffffc0a097812 */ /* 0x000fc400078ec0ff */
[----:B------:R-:W-:Y:S02]  /*0b80*/  LEA.HI R3, R3, R208, RZ, 0x3 ;  /* 0x000000d003037211 */ /* 0x000fe400078f18ff */
[----:B------:R-:W-:Y:S01]  /*0b90*/  LEA.HI R11, R11, R8, RZ, 0x3 ;  /* 0x000000080b0b7211 */ /* 0x000fe200078f18ff */
[----:B------:R-:W-:Y:S01]  /*0ba0*/  IMAD.IADD R9, R208, 0x1, -R9 ;  /* 0x00000001d0097824 */ /* 0x000fe200078e0a09 */
[----:B------:R-:W-:Y:S02]  /*0bb0*/  SHF.R.S32.HI R202, RZ, 0x7, R5 ;  /* 0x00000007ffca7819 */ /* 0x000fe40000011405 */
[----:B------:R-:W-:Y:S02]  /*0bc0*/  LOP3.LUT R2, R2, 0xfffffc00, RZ, 0xc0, !PT ;  /* 0xfffffc0002027812 */ /* 0x000fe400078ec0ff */
        /* <DEDUP_REMOVED lines=26> */
.L_x_1389:
[----:B------:R-:W-:Y:S01]  /*0d70*/  ULDC.64 UR6, c[0x0][0xa28] ;  /* 0x00028a0000067ab9 */ /* 0x000fe20000000a00 */
[----:B------:R-:W-:Y:S01]  /*0d80*/  ULDC UR4, c[0x0][0x424] ;  /* 0x0001090000047ab9 */ /* 0x000fe20000000800 */
[----:B------:R-:W-:-:S04]  /*0d90*/  UISETP.NE.U32.AND UP0, UPT, UR6, URZ, UPT ;  /* 0x0000003f0600728c */ /* 0x000fc8000bf05070 */
[----:B------:R-:W-:-:S03]  /*0da0*/  UISETP.NE.AND.EX UP0, UPT, UR7, URZ, UPT, UP0 ;  /* 0x0000003f0700728c */ /* 0x000fc6000bf05300 */
[----:B------:R-:W-:Y:S02]  /*0db0*/  ULDC.64 UR6, c[0x0][0xa18] ;  /* 0x0002860000067ab9 */ /* 0x000fe40000000a00 */
[----:B------:R-:W-:Y:S01]  /*0dc0*/  UISETP.NE.U32.AND UP1, UPT, UR6, URZ, UPT ;  /* 0x0000003f0600728c */ /* 0x000fe2000bf25070 */
[----:B------:R-:W-:-:S03]  /*0dd0*/  PLOP3.LUT P0, PT, PT, PT, UP0, 0x80, 0x0 ;  /* 0x000000000000781c */ /* 0x000fc60003f0f008 */
[----:B------:R-:W-:-:S03]  /*0de0*/  UISETP.NE.AND.EX UP1, UPT, UR7, URZ, UPT, UP1 ;  /* 0x0000003f0700728c */ /* 0x000fc6000bf25310 */
[----:B------:R-:W-:Y:S02]  /*0df0*/  @UP0 ULDC.64 UR6, c[0x0][0xa28] ;  /* 0x00028a0000060ab9 */ /* 0x000fe40000000a00 */
[----:B------:R-:W-:Y:S01]  /*0e00*/  @UP0 UIMAD.WIDE UR6, UR51, 0x4, UR6 ;  /* 0x00000004330608a5 */ /* 0x000fe2000f8e0206 */
[----:B------:R-:W-:-:S05]  /*0e10*/  PLOP3.LUT P2, PT, PT, PT, UP1, 0x80, 0x0 ;  /* 0x000000000000781c */ /* 0x000fca0003f4f018 */
[----:B------:R-:W-:Y:S01]  /*0e20*/  @UP1 ULDC.64 UR8, c[0x0][0xa18] ;  /* 0x0002860000081ab9 */ /* 0x000fe20000000a00 */
[----:B01----:R-:W-:Y:S02]  /*0e30*/  IMAD.U32 R2, RZ, RZ, UR6 ;  /* 0x00000006ff027e24 */ /* 0x003fe4000f8e00ff */
[----:B--2---:R-:W-:Y:S01]  /*0e40*/  IMAD.U32 R3, RZ, RZ, UR7 ;  /* 0x00000007ff037e24 */ /* 0x004fe2000f8e00ff */
[----:B------:R-:W-:-:S04]  /*0e50*/  @UP1 UIMAD.WIDE UR6, UR51, 0x4, UR8 ;  /* 0x00000004330618a5 */ /* 0x000fc8000f8e0208 */
[----:B------:R-:W2:Y:S02]  /*0e60*/  @P0 LDG.E R2, desc[UR56][R2.64] ;  /* 0x0000003802020981 */ /* 0x000ea4000c1e1900 */
[----:B------:R-:W-:Y:S02]  /*0e70*/  IMAD.U32 R4, RZ, RZ, UR6 ;  /* 0x00000006ff047e24 */ /* 0x000fe4000f8e00ff */
[----:B------:R-:W-:Y:S01]  /*0e80*/  IMAD.U32 R5, RZ, RZ, UR7 ;  /* 0x00000007ff057e24 */ /* 0x000fe2000f8e00ff */
[----:B------:R-:W-:-:S04]  /*0e90*/  ULDC.64 UR6, c[0x0][0x418] ;  /* 0x0001060000067ab9 */ /* 0x000fc80000000a00 */
[----:B---3--:R-:W3:Y:S01]  /*0ea0*/  @P2 LDG.E R4, desc[UR56][R4.64] ;  /* 0x0000003804042981 */ /* 0x008ee2000c1e1900 */
[----:B------:R-:W-:Y:S01]  /*0eb0*/  UISETP.NE.U32.AND UP0, UPT, UR6, URZ, UPT ;  /* 0x0000003f0600728c */ /* 0x000fe2000bf05070 */
[----:B------:R-:W-:-:S03]  /*0ec0*/  UMOV UR40, URZ ;  /* 0x0000003f00287c82 */ /* 0x000fc60008000000 */
[----:B------:R-:W-:-:S03]  /*0ed0*/  UISETP.NE.AND.EX UP0, UPT, UR7, URZ, UPT, UP0 ;  /* 0x0000003f0700728c */ /* 0x000fc6000bf05300 */
[----:B------:R-:W-:Y:S01]  /*0ee0*/  ULDC.64 UR6, c[0x0][0xa20] ;  /* 0x0002880000067ab9 */ /* 0x000fe20000000a00 */
[----:B------:R-:W-:Y:S01]  /*0ef0*/  USEL UR4, UR4, 0x1, UP0 ;  /* 0x0000000104047887 */ /* 0x000fe20008000000 */
[----:B------:R-:W-:Y:S01]  /*0f00*/  ISETP.NE.U32.AND P1, PT, RZ, UR6, PT ;  /* 0x00000006ff007c0c */ /* 0x000fe2000bf25070 */
[----:B------:R-:W-:Y:S02]  /*0f10*/  ULDC UR6, c[0x0][0x2f0] ;  /* 0x0000bc0000067ab9 */ /* 0x000fe40000000800 */
[----:B------:R-:W-:Y:S01]  /*0f20*/  UIMAD UR4, UR4, UR6, URZ ;  /* 0x00000006040472a4 */ /* 0x000fe2000f8e023f */
[----:B------:R-:W-:Y:S02]  /*0f30*/  ISETP.NE.AND.EX P1, PT, RZ, UR7, PT, P1 ;  /* 0x00000007ff007c0c */ /* 0x000fe4000bf25310 */
[----:B--2---:R-:W-:Y:S02]  /*0f40*/  @P0 R2UR UR40, R2 ;  /* 0x00000000022802ca */ /* 0x004fe400000e0000 */
[----:B---3--:R-:W-:Y:S01]  /*0f50*/  @P2 R2UR UR46, R4 ;  /* 0x00000000042e22ca */ /* 0x008fe200000e0000 */
[----:B----4-:R-:W-:-:S14]  /*0f60*/  @P2 BRA `(.L_x_1282) ;  /* 0x0000000000382947 */ /* 0x010fdc0003800000 */
[----:B------:R-:W-:Y:S01]  /*0f70*/  ULDC.64 UR6, c[0x0][0xa00] ;  /* 0x0002800000067ab9 */ /* 0x000fe20000000a00 */
[----:B------:R-:W-:Y:S01]  /*0f80*/  ULDC UR46, c[0x0][0x288] ;  /* 0x0000a200002e7ab9 */ /* 0x000fe20000000800 */
        /* <DEDUP_REMOVED lines=12> */
.L_x_1282:
[----:B------:R-:W-:Y:S01]  /*1050*/  UMOV UR43, UR52 ;  /* 0x00000034002b7c82 */ /* 0x000fe20008000000 */
[----:B------:R-:W-:Y:S01]  /*1060*/  UMOV UR42, UR51 ;  /* 0x00000033002a7c82 */ /* 0x000fe20008000000 */
[----:B------:R-:W-:Y:S05]  /*1070*/  @!P1 BRA `(.L_x_1283) ;  /* 0x00000000001c9947 */ /* 0x000fea0003800000 */
[----:B------:R-:W-:Y:S02]  /*1080*/  ULDC.64 UR6, c[0x0][0xa20] ;  /* 0x0002880000067ab9 */ /* 0x000fe40000000a00 */
[----:B------:R-:W-:-:S06]  /*1090*/  UIMAD.WIDE UR6, UR51, 0x4, UR6 ;  /* 0x00000004330678a5 */ /* 0x000fcc000f8e0206 */
[----:B------:R-:W-:Y:S02]  /*10a0*/  IMAD.U32 R2, RZ, RZ, UR6 ;  /* 0x00000006ff027e24 */ /* 0x000fe4000f8e00ff */
[----:B------:R-:W-:-:S05]  /*10b0*/  IMAD.U32 R3, RZ, RZ, UR7 ;  /* 0x00000007ff037e24 */ /* 0x000fca000f8e00ff */
[----:B------:R-:W2:Y:S02]  /*10c0*/  LDG.E R2, desc[UR56][R2.64] ;  /* 0x0000003802027981 */ /* 0x000ea4000c1e1900 */
[----:B--2---:R-:W-:Y:S01]  /*10d0*/  R2UR UR4, R2 ;  /* 0x00000000020472ca */ /* 0x004fe200000e0000 */
[----:B------:R-:W-:-:S14]  /*10e0*/  BRA `(.L_x_1284) ;  /* 0x0000000000347947 */ /* 0x000fdc0003800000 */
.L_x_1283:
        /* <DEDUP_REMOVED lines=13> */
.L_x_1284:
[----:B------:R-:W-:Y:S01]  /*11c0*/  ULDC.64 UR8, c[0x0][0x990] ;  /* 0x0002640000087ab9 */ /* 0x000fe20000000a00 */
[----:B------:R-:W-:Y:S01]  /*11d0*/  ULDC.64 UR6, c[0x0][0x998] ;  /* 0x0002660000067ab9 */ /* 0x000fe20000000a00 */
        /* <DEDUP_REMOVED lines=8> */
[----:B------:R-:W-:Y:S02]  /*1260*/  @UP0 USHF.R.S32.HI UR10, URZ, 0x1f, UR51 ;  /* 0x0000001f3f0a0899 */ /* 0x000fe40008011433 */
[----:B------:R-:W-:Y:S01]  /*1270*/  @UP1 USHF.R.S32.HI UR14, URZ, 0x1f, UR51 ;  /* 0x0000001f3f0e1899 */ /* 0x000fe20008011433 */
[----:B------:R-:W-:Y:S01]  /*1280*/  @UP0 ULDC.64 UR16, c[0x0][0x9a8] ;  /* 0x00026a0000100ab9 */ /* 0x000fe20000000a00 */
[----:B------:R-:W-:Y:S01]  /*1290*/  @UP1 ULDC.64 UR18, c[0x0][0x9b8] ;  /* 0x00026e0000121ab9 */ /* 0x000fe20000000a00 */
[----:B------:R-:W-:Y:S02]  /*12a0*/  @UP0 UIMAD UR10, UR10, UR16, URZ ;  /* 0x000000100a0a02a4 */ /* 0x000fe4000f8e023f */
[----:B------:R-:W-:Y:S02]  /*12b0*/  @UP1 UIMAD UR14, UR14, UR18, URZ ;  /* 0x000000120e0e12a4 */ /* 0x000fe4000f8e023f */
[----:B------:R-:W-:Y:S02]  /*12c0*/  @UP0 UIMAD UR17, UR51, UR17, UR10 ;  /* 0x00000011331102a4 */ /* 0x000fe4000f8e020a */
[----:B------:R-:W-:-:S02]  /*12d0*/  @UP1 UIMAD.WIDE.U32 UR10, UR51, UR18, URZ ;  /* 0x00000012330a12a5 */ /* 0x000fc4000f8e003f */
[----:B------:R-:W-:Y:S02]  /*12e0*/  @UP0 UIMAD.WIDE.U32 UR12, UR51, UR16, URZ ;  /* 0x00000010330c02a5 */ /* 0x000fe4000f8e003f */
[----:B------:R-:W-:Y:S02]  /*12f0*/  @UP1 UIMAD UR18, UR51, UR19, UR14 ;  /* 0x00000013331212a4 */ /* 0x000fe4000f8e020e */
[----:B------:R-:W-:Y:S02]  /*1300*/  @UP1 USHF.R.S32.HI UR19, URZ, 0x1f, UR52 ;  /* 0x0000001f3f131899 */ /* 0x000fe40008011434 */
[----:B------:R-:W-:Y:S01]  /*1310*/  @UP0 USHF.R.S32.HI UR16, URZ, 0x1f, UR52 ;  /* 0x0000001f3f100899 */ /* 0x000fe20008011434 */
[----:B------:R-:W-:Y:S01]  /*1320*/  @UP1 ULDC.64 UR14, c[0x0][0x9c0] ;  /* 0x00027000000e1ab9 */ /* 0x000fe20000000a00 */
[----:B------:R-:W-:Y:S01]  /*1330*/  @UP0 ULDC.64 UR20, c[0x0][0x9b0] ;  /* 0x00026c0000140ab9 */ /* 0x000fe20000000a00 */
[----:B------:R-:W-:Y:S02]  /*1340*/  @UP0 UIADD3 UR13, UR13, UR17, URZ ;  /* 0x000000110d0d0290 */ /* 0x000fe4000fffe03f */
[----:B------:R-:W-:-:S02]  /*1350*/  @UP1 UIMAD UR17, UR19, UR14, URZ ;  /* 0x0000000e131112a4 */ /* 0x000fc4000f8e023f */
[----:B------:R-:W-:Y:S02]  /*1360*/  @UP0 UIMAD UR16, UR16, UR20, URZ ;  /* 0x00000014101002a4 */ /* 0x000fe4000f8e023f */
[----:B------:R-:W-:Y:S02]  /*1370*/  @UP1 UIADD3 UR11, UR11, UR18, URZ ;  /* 0x000000120b0b1290 */ /* 0x000fe4000fffe03f */
[----:B------:R-:W-:Y:S02]  /*1380*/  @UP1 UIMAD UR17, UR52, UR15, UR17 ;  /* 0x0000000f341112a4 */ /* 0x000fe4000f8e0211 */
[----:B------:R-:W-:Y:S02]  /*1390*/  @UP0 UIMAD UR16, UR52, UR21, UR16 ;  /* 0x00000015341002a4 */ /* 0x000fe4000f8e0210 */
[----:B------:R-:W-:Y:S02]  /*13a0*/  @UP0 UIMAD.WIDE.U32 UR12, UR52, UR20, UR12 ;  /* 0x00000014340c02a5 */ /* 0x000fe4000f8e000c */
        /* <DEDUP_REMOVED lines=11> */
[----:B------:R-:W-:Y:S01]  /*1460*/  USHF.L.U32 UR41, UR5, 0x7, URZ ;  /* 0x0000000705297899 */ /* 0x000fe2000800063f */
[----:B------:R-:W-:Y:S01]  /*1470*/  IMAD.U32 R7, RZ, RZ, UR7 ;  /* 0x00000007ff077e24 */ /* 0x000fe2000f8e00ff */
[----:B------:R-:W-:Y:S02]  /*1480*/  UIADD3 UR40, -UR40, UR4, URZ ;  /* 0x0000000428287290 */ /* 0x000fe4000fffe13f */
[----:B------:R-:W2:Y:S01]  /*1490*/  @P0 LDG.E R5, desc[UR56][R2.64] ;  /* 0x0000003802050981 */ /* 0x000ea2000c1e1900 */
[----:B------:R-:W-:Y:S02]  /*14a0*/  UISETP.NE.AND UP5, UPT, UR6, 0x1, UPT ;  /* 0x000000010600788c */ /* 0x000fe4000bfa5270 */
[----:B------:R-:W-:Y:S01]  /*14b0*/  UIADD3 UR8, UR41, 0x7f, URZ ;  /* 0x0000007f29087890 */ /* 0x000fe2000fffe03f */
[----:B------:R-:W2:Y:S01]  /*14c0*/  @P1 LDG.E R0, desc[UR56][R6.64] ;  /* 0x0000003806001981 */ /* 0x000ea2000c1e1900 */
[----:B------:R-:W-:Y:S01]  /*14d0*/  ULDC.64 UR4, c[0x0][0x9e0] ;  /* 0x0002780000047ab9 */ /* 0x000fe20000000a00 */
[----:B------:R-:W-:-:S02]  /*14e0*/  UIADD3 UR9, UR40, 0x1, -UR46 ;  /* 0x0000000128097890 */ /* 0x000fc4000fffe82e */
[----:B------:R-:W-:Y:S01]  /*14f0*/  UISETP.GE.AND UP4, UPT, UR5, 0x1, UPT ;  /* 0x000000010500788c */ /* 0x000fe2000bf86270 */
[----:B------:R-:W-:Y:S01]  /*1500*/  ULDC UR10, c[0x0][0x988] ;  /* 0x00026200000a7ab9 */ /* 0x000fe20000000800 */
[----:B------:R-:W-:Y:S02]  /*1510*/  UP2UR UR54, UPR, URZ, 0x20 ;  /* 0x000000203f367883 */ /* 0x000fe40008000000 */
[----:B------:R-:W-:Y:S01]  /*1520*/  @UP5 ULDC UR6, c[0x0][0x44c] ;  /* 0x0001130000065ab9 */ /* 0x000fe20000000800 */
[----:B------:R-:W-:Y:S01]  /*1530*/  @UP5 ULDC UR11, c[0x0][0x450] ;  /* 0x00011400000b5ab9 */ /* 0x000fe20000000800 */
[----:B------:R-:W-:Y:S01]  /*1540*/  UIMAD.WIDE.U32 UR6, UR8, UR6, URZ ;  /* 0x00000006080672a5 */ /* 0x000fe2000f8e003f */
[----:B------:R-:W-:Y:S01]  /*1550*/  PLOP3.LUT P0, PT, PT, PT, UP4, 0x40, 0x0 ;  /* 0x000000000000781c */ /* 0x000fe20003f0e848 */
[----:B------:R-:W-:Y:S02]  /*1560*/  UP2UR UR53, UPR, URZ, 0x10 ;  /* 0x000000103f357883 */ /* 0x000fe40008000000 */
[----:B------:R-:W-:-:S04]  /*1570*/  @UP5 USHF.R.U32.HI UR8, URZ, UR11, UR7 ;  /* 0x0000000b3f085299 */ /* 0x000fc80008011607 */
        /* <DEDUP_REMOVED lines=17> */
.L_x_1286:
[----:B------:R-:W-:-:S11]  /*1690*/  UISETP.NE.AND UP0, UPT, UR5, 0x1, UPT ;  /* 0x000000010500788c */ /* 0x000fd6000bf05270 */
[----:B------:R-:W-:Y:S02]  /*16a0*/  @UP0 ULDC.64 UR8, c[0x0][0x9e8] ;  /* 0x00027a0000080ab9 */ /* 0x000fe40000000a00 */
[----:B------:R-:W-:-:S04]  /*16b0*/  UIMAD.WIDE.U32 UR6, UR4, UR8, URZ ;  /* 0x00000008040672a5 */ /* 0x000fc8000f8e003f */
[----:B------:R-:W-:-:S12]  /*16c0*/  @UP0 USHF.R.U32.HI UR4, URZ, UR9, UR7 ;  /* 0x000000093f040299 */ /* 0x000fd80008011607 */
.L_x_1287:
[----:B------:R-:W-:-:S06]  /*16d0*/  UIMAD UR4, UR4, UR5, UR5 ;  /* 0x00000005040472a4 */ /* 0x000fcc000f8e0205 */
[----:B------:R-:W-:-:S07]  /*16e0*/  VIMNMX R0, R0, UR4, PT ;  /* 0x0000000400007c48 */ /* 0x000fce000bfe0100 */
.L_x_1285:
[----:B------:R-:W-:Y:S01]  /*16f0*/  UISETP.NE.AND UP0, UPT, UR54, URZ, UPT ;  /* 0x0000003f3600728c */ /* 0x000fe2000bf05270 */
[----:B------:R-:W-:Y:S01]  /*1700*/  VIADD R0, R0, 0x7f ;  /* 0x0000007f00007836 */ /* 0x000fe20000000000 */
[----:B------:R-:W-:Y:S01]  /*1710*/  UMOV UR9, UR41 ;  /* 0x0000002900097c82 */ /* 0x000fe20008000000 */
[----:B------:R-:W-:Y:S02]  /*1720*/  UIADD3 UR4, UR40, 0x7f, URZ ;  /* 0x0000007f28047890 */ /* 0x000fe4000fffe03f */
[----:B------:R-:W-:Y:S01]  /*1730*/  UIADD3 UR55, UR40, -UR46, URZ ;  /* 0x8000002e28377290 */ /* 0x000fe2000fffe03f */
        /* <DEDUP_REMOVED lines=27> */
.L_x_1289:
[----:B------:R-:W-:-:S11]  /*18f0*/  UISETP.NE.AND UP0, UPT, UR5, 0x1, UPT ;  /* 0x000000010500788c */ /* 0x000fd6000bf05270 */
[----:B------:R-:W-:Y:S02]  /*1900*/  @UP0 ULDC.64 UR10, c[0x0][0x9e8] ;  /* 0x00027a00000a0ab9 */ /* 0x000fe40000000a00 */
[----:B------:R-:W-:-:S04]  /*1910*/  UIMAD.WIDE.U32 UR6, UR4, UR10, URZ ;  /* 0x0000000a040672a5 */ /* 0x000fc8000f8e003f */
[----:B------:R-:W-:-:S12]  /*1920*/  @UP0 USHF.R.U32.HI UR4, URZ, UR11, UR7 ;  /* 0x0000000b3f040299 */ /* 0x000fd80008011607 */
.L_x_1290:
[----:B------:R-:W-:-:S04]  /*1930*/  UIMAD UR4, UR4, UR5, URZ ;  /* 0x00000005040472a4 */ /* 0x000fc8000f8e023f */
[----:B------:R-:W-:-:S04]  /*1940*/  UISETP.LT.AND UP0, UPT, UR9, UR4, UPT ;  /* 0x000000040900728c */ /* 0x000fc8000bf01270 */
[----:B------:R-:W-:-:S12]  /*1950*/  USEL UR9, UR9, UR4, !UP0 ;  /* 0x0000000409097287 */ /* 0x000fd8000c000000 */
.L_x_1288:
        /* <DEDUP_REMOVED lines=53> */
[----:B------:R-:W-:Y:S02]  /*1cb0*/  CS2R R96, SRZ ;  /* 0x0000000000607805 */ /* 0x000fe4000001ff00 */
[----:B------:R-:W-:Y:S01]  /*1cc0*/  CS2R R130, SRZ ;  /* 0x0000000000827805 */ /* 0x000fe2000001ff00 */
[----:B------:R-:W-:Y:S01]  /*1cd0*/  IMAD.MOV.U32 R104, RZ, RZ, RZ ;  /* 0x000000ffff687224 */ /* 0x000fe200078e00ff */
[----:B------:R-:W-:Y:S01]  /*1ce0*/  CS2R R132, SRZ ;  /* 0x0000000000847805 */ /* 0x000fe2000001ff00 */
        /* <DEDUP_REMOVED lines=32> */
.L_x_1292:
        /* <DEDUP_REMOVED lines=9> */
.L_x_1497:
[----:B------:R-:W-:Y:S05]  /*1f80*/  @!P0 BRA `(.L_x_1294) ;  /* 0x0000000000048947 */ /* 0x000fea0003800000 */
[----:B------:R-:W-:Y:S01]  /*1f90*/  BPT.TRAP 0x1 ;  /* 0x000000040000795c */ /* 0x000fe20000300000 */
.L_x_1294:
[----:B0-----:R-:W-:Y:S02]  /*1fa0*/  IMAD.U32 R3, RZ, RZ, UR47 ;  /* 0x0000002fff037e24 */ /* 0x001fe4000f8e00ff */
[----:B------:R-:W-:-:S03]  /*1fb0*/  IMAD.U32 R0, RZ, RZ, UR48 ;  /* 0x00000030ff007e24 */ /* 0x000fc6000f8e00ff */
[----:B------:R-:W-:Y:S02]  /*1fc0*/  LEA R3, R3, UR36, 0x3 ;  /* 0x0000002403037c11 */ /* 0x000fe4000f8e18ff */
[----:B------:R-:W-:-:S04]  /*1fd0*/  SHF.L.U32 R0, R0, 0x1f, RZ ;  /* 0x0000001f00007819 */ /* 0x000fc800000006ff */
[----:B------:R0:W1:Y:S01]  /*1fe0*/  SYNCS.PHASECHK.TRANS64.TRYWAIT P1, [R3+URZ+0x2a830], R0 ;  /* 0x02a83000030075a7 */ /* 0x000062000802017f */
[----:B------:R-:W-:Y:S05]  /*1ff0*/  @!P0 BRA `(.L_x_1295) ;  /* 0x0000000000048947 */ /* 0x000fea0003800000 */
[----:B------:R-:W-:Y:S01]  /*2000*/  BPT.TRAP 0x1 ;  /* 0x000000040000795c */ /* 0x000fe20000300000 */
.L_x_1295:
[----:B-1----:R-:W-:Y:S05]  /*2010*/  @P1 BRA `(.L_x_1296) ;  /* 0x0000000000081947 */ /* 0x002fea0003800000 */
[----:B------:R-:W1:Y:S02]  /*2020*/  SYNCS.PHASECHK.TRANS64.TRYWAIT P1, [R3+URZ+0x2a830], R0 ;  /* 0x02a83000030075a7 */ /* 0x000e64000802017f */
[----:B-1----:R-:W-:Y:S05]  /*2030*/  @!P1 BRA `(.L_x_1297) ;  /* 0x0000015800889947 */ /* 0x002fea0003800000 */
.L_x_1296:
        /* <DEDUP_REMOVED lines=49> */
.L_x_1298:
[----:B------:R-:W-:Y:S01]  /*2350*/  UISETP.NE.AND UP1, UPT, UR54, URZ, UPT ;  /* 0x0000003f3600728c */ /* 0x000fe2000bf25270 */
[----:B01----:R-:W-:Y:S01]  /*2360*/  VIADD R0, R17, UR41 ;  /* 0x0000002911007c36 */ /* 0x003fe20008000000 */
[----:B------:R-:W-:Y:S01]  /*2370*/  R2UR UR6, R3 ;  /* 0x00000000030672ca */ /* 0x000fe200000e0000 */
[----:B------:R-:W-:Y:S01]  /*2380*/  IMAD.MOV.U32 R3, RZ, RZ, -0x80 ;  /* 0xffffff80ff037424 */ /* 0x000fe200078e00ff */
[----:B------:R-:W-:Y:S01]  /*2390*/  UISETP.NE.AND UP0, UPT, UR53, URZ, UPT ;  /* 0x0000003f3500728c */ /* 0x000fe2000bf05270 */
[----:B------:R-:W-:Y:S01]  /*23a0*/  IMAD.U32 R9, RZ, RZ, UR46 ;  /* 0x0000002eff097e24 */ /* 0x000fe2000f8e00ff */
[----:B------:R-:W-:Y:S01]  /*23b0*/  PLOP3.LUT P1, PT, PT, PT, UP1, 0x80, 0x0 ;  /* 0x000000000000781c */ /* 0x000fe20003f2f018 */
[C---:B------:R-:W-:Y:S01]  /*23c0*/  IMAD R7, R88.reuse, R3, 0x80 ;  /* 0x0000008058077424 */ /* 0x040fe200078e0203 */
[----:B------:R-:W-:Y:S01]  /*23d0*/  PLOP3.LUT P2, PT, PT, PT, UP1, 0x80, 0x0 ;  /* 0x000000000000781c */ /* 0x000fe20003f4f018 */
[----:B------:R-:W-:Y:S01]  /*23e0*/  ULDC UR30, c[0x0][0x9dc] ;  /* 0x00027700001e7ab9 */ /* 0x000fe20000000800 */
[----:B------:R-:W-:Y:S01]  /*23f0*/  ULDC UR14, c[0x0][0x9e0] ;  /* 0x00027800000e7ab9 */ /* 0x000fe20000000800 */
[----:B------:R-:W-:Y:S01]  /*2400*/  @UP1 ULDC UR7, c[0x0][0x44c] ;  /* 0x0001130000071ab9 */ /* 0x000fe20000000800 */
[----:B------:R-:W-:Y:S01]  /*2410*/  VIADD R3, R7, 0x1 ;  /* 0x0000000107037836 */ /* 0x000fe20000000000 */
[----:B------:R-:W-:-:S02]  /*2420*/  LEA R6, R88, 0xffffff80, 0x7 ;  /* 0xffffff8058067811 */ /* 0x000fc400078e38ff */
[----:B------:R-:W-:-:S04]  /*2430*/  UIADD3 UR6, UR6, 0x2a840, URZ ;  /* 0x0002a84006067890 */ /* 0x000fc8000fffe03f */
[----:B------:R-:W-:Y:S01]  /*2440*/  @P1 IMAD.HI.U32 R2, R0, UR7, RZ ;  /* 0x0000000700021c27 */ /* 0x000fe2000f8e00ff */
[----:B------:R-:W-:Y:S01]  /*2450*/  @UP1 ULDC UR7, c[0x0][0x450] ;  /* 0x0001140000071ab9 */ /* 0x000fe20000000800 */
[----:B------:R-:W-:Y:S01]  /*2460*/  UPRMT UR6, UR37, 0x654, UR6 ;  /* 0x0000065425067896 */ /* 0x000fe20008000006 */
[----:B------:R-:W-:Y:S02]  /*2470*/  PLOP3.LUT P1, PT, PT, PT, UP0, 0x40, 0x0 ;  /* 0x000000000000781c */ /* 0x000fe40003f2e808 */
[----:B------:R-:W-:Y:S01]  /*2480*/  @P2 SHF.R.U32.HI R0, RZ, UR7, R2 ;  /* 0x00000007ff002c19 */ /* 0x000fe20008011602 */
[C---:B------:R-:W-:Y:S02]  /*2490*/  IMAD R2, R16.reuse, -0x2, R3 ;  /* 0xfffffffe10027824 */ /* 0x040fe400078e0203 */
[----:B------:R-:W-:Y:S02]  /*24a0*/  VIADD R3, R7, UR40 ;  /* 0x0000002807037c36 */ /* 0x000fe40008000000 */
[----:B------:R-:W0:Y:S01]  /*24b0*/  SHFL.IDX PT, R5, R0, RZ, 0x1c1f ;  /* 0x001c1fff00057589 */ /* 0x000e2200000e0000 */
[----:B------:R-:W-:Y:S01]  /*24c0*/  SYNCS.ARRIVE.TRANS64.RED.A1T0 RZ, [UR6], RZ ;  /* 0x000000ffffff79a7 */ /* 0x000fe20008100406 */
[----:B------:R-:W-:Y:S01]  /*24d0*/  ULOP3.LUT UR6, URZ, UR30, URZ, 0x33, !UPT ;  /* 0x0000001e3f067292 */ /* 0x000fe2000f8e333f */
[----:B------:R-:W-:Y:S01]  /*24e0*/  IADD3 R2, -R9, UR40, R2 ;  /* 0x0000002809027c10 */ /* 0x000fe2000fffe102 */
[----:B------:R-:W-:-:S04]  /*24f0*/  IMAD R8, R16, -0x2, R3 ;  /* 0xfffffffe10087824 */ /* 0x000fc800078e0203 */
[C---:B------:R-:W-:Y:S02]  /*2500*/  VIADD R9, R2.reuse, UR14 ;  /* 0x0000000e02097c36 */ /* 0x040fe40008000000 */
[----:B------:R-:W-:-:S03]  /*2510*/  VIADD R10, R2, UR6 ;  /* 0x00000006020a7c36 */ /* 0x000fc60008000000 */
[----:B0-----:R-:W-:Y:S01]  /*2520*/  VIADDMNMX R2, R5, R9, R8, PT ;  /* 0x0000000905027246 */ /* 0x001fe20003800108 */
[----:B------:R-:W-:Y:S01]  /*2530*/  IMAD.IADD R3, R10, 0x1, R5 ;  /* 0x000000010a037824 */ /* 0x000fe200078e0205 */
[----:B------:R-:W-:Y:S06]  /*2540*/  @P1 BRA `(.L_x_1299) ;  /* 0x0000000000641947 */ /* 0x000fec0003800000 */
[----:B------:R-:W-:Y:S01]  /*2550*/  IMAD.U32 R4, RZ, RZ, UR46 ;  /* 0x0000002eff047e24 */ /* 0x000fe2000f8e00ff */
[----:B------:R-:W-:Y:S04]  /*2560*/  BSSY B0, `(.L_x_1300) ;  /* 0x0000013000007945 */ /* 0x000fe80003800000 */
[----:B------:R-:W-:-:S04]  /*2570*/  IADD3 R5, -R4, UR40, R5 ;  /* 0x0000002804057c10 */ /* 0x000fc8000fffe105 */
        /* <DEDUP_REMOVED lines=11> */
.L_x_1301:
[----:B------:R-:W-:Y:S02]  /*2630*/  ULDC UR6, c[0x0][0x9e4] ;  /* 0x0002790000067ab9 */ /* 0x000fe40000000800 */
[----:B------:R-:W-:-:S05]  /*2640*/  IMAD.U32 R11, RZ, RZ, UR6 ;  /* 0x00000006ff0b7e24 */ /* 0x000fca000f8e00ff */
[----:B------:R-:W-:-:S13]  /*2650*/  ISETP.NE.AND P1, PT, R11, 0x1, PT ;  /* 0x000000010b00780c */ /* 0x000fda0003f25270 */
[----:B------:R-:W0:Y:S02]  /*2660*/  @P1 LDC.64 R12, c[0x0][0x9e8] ;  /* 0x00027a00ff0c1b82 */ /* 0x000e240000000a00 */
[----:B0-----:R-:W-:-:S05]  /*2670*/  @P1 IMAD.HI.U32 R4, R5, R12, RZ ;  /* 0x0000000c05041227 */ /* 0x001fca00078e00ff */
[----:B------:R-:W-:-:S07]  /*2680*/  @P1 SHF.R.U32.HI R5, RZ, R13, R4 ;  /* 0x0000000dff051219 */ /* 0x000fce0000011604 */
.L_x_1302:
[----:B------:R-:W-:Y:S05]  /*2690*/  BSYNC B0 ;  /* 0x0000000000007941 */ /* 0x000fea0003800000 */
.L_x_1300:
[----:B------:R-:W-:-:S04]  /*26a0*/  IMAD R5, R5, R11, -R6 ;  /* 0x0000000b05057224 */ /* 0x000fc800078e0a06 */
[----:B------:R-:W-:-:S05]  /*26b0*/  IMAD R5, R16, -0x2, R5 ;  /* 0xfffffffe10057824 */ /* 0x000fca00078e0205 */
[----:B------:R-:W-:Y:S02]  /*26c0*/  VIADDMNMX R2, R5, R11, R2, PT ;  /* 0x0000000b05027246 */ /* 0x000fe40003800102 */
[----:B------:R-:W-:-:S07]  /*26d0*/  VIMNMX R3, R3, R5, !PT ;  /* 0x0000000503037248 */ /* 0x000fce0007fe0100 */
.L_x_1299:
[C---:B------:R-:W-:Y:S01]  /*26e0*/  ISETP.GE.AND P2, PT, R7.reuse, 0x9, PT ;  /* 0x000000090700780c */ /* 0x040fe20003f46270 */
[----:B------:R-:W-:Y:S01]  /*26f0*/  UISETP.NE.AND UP0, UPT, UR53, URZ, UPT ;  /* 0x0000003f3500728c */ /* 0x000fe2000bf05270 */
[----:B------:R-:W-:Y:S02]  /*2700*/  ISETP.GE.AND P1, PT, R7, 0x2, PT ;  /* 0x000000020700780c */ /* 0x000fe40003f26270 */
        /* <DEDUP_REMOVED lines=10> */
[----:B------:R-:W-:Y:S02]  /*27b0*/  ISETP.LT.OR P3, PT, R2, 0x11, P3 ;  /* 0x000000110200780c */ /* 0x000fe40001f61670 */
        /* <DEDUP_REMOVED lines=137> */
[----:B------:R-:W-:-:S04]  /*3050*/  ISETP.GE.AND P6, PT, R7, 0x7a, PT ;  /* 0x0000007a0700780c */ /* 0x000fc80003fc6270 */
[----:B------:R-:W-:Y:S02]  /*3060*/  P2R R108, PR, RZ, 0x40 ;  /* 0x00000040ff6c7803 */ /* 0x000fe40000000000 */
[----:B------:R-:W-:Y:S02]  /*3070*/  ISETP.GT.AND P6, PT, R3, 0x79, !P6 ;  /* 0x000000790300780c */ /* 0x000fe400077c4270 */
[----:B------:R-:W0:Y:S02]  /*3080*/  SHFL.IDX PT, R3, R0, 0x1, 0x1c1f ;  /* 0x003c1f0000037f89 */ /* 0x000e2400000e0000 */
[----:B------:R-:W-:-:S04]  /*3090*/  ISETP.LT.OR P6, PT, R2, 0x7a, P6 ;  /* 0x0000007a0200780c */ /* 0x000fc800037c1670 */
[----:B------:R-:W-:Y:S02]  /*30a0*/  FSEL R85, R85, -INF , !P6 ;  /* 0xff80000055557808 */ /* 0x000fe40007000000 */
[----:B------:R-:W-:Y:S02]  /*30b0*/  PLOP3.LUT P6, PT, PT, PT, UP0, 0x40, 0x0 ;  /* 0x000000000000781c */ /* 0x000fe40003fce808 */
[----:B0-----:R-:W-:Y:S01]  /*30c0*/  VIADDMNMX R7, R3, R9, R8, PT ;  /* 0x0000000903077246 */ /* 0x001fe20003800108 */
[----:B------:R-:W-:-:S10]  /*30d0*/  IMAD.IADD R10, R10, 0x1, R3 ;  /* 0x000000010a0a7824 */ /* 0x000fd400078e0203 */
[----:B------:R-:W-:Y:S05]  /*30e0*/  @P6 BRA `(.L_x_1303) ;  /* 0x0000000000646947 */ /* 0x000fea0003800000 */
        /* <DEDUP_REMOVED lines=14> */
.L_x_1305:
[----:B------:R-:W-:Y:S02]  /*31d0*/  ULDC UR6, c[0x0][0x9e4] ;  /* 0x0002790000067ab9 */ /* 0x000fe40000000800 */
[----:B------:R-:W-:-:S05]  /*31e0*/  IMAD.U32 R2, RZ, RZ, UR6 ;  /* 0x00000006ff027e24 */ /* 0x000fca000f8e00ff */
[----:B------:R-:W-:-:S13]  /*31f0*/  ISETP.NE.AND P6, PT, R2, 0x1, PT ;  /* 0x000000010200780c */ /* 0x000fda0003fc5270 */
[----:B------:R-:W0:Y:S02]  /*3200*/  @P6 LDC.64 R4, c[0x0][0x9e8] ;  /* 0x00027a00ff046b82 */ /* 0x000e240000000a00 */
[----:B0-----:R-:W-:-:S05]  /*3210*/  @P6 IMAD.HI.U32 R0, R3, R4, RZ ;  /* 0x0000000403006227 */ /* 0x001fca00078e00ff */
[----:B------:R-:W-:-:S07]  /*3220*/  @P6 SHF.R.U32.HI R3, RZ, R5, R0 ;  /* 0x00000005ff036219 */ /* 0x000fce0000011600 */
.L_x_1306:
[----:B------:R-:W-:Y:S05]  /*3230*/  BSYNC B0 ;  /* 0x0000000000007941 */ /* 0x000fea0003800000 */
.L_x_1304:
[----:B------:R-:W-:-:S04]  /*3240*/  IMAD R3, R3, R2, -R6 ;  /* 0x0000000203037224 */ /* 0x000fc800078e0a06 */
[----:B------:R-:W-:-:S05]  /*3250*/  IMAD R3, R16, -0x2, R3 ;  /* 0xfffffffe10037824 */ /* 0x000fca00078e0203 */
[----:B------:R-:W-:Y:S02]  /*3260*/  VIADDMNMX R7, R3, R2, R7, PT ;  /* 0x0000000203077246 */ /* 0x000fe40003800107 */
[----:B------:R-:W-:-:S07]  /*3270*/  VIMNMX R10, R10, R3, !PT ;  /* 0x000000030a0a7248 */ /* 0x000fce0007fe0100 */
.L_x_1303:
        /* <DEDUP_REMOVED lines=20> */
[C---:B------:R-:W-:Y:S01]  /*33c0*/  ISETP.GT.AND P1, PT, R10.reuse, 0x10, !P1 ;  /* 0x000000100a00780c */ /* 0x040fe20004f24270 */
        /* <DEDUP_REMOVED lines=83> */
[C---:B------:R-:W-:Y:S02]  /*3900*/  ISETP.GT.AND P3, PT, R10.reuse, 0x70, !P3 ;  /* 0x000000700a00780c */ /* 0x040fe40005f64270 */
        /* <DEDUP_REMOVED lines=25> */
[----:B------:R-:W-:Y:S01]  /*3aa0*/  ISETP.NE.AND P1, PT, R100, RZ, PT ;  /* 0x000000ff6400720c */ /* 0x000fe20003f25270 */
[----:B------:R-:W-:-:S03]  /*3ab0*/  FFMA.FTZ R4, R0, R5, -8 ;  /* 0xc100000000047423 */ /* 0x000fc60000010005 */
        /* <DEDUP_REMOVED lines=15> */
[C---:B------:R-:W-:Y:S02]  /*3bb0*/  ISETP.GT.AND P1, PT, R10.reuse, 0x60, !P2 ;  /* 0x000000600a00780c */ /* 0x040fe40005724270 */
[----:B------:R-:W-:Y:S02]  /*3bc0*/  ISETP.NE.AND P2, PT, R107, RZ, PT ;  /* 0x000000ff6b00720c */ /* 0x000fe40003f45270 */
[----:B------:R-:W-:Y:S02]  /*3bd0*/  ISETP.LT.OR P1, PT, R7, 0x61, P1 ;  /* 0x000000610700780c */ /* 0x000fe40000f21670 */
[----:B------:R-:W-:Y:S02]  /*3be0*/  ISETP.GT.AND P2, PT, R10, 0x69, !P2 ;  /* 0x000000690a00780c */ /* 0x000fe40005744270 */
[----:B------:R-:W-:-:S02]  /*3bf0*/  FSEL R74, R74, -INF , !P1 ;  /* 0xff8000004a4a7808 */ /* 0x000fc40004800000 */
[----:B------:R-:W-:Y:S02]  /*3c00*/  ISETP.GT.AND P1, PT, R10, 0x61, !P6 ;  /* 0x000000610a00780c */ /* 0x000fe40007724270 */
[----:B------:R-:W-:Y:S02]  /*3c10*/  ISETP.NE.AND P6, PT, R11, RZ, PT ;  /* 0x000000ff0b00720c */ /* 0x000fe40003fc5270 */
        /* <DEDUP_REMOVED lines=50> */
[----:B-1----:R-:W-:Y:S01]  /*3f40*/  FADD.FTZ R33, R2, R3 ;  /* 0x0000000302217221 */ /* 0x002fe20000010000 */
[----:B------:R-:W-:-:S01]  /*3f50*/  FFMA.FTZ R8, R40, UR39, -R15 ;  /* 0x0000002728087c23 */ /* 0x000fc2000801080f */
[--C-:B------:R-:W-:Y:S01]  /*3f60*/  FFMA.FTZ R57, R57, UR39, -R15.reuse ;  /* 0x0000002739397c23 */ /* 0x100fe2000801080f */
[----:B------:R-:W-:Y:S01]  /*3f70*/  FMNMX.FTZ R12, R46, R11, !PT ;  /* 0x0000000b2e0c7209 */ /* 0x000fe20007810000 */
[--C-:B------:R-:W-:Y:S01]  /*3f80*/  FFMA.FTZ R68, R68, UR39, -R15.reuse ;  /* 0x0000002744447c23 */ /* 0x100fe2000801080f */
[----:B------:R-:W-:-:S01]  /*3f90*/  FFMA.FTZ R69, R69, UR39, -R15 ;  /* 0x0000002745457c23 */ /* 0x000fc2000801080f */
[----:B------:R-:W1:Y:S01]  /*3fa0*/  MUFU.EX2 R6, R6 ;  /* 0x0000000600067308 */ /* 0x000e620000000800 */
[----:B------:R-:W-:Y:S01]  /*3fb0*/  FMNMX.FTZ R11, R47, R12, !PT ;  /* 0x0000000c2f0b7209 */ /* 0x000fe20007810000 */
[----:B0-----:R-:W-:Y:S01]  /*3fc0*/  FADD.FTZ R36, R4, R33 ;  /* 0x0000002104247221 */ /* 0x001fe20000010000 */
[----:B------:R-:W-:-:S01]  /*3fd0*/  FFMA.FTZ R64, R64, UR39, -R15 ;  /* 0x0000002740407c23 */ /* 0x000fc2000801080f */
[--C-:B------:R-:W-:Y:S01]  /*3fe0*/  FFMA.FTZ R65, R65, UR39, -R15.reuse ;  /* 0x0000002741417c23 */ /* 0x100fe2000801080f */
[----:B------:R-:W-:Y:S01]  /*3ff0*/  FMNMX.FTZ R12, R50, R11, !PT ;  /* 0x0000000b320c7209 */ /* 0x000fe20007810000 */
[--C-:B------:R-:W-:Y:S01]  /*4000*/  FFMA.FTZ R21, R76, UR39, -R15.reuse ;  /* 0x000000274c157c23 */ /* 0x100fe2000801080f */
[----:B------:R-:W-:-:S01]  /*4010*/  FFMA.FTZ R14, R77, UR39, -R15 ;  /* 0x000000274d0e7c23 */ /* 0x000fc2000801080f */
[----:B------:R-:W0:Y:S01]  /*4020*/  MUFU.EX2 R24, R24 ;  /* 0x0000001800187308 */ /* 0x000e220000000800 */
[----:B------:R-:W-:Y:S01]  /*4030*/  FMNMX.FTZ R13, R51, R12, !PT ;  /* 0x0000000c330d7209 */ /* 0x000fe20007810000 */
[----:B--2---:R-:W-:Y:S01]  /*4040*/  FADD.FTZ R36, R9, R36 ;  /* 0x0000002409247221 */ /* 0x004fe20000010000 */
[----:B------:R-:W-:-:S01]  /*4050*/  FFMA.FTZ R20, R73, UR39, -R15 ;  /* 0x0000002749147c23 */ /* 0x000fc2000801080f */
[----:B------:R-:W-:Y:S01]  /*4060*/  FFMA.FTZ R72, R72, UR39, -R15 ;  /* 0x0000002748487c23 */ /* 0x000fe2000801080f */
[----:B------:R-:W-:Y:S01]  /*4070*/  FMNMX.FTZ R12, R54, R13, !PT ;  /* 0x0000000d360c7209 */ /* 0x000fe20007810000 */
[----:B------:R-:W-:-:S02]  /*4080*/  FADD.FTZ R33, R5, R36 ;  /* 0x0000002405217221 */ /* 0x000fc40000010000 */
[----:B------:R-:W2:Y:S01]  /*4090*/  MUFU.EX2 R37, R37 ;  /* 0x0000002500257308 */ /* 0x000ea20000000800 */
[----:B------:R-:W-:-:S04]  /*40a0*/  FMNMX.FTZ R13, R55, R12, !PT ;  /* 0x0000000c370d7209 */ /* 0x000fc80007810000 */
[----:B------:R-:W-:-:S03]  /*40b0*/  FMNMX.FTZ R12, R58, R13, !PT ;  /* 0x0000000d3a0c7209 */ /* 0x000fc60007810000 */
[----:B------:R1:W-:Y:S01]  /*40c0*/  MUFU.EX2 R11, R41 ;  /* 0x00000029000b7308 */ /* 0x0003e20000000800 */
[----:B------:R-:W-:-:S04]  /*40d0*/  FMNMX.FTZ R13, R59, R12, !PT ;  /* 0x0000000c3b0d7209 */ /* 0x000fc80007810000 */
[----:B------:R-:W-:-:S03]  /*40e0*/  FMNMX.FTZ R12, R62, R13, !PT ;  /* 0x0000000d3e0c7209 */ /* 0x000fc60007810000 */
[----:B------:R-:W-:Y:S01]  /*40f0*/  MUFU.EX2 R8, R8 ;  /* 0x0000000800087308 */ /* 0x000fe20000000800 */
[----:B------:R-:W-:Y:S01]  /*4100*/  FMNMX.FTZ R13, R63, R12, !PT ;  /* 0x0000000c3f0d7209 */ /* 0x000fe20007810000 */
[----:B-1----:R-:W-:-:S03]  /*4110*/  FADD.FTZ R41, R6, R33 ;  /* 0x0000002106297221 */ /* 0x002fc60000010000 */
[----:B------:R-:W-:Y:S01]  /*4120*/  FMNMX.FTZ R12, R66, R13, !PT ;  /* 0x0000000d420c7209 */ /* 0x000fe20007810000 */
[----:B0-----:R-:W-:-:S01]  /*4130*/  FADD.FTZ R40, R24, R41 ;  /* 0x0000002918287221 */ /* 0x001fc20000010000 */
[----:B--2---:R-:W-:Y:S01]  /*4140*/  F2FP.SATFINITE.E4M3.F32.PACK_AB_MERGE_C R24, R37, R24, RZ ;  /* 0x000000182518723e */ /* 0x004fe200048070ff */
[----:B------:R-:W-:Y:S01]  /*4150*/  MUFU.EX2 R44, R44 ;  /* 0x0000002c002c7308 */ /* 0x000fe20000000800 */
[----:B------:R-:W-:Y:S02]  /*4160*/  FMNMX.FTZ R13, R67, R12, !PT ;  /* 0x0000000c430d7209 */ /* 0x000fe40007810000 */
[----:B------:R-:W-:Y:S01]  /*4170*/  F2FP.SATFINITE.E4M3.F32.PACK_AB_MERGE_C R198, R6, R5, R24 ;  /* 0x0000000506c6723e */ /* 0x000fe20004807018 */
[----:B------:R-:W-:Y:S01]  /*4180*/  VIADD R6, R88, 0xfffffffe ;  /* 0xfffffffe58067836 */ /* 0x000fe20000000000 */
[----:B------:R-:W-:-:S03]  /*4190*/  FMNMX.FTZ R12, R70, R13, !PT ;  /* 0x0000000d460c7209 */ /* 0x000fc60007810000 */
[----:B------:R-:W-:Y:S01]  /*41a0*/  MUFU.EX2 R45, R45 ;  /* 0x0000002d002d7308 */ /* 0x000fe20000000800 */
[----:B------:R-:W-:-:S04]  /*41b0*/  FMNMX.FTZ R13, R71, R12, !PT ;  /* 0x0000000c470d7209 */ /* 0x000fc80007810000 */
        /* <DEDUP_REMOVED lines=91> */
[----:B------:R-:W-:Y:S01]  /*4770*/  FADD.FTZ R5, R25, R4 ;  /* 0x0000000419057221 */ /* 0x000fe20000010000 */
[----:B------:R-:W-:-:S03]  /*4780*/  F2FP.SATFINITE.E4M3.F32.PACK_AB_MERGE_C R4, R53, R52, RZ ;  /* 0x000000343504723e */ /* 0x000fc600048070ff */
[C---:B------:R-:W-:Y:S01]  /*4790*/  FADD.FTZ R5, R28.reuse, R5 ;  /* 0x000000051c057221 */ /* 0x040fe20000010000 */
[----:B------:R-:W-:Y:S01]  /*47a0*/  F2FP.SATFINITE.E4M3.F32.PACK_AB_MERGE_C R194, R28, R25, R4 ;  /* 0x000000191cc2723e */ /* 0x000fe20004807004 */
[----:B------:R-:W2:Y:S01]  /*47b0*/  MUFU.EX2 R43, R43 ;  /* 0x0000002b002b7308 */ /* 0x000ea20000000800 */
[----:B0-----:R-:W-:-:S01]  /*47c0*/  FADD.FTZ R3, R39, R2 ;  /* 0x0000000227037221 */ /* 0x001fc20000010000 */
[----:B------:R-:W-:Y:S01]  /*47d0*/  FADD.FTZ R52, R52, R5 ;  /* 0x0000000534347221 */ /* 0x000fe20000010000 */
[----:B------:R-:W-:Y:S02]  /*47e0*/  F2FP.SATFINITE.E4M3.F32.PACK_AB_MERGE_C R5, R61, R60, RZ ;  /* 0x0000003c3d05723e */ /* 0x000fe400048070ff */
[----:B------:R-:W-:Y:S01]  /*47f0*/  F2FP.SATFINITE.E4M3.F32.PACK_AB_MERGE_C R38, R39, R38, RZ ;  /* 0x000000262726723e */ /* 0x000fe200048070ff */
[----:B------:R-:W-:-:S01]  /*4800*/  FADD.FTZ R53, R53, R52 ;  /* 0x0000003435357221 */ /* 0x000fc20000010000 */
[----:B------:R-:W-:Y:S01]  /*4810*/  F2FP.SATFINITE.E4M3.F32.PACK_AB_MERGE_C R188, R57, R56, R5 ;  /* 0x0000003839bc723e */ /* 0x000fe20004807005 */
[----:B------:R-:W0:Y:S01]  /*4820*/  MUFU.EX2 R46, R46 ;  /* 0x0000002e002e7308 */ /* 0x000e220000000800 */
[----:B-1----:R-:W-:-:S01]  /*4830*/  FADD.FTZ R2, R42, R3 ;  /* 0x000000032a027221 */ /* 0x002fc20000010000 */
[----:B------:R-:W-:Y:S01]  /*4840*/  FADD.FTZ R4, R56, R53 ;  /* 0x0000003538047221 */ /* 0x000fe20000010000 */
[----:B------:R-:W-:-:S03]  /*4850*/  F2FP.SATFINITE.E4M3.F32.PACK_AB_MERGE_C R199, R35, R34, R38 ;  /* 0x0000002223c7723e */ /* 0x000fc60004807026 */
[----:B------:R-:W-:Y:S01]  /*4860*/  FADD.FTZ R57, R57, R4 ;  /* 0x0000000439397221 */ /* 0x000fe20000010000 */
        /* <DEDUP_REMOVED lines=95> */
.L_x_1308:
[----:B------:R-:W-:Y:S02]  /*4e60*/  ULDC UR18, c[0x0][0x9e4] ;  /* 0x0002790000127ab9 */ /* 0x000fe40000000800 */
[----:B------:R-:W-:-:S11]  /*4e70*/  UISETP.NE.AND UP0, UPT, UR18, 0x1, UPT ;  /* 0x000000011200788c */ /* 0x000fd6000bf05270 */
[----:B------:R-:W-:Y:S02]  /*4e80*/  @UP0 ULDC.64 UR6, c[0x0][0x9e8] ;  /* 0x00027a0000060ab9 */ /* 0x000fe40000000a00 */
[----:B------:R-:W-:-:S04]  /*4e90*/  UIMAD.WIDE.U32 UR10, UR15, UR6, URZ ;  /* 0x000000060f0a72a5 */ /* 0x000fc8000f8e003f */
[----:B------:R-:W-:-:S12]  /*4ea0*/  @UP0 USHF.R.U32.HI UR15, URZ, UR7, UR11 ;  /* 0x000000073f0f0299 */ /* 0x000fd8000801160b */
.L_x_1309:
[----:B------:R-:W-:-:S04]  /*4eb0*/  UIMAD UR15, UR15, UR18, UR18 ;  /* 0x000000120f0f72a4 */ /* 0x000fc8000f8e0212 */
[----:B------:R-:W-:-:S04]  /*4ec0*/  UISETP.LT.AND UP0, UPT, UR14, UR15, UPT ;  /* 0x0000000f0e00728c */ /* 0x000fc8000bf01270 */
[----:B------:R-:W-:-:S12]  /*4ed0*/  USEL UR14, UR14, UR15, UP0 ;  /* 0x0000000f0e0e7287 */ /* 0x000fd80008000000 */
.L_x_1307:
        /* <DEDUP_REMOVED lines=63> */
.L_x_1329:
[----:B------:R-:W-:Y:S01]  /*52d0*/  ISETP.NE.AND P2, PT, RZ, UR45, PT ;  /* 0x0000002dff007c0c */ /* 0x000fe2000bf45270 */
[----:B------:R-:W-:-:S04]  /*52e0*/  UISETP.NE.AND UP0, UPT, UR33, 0x1, UPT ;  /* 0x000000012100788c */ /* 0x000fc8000bf05270 */
[----:B------:R-:W-:-:S04]  /*52f0*/  USEL UR48, URZ, 0x1, UP0 ;  /* 0x000000013f307887 */ /* 0x000fc80008000000 */
[----:B------:R-:W-:-:S04]  /*5300*/  ULOP3.LUT UR48, UR34, UR48, URZ, 0x3c, !UPT ;  /* 0x0000003022307292 */ /* 0x000fc8000f8e3c3f */
[----:B------:R-:W-:Y:S08]  /*5310*/  @P2 BRA `(.L_x_1311) ;  /* 0x0000000000382947 */ /* 0x000ff00003800000 */
[----:B------:R-:W-:Y:S05]  /*5320*/  @!P0 BRA `(.L_x_1312) ;  /* 0x0000000000048947 */ /* 0x000fea0003800000 */
[----:B------:R-:W-:Y:S01]  /*5330*/  BPT.TRAP 0x1 ;  /* 0x000000040000795c */ /* 0x000fe20000300000 */
.L_x_1312:
        /* <DEDUP_REMOVED lines=9> */
.L_x_1313:
[----:B-1----:R-:W-:Y:S05]  /*53d0*/  @P1 BRA `(.L_x_1311) ;  /* 0x0000000000081947 */ /* 0x002fea0003800000 */
[----:B------:R-:W1:Y:S02]  /*53e0*/  SYNCS.PHASECHK.TRANS64.TRYWAIT P1, [UR6+0x2a830], R0 ;  /* 0x02a83000ff0075a7 */ /* 0x000e640008020146 */
[----:B-1----:R-:W-:Y:S05]  /*53f0*/  @!P1 BRA `(.L_x_1314) ;  /* 0x0000012400ac9947 */ /* 0x002fea0003800000 */
.L_x_1311:
[----:B-1----:R-:W1:Y:S01]  /*5400*/  S2R R7, SR_TID.X ;  /* 0x0000000000077919 */ /* 0x002e620000002100 */
        /* <DEDUP_REMOVED lines=15> */
[----:B-1----:R-:W-:-:S05]  /*5500*/  SHF.R.U32.HI R7, RZ, 0x7, R7 ;  /* 0x00000007ff077819 */ /* 0x002fca0000011607 */
[----:B0-----:R-:W-:-:S05]  /*5510*/  VIADD R0, R7, 0x8 ;  /* 0x0000000807007836 */ /* 0x001fca0000000000 */
        /* <DEDUP_REMOVED lines=22> */
.L_x_1316:
[----:B------:R-:W-:Y:S01]  /*5680*/  ULEA UR6, UR33, UR36, 0x3 ;  /* 0x0000002421067291 */ /* 0x000fe2000f8e183f */
[----:B------:R-:W-:-:S05]  /*5690*/  IMAD.U32 R0, RZ, RZ, UR34 ;  /* 0x00000022ff007e24 */ /* 0x000fca000f8e00ff */
[----:B------:R-:W-:-:S04]  /*56a0*/  SHF.L.U32 R0, R0, 0x1f, RZ ;  /* 0x0000001f00007819 */ /* 0x000fc800000006ff */
[----:B------:R0:W1:Y:S01]  /*56b0*/  SYNCS.PHASECHK.TRANS64.TRYWAIT P1, [UR6+0x2a850], R0 ;  /* 0x02a85000ff0075a7 */ /* 0x0000620008020146 */
[----:B------:R-:W-:Y:S05]  /*56c0*/  @!P0 BRA `(.L_x_1317) ;  /* 0x0000000000048947 */ /* 0x000fea0003800000 */
[----:B------:R-:W-:Y:S01]  /*56d0*/  BPT.TRAP 0x1 ;  /* 0x000000040000795c */ /* 0x000fe20000300000 */
.L_x_1317:
[----:B-1----:R-:W-:Y:S05]  /*56e0*/  @P1 BRA `(.L_x_1315) ;  /* 0x0000000000081947 */ /* 0x002fea0003800000 */
[----:B------:R-:W1:Y:S02]  /*56f0*/  SYNCS.PHASECHK.TRANS64.TRYWAIT P1, [UR6+0x2a850], R0 ;  /* 0x02a85000ff0075a7 */ /* 0x000e640008020146 */
[----:B-1----:R-:W-:Y:S05]  /*5700*/  @!P1 BRA `(.L_x_1318) ;  /* 0x0000012400009947 */ /* 0x002fea0003800000 */
.L_x_1315:
[----:B------:R-:W-:Y:S01]  /*5710*/  UIADD3 UR6, UR36, 0x400, URZ ;  /* 0x0000040024067890 */ /* 0x000fe2000fffe03f */
[----:B------:R-:W-:Y:S01]  /*5720*/  WARPGROUP.ARRIVE ;  /* 0x00000000000079c5 */ /* 0x000fe20000000000 */
[----:B------:R-:W-:-:S05]  /*5730*/  UMOV UR7, 0x40000040 ;  /* 0x4000004000077882 */ /* 0x000fca0000000000 */
[----:B-1----:R-:W1:Y:S01]  /*5740*/  S2R R7, SR_TID.X ;  /* 0x0000000000077919 */ /* 0x002e620000002100 */
        /* <DEDUP_REMOVED lines=8> */
[----:B-1----:R-:W-:-:S04]  /*57d0*/  SHF.R.U32.HI R7, RZ, 0x7, R7 ;  /* 0x00000007ff077819 */ /* 0x002fc80000011607 */
[----:B0-----:R-:W-:Y:S01]  /*57e0*/  IADD3 R0, -R7, 0xb, RZ ;  /* 0x0000000b07007810 */ /* 0x001fe20007ffe1ff */
        /* <DEDUP_REMOVED lines=17> */
.L_x_1319:
[----:B------:R-:W-:Y:S01]  /*5900*/  UISETP.NE.AND UP1, UPT, UR54, URZ, UPT ;  /* 0x0000003f3600728c */ /* 0x000fe2000bf25270 */
[----:B------:R-:W-:Y:S01]  /*5910*/  VIADD R8, R17, UR41 ;  /* 0x0000002911087c36 */ /* 0x000fe20008000000 */
[----:B------:R-:W-:Y:S01]  /*5920*/  ULEA UR6, UR47, UR36, 0x3 ;  /* 0x000000242f067291 */ /* 0x000fe2000f8e183f */
[----:B------:R-:W-:Y:S01]  /*5930*/  IMAD.U32 R10, RZ, RZ, UR46 ;  /* 0x0000002eff0a7e24 */ /* 0x000fe2000f8e00ff */
[----:B------:R-:W-:Y:S02]  /*5940*/  UISETP.NE.AND UP0, UPT, UR53, URZ, UPT ;  /* 0x0000003f3500728c */ /* 0x000fe4000bf05270 */
        /* <DEDUP_REMOVED lines=14> */
[----:B------:R-:W-:-:S05]  /*5a30*/  IMAD R7, R16, -0x2, R7 ;  /* 0xfffffffe10077824 */ /* 0x000fca00078e0207 */
[----:B------:R-:W-:-:S05]  /*5a40*/  IADD3 R7, -R10, UR40, R7 ;  /* 0x000000280a077c10 */ /* 0x000fca000fffe107 */
[C---:B------:R-:W-:Y:S02]  /*5a50*/  VIADD R10, R7.reuse, UR31 ;  /* 0x0000001f070a7c36 */ /* 0x040fe40008000000 */
[----:B------:R-:W-:Y:S02]  /*5a60*/  VIADD R7, R7, UR6 ;  /* 0x0000000607077c36 */ /* 0x000fe40008000000 */
[--C-:B0-----:R-:W-:Y:S02]  /*5a70*/  IMAD.IADD R9, R10, 0x1, R11.reuse ;  /* 0x000000010a097824 */ /* 0x101fe400078e020b */
[----:B------:R-:W-:Y:S01]  /*5a80*/  IMAD.IADD R12, R7, 0x1, R11 ;  /* 0x00000001070c7824 */ /* 0x000fe200078e020b */
[----:B------:R-:W-:Y:S06]  /*5a90*/  @P1 BRA `(.L_x_1320) ;  /* 0x00000000005c1947 */ /* 0x000fec0003800000 */
[----:B------:R-:W-:Y:S01]  /*5aa0*/  IMAD.U32 R14, RZ, RZ, UR46 ;  /* 0x0000002eff0e7e24 */ /* 0x000fe2000f8e00ff */
[----:B------:R-:W-:Y:S04]  /*5ab0*/  BSSY B0, `(.L_x_1321) ;  /* 0x0000011000007945 */ /* 0x000fe80003800000 */
[----:B------:R-:W-:-:S04]  /*5ac0*/  IADD3 R11, -R14, UR40, R11 ;  /* 0x000000280e0b7c10 */ /* 0x000fc8000fffe10b */
        /* <DEDUP_REMOVED lines=10> */
.L_x_1322:
[----:B------:R-:W-:-:S05]  /*5b70*/  IMAD.U32 R20, RZ, RZ, UR29 ;  /* 0x0000001dff147e24 */ /* 0x000fca000f8e00ff */
[----:B------:R-:W-:-:S13]  /*5b80*/  ISETP.NE.AND P1, PT, R20, 0x1, PT ;  /* 0x000000011400780c */ /* 0x000fda0003f25270 */
[----:B------:R-:W0:Y:S02]  /*5b90*/  @P1 LDC.64 R14, c[0x0][0x9e8] ;  /* 0x00027a00ff0e1b82 */ /* 0x000e240000000a00 */
[----:B0-----:R-:W-:-:S05]  /*5ba0*/  @P1 IMAD.HI.U32 R14, R11, R14, RZ ;  /* 0x0000000e0b0e1227 */ /* 0x001fca00078e00ff */
[----:B------:R-:W-:-:S07]  /*5bb0*/  @P1 SHF.R.U32.HI R11, RZ, R15, R14 ;  /* 0x0000000fff0b1219 */ /* 0x000fce000001160e */
.L_x_1323:
[----:B------:R-:W-:Y:S05]  /*5bc0*/  BSYNC B0 ;  /* 0x0000000000007941 */ /* 0x000fea0003800000 */
.L_x_1321:
[----:B------:R-:W-:-:S04]  /*5bd0*/  IMAD R11, R11, R20, -R0 ;  /* 0x000000140b0b7224 */ /* 0x000fc800078e0a00 */
[----:B------:R-:W-:-:S05]  /*5be0*/  IMAD R11, R16, -0x2, R11 ;  /* 0xfffffffe100b7824 */ /* 0x000fca00078e020b */
[----:B------:R-:W-:Y:S02]  /*5bf0*/  VIADDMNMX R9, R11, R20, R9, PT ;  /* 0x000000140b097246 */ /* 0x000fe40003800109 */
[----:B------:R-:W-:-:S07]  /*5c00*/  VIMNMX R12, R12, R11, !PT ;  /* 0x0000000b0c0c7248 */ /* 0x000fce0007fe0100 */
.L_x_1320:
        /* <DEDUP_REMOVED lines=116> */
.L_x_1326:
[----:B------:R-:W-:-:S05]  /*6350*/  IMAD.U32 R12, RZ, RZ, UR29 ;  /* 0x0000001dff0c7e24 */ /* 0x000fca000f8e00ff */
[----:B------:R-:W-:-:S13]  /*6360*/  ISETP.NE.AND P2, PT, R12, 0x1, PT ;  /* 0x000000010c00780c */ /* 0x000fda0003f45270 */
[----:B------:R-:W0:Y:S02]  /*6370*/  @P2 LDC.64 R8, c[0x0][0x9e8] ;  /* 0x00027a00ff082b82 */ /* 0x000e240000000a00 */
[----:B0-----:R-:W-:-:S05]  /*6380*/  @P2 IMAD.HI.U32 R8, R21, R8, RZ ;  /* 0x0000000815082227 */ /* 0x001fca00078e00ff */
[----:B------:R-:W-:-:S07]  /*6390*/  @P2 SHF.R.U32.HI R21, RZ, R9, R8 ;  /* 0x00000009ff152219 */ /* 0x000fce0000011608 */
.L_x_1327:
[----:B------:R-:W-:Y:S05]  /*63a0*/  BSYNC B0 ;  /* 0x0000000000007941 */ /* 0x000fea0003800000 */
.L_x_1325:
[----:B------:R-:W-:-:S04]  /*63b0*/  IMAD R21, R21, R12, -R0 ;  /* 0x0000000c15157224 */ /* 0x000fc800078e0a00 */
[----:B------:R-:W-:-:S05]  /*63c0*/  IMAD R21, R16, -0x2, R21 ;  /* 0xfffffffe10157824 */ /* 0x000fca00078e0215 */
[----:B------:R-:W-:Y:S02]  /*63d0*/  VIADDMNMX R10, R21, R12, R10, PT ;  /* 0x0000000c150a7246 */ /* 0x000fe4000380010a */
[----:B------:R-:W-:-:S07]  /*63e0*/  VIMNMX R7, R7, R21, !PT ;  /* 0x0000001507077248 */ /* 0x000fce0007fe0100 */
.L_x_1324:
        /* <DEDUP_REMOVED lines=378> */
.L_x_1328:
        /* <DEDUP_REMOVED lines=139> */
.L_x_1310:
[----:B------:R-:W-:Y:S02]  /*8440*/  UISETP.NE.AND UP1, UPT, UR54, URZ, UPT ;  /* 0x0000003f3600728c */ /* 0x000fe4000bf25270 */
[----:B------:R-:W-:Y:S02]  /*8450*/  UISETP.NE.AND UP0, UPT, UR53, URZ, UPT ;  /* 0x0000003f3500728c */ /* 0x000fe4000bf05270 */
[----:B------:R-:W-:Y:S02]  /*8460*/  UIADD3 UR10, UR41, 0x7f, URZ ;  /* 0x0000007f290a7890 */ /* 0x000fe4000fffe03f */
[----:B------:R-:W-:Y:S02]  /*8470*/  UIADD3 UR11, UR40, 0x1, -UR46 ;  /* 0x00000001280b7890 */ /* 0x000fe4000fffe82e */
[----:B------:R-:W-:-:S03]  /*8480*/  PLOP3.LUT P1, PT, PT, PT, UP0, 0x40, 0x0 ;  /* 0x000000000000781c */ /* 0x000fc60003f2e808 */
[----:B------:R-:W-:Y:S01]  /*8490*/  @UP1 ULDC UR6, c[0x0][0x44c] ;  /* 0x0001130000061ab9 */ /* 0x000fe20000000800 */
[----:B------:R-:W-:Y:S01]  /*84a0*/  @UP1 ULDC UR14, c[0x0][0x450] ;  /* 0x00011400000e1ab9 */ /* 0x000fe20000000800 */
[----:B------:R-:W-:-:S04]  /*84b0*/  UIMAD.WIDE.U32 UR6, UR10, UR6, URZ ;  /* 0x000000060a0672a5 */ /* 0x000fc8000f8e003f */
[----:B------:R-:W-:-:S04]  /*84c0*/  @UP1 USHF.R.U32.HI UR10, URZ, UR14, UR7 ;  /* 0x0000000e3f0a1299 */ /* 0x000fc80008011607 */
[----:B------:R-:W-:-:S04]  /*84d0*/  UIADD3 UR10, UR11, UR10, URZ ;  /* 0x0000000a0b0a7290 */ /* 0x000fc8000fffe03f */
[----:B------:R-:W-:Y:S01]  /*84e0*/  UIADD3 UR30, UR10, -UR30, URZ ;  /* 0x8000001e0a1e7290 */ /* 0x000fe2000fffe03f */
[----:B------:R-:W-:Y:S11]  /*84f0*/  @P1 BRA `(.L_x_1330) ;  /* 0x0000000000501947 */ /* 0x000ff60003800000 */
[----:B------:R-:W-:Y:S02]  /*8500*/  UMOV UR14, UR10 ;  /* 0x0000000a000e7c82 */ /* 0x000fe40008000000 */
[----:B------:R-:W-:-:S06]  /*8510*/  UISETP.GT.AND UP0, UPT, UR14, -0x1, UPT ;  /* 0xffffffff0e00788c */ /* 0x000fcc000bf04270 */
[----:B------:R-:W-:-:S13]  /*8520*/  PLOP3.LUT P1, PT, PT, PT, UP0, 0x80, 0x0 ;  /* 0x000000000000781c */ /* 0x000fda0003f2f008 */
[----:B------:R-:W-:Y:S05]  /*8530*/  @P1 BRA `(.L_x_1331) ;  /* 0x0000000000201947 */ /* 0x000fea0003800000 */
[----:B------:R-:W-:Y:S01]  /*8540*/  ULDC UR15, c[0x0][0x9e4] ;  /* 0x00027900000f7ab9 */ /* 0x000fe20000000800 */
[----:B------:R-:W-:Y:S02]  /*8550*/  ULOP3.LUT UR14, URZ, UR14, URZ, 0x33, !UPT ;  /* 0x0000000e3f0e7292 */ /* 0x000fe4000f8e333f */
[----:B------:R-:W-:-:S11]  /*8560*/  UISETP.NE.AND UP0, UPT, UR15, 0x1, UPT ;  /* 0x000000010f00788c */ /* 0x000fd6000bf05270 */
[----:B------:R-:W-:Y:S02]  /*8570*/  @UP0 ULDC.64 UR6, c[0x0][0x9e8] ;  /* 0x00027a0000060ab9 */ /* 0x000fe40000000a00 */
[----:B------:R-:W-:-:S04]  /*8580*/  UIMAD.WIDE.U32 UR10, UR14, UR6, URZ ;  /* 0x000000060e0a72a5 */ /* 0x000fc8000f8e003f */
[----:B------:R-:W-:-:S04]  /*8590*/  @UP0 USHF.R.U32.HI UR14, URZ, UR7, UR11 ;  /* 0x000000073f0e0299 */ /* 0x000fc8000801160b */
[----:B------:R-:W-:Y:S01]  /*85a0*/  ULOP3.LUT UR14, URZ, UR14, URZ, 0x33, !UPT ;  /* 0x0000000e3f0e7292 */ /* 0x000fe2000f8e333f */
[----:B------:R-:W-:Y:S11]  /*85b0*/  BRA `(.L_x_1332) ;  /* 0x0000000000147947 */ /* 0x000ff60003800000 */
.L_x_1331:
[----:B------:R-:W-:Y:S02]  /*85c0*/  ULDC UR15, c[0x0][0x9e4] ;  /* 0x00027900000f7ab9 */ /* 0x000fe40000000800 */
[----:B------:R-:W-:-:S11]  /*85d0*/  UISETP.NE.AND UP0, UPT, UR15, 0x1, UPT ;  /* 0x000000010f00788c */ /* 0x000fd6000bf05270 */
[----:B------:R-:W-:Y:S02]  /*85e0*/  @UP0 ULDC.64 UR6, c[0x0][0x9e8] ;  /* 0x00027a0000060ab9 */ /* 0x000fe40000000a00 */
[----:B------:R-:W-:-:S04]  /*85f0*/  UIMAD.WIDE.U32 UR10, UR14, UR6, URZ ;  /* 0x000000060e0a72a5 */ /* 0x000fc8000f8e003f */
[----:B------:R-:W-:-:S12]  /*8600*/  @UP0 USHF.R.U32.HI UR14, URZ, UR7, UR11 ;  /* 0x000000073f0e0299 */ /* 0x000fd8000801160b */
.L_x_1332:
[----:B------:R-:W-:-:S04]  /*8610*/  UIMAD UR14, UR14, UR15, URZ ;  /* 0x0000000f0e0e72a4 */ /* 0x000fc8000f8e023f */
[----:B------:R-:W-:-:S04]  /*8620*/  UISETP.LT.AND UP0, UPT, UR30, UR14, UPT ;  /* 0x0000000e1e00728c */ /* 0x000fc8000bf01270 */
[----:B------:R-:W-:-:S12]  /*8630*/  USEL UR30, UR30, UR14, !UP0 ;  /* 0x0000000e1e1e7287 */ /* 0x000fd8000c000000 */
.L_x_1330:
[----:B------:R-:W-:-:S04]  /*8640*/  UIADD3 UR30, UR30, 0x7f, URZ ;  /* 0x0000007f1e1e7890 */ /* 0x000fc8000fffe03f */
[----:B------:R-:W-:-:S04]  /*8650*/  USHF.R.S32.HI UR6, URZ, 0x1f, UR30 ;  /* 0x0000001f3f067899 */ /* 0x000fc8000801141e */
[----:B------:R-:W-:-:S04]  /*8660*/  ULEA.HI UR6, UR6, UR30, URZ, 0x7 ;  /* 0x0000001e06067291 */ /* 0x000fc8000f8f383f */
[----:B------:R-:W-:-:S04]  /*8670*/  USHF.R.S32.HI UR6, URZ, 0x7, UR6 ;  /* 0x000000073f067899 */ /* 0x000fc80008011406 */
[----:B------:R-:W-:-:S04]  /*8680*/  UISETP.LT.AND UP0, UPT, UR38, UR6, UPT ;  /* 0x000000062600728c */ /* 0x000fc8000bf01270 */
[----:B------:R-:W-:-:S06]  /*8690*/  USEL UR29, UR38, UR6, !UP0 ;  /* 0x00000006261d7287 */ /* 0x000fcc000c000000 */
[----:B------:R-:W-:-:S13]  /*86a0*/  ISETP.GE.AND P1, PT, R6, UR29, PT ;  /* 0x0000001d06007c0c */ /* 0x000fda000bf26270 */
[----:B------:R-:W-:Y:S05]  /*86b0*/  @!P1 BRA `(.L_x_1333) ;  /* 0x0000002000289947 */ /* 0x000fea0003800000 */
[----:B------:R-:W-:Y:S01]  /*86c0*/  IMAD.MOV.U32 R4, RZ, RZ, R7 ;  /* 0x000000ffff047224 */ /* 0x000fe200078e0007 */
[----:B------:R-:W-:Y:S01]  /*86d0*/  UMOV UR31, UR48 ;  /* 0x00000030001f7c82 */ /* 0x000fe20008000000 */
[----:B------:R-:W-:Y:S01]  /*86e0*/  IMAD.MOV.U32 R5, RZ, RZ, R0 ;  /* 0x000000ffff057224 */ /* 0x000fe200078e0000 */
[----:B------:R-:W-:-:S06]  /*86f0*/  UMOV UR30, UR47 ;  /* 0x0000002f001e7c82 */ /* 0x000fcc0008000000 */
.L_x_1344:
[----:B------:R-:W-:Y:S01]  /*8700*/  ISETP.NE.AND P2, PT, RZ, UR45, PT ;  /* 0x0000002dff007c0c */ /* 0x000fe2000bf45270 */
[----:B------:R-:W-:-:S04]  /*8710*/  UISETP.NE.AND UP0, UPT, UR30, 0x1, UPT ;  /* 0x000000011e00788c */ /* 0x000fc8000bf05270 */
[----:B------:R-:W-:-:S04]  /*8720*/  USEL UR48, URZ, 0x1, UP0 ;  /* 0x000000013f307887 */ /* 0x000fc80008000000 */
[----:B------:R-:W-:-:S04]  /*8730*/  ULOP3.LUT UR48, UR31, UR48, URZ, 0x3c, !UPT ;  /* 0x000000301f307292 */ /* 0x000fc8000f8e3c3f */
[----:B------:R-:W-:Y:S08]  /*8740*/  @P2 BRA `(.L_x_1334) ;  /* 0x0000000000382947 */ /* 0x000ff00003800000 */
[----:B------:R-:W-:Y:S05]  /*8750*/  @!P0 BRA `(.L_x_1335) ;  /* 0x0000000000048947 */ /* 0x000fea0003800000 */
[----:B------:R-:W-:Y:S01]  /*8760*/  BPT.TRAP 0x1 ;  /* 0x000000040000795c */ /* 0x000fe20000300000 */
.L_x_1335:
        /* <DEDUP_REMOVED lines=9> */
.L_x_1336:
[----:B-1----:R-:W-:Y:S05]  /*8800*/  @P1 BRA `(.L_x_1334) ;  /* 0x0000000000081947 */ /* 0x002fea0003800000 */
[----:B------:R-:W1:Y:S02]  /*8810*/  SYNCS.PHASECHK.TRANS64.TRYWAIT P1, [UR6+0x2a830], R0 ;  /* 0x02a83000ff0075a7 */ /* 0x000e640008020146 */
[----:B-1----:R-:W-:Y:S05]  /*8820*/  @!P1 BRA `(.L_x_1337) ;  /* 0x000000f000d09947 */ /* 0x002fea0003800000 */
.L_x_1334:
        /* <DEDUP_REMOVED lines=40> */
.L_x_1339:
[----:B------:R-:W-:Y:S01]  /*8ab0*/  ULEA UR6, UR30, UR36, 0x3 ;  /* 0x000000241e067291 */ /* 0x000fe2000f8e183f */
[----:B------:R-:W-:-:S05]  /*8ac0*/  IMAD.U32 R0, RZ, RZ, UR31 ;  /* 0x0000001fff007e24 */ /* 0x000fca000f8e00ff */
[----:B------:R-:W-:-:S04]  /*8ad0*/  SHF.L.U32 R0, R0, 0x1f, RZ ;  /* 0x0000001f00007819 */ /* 0x000fc800000006ff */
[----:B------:R0:W1:Y:S01]  /*8ae0*/  SYNCS.PHASECHK.TRANS64.TRYWAIT P1, [UR6+0x2a850], R0 ;  /* 0x02a85000ff0075a7 */ /* 0x0000620008020146 */
[----:B------:R-:W-:Y:S05]  /*8af0*/  @!P0 BRA `(.L_x_1340) ;  /* 0x0000000000048947 */ /* 0x000fea0003800000 */
[----:B------:R-:W-:Y:S01]  /*8b00*/  BPT.TRAP 0x1 ;  /* 0x000000040000795c */ /* 0x000fe20000300000 */
.L_x_1340:
[----:B-1----:R-:W-:Y:S05]  /*8b10*/  @P1 BRA `(.L_x_1338) ;  /* 0x0000000000081947 */ /* 0x002fea0003800000 */
[----:B------:R-:W1:Y:S02]  /*8b20*/  SYNCS.PHASECHK.TRANS64.TRYWAIT P1, [UR6+0x2a850], R0 ;  /* 0x02a85000ff0075a7 */ /* 0x000e640008020146 */
[----:B-1----:R-:W-:Y:S05]  /*8b30*/  @!P1 BRA `(.L_x_1341) ;  /* 0x000000f000249947 */ /* 0x002fea0003800000 */
.L_x_1338:
        /* <DEDUP_REMOVED lines=31> */
.L_x_1342:
        /* <DEDUP_REMOVED lines=82> */
[----:B------:R-:W-:Y:S02]  /*9250*/  IMAD.U32 R164, RZ, RZ, UR39 ;  /* 0x00000027ffa47e24 */ /* 0x000fe4000f8e00ff */
[--C-:B------:R-:W-:Y:S01]  /*9260*/  FFMA.FTZ R8, R121, UR39, -R184.reuse ;  /* 0x0000002779087c23 */ /* 0x100fe200080108b8 */
[----:B------:R-:W-:-:S01]  /*9270*/  FFMA.FTZ R121, R141, UR39, -R184 ;  /* 0x000000278d797c23 */ /* 0x000fc200080108b8 */
[----:B------:R-:W-:Y:S01]  /*9280*/  FMUL.FTZ R12, R5, UR39 ;  /* 0x00000027050c7c20 */ /* 0x000fe20008410000 */
[----:B------:R-:W-:-:S01]  /*9290*/  FFMA.FTZ R141, R161, UR39, -R184 ;  /* 0x00000027a18d7c23 */ /* 0x000fc200080108b8 */
[C---:B------:R-:W-:Y:S01]  /*92a0*/  FADD.FTZ R5, -R7.reuse, R4 ;  /* 0x0000000407057221 */ /* 0x040fe20000010100 */
[----:B------:R-:W-:-:S01]  /*92b0*/  FFMA.FTZ R161, R7, R164, -8 ;  /* 0xc100000007a17423 */ /* 0x000fc200000100a4 */
[----:B------:R-:W-:Y:S01]  /*92c0*/  FFMA.FTZ R9, R120, UR39, -R184 ;  /* 0x0000002778097c23 */ /* 0x000fe200080108b8 */
[----:B------:R0:W-:Y:S01]  /*92d0*/  MUFU.EX2 R4, R12 ;  /* 0x0000000c00047308 */ /* 0x0001e20000000800 */
[----:B------:R-:W-:Y:S01]  /*92e0*/  FMUL.FTZ R5, R5, UR39 ;  /* 0x0000002705057c20 */ /* 0x000fe20008410000 */
[--C-:B------:R-:W-:Y:S01]  /*92f0*/  FFMA.FTZ R122, R122, UR39, -R161.reuse ;  /* 0x000000277a7a7c23 */ /* 0x100fe200080108a1 */
[----:B------:R-:W-:-:S01]  /*9300*/  FFMA.FTZ R123, R123, UR39, -R161 ;  /* 0x000000277b7b7c23 */ /* 0x000fc200080108a1 */
[----:B------:R-:W-:Y:S01]  /*9310*/  FFMA.FTZ R126, R126, UR39, -R161 ;  /* 0x000000277e7e7c23 */ /* 0x000fe200080108a1 */
[----:B------:R-:W-:-:S01]  /*9320*/  FFMA.FTZ R11, R125, UR39, -R184 ;  /* 0x000000277d0b7c23 */ /* 0x000fc200080108b8 */
[--C-:B------:R-:W-:Y:S01]  /*9330*/  FFMA.FTZ R127, R127, UR39, -R161.reuse ;  /* 0x000000277f7f7c23 */ /* 0x100fe200080108a1 */
        /* <DEDUP_REMOVED lines=13> */
[----:B------:R-:W-:Y:S01]  /*9410*/  FFMA.FTZ R138, R138, UR39, -R161 ;  /* 0x000000278a8a7c23 */ /* 0x000fe200080108a1 */
[----:B------:R-:W-:-:S01]  /*9420*/  FFMA.FTZ R21, R137, UR39, -R184 ;  /* 0x0000002789157c23 */ /* 0x000fc200080108b8 */
[----:B------:R-:W-:Y:S01]  /*9430*/  FFMA.FTZ R139, R139, UR39, -R161 ;  /* 0x000000278b8b7c23 */ /* 0x000fe200080108a1 */
[----:B------:R-:W-:-:S01]  /*9440*/  FFMA.FTZ R120, R140, UR39, -R184 ;  /* 0x000000278c787c23 */ /* 0x000fc200080108b8 */
[----:B------:R-:W0:Y:S01]  /*9450*/  MUFU.EX2 R122, R122 ;  /* 0x0000007a007a7308 */ /* 0x000e220000000800 */
[----:B-1----:R-:W-:-:S01]  /*9460*/  FFMA.FTZ R3, R4, R3, R9 ;  /* 0x0000000304037223 */ /* 0x002fc20000010009 */
[--C-:B------:R-:W-:Y:S01]  /*9470*/  FFMA.FTZ R142, R142, UR39, -R161.reuse ;  /* 0x000000278e8e7c23 */ /* 0x100fe200080108a1 */
        /* <DEDUP_REMOVED lines=11> */
[----:B------:R-:W-:Y:S01]  /*9530*/  FFMA.FTZ R155, R155, UR39, -R161 ;  /* 0x000000279b9b7c23 */ /* 0x000fe200080108a1 */
        /* <DEDUP_REMOVED lines=11> */
[--C-:B------:R-:W-:Y:S01]  /*95f0*/  FFMA.FTZ R162, R162, UR39, -R161.reuse ;  /* 0x00000027a2a27c23 */ /* 0x100fe200080108a1 */
[----:B------:R-:W-:-:S01]  /*9600*/  FFMA.FTZ R163, R163, UR39, -R161 ;  /* 0x00000027a3a37c23 */ /* 0x000fc200080108a1 */
[----:B------:R-:W-:Y:S01]  /*9610*/  FFMA.FTZ R145, R165, UR39, -R184 ;  /* 0x00000027a5917c23 */ /* 0x000fe200080108b8 */
[----:B------:R-:W-:-:S01]  /*9620*/  FFMA.FTZ R167, R167, UR39, -R161 ;  /* 0x00000027a7a77c23 */ /* 0x000fc200080108a1 */
[--C-:B------:R-:W-:Y:S01]  /*9630*/  FFMA.FTZ R152, R172, UR39, -R184.reuse ;  /* 0x00000027ac987c23 */ /* 0x100fe200080108b8 */
[----:B------:R-:W-:-:S01]  /*9640*/  FFMA.FTZ R156, R176, UR39, -R184 ;  /* 0x00000027b09c7c23 */ /* 0x000fc200080108b8 */
[----:B------:R-:W1:Y:S01]  /*9650*/  MUFU.EX2 R126, R126 ;  /* 0x0000007e007e7308 */ /* 0x000e620000000800 */
[----:B--2---:R-:W-:-:S01]  /*9660*/  FADD.FTZ R169, R123, R2 ;  /* 0x000000027ba97221 */ /* 0x004fc20000010000 */
[--C-:B------:R-:W-:Y:S01]  /*9670*/  FFMA.FTZ R157, R177, UR39, -R184.reuse ;  /* 0x00000027b19d7c23 */ /* 0x100fe200080108b8 */
[----:B------:R-:W-:-:S01]  /*9680*/  FFMA.FTZ R160, R180, UR39, -R184 ;  /* 0x00000027b4a07c23 */ /* 0x000fc200080108b8 */
[----:B------:R-:W-:Y:S01]  /*9690*/  FFMA.FTZ R182, R182, UR39, -R161 ;  /* 0x00000027b6b67c23 */ /* 0x000fe200080108a1 */
[----:B------:R-:W-:-:S03]  /*96a0*/  FFMA.FTZ R165, R181, UR39, -R184 ;  /* 0x00000027b5a57c23 */ /* 0x000fc600080108b8 */
        /* <DEDUP_REMOVED lines=24> */
[----:B------:R-:W-:-:S06]  /*9830*/  FFMA.FTZ R164, R166, UR39, -R161 ;  /* 0x00000027a6a47c23 */ /* 0x000fcc00080108a1 */
        /* <DEDUP_REMOVED lines=56> */
[----:B-1----:R-:W-:-:S01]  /*9bc0*/  FADD.FTZ R172, R162, R171 ;  /* 0x000000aba2ac7221 */ /* 0x002fc20000010000 */
[--C-:B------:R-:W-:Y:S01]  /*9bd0*/  FFMA.FTZ R171, R179, UR39, -R161.reuse ;  /* 0x00000027b3ab7c23 */ /* 0x100fe200080108a1 */
[----:B------:R-:W-:-:S05]  /*9be0*/  FFMA.FTZ R161, R183, UR39, -R161 ;  /* 0x00000027b7a17c23 */ /* 0x000fca00080108a1 */
        /* <DEDUP_REMOVED lines=44> */
.L_x_1343:
        /* <DEDUP_REMOVED lines=139> */
.L_x_1333:
        /* <DEDUP_REMOVED lines=8> */
[----:B------:R-:W-:-:S05]  /*a7e0*/  ULDC UR30, c[0x0][0x9e0] ;  /* 0x00027800001e7ab9 */ /* 0x000fca0000000800 */
.L_x_1364:
        /* <DEDUP_REMOVED lines=9> */
.L_x_1347:
[----:B------:R-:W-:Y:S01]  /*a880*/  ULEA UR6, UR47, UR36, 0x3 ;  /* 0x000000242f067291 */ /* 0x000fe2000f8e183f */
[----:B------:R-:W-:-:S05]  /*a890*/  IMAD.U32 R0, RZ, RZ, UR48 ;  /* 0x00000030ff007e24 */ /* 0x000fca000f8e00ff */
[----:B------:R-:W-:-:S04]  /*a8a0*/  SHF.L.U32 R0, R0, 0x1f, RZ ;  /* 0x0000001f00007819 */ /* 0x000fc800000006ff */
[----:B------:R0:W1:Y:S01]  /*a8b0*/  SYNCS.PHASECHK.TRANS64.TRYWAIT P1, [UR6+0x2a830], R0 ;  /* 0x02a83000ff0075a7 */ /* 0x0000620008020146 */
[----:B------:R-:W-:Y:S05]  /*a8c0*/  @!P0 BRA `(.L_x_1348) ;  /* 0x0000000000048947 */ /* 0x000fea0003800000 */
[----:B------:R-:W-:Y:S01]  /*a8d0*/  BPT.TRAP 0x1 ;  /* 0x000000040000795c */ /* 0x000fe20000300000 */
.L_x_1348:
[----:B-1----:R-:W-:Y:S05]  /*a8e0*/  @P1 BRA `(.L_x_1346) ;  /* 0x0000000000081947 */ /* 0x002fea0003800000 */
[----:B------:R-:W1:Y:S02]  /*a8f0*/  SYNCS.PHASECHK.TRANS64.TRYWAIT P1, [UR6+0x2a830], R0 ;  /* 0x02a83000ff0075a7 */ /* 0x000e640008020146 */
[----:B-1----:R-:W-:Y:S05]  /*a900*/  @!P1 BRA `(.L_x_1349) ;  /* 0x000000d000c89947 */ /* 0x002fea0003800000 */
.L_x_1346:
[----:B-1----:R-:W1:Y:S01]  /*a910*/  S2R R7, SR_TID.X ;  /* 0x0000000000077919 */ /* 0x002e620000002100 */
        /* <DEDUP_REMOVED lines=36> */
.L_x_1351:
[----:B------:R-:W-:Y:S01]  /*ab60*/  ULEA UR6, UR32, UR36, 0x3 ;  /* 0x0000002420067291 */ /* 0x000fe2000f8e183f */
[----:B------:R-:W-:-:S05]  /*ab70*/  IMAD.U32 R0, RZ, RZ, UR33 ;  /* 0x00000021ff007e24 */ /* 0x000fca000f8e00ff */
[----:B------:R-:W-:-:S04]  /*ab80*/  SHF.L.U32 R0, R0, 0x1f, RZ ;  /* 0x0000001f00007819 */ /* 0x000fc800000006ff */
[----:B------:R0:W1:Y:S01]  /*ab90*/  SYNCS.PHASECHK.TRANS64.TRYWAIT P1, [UR6+0x2a850], R0 ;  /* 0x02a85000ff0075a7 */ /* 0x0000620008020146 */
[----:B------:R-:W-:Y:S05]  /*aba0*/  @!P0 BRA `(.L_x_1352) ;  /* 0x0000000000048947 */ /* 0x000fea0003800000 */
[----:B------:R-:W-:Y:S01]  /*abb0*/  BPT.TRAP 0x1 ;  /* 0x000000040000795c */ /* 0x000fe20000300000 */
.L_x_1352:
[----:B-1----:R-:W-:Y:S05]  /*abc0*/  @P1 BRA `(.L_x_1350) ;  /* 0x0000000000081947 */ /* 0x002fea0003800000 */
[----:B------:R-:W1:Y:S02]  /*abd0*/  SYNCS.PHASECHK.TRANS64.TRYWAIT P1, [UR6+0x2a850], R0 ;  /* 0x02a85000ff0075a7 */ /* 0x000e640008020146 */
[----:B-1----:R-:W-:Y:S05]  /*abe0*/  @!P1 BRA `(.L_x_1353) ;  /* 0x000000d000289947 */ /* 0x002fea0003800000 */
.L_x_1350:
        /* <DEDUP_REMOVED lines=31> */
.L_x_1354:
        /* <DEDUP_REMOVED lines=39> */
.L_x_1357:
[----:B------:R-:W-:-:S05]  /*b050*/  IMAD.U32 R20, RZ, RZ, UR29 ;  /* 0x0000001dff147e24 */ /* 0x000fca000f8e00ff */
[----:B------:R-:W-:-:S13]  /*b060*/  ISETP.NE.AND P1, PT, R20, 0x1, PT ;  /* 0x000000011400780c */ /* 0x000fda0003f25270 */
[----:B------:R-:W0:Y:S02]  /*b070*/  @P1 LDC.64 R14, c[0x0][0x9e8] ;  /* 0x00027a00ff0e1b82 */ /* 0x000e240000000a00 */
[----:B0-----:R-:W-:-:S05]  /*b080*/  @P1 IMAD.HI.U32 R14, R11, R14, RZ ;  /* 0x0000000e0b0e1227 */ /* 0x001fca00078e00ff */
[----:B------:R-:W-:-:S07]  /*b090*/  @P1 SHF.R.U32.HI R11, RZ, R15, R14 ;  /* 0x0000000fff0b1219 */ /* 0x000fce000001160e */
.L_x_1358:
[----:B------:R-:W-:Y:S05]  /*b0a0*/  BSYNC B0 ;  /* 0x0000000000007941 */ /* 0x000fea0003800000 */
.L_x_1356:
[----:B------:R-:W-:-:S04]  /*b0b0*/  IMAD R11, R11, R20, -R0 ;  /* 0x000000140b0b7224 */ /* 0x000fc800078e0a00 */
[----:B------:R-:W-:-:S05]  /*b0c0*/  IMAD R11, R16, -0x2, R11 ;  /* 0xfffffffe100b7824 */ /* 0x000fca00078e020b */
[----:B------:R-:W-:Y:S02]  /*b0d0*/  VIADDMNMX R9, R11, R20, R9, PT ;  /* 0x000000140b097246 */ /* 0x000fe40003800109 */
[----:B------:R-:W-:-:S07]  /*b0e0*/  VIMNMX R12, R12, R11, !PT ;  /* 0x0000000b0c0c7248 */ /* 0x000fce0007fe0100 */
.L_x_1355:
        /* <DEDUP_REMOVED lines=116> */
.L_x_1361:
[----:B------:R-:W-:-:S05]  /*b830*/  IMAD.U32 R12, RZ, RZ, UR29 ;  /* 0x0000001dff0c7e24 */ /* 0x000fca000f8e00ff */
[----:B------:R-:W-:-:S13]  /*b840*/  ISETP.NE.AND P2, PT, R12, 0x1, PT ;  /* 0x000000010c00780c */ /* 0x000fda0003f45270 */
[----:B------:R-:W0:Y:S02]  /*b850*/  @P2 LDC.64 R8, c[0x0][0x9e8] ;  /* 0x00027a00ff082b82 */ /* 0x000e240000000a00 */
[----:B0-----:R-:W-:-:S05]  /*b860*/  @P2 IMAD.HI.U32 R8, R21, R8, RZ ;  /* 0x0000000815082227 */ /* 0x001fca00078e00ff */
[----:B------:R-:W-:-:S07]  /*b870*/  @P2 SHF.R.U32.HI R21, RZ, R9, R8 ;  /* 0x00000009ff152219 */ /* 0x000fce0000011608 */
.L_x_1362:
[----:B------:R-:W-:Y:S05]  /*b880*/  BSYNC B0 ;  /* 0x0000000000007941 */ /* 0x000fea0003800000 */
.L_x_1360:
[----:B------:R-:W-:-:S04]  /*b890*/  IMAD R21, R21, R12, -R0 ;  /* 0x0000000c15157224 */ /* 0x000fc800078e0a00 */
[----:B------:R-:W-:-:S05]  /*b8a0*/  IMAD R21, R16, -0x2, R21 ;  /* 0xfffffffe10157824 */ /* 0x000fca00078e0215 */
[----:B------:R-:W-:Y:S02]  /*b8b0*/  VIADDMNMX R10, R21, R12, R10, PT ;  /* 0x0000000c150a7246 */ /* 0x000fe4000380010a */
[----:B------:R-:W-:-:S07]  /*b8c0*/  VIMNMX R7, R7, R21, !PT ;  /* 0x0000001507077248 */ /* 0x000fce0007fe0100 */
.L_x_1359:
        /* <DEDUP_REMOVED lines=378> */
.L_x_1363:
        /* <DEDUP_REMOVED lines=139> */
.L_x_1345:
[----:B------:R-:W-:Y:S06]  /*d920*/  BAR.ARV 0x8, 0x180 ;  /* 0x0206000000007b1d */ /* 0x000fec0000002000 */
[----:B------:R-:W-:Y:S05]  /*d930*/  @!P0 BRA `(.L_x_1365) ;  /* 0x0000000000048947 */ /* 0x000fea0003800000 */
[----:B------:R-:W-:Y:S01]  /*d940*/  BPT.TRAP 0x1 ;  /* 0x000000040000795c */ /* 0x000fe20000300000 */
.L_x_1365:
[----:B------:R-:W-:Y:S01]  /*d950*/  ULEA UR9, UR47, UR36, 0x3 ;  /* 0x000000242f097291 */ /* 0x000fe2000f8e183f */
[----:B------:R-:W-:-:S05]  /*d960*/  IMAD.U32 R4, RZ, RZ, UR48 ;  /* 0x00000030ff047e24 */ /* 0x000fca000f8e00ff */
[----:B------:R-:W-:-:S04]  /*d970*/  SHF.L.U32 R4, R4, 0x1f, RZ ;  /* 0x0000001f04047819 */ /* 0x000fc800000006ff */
[----:B------:R0:W1:Y:S01]  /*d980*/  SYNCS.PHASECHK.TRANS64.TRYWAIT P1, [UR9+0x2a850], R4 ;  /* 0x02a85004ff0075a7 */ /* 0x0000620008020149 */
[----:B------:R-:W-:Y:S05]  /*d990*/  @!P0 BRA `(.L_x_1366) ;  /* 0x0000000000048947 */ /* 0x000fea0003800000 */
[----:B------:R-:W-:Y:S01]  /*d9a0*/  BPT.TRAP 0x1 ;  /* 0x000000040000795c */ /* 0x000fe20000300000 */
.L_x_1366:
[----:B-1----:R-:W-:Y:S05]  /*d9b0*/  @P1 BRA `(.L_x_1367) ;  /* 0x0000000000081947 */ /* 0x002fea0003800000 */
[----:B------:R-:W1:Y:S02]  /*d9c0*/  SYNCS.PHASECHK.TRANS64.TRYWAIT P1, [UR9+0x2a850], R4 ;  /* 0x02a85004ff0075a7 */ /* 0x000e640008020149 */
[----:B-1----:R-:W-:Y:S05]  /*d9d0*/  @!P1 BRA `(.L_x_1368) ;  /* 0x000000a000c49947 */ /* 0x002fea0003800000 */
.L_x_1367:
        /* <DEDUP_REMOVED lines=11> */
[----:B------:R-:W-:-:S04]  /*da90*/  PLOP3.LUT P1, PT, PT, PT, UP0, 0x80, 0x0 ;  /* 0x000000000000781c */ /* 0x000fc80003f2f008 */
[----:B------:R-:W-:Y:S02]  /*daa0*/  @UP0 ULDC.64 UR12, c[0x0][0x9c8] ;  /* 0x00027200000c0ab9 */ /* 0x000fe40000000a00 */
[----:B------:R-:W-:Y:S01]  /*dab0*/  UMOV UR6, UR8 ;  /* 0x0000000800067c82 */ /* 0x000fe20008000000 */
[----:B------:R-:W-:-:S09]  /*dac0*/  @UP0 UIMAD.WIDE.U32 UR4, UR51, UR12, URZ ;  /* 0x0000000c330402a5 */ /* 0x000fd2000f8e003f */
[----:B------:R-:W-:Y:S01]  /*dad0*/  QGMMA.64x192x32.F32.E4M3.E4M3 R24, R196, gdesc[UR4], R24, gsb0 ;  /* 0x02e00004c4187df3 */ /* 0x000fe20008000818 */
[----:B------:R-:W-:Y:S01]  /*dae0*/  UIADD3 UR6, UR8, 0x2, URZ ;  /* 0x0000000208067890 */ /* 0x000fe2000fffe03f */
[----:B------:R-:W-:Y:S01]  /*daf0*/  UMOV UR7, 0x40000040 ;  /* 0x4000004000077882 */ /* 0x000fe20000000000 */
[----:B------:R-:W-:Y:S02]  /*db00*/  WARPGROUP.DEPBAR.LE gsb0, 0x0 ;  /* 0x00008000000079c5 */ /* 0x000fe40000010000 */
[----:B------:R-:W-:-:S15]  /*db10*/  WARPGROUP.ARRIVE ;  /* 0x00000000000079c5 */ /* 0x000fde0000000000 */
        /* <DEDUP_REMOVED lines=63> */
.L_x_1369:
        /* <DEDUP_REMOVED lines=106> */
.L_x_1291:
[----:B------:R-:W0:Y:S01]  /*e5b0*/  S2R R5, SR_CgaCtaId ;  /* 0x0000000000057919 */ /* 0x000e220000008800 */
[----:B------:R-:W-:Y:S01]  /*e5c0*/  MOV R0, 0x400 ;  /* 0x0000040000007802 */ /* 0x000fe20000000f00 */
[----:B------:R-:W-:Y:S01]  /*e5d0*/  BSSY B0, `(.L_x_1370) ;  /* 0x000030c000007945 */ /* 0x000fe20003800000 */
[----:B------:R-:W-:Y:S02]  /*e5e0*/  BAR.SYNC.DEFER_BLOCKING 0x5, 0x180 ;  /* 0x0146000000007b1d */ /* 0x000fe40000010000 */
[----:B0-----:R-:W-:-:S05]  /*e5f0*/  LEA R0, R5, R0, 0x18 ;  /* 0x0000000005007211 */ /* 0x001fca00078ec0ff */
[----:B------:R-:W0:Y:S02]  /*e600*/  LDS.128 R32, [R0+0x2a8d0] ;  /* 0x02a8d00000207984 */ /* 0x000e240000000c00 */
[----:B0-----:R-:W-:Y:S02]  /*e610*/  R2UR UR5, R33 ;  /* 0x00000000210572ca */ /* 0x001fe400000e0000 */
[----:B------:R-:W-:Y:S02]  /*e620*/  R2UR UR52, R34 ;  /* 0x00000000223472ca */ /* 0x000fe400000e0000 */
        /* <DEDUP_REMOVED lines=9> */
[----:B------:R-:W0:Y:S01]  /*e6c0*/  S2R R33, SR_SWINHI ;  /* 0x0000000000217919 */ /* 0x000e220000002f00 */
[----:B------:R-:W-:Y:S01]  /*e6d0*/  F2FP.BF16.F32.PACK_AB R52, R52, R121 ;  /* 0x000000793434723e */ /* 0x000fe200000010ff */
[----:B------:R-:W-:Y:S02]  /*e6e0*/  ULDC.64 UR6, c[0x0][0xc00] ;  /* 0x0003000000067ab9 */ /* 0x000fe40000000a00 */
[----:B------:R1:W2:Y:S01]  /*e6f0*/  LDG.E.CONSTANT R4, desc[UR56][R4.64] ;  /* 0x0000003804047981 */ /* 0x0002a2000c1e9900 */
[----:B------:R-:W-:Y:S01]  /*e700*/  F2FP.BF16.F32.PACK_AB R53, R53, R120 ;  /* 0x000000783535723e */ /* 0x000fe200000010ff */
[----:B------:R-:W-:Y:S01]  /*e710*/  UISETP.NE.U32.AND UP0, UPT, UR6, URZ, UPT ;  /* 0x0000003f0600728c */ /* 0x000fe2000bf05070 */
[----:B------:R-:W-:Y:S02]  /*e720*/  F2FP.BF16.F32.PACK_AB R49, R60, R49 ;  /* 0x000000313c31723e */ /* 0x000fe400000010ff */
[----:B------:R-:W-:Y:S01]  /*e730*/  F2FP.BF16.F32.PACK_AB R48, R61, R48 ;  /* 0x000000303d30723e */ /* 0x000fe200000010ff */
[----:B------:R-:W-:Y:S01]  /*e740*/  UISETP.NE.AND.EX UP0, UPT, UR7, URZ, UPT, UP0 ;  /* 0x0000003f0700728c */ /* 0x000fe2000bf05300 */
[----:B------:R-:W-:-:S02]  /*e750*/  F2FP.BF16.F32.PACK_AB R45, R68, R45 ;  /* 0x0000002d442d723e */ /* 0x000fc400000010ff */
[----:B------:R-:W-:Y:S01]  /*e760*/  F2FP.BF16.F32.PACK_AB R44, R69, R44 ;  /* 0x0000002c452c723e */ /* 0x000fe200000010ff */
[----:B------:R-:W-:Y:S01]  /*e770*/  ULDC.64 UR6, c[0x0][0xc00] ;  /* 0x0003000000067ab9 */ /* 0x000fe20000000a00 */
[----:B-1----:R-:W-:Y:S01]  /*e780*/  LOP3.LUT P0, R5, R50, 0x3, RZ, 0xc0, !PT ;  /* 0x0000000332057812 */ /* 0x002fe2000780c0ff */
[----:B------:R-:W-:Y:S01]  /*e790*/  UIMAD.WIDE UR6, UR42, 0x4, UR6 ;  /* 0x000000042a0678a5 */ /* 0x000fe2000f8e0206 */
[----:B------:R-:W-:Y:S02]  /*e7a0*/  F2FP.BF16.F32.PACK_AB R41, R76, R41 ;  /* 0x000000294c29723e */ /* 0x000fe400000010ff */
[----:B------:R-:W-:Y:S02]  /*e7b0*/  ISETP.EQ.OR P0, PT, R5, 0x3, !P0 ;  /* 0x000000030500780c */ /* 0x000fe40004702670 */
[----:B------:R-:W-:Y:S02]  /*e7c0*/  F2FP.BF16.F32.PACK_AB R40, R77, R40 ;  /* 0x000000284d28723e */ /* 0x000fe400000010ff */
[----:B------:R-:W-:-:S02]  /*e7d0*/  SEL R59, R52, R53, P0 ;  /* 0x00000035343b7207 */ /* 0x000fc40000000000 */
[----:B------:R-:W-:Y:S02]  /*e7e0*/  SEL R52, R53, R52, P0 ;  /* 0x0000003435347207 */ /* 0x000fe40000000000 */
[----:B------:R-:W-:Y:S02]  /*e7f0*/  SEL R53, R49, R48, P0 ;  /* 0x0000003031357207 */ /* 0x000fe40000000000 */
[----:B------:R-:W-:Y:S02]  /*e800*/  F2FP.BF16.F32.PACK_AB R118, R118, R7 ;  /* 0x000000077676723e */ /* 0x000fe400000010ff */
[----:B------:R-:W-:Y:S02]  /*e810*/  F2FP.BF16.F32.PACK_AB R119, R119, R6 ;  /* 0x000000067777723e */ /* 0x000fe400000010ff */
[----:B------:R-:W-:Y:S02]  /*e820*/  SEL R48, R48, R49, P0 ;  /* 0x0000003130307207 */ /* 0x000fe40000000000 */
[----:B------:R-:W-:-:S02]  /*e830*/  F2FP.BF16.F32.PACK_AB R37, R84, R37 ;  /* 0x000000255425723e */ /* 0x000fc400000010ff */
[----:B------:R-:W-:Y:S02]  /*e840*/  F2FP.BF16.F32.PACK_AB R36, R85, R36 ;  /* 0x000000245524723e */ /* 0x000fe400000010ff */
[----:B------:R-:W-:Y:S02]  /*e850*/  SEL R49, R45, R44, P0 ;  /* 0x0000002c2d317207 */ /* 0x000fe40000000000 */
[----:B------:R-:W-:Y:S02]  /*e860*/  MOV R6, R0 ;  /* 0x0000000000067202 */ /* 0x000fe40000000f00 */
[----:B0-----:R-:W-:Y:S02]  /*e870*/  MOV R7, R33 ;  /* 0x0000002100077202 */ /* 0x001fe40000000f00 */
[----:B------:R-:W-:Y:S02]  /*e880*/  SEL R44, R44, R45, P0 ;  /* 0x0000002d2c2c7207 */ /* 0x000fe40000000000 */
[----:B------:R-:W-:-:S02]  /*e890*/  SEL R45, R41, R40, P0 ;  /* 0x00000028292d7207 */ /* 0x000fc40000000000 */
[----:B------:R-:W-:Y:S02]  /*e8a0*/  SEL R40, R40, R41, P0 ;  /* 0x0000002928287207 */ /* 0x000fe40000000000 */
[----:B------:R-:W-:Y:S02]  /*e8b0*/  SEL R41, R37, R36, P0 ;  /* 0x0000002425297207 */ /* 0x000fe40000000000 */
[----:B------:R-:W-:Y:S01]  /*e8c0*/  SEL R50, R36, R37, P0 ;  /* 0x0000002524327207 */ /* 0x000fe20000000000 */
[----:B------:R-:W-:Y:S01]  /*e8d0*/  IMAD.WIDE R36, R204, 0x2, R6 ;  /* 0x00000002cc247825 */ /* 0x000fe200078e0206 */
[----:B------:R-:W-:Y:S02]  /*e8e0*/  F2FP.BF16.F32.PACK_AB R26, R87, R26 ;  /* 0x0000001a571a723e */ /* 0x000fe400000010ff */
[----:B------:R-:W-:Y:S02]  /*e8f0*/  F2FP.BF16.F32.PACK_AB R11, R110, R11 ;  /* 0x0000000b6e0b723e */ /* 0x000fe400000010ff */
[----:B------:R-:W-:-:S02]  /*e900*/  F2FP.BF16.F32.PACK_AB R10, R111, R10 ;  /* 0x0000000a6f0a723e */ /* 0x000fc400000010ff */
[----:B------:R-:W-:Y:S02]  /*e910*/  IADD3 R87, P5, R36, 0x40, RZ ;  /* 0x0000004024577810 */ /* 0x000fe40007fbe0ff */
[----:B------:R-:W-:Y:S02]  /*e920*/  F2FP.BF16.F32.PACK_AB R80, R80, R81 ;  /* 0x000000515050723e */ /* 0x000fe400000010ff */
[----:B------:R-:W-:Y:S01]  /*e930*/  F2FP.BF16.F32.PACK_AB R73, R72, R73 ;  /* 0x000000494849723e */ /* 0x000fe200000010ff */
[----:B------:R-:W-:Y:S01]  /*e940*/  IMAD.X R33, RZ, RZ, R37, P5 ;  /* 0x000000ffff217224 */ /* 0x000fe200028e0625 */
[----:B------:R-:W-:Y:S02]  /*e950*/  F2FP.BF16.F32.PACK_AB R9, R116, R9 ;  /* 0x000000097409723e */ /* 0x000fe400000010ff */
[----:B------:R-:W-:Y:S02]  /*e960*/  F2FP.BF16.F32.PACK_AB R8, R117, R8 ;  /* 0x000000087508723e */ /* 0x000fe400000010ff */
[----:B------:R-:W-:-:S02]  /*e970*/  SEL R81, R11, R10, P0 ;  /* 0x0000000a0b517207 */ /* 0x000fc40000000000 */
[----:B------:R-:W-:Y:S02]  /*e980*/  SEL R72, R10, R11, P0 ;  /* 0x0000000b0a487207 */ /* 0x000fe40000000000 */
[----:B------:R-:W-:Y:S02]  /*e990*/  F2FP.BF16.F32.PACK_AB R64, R64, R65 ;  /* 0x000000414040723e */ /* 0x000fe400000010ff */
[----:B------:R-:W-:Y:S02]  /*e9a0*/  F2FP.BF16.F32.PACK_AB R57, R56, R57 ;  /* 0x000000393839723e */ /* 0x000fe400000010ff */
[----:B------:R-:W-:Y:S02]  /*e9b0*/  IADD3 R85, P4, R36, 0x20, RZ ;  /* 0x0000002024557810 */ /* 0x000fe40007f9e0ff */
[----:B------:R-:W-:Y:S02]  /*e9c0*/  LOP3.LUT R10, R87, 0x380, RZ, 0xc0, !PT ;  /* 0x00000380570a7812 */ /* 0x000fe400078ec0ff */
[----:B------:R-:W-:Y:S01]  /*e9d0*/  F2FP.BF16.F32.PACK_AB R38, R71, R38 ;  /* 0x000000264726723e */ /* 0x000fe200000010ff */
[----:B------:R-:W-:Y:S01]  /*e9e0*/  IMAD.X R35, RZ, RZ, R37, P4 ;  /* 0x000000ffff237224 */ /* 0x000fe200020e0625 */
[----:B------:R-:W-:-:S02]  /*e9f0*/  F2FP.BF16.F32.PACK_AB R47, R54, R47 ;  /* 0x0000002f362f723e */ /* 0x000fc400000010ff */
[----:B------:R-:W-:Y:S02]  /*ea00*/  F2FP.BF16.F32.PACK_AB R46, R55, R46 ;  /* 0x0000002e372e723e */ /* 0x000fe400000010ff */
[----:B------:R-:W-:Y:S02]  /*ea10*/  SEL R71, R80, R73, P0 ;  /* 0x0000004950477207 */ /* 0x000fe40000000000 */
[----:B------:R-:W-:Y:S02]  /*ea20*/  F2FP.BF16.F32.PACK_AB R96, R89, R96 ;  /* 0x000000605960723e */ /* 0x000fe400000010ff */
[----:B------:R-:W-:Y:S02]  /*ea30*/  F2FP.BF16.F32.PACK_AB R13, R108, R13 ;  /* 0x0000000d6c0d723e */ /* 0x000fe400000010ff */
[----:B------:R-:W-:Y:S02]  /*ea40*/  F2FP.BF16.F32.PACK_AB R12, R109, R12 ;  /* 0x0000000c6d0c723e */ /* 0x000fe400000010ff */
[----:B------:R-:W-:-:S02]  /*ea50*/  SEL R67, R9, R8, P0 ;  /* 0x0000000809437207 */ /* 0x000fc40000000000 */
[----:B------:R-:W-:Y:S02]  /*ea60*/  SEL R60, R8, R9, P0 ;  /* 0x00000009083c7207 */ /* 0x000fe40000000000 */
[----:B------:R-:W-:Y:S02]  /*ea70*/  SEL R80, R73, R80, P0 ;  /* 0x0000005049507207 */ /* 0x000fe40000000000 */
[----:B------:R-:W-:Y:S02]  /*ea80*/  F2FP.BF16.F32.PACK_AB R43, R62, R43 ;  /* 0x0000002b3e2b723e */ /* 0x000fe400000010ff */
[----:B------:R-:W-:Y:S02]  /*ea90*/  F2FP.BF16.F32.PACK_AB R42, R63, R42 ;  /* 0x0000002a3f2a723e */ /* 0x000fe400000010ff */
[----:B------:R-:W-:Y:S02]  /*eaa0*/  F2FP.BF16.F32.PACK_AB R28, R93, R28 ;  /* 0x0000001c5d1c723e */ /* 0x000fe400000010ff */
[----:B------:R-:W-:-:S02]  /*eab0*/  SEL R73, R64, R57, P0 ;  /* 0x0000003940497207 */ /* 0x000fc40000000000 */
[----:B------:R-:W-:Y:S02]  /*eac0*/  IADD3 R89, P6, R36, 0x60, RZ ;  /* 0x0000006024597810 */ /* 0x000fe40007fde0ff */
[----:B------:R-:W-:Y:S02]  /*ead0*/  LOP3.LUT R8, R85, 0x380, RZ, 0xc0, !PT ;  /* 0x0000038055087812 */ /* 0x000fe400078ec0ff */
[----:B------:R-:W-:Y:S02]  /*eae0*/  SHF.R.U64 R10, R10, 0x3, RZ ;  /* 0x000000030a0a7819 */ /* 0x000fe400000012ff */
[----:B------:R-:W-:Y:S02]  /*eaf0*/  SEL R64, R57, R64, P0 ;  /* 0x0000004039407207 */ /* 0x000fe40000000000 */
[----:B------:R-:W-:Y:S02]  /*eb00*/  IADD3 R93, P2, R36, 0x4020, RZ ;  /* 0x00004020245d7810 */ /* 0x000fe40007f5e0ff */
[----:B------:R-:W-:-:S02]  /*eb10*/  F2FP.BF16.F32.PACK_AB R39, R70, R39 ;  /* 0x000000274627723e */ /* 0x000fc400000010ff */
[----:B------:R-:W-:Y:S02]  /*eb20*/  SEL R57, R47, R46, P0 ;  /* 0x0000002e2f397207 */ /* 0x000fe40000000000 */
[----:B------:R-:W-:Y:S02]  /*eb30*/  SEL R65, R13, R12, P0 ;  /* 0x0000000c0d417207 */ /* 0x000fe40000000000 */
[----:B------:R-:W-:Y:S02]  /*eb40*/  SEL R58, R12, R13, P0 ;  /* 0x0000000d0c3a7207 */ /* 0x000fe40000000000 */
[----:B------:R-:W-:Y:S02]  /*eb50*/  SEL R46, R46, R47, P0 ;  /* 0x0000002f2e2e7207 */ /* 0x000fe40000000000 */
[----:B------:R-:W-:Y:S02]  /*eb60*/  F2FP.BF16.F32.PACK_AB R31, R78, R31 ;  /* 0x0000001f4e1f723e */ /* 0x000fe400000010ff */
[----:B------:R-:W-:-:S02]  /*eb70*/  F2FP.BF16.F32.PACK_AB R30, R79, R30 ;  /* 0x0000001e4f1e723e */ /* 0x000fc400000010ff */
[----:B------:R-:W-:Y:S02]  /*eb80*/  SEL R47, R43, R42, P0 ;  /* 0x0000002a2b2f7207 */ /* 0x000fe40000000000 */
[----:B------:R-:W-:Y:S02]  /*eb90*/  LOP3.LUT R12, R89, 0x380, RZ, 0xc0, !PT ;  /* 0x00000380590c7812 */ /* 0x000fe400078ec0ff */
[----:B------:R-:W-:Y:S02]  /*eba0*/  SHF.R.U64 R8, R8, 0x3, RZ ;  /* 0x0000000308087819 */ /* 0x000fe400000012ff */
[----:B------:R-:W-:Y:S02]  /*ebb0*/  LOP3.LUT R32, R10, R87, RZ, 0x3c, !PT ;  /* 0x000000570a207212 */ /* 0x000fe400078e3cff */
[----:B------:R-:W-:Y:S02]  /*ebc0*/  F2FP.BF16.F32.PACK_AB R25, R94, R25 ;  /* 0x000000195e19723e */ /* 0x000fe400000010ff */
[----:B------:R-:W-:-:S02]  /*ebd0*/  F2FP.BF16.F32.PACK_AB R24, R95, R24 ;  /* 0x000000185f18723e */ /* 0x000fc400000010ff */
[----:B------:R-:W-:Y:S02]  /*ebe0*/  SEL R42, R42, R43, P0 ;  /* 0x0000002b2a2a7207 */ /* 0x000fe40000000000 */
[----:B------:R-:W-:Y:S02]  /*ebf0*/  IADD3 R91, P1, R36, 0x4000, RZ ;  /* 0x00004000245b7810 */ /* 0x000fe40007f3e0ff */
[----:B------:R-:W-:Y:S02]  /*ec00*/  LOP3.LUT R10, R93, 0x380, RZ, 0xc0, !PT ;  /* 0x000003805d0a7812 */ /* 0x000fe400078ec0ff */
[----:B------:R-:W-:Y:S02]  /*ec10*/  SEL R43, R39, R38, P0 ;  /* 0x00000026272b7207 */ /* 0x000fe40000000000 */
[----:B------:R-:W-:Y:S02]  /*ec20*/  F2FP.BF16.F32.PACK_AB R97, R97, R104 ;  /* 0x000000686161723e */ /* 0x000fe400000010ff */
[----:B------:R-:W-:-:S02]  /*ec30*/  SEL R38, R38, R39, P0 ;  /* 0x0000002726267207 */ /* 0x000fc40000000000 */
[----:B------:R-:W-:Y:S02]  /*ec40*/  SEL R39, R31, R30, P0 ;  /* 0x0000001e1f277207 */ /* 0x000fe40000000000 */
[----:B------:R-:W-:Y:S01]  /*ec50*/  SEL R62, R30, R31, P0 ;  /* 0x0000001f1e3e7207 */ /* 0x000fe20000000000 */
[----:B------:R-:W-:Y:S01]  /*ec60*/  IMAD.X R31, RZ, RZ, R37, P6 ;  /* 0x000000ffff1f7224 */ /* 0x000fe200030e0625 */
[----:B------:R-:W-:Y:S02]  /*ec70*/  SHF.R.U64 R12, R12, 0x3, RZ ;  /* 0x000000030c0c7819 */ /* 0x000fe400000012ff */
[----:B------:R-:W-:Y:S02]  /*ec80*/  LOP3.LUT R34, R8, R85, RZ, 0x3c, !PT ;  /* 0x0000005508227212 */ /* 0x000fe400078e3cff */
[----:B------:R-:W-:Y:S02]  /*ec90*/  F2FP.BF16.F32.PACK_AB R29, R92, R29 ;  /* 0x0000001d5c1d723e */ /* 0x000fe400000010ff */
[----:B------:R-:W-:-:S02]  /*eca0*/  F2FP.BF16.F32.PACK_AB R20, R101, R20 ;  /* 0x000000146514723e */ /* 0x000fc400000010ff */
[----:B------:R-:W-:Y:S02]  /*ecb0*/  SEL R77, R25, R24, P0 ;  /* 0x00000018194d7207 */ /* 0x000fe40000000000 */
[----:B------:R-:W-:Y:S01]  /*ecc0*/  SEL R68, R24, R25, P0 ;  /* 0x0000001918447207 */ /* 0x000fe20000000000 */
[----:B------:R-:W-:Y:S01]  /*ecd0*/  IMAD.X R25, RZ, RZ, R37, P2 ;  /* 0x000000ffff197224 */ /* 0x000fe200010e0625 */
[----:B------:R-:W-:Y:S02]  /*ece0*/  IADD3 R95, P3, R36, 0x4040, RZ ;  /* 0x00004040245f7810 */ /* 0x000fe40007f7e0ff */
[----:B------:R-:W-:Y:S02]  /*ecf0*/  LOP3.LUT R8, R91, 0x380, RZ, 0xc0, !PT ;  /* 0x000003805b087812 */ /* 0x000fe400078ec0ff */
[----:B------:R-:W-:Y:S02]  /*ed00*/  SHF.R.U64 R10, R10, 0x3, RZ ;  /* 0x000000030a0a7819 */ /* 0x000fe400000012ff */
[----:B------:R-:W-:-:S02]  /*ed10*/  IADD3 R101, P6, R36, 0x8020, RZ ;  /* 0x0000802024657810 */ /* 0x000fc40007fde0ff */
[----:B------:R-:W-:Y:S02]  /*ed20*/  SEL R69, R97, R96, P0 ;  /* 0x0000006061457207 */ /* 0x000fe40000000000 */
[----:B------:R-:W-:Y:S01]  /*ed30*/  IADD3 R105, P2, R36, 0x8060, RZ ;  /* 0x0000806024697810 */ /* 0x000fe20007f5e0ff */
[----:B------:R-:W-:Y:S01]  /*ed40*/  IMAD.X R13, RZ, RZ, R37, P6 ;  /* 0x000000ffff0d7224 */ /* 0x000fe200030e0625 */
[----:B------:R-:W-:Y:S02]  /*ed50*/  F2FP.BF16.F32.PACK_AB R15, R102, R15 ;  /* 0x0000000f660f723e */ /* 0x000fe400000010ff */
[----:B------:R-:W-:Y:S02]  /*ed60*/  F2FP.BF16.F32.PACK_AB R14, R103, R14 ;  /* 0x0000000e670e723e */ /* 0x000fe400000010ff */
[----:B------:R-:W-:Y:S02]  /*ed70*/  SEL R96, R96, R97, P0 ;  /* 0x0000006160607207 */ /* 0x000fe40000000000 */
[----:B------:R-:W-:-:S02]  /*ed80*/  LOP3.LUT R30, R12, R89, RZ, 0x3c, !PT ;  /* 0x000000590c1e7212 */ /* 0x000fc400078e3cff */
[----:B------:R-:W-:Y:S02]  /*ed90*/  SEL R61, R29, R28, P0 ;  /* 0x0000001c1d3d7207 */ /* 0x000fe40000000000 */
[----:B------:R-:W-:Y:S01]  /*eda0*/  SEL R54, R28, R29, P0 ;  /* 0x0000001d1c367207 */ /* 0x000fe20000000000 */
[----:B------:R-:W-:Y:S01]  /*edb0*/  IMAD.X R29, RZ, RZ, R37, P1 ;  /* 0x000000ffff1d7224 */ /* 0x000fe200008e0625 */
[----:B------:R-:W-:Y:S02]  /*edc0*/  IADD3 R97, P4, R36, 0x4060, RZ ;  /* 0x0000406024617810 */ /* 0x000fe40007f9e0ff */
[----:B------:R-:W-:Y:S02]  /*edd0*/  LOP3.LUT R12, R95, 0x380, RZ, 0xc0, !PT ;  /* 0x000003805f0c7812 */ /* 0x000fe400078ec0ff */
[----:B------:R-:W-:Y:S02]  /*ede0*/  SHF.R.U64 R8, R8, 0x3, RZ ;  /* 0x0000000308087819 */ /* 0x000fe400000012ff */
[----:B------:R-:W-:-:S02]  /*edf0*/  LOP3.LUT R24, R10, R93, RZ, 0x3c, !PT ;  /* 0x0000005d0a187212 */ /* 0x000fc400078e3cff */
[C---:B------:R-:W-:Y:S02]  /*ee00*/  LOP3.LUT R11, R36.reuse, 0x380, RZ, 0xc0, !PT ;  /* 0x00000380240b7812 */ /* 0x040fe400078ec0ff */
[C---:B------:R-:W-:Y:S02]  /*ee10*/  IADD3 R99, P5, R36.reuse, 0x8000, RZ ;  /* 0x0000800024637810 */ /* 0x040fe40007fbe0ff */
[----:B------:R-:W-:Y:S02]  /*ee20*/  LOP3.LUT R10, R101, 0x380, RZ, 0xc0, !PT ;  /* 0x00000380650a7812 */ /* 0x000fe400078ec0ff */
[----:B------:R-:W-:Y:S02]  /*ee30*/  IADD3 R103, P1, R36, 0x8040, RZ ;  /* 0x0000804024677810 */ /* 0x000fe40007f3e0ff */
[----:B------:R-:W-:Y:S02]  /*ee40*/  LOP3.LUT R76, R105, 0x380, RZ, 0xc0, !PT ;  /* 0x00000380694c7812 */ /* 0x000fe400078ec0ff */
[----:B------:R-:W-:Y:S01]  /*ee50*/  F2FP.BF16.F32.PACK_AB R27, R86, R27 ;  /* 0x0000001b561b723e */ /* 0x000fe200000010ff */
[----:B------:R-:W-:Y:S01]  /*ee60*/  IMAD.X R9, RZ, RZ, R37, P1 ;  /* 0x000000ffff097224 */ /* 0x000fe200008e0625 */
[----:B------:R-:W-:-:S02]  /*ee70*/  SEL R79, R15, R14, P0 ;  /* 0x0000000e0f4f7207 */ /* 0x000fc40000000000 */
[----:B------:R-:W-:Y:S01]  /*ee80*/  SEL R70, R14, R15, P0 ;  /* 0x0000000f0e467207 */ /* 0x000fe20000000000 */
[----:B------:R-:W-:Y:S01]  /*ee90*/  IMAD.X R15, RZ, RZ, R37, P5 ;  /* 0x000000ffff0f7224 */ /* 0x000fe200028e0625 */
[----:B------:R-:W-:Y:S02]  /*eea0*/  LOP3.LUT R14, R97, 0x380, RZ, 0xc0, !PT ;  /* 0x00000380610e7812 */ /* 0x000fe400078ec0ff */
[----:B------:R-:W-:Y:S02]  /*eeb0*/  SHF.R.U64 R12, R12, 0x3, RZ ;  /* 0x000000030c0c7819 */ /* 0x000fe400000012ff */
[----:B------:R-:W-:Y:S02]  /*eec0*/  LOP3.LUT R28, R8, R91, RZ, 0x3c, !PT ;  /* 0x0000005b081c7212 */ /* 0x000fe400078e3cff */
[----:B------:R-:W-:Y:S02]  /*eed0*/  SHF.R.U64 R11, R11, 0x3, RZ ;  /* 0x000000030b0b7819 */ /* 0x000fe400000012ff */
[----:B------:R-:W-:-:S02]  /*eee0*/  LOP3.LUT R8, R99, 0x380, RZ, 0xc0, !PT ;  /* 0x0000038063087812 */ /* 0x000fc400078ec0ff */
[----:B------:R-:W-:Y:S02]  /*eef0*/  SHF.R.U64 R10, R10, 0x3, RZ ;  /* 0x000000030a0a7819 */ /* 0x000fe400000012ff */
[----:B------:R-:W-:Y:S02]  /*ef00*/  LOP3.LUT R74, R103, 0x380, RZ, 0xc0, !PT ;  /* 0x00000380674a7812 */ /* 0x000fe400078ec0ff */
[----:B------:R-:W-:Y:S02]  /*ef10*/  SHF.R.U64 R76, R76, 0x3, RZ ;  /* 0x000000034c4c7819 */ /* 0x000fe400000012ff */
[----:B------:R-:W-:Y:S02]  /*ef20*/  F2FP.BF16.F32.PACK_AB R132, R132, R133 ;  /* 0x000000858484723e */ /* 0x000fe400000010ff */
[----:B------:R-:W-:Y:S02]  /*ef30*/  F2FP.BF16.F32.PACK_AB R131, R130, R131 ;  /* 0x000000838283723e */ /* 0x000fe400000010ff */
[----:B------:R-:W-:-:S02]  /*ef40*/  F2FP.BF16.F32.PACK_AB R21, R100, R21 ;  /* 0x000000156415723e */ /* 0x000fc400000010ff */
[----:B------:R-:W-:Y:S02]  /*ef50*/  SEL R75, R27, R26, P0 ;  /* 0x0000001a1b4b7207 */ /* 0x000fe40000000000 */
[----:B------:R-:W-:Y:S01]  /*ef60*/  SEL R66, R26, R27, P0 ;  /* 0x0000001b1a427207 */ /* 0x000fe20000000000 */
[--C-:B------:R-:W-:Y:S01]  /*ef70*/  IMAD.X R27, RZ, RZ, R37.reuse, P3 ;  /* 0x000000ffff1b7224 */ /* 0x100fe200018e0625 */
[----:B------:R-:W-:Y:S02]  /*ef80*/  SHF.R.U64 R14, R14, 0x3, RZ ;  /* 0x000000030e0e7819 */ /* 0x000fe400000012ff */
[----:B------:R-:W-:Y:S02]  /*ef90*/  LOP3.LUT R26, R12, R95, RZ, 0x3c, !PT ;  /* 0x0000005f0c1a7212 */ /* 0x000fe400078e3cff */
[----:B------:R-:W-:Y:S01]  /*efa0*/  LOP3.LUT R36, R11, R36, RZ, 0x3c, !PT ;  /* 0x000000240b247212 */ /* 0x000fe200078e3cff */
[----:B------:R-:W-:Y:S01]  /*efb0*/  IMAD.X R11, RZ, RZ, R37, P2 ;  /* 0x000000ffff0b7224 */ /* 0x000fe200010e0625 */
[----:B------:R-:W-:-:S02]  /*efc0*/  SHF.R.U64 R8, R8, 0x3, RZ ;  /* 0x0000000308087819 */ /* 0x000fc400000012ff */
[----:B------:R-:W-:Y:S02]  /*efd0*/  LOP3.LUT R12, R10, R101, RZ, 0x3c, !PT ;  /* 0x000000650a0c7212 */ /* 0x000fe400078e3cff */
[----:B------:R-:W-:Y:S02]  /*efe0*/  SHF.R.U64 R74, R74, 0x3, RZ ;  /* 0x000000034a4a7819 */ /* 0x000fe400000012ff */
[----:B------:R-:W-:Y:S02]  /*eff0*/  LOP3.LUT R10, R76, R105, RZ, 0x3c, !PT ;  /* 0x000000694c0a7212 */ /* 0x000fe400078e3cff */
[----:B------:R-:W-:Y:S02]  /*f000*/  SEL R5, R132, R131, P0 ;  /* 0x0000008384057207 */ /* 0x000fe40000000000 */
[----:B------:R-:W-:Y:S02]  /*f010*/  SEL R63, R21, R20, P0 ;  /* 0x00000014153f7207 */ /* 0x000fe40000000000 */
[----:B------:R-:W-:Y:S01]  /*f020*/  SEL R56, R20, R21, P0 ;  /* 0x0000001514387207 */ /* 0x000fe20000000000 */
[----:B------:R-:W-:Y:S01]  /*f030*/  IMAD.X R21, RZ, RZ, R37, P4 ;  /* 0x000000ffff157224 */ /* 0x000fe200020e0625 */
[----:B------:R-:W-:-:S02]  /*f040*/  LOP3.LUT R20, R14, R97, RZ, 0x3c, !PT ;  /* 0x000000610e147212 */ /* 0x000fc400078e3cff */
[----:B------:R-:W-:Y:S02]  /*f050*/  LOP3.LUT R14, R8, R99, RZ, 0x3c, !PT ;  /* 0x00000063080e7212 */ /* 0x000fe400078e3cff */
[----:B------:R-:W-:Y:S02]  /*f060*/  F2FP.BF16.F32.PACK_AB R128, R128, R129 ;  /* 0x000000818080723e */ /* 0x000fe400000010ff */
[----:B------:R-:W-:Y:S02]  /*f070*/  F2FP.BF16.F32.PACK_AB R127, R126, R127 ;  /* 0x0000007f7e7f723e */ /* 0x000fe400000010ff */
[----:B------:R-:W-:Y:S02]  /*f080*/  LOP3.LUT R8, R74, R103, RZ, 0x3c, !PT ;  /* 0x000000674a087212 */ /* 0x000fe400078e3cff */
[----:B------:R-:W-:Y:S02]  /*f090*/  F2FP.BF16.F32.PACK_AB R124, R124, R125 ;  /* 0x0000007d7c7c723e */ /* 0x000fe400000010ff */
[----:B------:R-:W-:-:S02]  /*f0a0*/  F2FP.BF16.F32.PACK_AB R123, R122, R123 ;  /* 0x0000007b7a7b723e */ /* 0x000fc400000010ff */
[----:B------:R-:W-:Y:S02]  /*f0b0*/  MOV R74, R10 ;  /* 0x0000000a004a7202 */ /* 0x000fe40000000f00 */
[----:B------:R-:W-:Y:S02]  /*f0c0*/  SEL R132, R131, R132, P0 ;  /* 0x0000008483847207 */ /* 0x000fe40000000000 */
[----:B------:R-:W-:Y:S02]  /*f0d0*/  SEL R51, R128, R127, P0 ;  /* 0x0000007f80337207 */ /* 0x000fe40000000000 */
[----:B------:R-:W-:Y:S02]  /*f0e0*/  SEL R128, R127, R128, P0 ;  /* 0x000000807f807207 */ /* 0x000fe40000000000 */
[----:B------:R-:W-:Y:S02]  /*f0f0*/  SEL R55, R124, R123, P0 ;  /* 0x0000007b7c377207 */ /* 0x000fe40000000000 */
[----:B------:R-:W-:-:S02]  /*f100*/  SEL R124, R123, R124, P0 ;  /* 0x0000007c7b7c7207 */ /* 0x000fc40000000000 */
[----:B------:R-:W-:Y:S02]  /*f110*/  MOV R76, R8 ;  /* 0x00000008004c7202 */ /* 0x000fe40000000f00 */
[----:B------:R-:W-:Y:S02]  /*f120*/  SEL R83, R118, R119, P0 ;  /* 0x0000007776537207 */ /* 0x000fe40000000000 */
[----:B------:R-:W-:Y:S02]  /*f130*/  MOV R84, R20 ;  /* 0x0000001400547202 */ /* 0x000fe40000000f00 */
[----:B------:R-:W-:Y:S02]  /*f140*/  SEL R118, R119, R118, P0 ;  /* 0x0000007677767207 */ /* 0x000fe40000000000 */
[----:B------:R-:W-:Y:S02]  /*f150*/  MOV R91, R36 ;  /* 0x00000024005b7202 */ /* 0x000fe40000000f00 */
        /* <DEDUP_REMOVED lines=24> */
[----:B-1----:R-:W-:Y:S02]  /*f2e0*/  SEL R9, R69, R96, P0 ;  /* 0x0000006045097207 */ /* 0x002fe40000000000 */
[----:B------:R-:W-:Y:S01]  /*f2f0*/  SEL R11, R96, R69, P0 ;  /* 0x00000045600b7207 */ /* 0x000fe20000000000 */
[----:B------:R-:W-:Y:S01]  /*f300*/  SHFL.IDX PT, R59, R59, R4, 0x1c1f ;  /* 0x001c1f043b3b7589 */ /* 0x000fe200000e0000 */
[----:B--2---:R-:W-:Y:S02]  /*f310*/  SEL R12, R51, R128, P0 ;  /* 0x00000080330c7207 */ /* 0x004fe40000000000 */
        /* <DEDUP_REMOVED lines=12> */
[----:B------:R-:W-:Y:S04]  /*f3e0*/  SHFL.IDX PT, R45, R45, R4, 0x1c1f ;  /* 0x001c1f042d2d7589 */ /* 0x000fe800000e0000 */
[----:B------:R-:W-:Y:S04]  /*f3f0*/  SHFL.IDX PT, R41, R41, R4, 0x1c1f ;  /* 0x001c1f0429297589 */ /* 0x000fe800000e0000 */
[----:B------:R-:W-:Y:S01]  /*f400*/  SHFL.IDX PT, R61, R61, R4, 0x1c1f ;  /* 0x001c1f043d3d7589 */ /* 0x000fe200000e0000 */
[----:B-1----:R-:W-:-:S02]  /*f410*/  SEL R28, R59, R52, P0 ;  /* 0x000000343b1c7207 */ /* 0x002fc40000000000 */
[----:B------:R-:W-:Y:S01]  /*f420*/  SEL R30, R52, R59, P0 ;  /* 0x0000003b341e7207 */ /* 0x000fe20000000000 */
[----:B------:R-:W-:Y:S01]  /*f430*/  SHFL.IDX PT, R63, R63, R4, 0x1c1f ;  /* 0x001c1f043f3f7589 */ /* 0x000fe200000e0000 */
[----:B--2---:R-:W-:Y:S02]  /*f440*/  SEL R29, R57, R46, P0 ;  /* 0x0000002e391d7207 */ /* 0x004fe40000000000 */
[----:B------:R-:W-:Y:S01]  /*f450*/  SEL R31, R46, R57, P0 ;  /* 0x000000392e1f7207 */ /* 0x000fe20000000000 */
        /* <DEDUP_REMOVED lines=11> */
[----:B------:R-:W1:Y:S04]  /*f510*/  SHFL.IDX PT, R42, R42, R5, 0x1c1f ;  /* 0x001c1f052a2a7589 */ /* 0x000e6800000e0000 */
[----:B------:R-:W2:Y:S04]  /*f520*/  SHFL.IDX PT, R44, R44, R5, 0x1c1f ;  /* 0x001c1f052c2c7589 */ /* 0x000ea800000e0000 */
[----:B------:R3:W4:Y:S01]  /*f530*/  SHFL.IDX PT, R4, R38, R5, 0x1c1f ;  /* 0x001c1f0526047589 */ /* 0x00072200000e0000 */
[----:B------:R-:W-:Y:S06]  /*f540*/  BAR.SYNC.DEFER_BLOCKING 0x1, 0x100 ;  /* 0x0044000000007b1d */ /* 0x000fec0000010000 */
[----:B------:R-:W-:Y:S01]  /*f550*/  SHFL.IDX PT, R40, R40, R5, 0x1c1f ;  /* 0x001c1f0528287589 */ /* 0x000fe200000e0000 */
[----:B0-----:R-:W-:-:S02]  /*f560*/  SEL R32, R53, R48, P0 ;  /* 0x0000003035207207 */ /* 0x001fc40000000000 */
[----:B------:R-:W-:Y:S01]  /*f570*/  SEL R34, R48, R53, P0 ;  /* 0x0000003530227207 */ /* 0x000fe20000000000 */
[----:B------:R-:W0:Y:S01]  /*f580*/  SHFL.IDX PT, R50, R50, R5, 0x1c1f ;  /* 0x001c1f0532327589 */ /* 0x000e2200000e0000 */
[----:B-1----:R-:W-:Y:S02]  /*f590*/  SEL R33, R47, R42, P0 ;  /* 0x0000002a2f217207 */ /* 0x002fe40000000000 */
[----:B------:R-:W-:Y:S01]  /*f5a0*/  SEL R35, R42, R47, P0 ;  /* 0x0000002f2a237207 */ /* 0x000fe20000000000 */
[----:B------:R-:W-:Y:S01]  /*f5b0*/  SHFL.IDX PT, R21, R62, R5, 0x1c1f ;  /* 0x001c1f053e157589 */ /* 0x000fe200000e0000 */
[----:B--2---:R-:W-:Y:S02]  /*f5c0*/  SEL R36, R49, R44, P0 ;  /* 0x0000002c31247207 */ /* 0x004fe40000000000 */
[----:B---3--:R-:W-:Y:S01]  /*f5d0*/  SEL R38, R44, R49, P0 ;  /* 0x000000312c267207 */ /* 0x008fe20000000000 */
[----:B------:R-:W1:Y:S01]  /*f5e0*/  SHFL.IDX PT, R54, R54, R5, 0x1c1f ;  /* 0x001c1f0536367589 */ /* 0x000e6200000e0000 */
[----:B----4-:R-:W-:-:S02]  /*f5f0*/  SEL R37, R43, R4, P0 ;  /* 0x000000042b257207 */ /* 0x010fc40000000000 */
[----:B------:R-:W-:Y:S01]  /*f600*/  SEL R39, R4, R43, P0 ;  /* 0x0000002b04277207 */ /* 0x000fe20000000000 */
[----:B------:R-:W2:Y:S01]  /*f610*/  SHFL.IDX PT, R66, R66, R5, 0x1c1f ;  /* 0x001c1f0542427589 */ /* 0x000ea200000e0000 */
[----:B------:R-:W-:-:S03]  /*f620*/  IMAD.U32 R4, RZ, RZ, UR6 ;  /* 0x00000006ff047e24 */ /* 0x000fc6000f8e00ff */
[----:B------:R-:W-:Y:S04]  /*f630*/  SHFL.IDX PT, R56, R56, R5, 0x1c1f ;  /* 0x001c1f0538387589 */ /* 0x000fe800000e0000 */
[----:B------:R-:W3:Y:S04]  /*f640*/  SHFL.IDX PT, R68, R68, R5, 0x1c1f ;  /* 0x001c1f0544447589 */ /* 0x000ee800000e0000 */
[----:B------:R-:W-:Y:S01]  /*f650*/  SHFL.IDX PT, R58, R58, R5, 0x1c1f ;  /* 0x001c1f053a3a7589 */ /* 0x000fe200000e0000 */
[----:B0-----:R-:W-:Y:S02]  /*f660*/  SEL R48, R41, R50, P0 ;  /* 0x0000003229307207 */ /* 0x001fe40000000000 */
[----:B------:R-:W-:Y:S01]  /*f670*/  SEL R50, R50, R41, P0 ;  /* 0x0000002932327207 */ /* 0x000fe20000000000 */
[----:B------:R-:W-:Y:S04]  /*f680*/  SHFL.IDX PT, R70, R70, R5, 0x1c1f ;  /* 0x001c1f0546467589 */ /* 0x000fe800000e0000 */
[----:B------:R-:W0:Y:S01]  /*f690*/  SHFL.IDX PT, R72, R72, R5, 0x1c1f ;  /* 0x001c1f0548487589 */ /* 0x000e2200000e0000 */
[----:B-1----:R-:W-:-:S02]  /*f6a0*/  SEL R52, R61, R54, P0 ;  /* 0x000000363d347207 */ /* 0x002fc40000000000 */
[----:B------:R-:W-:Y:S01]  /*f6b0*/  SEL R54, R54, R61, P0 ;  /* 0x0000003d36367207 */ /* 0x000fe20000000000 */
[----:B------:R-:W-:Y:S01]  /*f6c0*/  SHFL.IDX PT, R60, R60, R5, 0x1c1f ;  /* 0x001c1f053c3c7589 */ /* 0x000fe200000e0000 */
[----:B--2---:R-:W-:Y:S01]  /*f6d0*/  SEL R49, R75, R66, P0 ;  /* 0x000000424b317207 */ /* 0x004fe20000000000 */
[----:B------:R-:W-:Y:S01]  /*f6e0*/  ULDC UR8, c[0x0][0xa88] ;  /* 0x0002a20000087ab9 */ /* 0x000fe20000000800 */
[----:B------:R-:W-:Y:S01]  /*f6f0*/  SEL R51, R66, R75, P0 ;  /* 0x0000004b42337207 */ /* 0x000fe20000000000 */
[----:B------:R1:W2:Y:S01]  /*f700*/  SHFL.IDX PT, R118, R118, R5, 0x1c1f ;  /* 0x001c1f0576767589 */ /* 0x0002a200000e0000 */
[----:B------:R-:W4:Y:S03]  /*f710*/  LDC R61, c[0x0][0xbe8] ;  /* 0x0002fa00ff3d7b82 */ /* 0x000f260000000800 */
[----:B------:R0:W-:Y:S01]  /*f720*/  STSM.16.M88.4 [R91], R8 ;  /* 0x000000085b007844 */ /* 0x0001e20000000200 */
[----:B---3--:R-:W-:-:S02]  /*f730*/  SEL R53, R77, R68, P0 ;  /* 0x000000444d357207 */ /* 0x008fc40000000000 */
[----:B------:R-:W-:Y:S01]  /*f740*/  SEL R55, R68, R77, P0 ;  /* 0x0000004d44377207 */ /* 0x000fe20000000000 */
[----:B------:R3:W-:Y:S01]  /*f750*/  STSM.16.M88.4 [R90], R12 ;  /* 0x0000000c5a007844 */ /* 0x0007e20000000200 */
[----:B-1----:R-:W-:Y:S01]  /*f760*/  IMAD.U32 R5, RZ, RZ, UR7 ;  /* 0x00000007ff057e24 */ /* 0x002fe2000f8e00ff */
[----:B------:R-:W-:Y:S02]  /*f770*/  ULDC.64 UR6, c[0x0][0xc08] ;  /* 0x0003020000067ab9 */ /* 0x000fe40000000a00 */
[----:B------:R2:W-:Y:S04]  /*f780*/  STSM.16.M88.4 [R89], R24 ;  /* 0x0000001859007844 */ /* 0x0005e80000000200 */
[----:B------:R-:W-:Y:S01]  /*f790*/  STSM.16.M88.4 [R88], R28 ;  /* 0x0000001c58007844 */ /* 0x000fe20000000200 */
[----:B0-----:R-:W-:-:S02]  /*f7a0*/  SEL R57, R81, R72, P0 ;  /* 0x0000004851397207 */ /* 0x001fc40000000000 */
[----:B------:R-:W-:Y:S01]  /*f7b0*/  SEL R59, R72, R81, P0 ;  /* 0x00000051483b7207 */ /* 0x000fe20000000000 */
[----:B------:R-:W-:Y:S01]  /*f7c0*/  STSM.16.M88.4 [R87], R32 ;  /* 0x0000002057007844 */ /* 0x000fe20000000200 */
[----:B------:R-:W-:Y:S02]  /*f7d0*/  SEL R8, R45, R40, P0 ;  /* 0x000000282d087207 */ /* 0x000fe40000000000 */
[----:B------:R-:W-:Y:S01]  /*f7e0*/  SEL R10, R40, R45, P0 ;  /* 0x0000002d280a7207 */ /* 0x000fe20000000000 */
[----:B------:R-:W-:Y:S01]  /*f7f0*/  STSM.16.M88.4 [R86], R36 ;  /* 0x0000002456007844 */ /* 0x000fe20000000200 */
[----:B------:R-:W-:Y:S02]  /*f800*/  SEL R9, R20, R21, P0 ;  /* 0x0000001514097207 */ /* 0x000fe40000000000 */
[----:B------:R-:W-:Y:S02]  /*f810*/  SEL R11, R21, R20, P0 ;  /* 0x00000014150b7207 */ /* 0x000fe40000000000 */
[----:B---3--:R-:W-:-:S02]  /*f820*/  SEL R12, R63, R56, P0 ;  /* 0x000000383f0c7207 */ /* 0x008fc40000000000 */
[----:B------:R-:W-:Y:S01]  /*f830*/  SEL R14, R56, R63, P0 ;  /* 0x0000003f380e7207 */ /* 0x000fe20000000000 */
[----:B------:R0:W-:Y:S01]  /*f840*/  STSM.16.M88.4 [R85], R8 ;  /* 0x0000000855007844 */ /* 0x0001e20000000200 */
[----:B------:R-:W-:Y:S02]  /*f850*/  SEL R13, R79, R70, P0 ;  /* 0x000000464f0d7207 */ /* 0x000fe40000000000 */
[----:B------:R-:W-:Y:S01]  /*f860*/  SEL R15, R70, R79, P0 ;  /* 0x0000004f460f7207 */ /* 0x000fe20000000000 */
[----:B------:R-:W-:Y:S01]  /*f870*/  STSM.16.M88.4 [R84], R48 ;  /* 0x0000003054007844 */ /* 0x000fe20000000200 */
[----:B------:R-:W-:Y:S02]  /*f880*/  SEL R56, R65, R58, P0 ;  /* 0x0000003a41387207 */ /* 0x000fe40000000000 */
[----:B------:R-:W-:Y:S01]  /*f890*/  SEL R58, R58, R65, P0 ;  /* 0x000000413a3a7207 */ /* 0x000fe20000000000 */
[----:B------:R-:W-:Y:S01]  /*f8a0*/  STSM.16.M88.4 [R82], R52 ;  /* 0x0000003452007844 */ /* 0x000fe20000000200 */
[----:B--2---:R-:W-:-:S02]  /*f8b0*/  SEL R25, R83, R118, P0 ;  /* 0x0000007653197207 */ /* 0x004fc40000000000 */
[----:B------:R-:W-:Y:S01]  /*f8c0*/  SEL R27, R118, R83, P0 ;  /* 0x00000053761b7207 */ /* 0x000fe20000000000 */
[----:B------:R1:W-:Y:S01]  /*f8d0*/  STSM.16.M88.4 [R78], R12 ;  /* 0x0000000c4e007844 */ /* 0x0003e20000000200 */
[----:B------:R-:W-:Y:S02]  /*f8e0*/  SEL R24, R67, R60, P0 ;  /* 0x0000003c43187207 */ /* 0x000fe40000000000 */
[----:B------:R-:W-:Y:S01]  /*f8f0*/  SEL R26, R60, R67, P0 ;  /* 0x000000433c1a7207 */ /* 0x000fe20000000000 */
[----:B------:R2:W-:Y:S04]  /*f900*/  STSM.16.M88.4 [R76], R56 ;  /* 0x000000384c007844 */ /* 0x0005e80000000200 */
[----:B------:R2:W-:Y:S01]  /*f910*/  STSM.16.M88.4 [R74], R24 ;  /* 0x000000184a007844 */ /* 0x0005e20000000200 */
[----:B------:R-:W-:Y:S01]  /*f920*/  UISETP.NE.U32.AND UP1, UPT, UR6, URZ, UPT ;  /* 0x0000003f0600728c */ /* 0x000fe2000bf25070 */
[----:B------:R-:W-:Y:S03]  /*f930*/  BAR.SYNC.DEFER_BLOCKING 0x1, 0x100 ;  /* 0x0044000000007b1d */ /* 0x000fe60000010000 */
[----:B------:R-:W-:-:S06]  /*f940*/  UISETP.NE.AND.EX UP1, UPT, UR7, URZ, UPT, UP1 ;  /* 0x0000003f0700728c */ /* 0x000fcc000bf25310 */
[----:B------:R-:W-:-:S05]  /*f950*/  PLOP3.LUT P0, PT, PT, PT, UP1, 0x80, 0x0 ;  /* 0x000000000000781c */ /* 0x000fca0003f0f018 */
[----:B------:R-:W-:Y:S02]  /*f960*/  @UP1 ULDC.64 UR6, c[0x0][0xc08] ;  /* 0x0003020000061ab9 */ /* 0x000fe40000000a00 */
[----:B------:R-:W-:Y:S01]  /*f970*/  @UP1 UIMAD.WIDE UR6, UR42, 0x4, UR6 ;  /* 0x000000042a0618a5 */ /* 0x000fe2000f8e0206 */
[----:B0-----:R-:W-:-:S05]  /*f980*/  IMAD.U32 R10, RZ, RZ, UR8 ;  /* 0x00000008ff0a7e24 */ /* 0x001fca000f8e00ff */
[----:B-1----:R-:W-:Y:S02]  /*f990*/  IMAD.U32 R14, RZ, RZ, UR6 ;  /* 0x00000006ff0e7e24 */ /* 0x002fe4000f8e00ff */
[----:B------:R-:W-:Y:S01]  /*f9a0*/  IMAD.U32 R15, RZ, RZ, UR7 ;  /* 0x00000007ff0f7e24 */ /* 0x000fe2000f8e00ff */
[----:B------:R-:W3:Y:S01]  /*f9b0*/  @P2 LDG.E R8, desc[UR56][R4.64] ;  /* 0x0000003804082981 */ /* 0x000ee2000c1e1900 */
[----:B----4-:R-:W-:Y:S01]  /*f9c0*/  ISETP.NE.AND P1, PT, R61, 0x1, PT ;  /* 0x000000013d00780c */ /* 0x010fe20003f25270 */
[----:B------:R-:W-:Y:S02]  /*f9d0*/  UMOV UR4, URZ ;  /* 0x0000003f00047c82 */ /* 0x000fe40008000000 */
[----:B------:R2:W5:Y:S10]  /*f9e0*/  @P0 LDG.E R10, desc[UR56][R14.64] ;  /* 0x000000380e0a0981 */ /* 0x000574000c1e1900 */
[----:B------:R-:W0:Y:S08]  /*f9f0*/  @P1 LDC R9, c[0x0][0xbec] ;  /* 0x0002fb00ff091b82 */ /* 0x000e300000000800 */
[----:B------:R-:W1:Y:S01]  /*fa00*/  @P1 LDC R12, c[0x0][0xbf0] ;  /* 0x0002fc00ff0c1b82 */ /* 0x000e620000000800 */
[----:B---3--:R-:W-:Y:S01]  /*fa10*/  @P2 R2UR UR4, R8 ;  /* 0x00000000080422ca */ /* 0x008fe200000e0000 */
[----:B012---:R-:W-:-:S14]  /*fa20*/  @P0 BRA `(.L_x_1372) ;  /* 0x0000000000100947 */ /* 0x007fdc0003800000 */
[----:B------:R-:W-:Y:S05]  /*fa30*/  @!P2 BRA `(.L_x_1372) ;  /* 0x00000000000ca947 */ /* 0x000fea0003800000 */
[----:B------:R-:W2:Y:S04]  /*fa40*/  LDG.E R11, desc[UR56][R4.64] ;  /* 0x00000038040b7981 */ /* 0x000ea8000c1e1900 */
[----:B-----5:R-:W2:Y:S02]  /*fa50*/  LDG.E R10, desc[UR56][R4.64+0x4] ;  /* 0x00000438040a7981 */ /* 0x020ea4000c1e1900 */
[----:B--2---:R-:W-:-:S07]  /*fa60*/  IMAD.IADD R10, R10, 0x1, -R11 ;  /* 0x000000010a0a7824 */ /* 0x004fce00078e0a0b */
.L_x_1372:
[----:B------:R-:W-:Y:S01]  /*fa70*/  USHF.R.S32.HI UR16, URZ, 0x1f, UR43 ;  /* 0x0000001f3f107899 */ /* 0x000fe2000801142b */
[----:B------:R-:W-:Y:S01]  /*fa80*/  VIADD R14, R17, UR41 ;  /* 0x00000029110e7c36 */ /* 0x000fe20008000000 */
[----:B------:R-:W-:Y:S01]  /*fa90*/  ULDC.64 UR12, c[0x0][0xb90] ;  /* 0x0002e400000c7ab9 */ /* 0x000fe20000000a00 */
[----:B------:R-:W-:Y:S01]  /*faa0*/  USHF.R.S32.HI UR15, URZ, 0x1f, UR42 ;  /* 0x0000001f3f0f7899 */ /* 0x000fe2000801142a */
[----:B------:R-:W-:Y:S01]  /*fab0*/  VIADD R28, R203, UR41 ;  /* 0x00000029cb1c7c36 */ /* 0x000fe20008000000 */
[----:B------:R-:W-:Y:S01]  /*fac0*/  USHF.R.S32.HI UR7, URZ, 0x1f, UR4 ;  /* 0x0000001f3f077899 */ /* 0x000fe20008011404 */
[----:B------:R-:W-:Y:S01]  /*fad0*/  @P1 IMAD.HI.U32 R5, R14, R9, RZ ;  /* 0x000000090e051227 */ /* 0x000fe200078e00ff */
[----:B------:R-:W-:Y:S01]  /*fae0*/  UIMAD UR10, UR16, UR12, URZ ;  /* 0x0000000c100a72a4 */ /* 0x000fe2000f8e023f */
[----:B------:R-:W0:Y:S01]  /*faf0*/  @P1 LDC R63, c[0x0][0xbf0] ;  /* 0x0002fc00ff3f1b82 */ /* 0x000e220000000800 */
[----:B------:R-:W-:Y:S01]  /*fb00*/  UMOV UR6, UR4 ;  /* 0x0000000400067c82 */ /* 0x000fe20008000000 */
[----:B------:R-:W-:Y:S01]  /*fb10*/  USEL UR15, UR15, URZ, !UP0 ;  /* 0x0000003f0f0f7287 */ /* 0x000fe2000c000000 */
[----:B------:R-:W-:Y:S01]  /*fb20*/  IMAD.MOV.U32 R4, RZ, RZ, R14 ;  /* 0x000000ffff047224 */ /* 0x000fe200078e000e */
[----:B------:R-:W-:Y:S01]  /*fb30*/  UIMAD.WIDE.U32 UR8, UR43, UR12, UR6 ;  /* 0x0000000c2b0872a5 */ /* 0x000fe2000f8e0006 */
[----:B------:R-:W-:Y:S01]  /*fb40*/  @P1 SHF.R.U32.HI R4, RZ, R12, R5 ;  /* 0x0000000cff041219 */ /* 0x000fe20000011605 */
[----:B------:R-:W-:Y:S01]  /*fb50*/  UIMAD UR10, UR43, UR13, UR10 ;  /* 0x0000000d2b0a72a4 */ /* 0x000fe2000f8e020a */
[----:B------:R-:W-:Y:S01]  /*fb60*/  IMAD R5, R200, 0x40, R18 ;  /* 0x00000040c8057824 */ /* 0x000fe200078e0212 */
[----:B------:R-:W-:Y:S01]  /*fb70*/  USEL UR14, UR42, URZ, !UP0 ;  /* 0x0000003f2a0e7287 */ /* 0x000fe2000c000000 */
[----:B-----5:R-:W-:Y:S01]  /*fb80*/  IMAD R65, R10, R61, RZ ;  /* 0x0000003d0a417224 */ /* 0x020fe200078e02ff */
        /* <DEDUP_REMOVED lines=13> */
[----:B------:R-:W-:Y:S02]  /*fc60*/  SHF.R.S32.HI R8, RZ, 0x1f, R9 ;  /* 0x0000001fff087819 */ /* 0x000fe40000011409 */
[----:B------:R-:W-:Y:S02]  /*fc70*/  IADD3 R11, P6, R6, 0x2000, RZ ;  /* 0x00002000060b7810 */ /* 0x000fe40007fde0ff */
[----:B------:R-:W-:Y:S01]  /*fc80*/  IADD3.X R5, R5, UR9, R12, P0, !PT ;  /* 0x0000000905057c10 */ /* 0x000fe200087fe40c */
[----:B------:R-:W-:Y:S01]  /*fc90*/  ULDC.64 UR8, c[0x0][0xb88] ;  /* 0x0002e20000087ab9 */ /* 0x000fe20000000a00 */
[----:B------:R-:W-:Y:S01]  /*fca0*/  LOP3.LUT R12, R13, 0x380, RZ, 0xc0, !PT ;  /* 0x000003800d0c7812 */ /* 0x000fe200078ec0ff */
[----:B------:R-:W-:Y:S01]  /*fcb0*/  IMAD R14, R8, UR8, RZ ;  /* 0x00000008080e7c24 */ /* 0x000fe2000f8e02ff */
[----:B------:R-:W-:Y:S01]  /*fcc0*/  LOP3.LUT R8, R11, 0x380, RZ, 0xc0, !PT ;  /* 0x000003800b087812 */ /* 0x000fe200078ec0ff */
[----:B------:R-:W-:Y:S01]  /*fcd0*/  IMAD.WIDE.U32 R4, R9, UR8, R4 ;  /* 0x0000000809047c25 */ /* 0x000fe2000f8e0004 */
[----:B------:R-:W-:-:S02]  /*fce0*/  SHF.R.U64 R12, R12, 0x3, RZ ;  /* 0x000000030c0c7819 */ /* 0x000fc400000012ff */
[----:B------:R-:W-:Y:S01]  /*fcf0*/  SHF.R.U64 R8, R8, 0x3, RZ ;  /* 0x0000000308087819 */ /* 0x000fe200000012ff */
[----:B------:R-:W-:Y:S01]  /*fd00*/  IMAD R15, R9, UR9, R14 ;  /* 0x00000009090f7c24 */ /* 0x000fe2000f8e020e */
[----:B------:R-:W-:Y:S01]  /*fd10*/  ULDC.64 UR8, c[0x0][0xb50] ;  /* 0x0002d40000087ab9 */ /* 0x000fe20000000a00 */
[----:B------:R-:W-:Y:S01]  /*fd20*/  LOP3.LUT R12, R12, R13, RZ, 0x3c, !PT ;  /* 0x0000000d0c0c7212 */ /* 0x000fe200078e3cff */
[----:B------:R-:W-:Y:S01]  /*fd30*/  IMAD.X R13, RZ, RZ, R7, P2 ;  /* 0x000000ffff0d7224 */ /* 0x000fe200010e0607 */
[----:B------:R-:W-:Y:S01]  /*fd40*/  LEA R14, P0, R4, UR8, 0x2 ;  /* 0x00000008040e7c11 */ /* 0x000fe2000f8010ff */
[----:B------:R-:W-:Y:S01]  /*fd50*/  IMAD.IADD R5, R5, 0x1, R15 ;  /* 0x0000000105057824 */ /* 0x000fe200078e020f */
[----:B------:R-:W-:Y:S01]  /*fd60*/  IADD3 R25, P2, R6, 0x7000, RZ ;  /* 0x0000700006197810 */ /* 0x000fe20007f5e0ff */
[----:B------:R-:W-:Y:S01]  /*fd70*/  IMAD.X R9, RZ, RZ, R7, P6 ;  /* 0x000000ffff097224 */ /* 0x000fe200030e0607 */
[----:B------:R-:W-:Y:S01]  /*fd80*/  LOP3.LUT R8, R8, R11, RZ, 0x3c, !PT ;  /* 0x0000000b08087212 */ /* 0x000fe200078e3cff */
[----:B------:R-:W-:Y:S01]  /*fd90*/  SHFL.IDX PT, R20, R14, RZ, 0x1c1f ;  /* 0x001c1fff0e147589 */ /* 0x000fe200000e0000 */
[----:B------:R-:W-:Y:S01]  /*fda0*/  LEA.HI.X R26, R4, UR9, R5, 0x2, P0 ;  /* 0x00000009041a7c11 */ /* 0x000fe200080f1405 */
[----:B------:R-:W-:Y:S01]  /*fdb0*/  VIADD R11, R28, 0x8 ;  /* 0x000000081c0b7836 */ /* 0x000fe20000000000 */
[----:B------:R-:W-:Y:S01]  /*fdc0*/  IADD3 R41, P0, R6, 0x5000, RZ ;  /* 0x0000500006297810 */ /* 0x000fe20007f1e0ff */
[----:B------:R-:W-:Y:S01]  /*fdd0*/  SHFL.IDX PT, R38, R14, 0x1, 0x1c1f ;  /* 0x003c1f000e267f89 */ /* 0x000fe200000e0000 */
[----:B------:R-:W-:-:S02]  /*fde0*/  LOP3.LUT R24, R25, 0x380, RZ, 0xc0, !PT ;  /* 0x0000038019187812 */ /* 0x000fc400078ec0ff */
[----:B------:R-:W-:Y:S01]  /*fdf0*/  LOP3.LUT R40, R41, 0x380, RZ, 0xc0, !PT ;  /* 0x0000038029287812 */ /* 0x000fe200078ec0ff */
[----:B------:R-:W1:Y:S01]  /*fe00*/  SHFL.IDX PT, R21, R26, RZ, 0x1c1f ;  /* 0x001c1fff1a157589 */ /* 0x000e6200000e0000 */
[----:B------:R-:W-:Y:S02]  /*fe10*/  SHF.R.U64 R24, R24, 0x3, RZ ;  /* 0x0000000318187819 */ /* 0x000fe400000012ff */
[----:B------:R-:W-:Y:S01]  /*fe20*/  SHF.R.U64 R40, R40, 0x3, RZ ;  /* 0x0000000328287819 */ /* 0x000fe200000012ff */
[----:B------:R-:W2:Y:S01]  /*fe30*/  SHFL.IDX PT, R39, R26, 0x1, 0x1c1f ;  /* 0x003c1f001a277f89 */ /* 0x000ea200000e0000 */
[----:B------:R-:W-:Y:S01]  /*fe40*/  LOP3.LUT R24, R24, R25, RZ, 0x3c, !PT ;  /* 0x0000001918187212 */ /* 0x000fe200078e3cff */
[--C-:B------:R-:W-:Y:S01]  /*fe50*/  IMAD.X R25, RZ, RZ, R7.reuse, P2 ;  /* 0x000000ffff197224 */ /* 0x100fe200010e0607 */
[----:B------:R-:W-:Y:S01]  /*fe60*/  LOP3.LUT R40, R40, R41, RZ, 0x3c, !PT ;  /* 0x0000002928287212 */ /* 0x000fe200078e3cff */
[----:B------:R-:W-:Y:S01]  /*fe70*/  IMAD.X R41, RZ, RZ, R7, P0 ;  /* 0x000000ffff297224 */ /* 0x000fe200000e0607 */
[----:B------:R-:W-:-:S02]  /*fe80*/  LOP3.LUT P0, RZ, R201, 0x3, RZ, 0xc0, !PT ;  /* 0x00000003c9ff7812 */ /* 0x000fc4000780c0ff */
[----:B------:R-:W-:Y:S02]  /*fe90*/  IADD3 R5, P5, R6, 0x3000, RZ ;  /* 0x0000300006057810 */ /* 0x000fe40007fbe0ff */
[-C--:B------:R-:W-:Y:S02]  /*fea0*/  ISETP.GE.OR P2, PT, R28, R65.reuse, P0 ;  /* 0x000000411c00720c */ /* 0x080fe40000746670 */
[----:B------:R-:W-:Y:S02]  /*feb0*/  ISETP.GE.OR P0, PT, R11, R65, P0 ;  /* 0x000000410b00720c */ /* 0x000fe40000706670 */
[C---:B------:R-:W-:Y:S01]  /*fec0*/  IADD3 R45, P4, R6.reuse, 0x4000, RZ ;  /* 0x00004000062d7810 */ /* 0x040fe20007f9e0ff */
[----:B------:R-:W-:Y:S01]  /*fed0*/  UIMAD UR8, UR7, UR10, URZ ;  /* 0x0000000a070872a4 */ /* 0x000fe2000f8e023f */
[----:B------:R-:W-:Y:S02]  /*fee0*/  IADD3 R33, P3, R6, 0x6000, RZ ;  /* 0x0000600006217810 */ /* 0x000fe40007f7e0ff */
[----:B------:R-:W-:-:S02]  /*fef0*/  LOP3.LUT R4, R5, 0x380, RZ, 0xc0, !PT ;  /* 0x0000038005047812 */ /* 0x000fc400078ec0ff */
[----:B------:R-:W-:Y:S02]  /*ff00*/  LOP3.LUT R44, R45, 0x380, RZ, 0xc0, !PT ;  /* 0x000003802d2c7812 */ /* 0x000fe400078ec0ff */
[----:B------:R-:W-:Y:S01]  /*ff10*/  IADD3 R57, P6, R6, 0x8000, RZ ;  /* 0x0000800006397810 */ /* 0x000fe20007fde0ff */
[----:B-1----:R-:W-:Y:S01]  /*ff20*/  @!P2 ST.E desc[UR56][R20.64], R2 ;  /* 0x000000021400a985 */ /* 0x002fe2000c101938 */
[----:B------:R-:W-:Y:S01]  /*ff30*/  LOP3.LUT R32, R33, 0x380, RZ, 0xc0, !PT ;  /* 0x0000038021207812 */ /* 0x000fe200078ec0ff */
[----:B------:R-:W-:Y:S01]  /*ff40*/  UIMAD.WIDE.U32 UR6, UR4, UR10, URZ ;  /* 0x0000000a040672a5 */ /* 0x000fe2000f8e003f */
[----:B------:R-:W-:Y:S01]  /*ff50*/  SHF.R.U64 R4, R4, 0x3, RZ ;  /* 0x0000000304047819 */ /* 0x000fe200000012ff */
[----:B--2---:R1:W-:Y:S01]  /*ff60*/  @!P0 ST.E desc[UR56][R38.64], R3 ;  /* 0x0000000326008985 */ /* 0x0043e2000c101938 */
[----:B------:R-:W-:Y:S01]  /*ff70*/  UIMAD UR8, UR4, UR11, UR8 ;  /* 0x0000000b040872a4 */ /* 0x000fe2000f8e0208 */
[----:B------:R-:W-:Y:S02]  /*ff80*/  SHF.R.U64 R44, R44, 0x3, RZ ;  /* 0x000000032c2c7819 */ /* 0x000fe400000012ff */
[----:B------:R-:W-:Y:S01]  /*ff90*/  ULDC.64 UR10, c[0x0][0xae8] ;  /* 0x0002ba00000a7ab9 */ /* 0x000fe20000000a00 */
[----:B------:R-:W-:-:S02]  /*ffa0*/  SHF.R.U64 R32, R32, 0x3, RZ ;  /* 0x0000000320207819 */ /* 0x000fc400000012ff */
[----:B------:R-:W-:Y:S02]  /*ffb0*/  LOP3.LUT R4, R4, R5, RZ, 0x3c, !PT ;  /* 0x0000000504047212 */ /* 0x000fe400078e3cff */
[----:B------:R-:W-:Y:S02]  /*ffc0*/  LOP3.LUT R29, R6, 0x380, RZ, 0xc0, !PT ;  /* 0x00000380061d7812 */ /* 0x000fe400078ec0ff */
[----:B------:R-:W-:Y:S01]  /*ffd0*/  LOP3.LUT R56, R57, 0x380, RZ, 0xc0, !PT ;  /* 0x0000038039387812 */ /* 0x000fe200078ec0ff */
[----:B-1----:R-:W1:Y:S01]  /*ffe0*/  @P1 LDC R3, c[0x0][0xbec] ;  /* 0x0002fb00ff031b82 */ /* 0x002e620000000800 */
[----:B------:R-:W-:Y:S01]  /*fff0*/  IMAD R2, R23, 0x20, R200 ;  /* 0x0000002017027824 */ /* 0x000fe200078e02c8 */
[----:B------:R-:W-:Y:S01]  /*10000*/  UIADD3 UR7, UR7, UR8, URZ ;  /* 0x0000000807077290 */ /* 0x000fe2000fffe03f */
[----:B------:R-:W-:Y:S01]  /*10010*/  LOP3.LUT R44, R44, R45, RZ, 0x3c, !PT ;  /* 0x0000002d2c2c7212 */ /* 0x000fe200078e3cff */
[----:B------:R-:W-:Y:S01]  /*10020*/  UIMAD UR4, UR16, UR10, URZ ;  /* 0x0000000a100472a4 */ /* 0x000fe2000f8e023f */
[----:B------:R-:W-:Y:S01]  /*10030*/  LOP3.LUT R32, R32, R33, RZ, 0x3c, !PT ;  /* 0x0000002120207212 */ /* 0x000fe200078e3cff */
[--C-:B------:R-:W-:Y:S01]  /*10040*/  IMAD.X R5, RZ, RZ, R7.reuse, P5 ;  /* 0x000000ffff057224 */ /* 0x100fe200028e0607 */
[C---:B------:R-:W-:Y:S01]  /*10050*/  IADD3 R53, P5, R6.reuse, 0x9000, RZ ;  /* 0x0000900006357810 */ /* 0x040fe20007fbe0ff */
[--C-:B------:R-:W-:Y:S01]  /*10060*/  IMAD.X R45, RZ, RZ, R7.reuse, P4 ;  /* 0x000000ffff2d7224 */ /* 0x100fe200020e0607 */
[----:B------:R-:W-:Y:S01]  /*10070*/  IADD3 R49, P4, R6, 0xa000, RZ ;  /* 0x0000a00006317810 */ /* 0x000fe20007f9e0ff */
[----:B------:R-:W-:Y:S01]  /*10080*/  VIADD R62, R2, UR41 ;  /* 0x00000029023e7c36 */ /* 0x000fe20008000000 */
[----:B------:R-:W-:Y:S01]  /*10090*/  UIMAD UR4, UR43, UR11, UR4 ;  /* 0x0000000b2b0472a4 */ /* 0x000fe2000f8e0204 */
[--C-:B------:R-:W-:Y:S01]  /*100a0*/  IMAD.X R33, RZ, RZ, R7.reuse, P3 ;  /* 0x000000ffff217224 */ /* 0x100fe200018e0607 */
[----:B------:R-:W-:Y:S01]  /*100b0*/  UIMAD.WIDE.U32 UR6, UR43, UR10, UR6 ;  /* 0x0000000a2b0672a5 */ /* 0x000fe2000f8e0006 */
[----:B------:R-:W-:Y:S01]  /*100c0*/  IADD3 R15, P3, R6, 0xb000, RZ ;  /* 0x0000b000060f7810 */ /* 0x000fe20007f7e0ff */
[----:B------:R-:W-:Y:S01]  /*100d0*/  ULDC.64 UR8, c[0x0][0xaf0] ;  /* 0x0002bc0000087ab9 */ /* 0x000fe20000000a00 */
[----:B------:R-:W-:Y:S01]  /*100e0*/  LOP3.LUT R52, R53, 0x380, RZ, 0xc0, !PT ;  /* 0x0000038035347812 */ /* 0x000fe200078ec0ff */
[----:B------:R-:W-:Y:S01]  /*100f0*/  UIADD3 UR7, UR7, UR4, URZ ;  /* 0x0000000407077290 */ /* 0x000fe2000fffe03f */
[----:B------:R-:W-:Y:S01]  /*10100*/  LOP3.LUT R48, R49, 0x380, RZ, 0xc0, !PT ;  /* 0x0000038031307812 */ /* 0x000fe200078ec0ff */
[----:B------:R-:W-:Y:S01]  /*10110*/  UIMAD UR4, UR15, UR8, URZ ;  /* 0x000000080f0472a4 */ /* 0x000fe2000f8e023f */
[----:B------:R-:W-:Y:S01]  /*10120*/  SHF.R.U64 R29, R29, 0x3, RZ ;  /* 0x000000031d1d7819 */ /* 0x000fe200000012ff */
[----:B------:R-:W5:Y:S01]  /*10130*/  LD.E.128 R44, desc[UR56][R44.64] ;  /* 0x000000382c2c7980 */ /* 0x000f62000c101d00 */
[----:B------:R-:W-:Y:S01]  /*10140*/  LOP3.LUT R10, R15, 0x380, RZ, 0xc0, !PT ;  /* 0x000003800f0a7812 */ /* 0x000fe200078ec0ff */
[----:B-1----:R-:W-:Y:S01]  /*10150*/  @P1 IMAD.HI.U32 R2, R62, R3, RZ ;  /* 0x000000033e021227 */ /* 0x002fe200078e00ff */
[----:B------:R-:W-:Y:S01]  /*10160*/  SHF.R.U64 R56, R56, 0x3, RZ ;  /* 0x0000000338387819 */ /* 0x000fe200000012ff */
[----:B------:R-:W-:Y:S01]  /*10170*/  UIMAD UR4, UR14, UR9, UR4 ;  /* 0x000000090e0472a4 */ /* 0x000fe2000f8e0204 */
[----:B------:R-:W-:Y:S01]  /*10180*/  SHF.R.U64 R52, R52, 0x3, RZ ;  /* 0x0000000334347819 */ /* 0x000fe200000012ff */
[----:B------:R-:W-:Y:S01]  /*10190*/  IMAD.MOV.U32 R21, RZ, RZ, R62 ;  /* 0x000000ffff157224 */ /* 0x000fe200078e003e */
[----:B------:R-:W-:Y:S01]  /*101a0*/  SHF.R.U64 R48, R48, 0x3, RZ ;  /* 0x0000000330307819 */ /* 0x000fe200000012ff */
[----:B------:R-:W-:Y:S01]  /*101b0*/  UIMAD.WIDE.U32 UR6, UR14, UR8, UR6 ;  /* 0x000000080e0672a5 */ /* 0x000fe2000f8e0006 */
[----:B------:R-:W-:Y:S01]  /*101c0*/  LOP3.LUT R28, R29, R6, RZ, 0x3c, !PT ;  /* 0x000000061d1c7212 */ /* 0x000fe200078e3cff */
[--C-:B------:R-:W-:Y:S01]  /*101d0*/  IMAD.X R37, RZ, RZ, R7.reuse, P3 ;  /* 0x000000ffff257224 */ /* 0x100fe200018e0607 */
[----:B0-----:R-:W-:Y:S01]  /*101e0*/  @P1 SHF.R.U32.HI R21, RZ, R63, R2 ;  /* 0x0000003fff151219 */ /* 0x001fe20000011602 */
[--C-:B------:R-:W-:Y:S01]  /*101f0*/  IMAD.MOV.U32 R29, RZ, RZ, R7.reuse ;  /* 0x000000ffff1d7224 */ /* 0x100fe200078e0007 */
[----:B------:R-:W-:Y:S01]  /*10200*/  SHF.R.U64 R6, R10, 0x3, RZ ;  /* 0x000000030a067819 */ /* 0x000fe200000012ff */
[----:B------:R-:W-:Y:S01]  /*10210*/  UIADD3 UR4, UR7, UR4, URZ ;  /* 0x0000000407047290 */ /* 0x000fe2000fffe03f */
[----:B------:R-:W-:Y:S01]  /*10220*/  LOP3.LUT R56, R56, R57, RZ, 0x3c, !PT ;  /* 0x0000003938387212 */ /* 0x000fe200078e3cff */
[--C-:B------:R-:W-:Y:S01]  /*10230*/  IMAD.X R57, RZ, RZ, R7.reuse, P6 ;  /* 0x000000ffff397224 */ /* 0x100fe200030e0607 */
[----:B------:R-:W-:Y:S01]  /*10240*/  LOP3.LUT R52, R52, R53, RZ, 0x3c, !PT ;  /* 0x0000003534347212 */ /* 0x000fe200078e3cff */
[--C-:B------:R-:W-:Y:S01]  /*10250*/  IMAD.X R53, RZ, RZ, R7.reuse, P5 ;  /* 0x000000ffff357224 */ /* 0x100fe200028e0607 */
[----:B------:R-:W-:Y:S01]  /*10260*/  LOP3.LUT R48, R48, R49, RZ, 0x3c, !PT ;  /* 0x0000003130307212 */ /* 0x000fe200078e3cff */
[----:B------:R-:W-:Y:S01]  /*10270*/  IMAD.X R49, RZ, RZ, R7, P4 ;  /* 0x000000ffff317224 */ /* 0x000fe200020e0607 */
[--C-:B------:R-:W-:Y:S01]  /*10280*/  SHF.R.S32.HI R20, RZ, 0x1f, R21.reuse ;  /* 0x0000001fff147819 */ /* 0x100fe20000011415 */
[----:B------:R-:W-:Y:S01]  /*10290*/  IMAD.MOV R60, RZ, RZ, -R21 ;  /* 0x000000ffff3c7224 */ /* 0x000fe200078e0a15 */
[----:B------:R-:W-:Y:S01]  /*102a0*/  LOP3.LUT R36, R6, R15, RZ, 0x3c, !PT ;  /* 0x0000000f06247212 */ /* 0x000fe200078e3cff */
[----:B------:R-:W-:Y:S01]  /*102b0*/  ULDC.64 UR8, c[0x0][0xae0] ;  /* 0x0002b80000087ab9 */ /* 0x000fe20000000a00 */
[----:B------:R-:W-:Y:S01]  /*102c0*/  IMAD.U32 R3, RZ, RZ, UR7 ;  /* 0x00000007ff037e24 */ /* 0x000fe2000f8e00ff */
[----:B------:R-:W5:Y:S01]  /*102d0*/  LD.E.128 R28, desc[UR56][R28.64] ;  /* 0x000000381c1c7980 */ /* 0x000f62000c101d00 */
[----:B------:R-:W-:-:S02]  /*102e0*/  IMAD R20, R20, UR8, RZ ;  /* 0x0000000814147c24 */ /* 0x000fc4000f8e02ff */
[----:B------:R-:W-:Y:S01]  /*102f0*/  IMAD R61, R61, R60, R62 ;  /* 0x0000003c3d3d7224 */ /* 0x000fe200078e023e */
[----:B------:R-:W5:Y:S01]  /*10300*/  LD.E.128 R12, desc[UR56][R12.64] ;  /* 0x000000380c0c7980 */ /* 0x000f62000c101d00 */
[----:B------:R-:W-:Y:S01]  /*10310*/  IMAD.U32 R2, RZ, RZ, UR6 ;  /* 0x00000006ff027e24 */ /* 0x000fe2000f8e00ff */
[----:B------:R-:W-:Y:S01]  /*10320*/  ULDC.64 UR6, c[0x0][0xad8] ;  /* 0x0002b60000067ab9 */ /* 0x000fe20000000a00 */
[----:B------:R-:W-:Y:S01]  /*10330*/  IMAD.U32 R3, RZ, RZ, UR4 ;  /* 0x00000004ff037e24 */ /* 0x000fe2000f8e00ff */
[----:B------:R-:W5:Y:S01]  /*10340*/  LD.E.128 R8, desc[UR56][R8.64] ;  /* 0x0000003808087980 */ /* 0x000f62000c101d00 */
[----:B------:R-:W-:-:S03]  /*10350*/  IMAD R63, R21, UR9, R20 ;  /* 0x00000009153f7c24 */ /* 0x000fc6000f8e0214 */
[----:B------:R-:W5:Y:S01]  /*10360*/  LD.E.128 R4, desc[UR56][R4.64] ;  /* 0x0000003804047980 */ /* 0x000f62000c101d00 */
[----:B------:R-:W-:-:S03]  /*10370*/  SHF.R.S32.HI R20, RZ, 0x1f, R61 ;  /* 0x0000001fff147819 */ /* 0x000fc6000001143d */
[----:B------:R-:W5:Y:S04]  /*10380*/  LD.E.128 R40, desc[UR56][R40.64] ;  /* 0x0000003828287980 */ /* 0x000f68000c101d00 */
[----:B------:R-:W5:Y:S04]  /*10390*/  LD.E.128 R32, desc[UR56][R32.64] ;  /* 0x0000003820207980 */ /* 0x000f68000c101d00 */
[----:B------:R-:W5:Y:S04]  /*103a0*/  LD.E.128 R24, desc[UR56][R24.64] ;  /* 0x0000003818187980 */ /* 0x000f68000c101d00 */
[----:B------:R-:W5:Y:S04]  /*103b0*/  LD.E.128 R56, desc[UR56][R56.64] ;  /* 0x0000003838387980 */ /* 0x000f68000c101d00 */
[----:B------:R-:W5:Y:S04]  /*103c0*/  LD.E.128 R52, desc[UR56][R52.64] ;  /* 0x0000003834347980 */ /* 0x000f68000c101d00 */
[----:B------:R-:W5:Y:S04]  /*103d0*/  LD.E.128 R48, desc[UR56][R48.64] ;  /* 0x0000003830307980 */ /* 0x000f68000c101d00 */
[----:B------:R-:W5:Y:S01]  /*103e0*/  LD.E.128 R36, desc[UR56][R36.64] ;  /* 0x0000003824247980 */ /* 0x000f62000c101d00 */
[----:B------:R-:W-:Y:S01]  /*103f0*/  IMAD.WIDE.U32 R2, R21, UR8, R2 ;  /* 0x0000000815027c25 */ /* 0x000fe2000f8e0002 */
        /* <DEDUP_REMOVED lines=8> */
[----:B------:R-:W-:Y:S02]  /*10480*/  VIADD R64, R200, UR41 ;  /* 0x00000029c8407c36 */ /* 0x000fe40008000000 */
[C---:B------:R-:W-:Y:S02]  /*10490*/  IMAD R21, R61.reuse, UR7, R60 ;  /* 0x000000073d157c24 */ /* 0x040fe4000f8e023c */
[----:B------:R-:W-:Y:S01]  /*104a0*/  IMAD.WIDE.U32 R2, R61, UR6, R2 ;  /* 0x000000063d027c25 */ /* 0x000fe2000f8e0002 */
[----:B------:R-:W-:Y:S01]  /*104b0*/  ISETP.GE.AND P2, PT, R64, R65, PT ;  /* 0x000000414000720c */ /* 0x000fe20003f46270 */
[----:B------:R-:W-:Y:S02]  /*104c0*/  ULDC.64 UR6, c[0x0][0xa80] ;  /* 0x0002a00000067ab9 */ /* 0x000fe40000000a00 */
[----:B------:R-:W-:Y:S01]  /*104d0*/  VIADD R0, R0, 0x2a820 ;  /* 0x0002a82000007836 */ /* 0x000fe20000000000 */
[----:B------:R-:W-:Y:S01]  /*104e0*/  LEA R62, P3, R2, UR6, 0x1 ;  /* 0x00000006023e7c11 */ /* 0x000fe2000f8608ff */
[----:B------:R-:W-:-:S02]  /*104f0*/  IMAD.IADD R3, R3, 0x1, R21 ;  /* 0x0000000103037824 */ /* 0x000fc400078e0215 */
[----:B------:R-:W-:Y:S01]  /*10500*/  VIADD R20, R64, 0x20 ;  /* 0x0000002040147836 */ /* 0x000fe20000000000 */
[----:B------:R-:W-:Y:S02]  /*10510*/  PRMT R0, RZ, 0x654, R0 ;  /* 0x00000654ff007816 */ /* 0x000fe40000000000 */
[----:B------:R-:W-:Y:S02]  /*10520*/  LEA.HI.X R63, R2, UR7, R3, 0x1, P3 ;  /* 0x00000007023f7c11 */ /* 0x000fe400098f0c03 */
[-C--:B------:R-:W-:Y:S01]  /*10530*/  ISETP.GE.AND P1, PT, R20, R65.reuse, PT ;  /* 0x000000411400720c */ /* 0x080fe20003f26270 */
[----:B------:R-:W-:Y:S01]  /*10540*/  VIADD R20, R64, 0x40 ;  /* 0x0000004040147836 */ /* 0x000fe20000000000 */
[----:B0-----:R0:W-:Y:S01]  /*10550*/  SYNCS.ARRIVE.TRANS64.RED.A1T0 RZ, [R0+URZ], RZ ;  /* 0x000000ff00ff79a7 */ /* 0x0011e2000810043f */
        /* <DEDUP_REMOVED lines=18> */
.L_x_1374:
[----:B------:R-:W-:Y:S05]  /*10680*/  BSYNC B1 ;  /* 0x0000000000017941 */ /* 0x000fea0003800000 */
.L_x_1373:
[----:B0-----:R0:W4:Y:S01]  /*10690*/  SHFL.IDX PT, R0, R63, 0x1, 0x181f ;  /* 0x00381f003f007f89 */ /* 0x00112200000e0000 */
        /* <DEDUP_REMOVED lines=8> */
[CC--:B------:R-:W-:Y:S02]  /*10720*/  @!P5 LEA R20, P2, R19.reuse, R29.reuse, 0x1 ;  /* 0x0000001d1314d211 */ /* 0x0c0fe400078408ff */
[----:B------:R-:W-:Y:S02]  /*10730*/  @!P6 LEA R28, P3, R22, R29, 0x1 ;  /* 0x0000001d161ce211 */ /* 0x000fe400078608ff */
[-C--:B----4-:R-:W-:Y:S02]  /*10740*/  @!P4 LEA.HI.X R3, R18, R0.reuse, R207, 0x1, P1 ;  /* 0x000000001203c211 */ /* 0x090fe400008f0ccf */
[-C--:B------:R-:W-:Y:S02]  /*10750*/  @!P5 LEA.HI.X R21, R19, R0.reuse, R206, 0x1, P2 ;  /* 0x000000001315d211 */ /* 0x080fe400010f0cce */
[----:B------:R-:W-:Y:S01]  /*10760*/  @!P6 LEA.HI.X R29, R22, R0, R205, 0x1, P3 ;  /* 0x00000000161de211 */ /* 0x000fe200018f0ccd */
[----:B------:R3:W-:Y:S04]  /*10770*/  @!P4 ST.E.128 desc[UR56][R2.64], R12 ;  /* 0x0000000c0200c985 */ /* 0x0007e8000c101d38 */
[----:B------:R3:W-:Y:S04]  /*10780*/  @!P5 ST.E.128 desc[UR56][R20.64], R40 ;  /* 0x000000281400d985 */ /* 0x0007e8000c101d38 */
[----:B------:R3:W-:Y:S02]  /*10790*/  @!P6 ST.E.128 desc[UR56][R28.64], R52 ;  /* 0x000000341c00e985 */ /* 0x0007e4000c101d38 */
.L_x_1376:
[----:B------:R-:W-:Y:S05]  /*107a0*/  BSYNC B1 ;  /* 0x0000000000017941 */ /* 0x000fea0003800000 */
.L_x_1375:
        /* <DEDUP_REMOVED lines=11> */
[-C--:B0-----:R-:W-:Y:S02]  /*10860*/  @!P3 LEA.HI.X R3, R18, R0.reuse, R207, 0x1, P0 ;  /* 0x000000001203b211 */ /* 0x081fe400000f0ccf */
[-C--:B------:R-:W-:Y:S02]  /*10870*/  @!P4 LEA.HI.X R13, R19, R0.reuse, R206, 0x1, P1 ;  /* 0x00000000130dc211 */ /* 0x080fe400008f0cce */
[----:B------:R-:W-:Y:S01]  /*10880*/  @!P5 LEA.HI.X R15, R22, R0, R205, 0x1, P2 ;  /* 0x00000000160fd211 */ /* 0x000fe200010f0ccd */
[----:B------:R0:W-:Y:S04]  /*10890*/  @!P3 ST.E.128 desc[UR56][R2.64], R8 ;  /* 0x000000080200b985 */ /* 0x0001e8000c101d38 */
[----:B------:R0:W-:Y:S04]  /*108a0*/  @!P4 ST.E.128 desc[UR56][R12.64], R32 ;  /* 0x000000200c00c985 */ /* 0x0001e8000c101d38 */
[----:B------:R0:W-:Y:S02]  /*108b0*/  @!P5 ST.E.128 desc[UR56][R14.64], R48 ;  /* 0x000000300e00d985 */ /* 0x0001e4000c101d38 */
.L_x_1378:
[----:B------:R-:W-:Y:S05]  /*108c0*/  BSYNC B1 ;  /* 0x0000000000017941 */ /* 0x000fea0003800000 */
.L_x_1377:
[----:B0-----:R-:W-:Y:S01]  /*108d0*/  VIADD R0, R64, 0x60 ;  /* 0x0000006040007836 */ /* 0x001fe20000000000 */
[----:B-1--4-:R-:W4:Y:S04]  /*108e0*/  SHFL.IDX PT, R63, R63, 0x3, 0x181f ;  /* 0x00781f003f3f7f89 */ /* 0x012f2800000e0000 */
[----:B------:R-:W-:Y:S01]  /*108f0*/  ISETP.GE.AND P0, PT, R0, R65, PT ;  /* 0x000000410000720c */ /* 0x000fe20003f06270 */
[----:B------:R0:W1:-:S12]  /*10900*/  SHFL.IDX PT, R11, R62, 0x3, 0x181f ;  /* 0x00781f003e0b7f89 */ /* 0x00005800000e0000 */
[----:B0-----:R-:W-:Y:S05]  /*10910*/  @P0 BRA `(.L_x_1379) ;  /* 0x0000000c005c0947 */ /* 0x001fea0003800000 */
[----:B------:R-:W-:Y:S02]  /*10920*/  ULDC UR4, c[0x0][0xac8] ;  /* 0x0002b20000047ab9 */ /* 0x000fe40000000800 */
[----:B------:R-:W-:Y:S02]  /*10930*/  ISETP.GE.AND P2, PT, R18, UR4, PT ;  /* 0x0000000412007c0c */ /* 0x000fe4000bf46270 */
[----:B------:R-:W-:-:S11]  /*10940*/  ISETP.GE.AND P3, PT, R19, UR4, PT ;  /* 0x0000000413007c0c */ /* 0x000fd6000bf66270 */
[CC--:B-1----:R-:W-:Y:S02]  /*10950*/  @!P2 LEA R2, P0, R18.reuse, R11.reuse, 0x1 ;  /* 0x0000000b1202a211 */ /* 0x0c2fe400078008ff */
[C---:B------:R-:W-:Y:S02]  /*10960*/  @!P3 LEA R8, P1, R19.reuse, R11, 0x1 ;  /* 0x0000000b1308b211 */ /* 0x040fe400078208ff */
[-C--:B----4-:R-:W-:Y:S02]  /*10970*/  @!P2 LEA.HI.X R3, R18, R63.reuse, R207, 0x1, P0 ;  /* 0x0000003f1203a211 */ /* 0x090fe400000f0ccf */
[----:B------:R-:W-:Y:S02]  /*10980*/  @!P3 LEA.HI.X R9, R19, R63, R206, 0x1, P1 ;  /* 0x0000003f1309b211 */ /* 0x000fe400008f0cce */
[----:B------:R-:W-:Y:S01]  /*10990*/  ISETP.GE.AND P0, PT, R22, UR4, PT ;  /* 0x0000000416007c0c */ /* 0x000fe2000bf06270 */
[----:B------:R0:W-:Y:S04]  /*109a0*/  @!P2 ST.E.128 desc[UR56][R2.64], R4 ;  /* 0x000000040200a985 */ /* 0x0001e8000c101d38 */
[----:B------:R0:W-:Y:S08]  /*109b0*/  @!P3 ST.E.128 desc[UR56][R8.64], R24 ;  /* 0x000000180800b985 */ /* 0x0001f0000c101d38 */
[----:B------:R-:W-:Y:S05]  /*109c0*/  @P0 BRA `(.L_x_1379) ;  /* 0x0000000c00300947 */ /* 0x000fea0003800000 */
[----:B0-----:R-:W-:-:S04]  /*109d0*/  LEA R2, P0, R22, R11, 0x1 ;  /* 0x0000000b16027211 */ /* 0x001fc800078008ff */
[----:B------:R-:W-:-:S05]  /*109e0*/  LEA.HI.X R3, R22, R63, R205, 0x1, P0 ;  /* 0x0000003f16037211 */ /* 0x000fca00000f0ccd */
[----:B------:R0:W-:Y:S01]  /*109f0*/  ST.E.128 desc[UR56][R2.64], R36 ;  /* 0x0000002402007985 */ /* 0x0001e2000c101d38 */
[----:B------:R-:W-:Y:S05]  /*10a00*/  BRA `(.L_x_1379) ;  /* 0x0000000c00207947 */ /* 0x000fea0003800000 */
.L_x_1371:
        /* <DEDUP_REMOVED lines=11> */
[----:B------:R-:W-:Y:S01]  /*10ac0*/  UISETP.NE.U32.AND UP1, UPT, UR6, URZ, UPT ;  /* 0x0000003f0600728c */ /* 0x000fe2000bf25070 */
[----:B------:R-:W-:Y:S02]  /*10ad0*/  IMAD.U32 R0, RZ, RZ, UR4 ;  /* 0x00000004ff007e24 */ /* 0x000fe4000f8e00ff */
[----:B------:R-:W2:Y:S01]  /*10ae0*/  @P2 LDG.E R6, desc[UR56][R2.64] ;  /* 0x0000003802062981 */ /* 0x000ea2000c1e1900 */
[----:B------:R-:W-:-:S06]  /*10af0*/  UISETP.NE.AND.EX UP1, UPT, UR7, URZ, UPT, UP1 ;  /* 0x0000003f0700728c */ /* 0x000fcc000bf25310 */
        /* <DEDUP_REMOVED lines=11> */
[----:B--2---:R-:W-:Y:S01]  /*10bb0*/  @P2 R2UR UR4, R6 ;  /* 0x00000000060422ca */ /* 0x004fe200000e0000 */
[----:B01----:R-:W-:-:S14]  /*10bc0*/  @P3 BRA `(.L_x_1380) ;  /* 0x0000000000103947 */ /* 0x003fdc0003800000 */
[----:B------:R-:W-:Y:S05]  /*10bd0*/  @!P2 BRA `(.L_x_1380) ;  /* 0x00000000000ca947 */ /* 0x000fea0003800000 */
[----:B------:R-:W2:Y:S04]  /*10be0*/  LDG.E R5, desc[UR56][R2.64] ;  /* 0x0000003802057981 */ /* 0x000ea8000c1e1900 */
[----:B-----5:R-:W2:Y:S02]  /*10bf0*/  LDG.E R0, desc[UR56][R2.64+0x4] ;  /* 0x0000043802007981 */ /* 0x020ea4000c1e1900 */
[----:B--2---:R-:W-:-:S07]  /*10c00*/  IMAD.IADD R0, R0, 0x1, -R5 ;  /* 0x0000000100007824 */ /* 0x004fce00078e0a05 */
.L_x_1380:
[----:B------:R-:W-:Y:S01]  /*10c10*/  USHF.R.S32.HI UR6, URZ, 0x1f, UR42 ;  /* 0x0000001f3f067899 */ /* 0x000fe2000801142a */
[----:B------:R-:W-:Y:S01]  /*10c20*/  BSSY B1, `(.L_x_1381) ;  /* 0x000002e000017945 */ /* 0x000fe20003800000 */
[----:B------:R-:W-:Y:S02]  /*10c30*/  USHF.R.S32.HI UR9, URZ, 0x1f, UR4 ;  /* 0x0000001f3f097899 */ /* 0x000fe40008011404 */
[----:B------:R-:W-:Y:S02]  /*10c40*/  USEL UR11, UR42, URZ, !UP0 ;  /* 0x0000003f2a0b7287 */ /* 0x000fe4000c000000 */
[----:B------:R-:W-:Y:S01]  /*10c50*/  USEL UR12, UR6, URZ, !UP0 ;  /* 0x0000003f060c7287 */ /* 0x000fe2000c000000 */
[----:B------:R-:W-:Y:S11]  /*10c60*/  @P1 BRA `(.L_x_1382) ;  /* 0x0000000000a41947 */ /* 0x000ff60003800000 */
[----:B------:R-:W0:Y:S01]  /*10c70*/  S2R R3, SR_TID.X ;  /* 0x0000000000037919 */ /* 0x000e220000002100 */
[----:B------:R-:W1:Y:S01]  /*10c80*/  LDC R7, c[0x0][0xbe8] ;  /* 0x0002fa00ff077b82 */ /* 0x000e620000000800 */
[----:B------:R-:W-:Y:S02]  /*10c90*/  IMAD.U32 R4, RZ, RZ, UR41 ;  /* 0x00000029ff047e24 */ /* 0x000fe4000f8e00ff */
[----:B-1---5:R-:W-:-:S03]  /*10ca0*/  IMAD R2, R0, R7, RZ ;  /* 0x0000000700027224 */ /* 0x022fc600078e02ff */
[----:B0-----:R-:W-:-:S04]  /*10cb0*/  IADD3 R4, R4, -0x80, R3 ;  /* 0xffffff8004047810 */ /* 0x001fc80007ffe003 */
[----:B------:R-:W-:-:S13]  /*10cc0*/  ISETP.GE.AND P1, PT, R4, R2, PT ;  /* 0x000000020400720c */ /* 0x000fda0003f26270 */
[----:B------:R-:W-:Y:S05]  /*10cd0*/  @P1 BRA `(.L_x_1382) ;  /* 0x0000000000881947 */ /* 0x000fea0003800000 */
[----:B------:R-:W-:Y:S01]  /*10ce0*/  ISETP.NE.AND P1, PT, R7, 0x1, PT ;  /* 0x000000010700780c */ /* 0x000fe20003f25270 */
[----:B------:R-:W-:Y:S01]  /*10cf0*/  ULDC.64 UR14, c[0x0][0xb90] ;  /* 0x0002e400000e7ab9 */ /* 0x000fe20000000a00 */
[----:B------:R-:W-:Y:S01]  /*10d00*/  UMOV UR6, UR4 ;  /* 0x0000000400067c82 */ /* 0x000fe20008000000 */
[----:B------:R-:W-:Y:S01]  /*10d10*/  UIMAD UR8, UR10, UR14, URZ ;  /* 0x0000000e0a0872a4 */ /* 0x000fe2000f8e023f */
[----:B------:R-:W-:Y:S01]  /*10d20*/  IMAD.MOV.U32 R2, RZ, RZ, R4 ;  /* 0x000000ffff027224 */ /* 0x000fe200078e0004 */
[----:B------:R-:W-:Y:S02]  /*10d30*/  UMOV UR7, UR9 ;  /* 0x0000000900077c82 */ /* 0x000fe40008000000 */
[----:B------:R-:W-:Y:S02]  /*10d40*/  UIMAD.WIDE.U32 UR6, UR43, UR14, UR6 ;  /* 0x0000000e2b0672a5 */ /* 0x000fe4000f8e0006 */
[----:B------:R-:W-:-:S03]  /*10d50*/  UIMAD UR8, UR43, UR15, UR8 ;  /* 0x0000000f2b0872a4 */ /* 0x000fc6000f8e0208 */
[----:B------:R-:W-:Y:S01]  /*10d60*/  ULDC.64 UR14, c[0x0][0xb98] ;  /* 0x0002e600000e7ab9 */ /* 0x000fe20000000a00 */
[----:B------:R-:W0:Y:S01]  /*10d70*/  @P1 LDC R3, c[0x0][0xbec] ;  /* 0x0002fb00ff031b82 */ /* 0x000e220000000800 */
[----:B------:R-:W-:Y:S02]  /*10d80*/  UIADD3 UR7, UR7, UR8, URZ ;  /* 0x0000000807077290 */ /* 0x000fe4000fffe03f */
[----:B------:R-:W-:Y:S02]  /*10d90*/  UIMAD UR8, UR12, UR14, URZ ;  /* 0x0000000e0c0872a4 */ /* 0x000fe4000f8e023f */
[----:B------:R-:W-:Y:S02]  /*10da0*/  UIMAD.WIDE.U32 UR6, UR11, UR14, UR6 ;  /* 0x0000000e0b0672a5 */ /* 0x000fe4000f8e0006 */
[----:B------:R-:W-:Y:S01]  /*10db0*/  UIMAD UR8, UR11, UR15, UR8 ;  /* 0x0000000f0b0872a4 */ /* 0x000fe2000f8e0208 */
[----:B------:R-:W1:Y:S02]  /*10dc0*/  @P1 LDC R6, c[0x0][0xbf0] ;  /* 0x0002fc00ff061b82 */ /* 0x000e640000000800 */
[----:B------:R-:W-:Y:S01]  /*10dd0*/  ULDC.64 UR14, c[0x0][0xb88] ;  /* 0x0002e200000e7ab9 */ /* 0x000fe20000000a00 */
[----:B0-----:R-:W-:-:S05]  /*10de0*/  @P1 IMAD.HI.U32 R3, R4, R3, RZ ;  /* 0x0000000304031227 */ /* 0x001fca00078e00ff */
[----:B-1----:R-:W-:Y:S01]  /*10df0*/  @P1 SHF.R.U32.HI R2, RZ, R6, R3 ;  /* 0x00000006ff021219 */ /* 0x002fe20000011603 */
[----:B------:R-:W-:-:S03]  /*10e00*/  IMAD.U32 R6, RZ, RZ, UR8 ;  /* 0x00000008ff067e24 */ /* 0x000fc6000f8e00ff */
[--C-:B------:R-:W-:Y:S01]  /*10e10*/  SHF.R.S32.HI R3, RZ, 0x1f, R2.reuse ;  /* 0x0000001fff037819 */ /* 0x100fe20000011402 */
[----:B------:R-:W-:Y:S01]  /*10e20*/  IMAD.MOV R5, RZ, RZ, -R2 ;  /* 0x000000ffff057224 */ /* 0x000fe200078e0a02 */
[----:B------:R-:W-:-:S03]  /*10e30*/  IADD3 R2, P1, R2, UR6, RZ ;  /* 0x0000000602027c10 */ /* 0x000fc6000ff3e0ff */
[----:B------:R-:W-:Y:S01]  /*10e40*/  IMAD R5, R7, R5, R4 ;  /* 0x0000000507057224 */ /* 0x000fe200078e0204 */
[----:B------:R-:W-:Y:S01]  /*10e50*/  IADD3.X R3, R3, UR7, R6, P1, !PT ;  /* 0x0000000703037c10 */ /* 0x000fe20008ffe406 */
[----:B------:R-:W-:-:S03]  /*10e60*/  ULDC.64 UR6, c[0x0][0xb50] ;  /* 0x0002d40000067ab9 */ /* 0x000fc60000000a00 */
[----:B------:R-:W-:Y:S01]  /*10e70*/  SHF.R.S32.HI R4, RZ, 0x1f, R5 ;  /* 0x0000001fff047819 */ /* 0x000fe20000011405 */
[----:B------:R-:W-:-:S04]  /*10e80*/  IMAD.WIDE.U32 R2, R5, UR14, R2 ;  /* 0x0000000e05027c25 */ /* 0x000fc8000f8e0002 */
[----:B------:R-:W-:-:S04]  /*10e90*/  IMAD R4, R4, UR14, RZ ;  /* 0x0000000e04047c24 */ /* 0x000fc8000f8e02ff */
[----:B------:R-:W-:Y:S01]  /*10ea0*/  IMAD R7, R5, UR15, R4 ;  /* 0x0000000f05077c24 */ /* 0x000fe2000f8e0204 */
[----:B------:R-:W-:-:S03]  /*10eb0*/  LEA R4, P1, R2, UR6, 0x2 ;  /* 0x0000000602047c11 */ /* 0x000fc6000f8210ff */
[----:B------:R-:W-:-:S05]  /*10ec0*/  IMAD.IADD R3, R3, 0x1, R7 ;  /* 0x0000000103037824 */ /* 0x000fca00078e0207 */
[----:B------:R-:W-:Y:S01]  /*10ed0*/  LEA.HI.X R5, R2, UR7, R3, 0x2, P1 ;  /* 0x0000000702057c11 */ /* 0x000fe200088f1403 */
[----:B------:R-:W-:-:S05]  /*10ee0*/  IMAD.MOV.U32 R3, RZ, RZ, -0x800000 ;  /* 0xff800000ff037424 */ /* 0x000fca00078e00ff */
[----:B------:R0:W-:Y:S02]  /*10ef0*/  STG.E desc[UR56][R4.64], R3 ;  /* 0x0000000304007986 */ /* 0x0001e4000c101938 */
.L_x_1382:
[----:B------:R-:W-:Y:S05]  /*10f00*/  BSYNC B1 ;  /* 0x0000000000017941 */ /* 0x000fea0003800000 */
.L_x_1381:
[----:B0-----:R-:W0:Y:S01]  /*10f10*/  @P0 LDC R3, c[0x0][0xbf0] ;  /* 0x0002fc00ff030b82 */ /* 0x001e220000000800 */
[----:B------:R-:W-:Y:S01]  /*10f20*/  ULDC.64 UR14, c[0x0][0xaa0] ;  /* 0x0002a800000e7ab9 */ /* 0x000fe20000000a00 */
[----:B------:R-:W-:Y:S01]  /*10f30*/  IMAD R2, R23, 0x20, R200 ;  /* 0x0000002017027824 */ /* 0x000fe200078e02c8 */
[----:B------:R-:W-:Y:S01]  /*10f40*/  UIMAD UR8, UR9, UR14, URZ ;  /* 0x0000000e090872a4 */ /* 0x000fe2000f8e023f */
[----:B------:R-:W-:Y:S01]  /*10f50*/  BSSY B1, `(.L_x_1383) ;  /* 0x000003d000017945 */ /* 0x000fe20003800000 */
[----:B------:R-:W-:Y:S01]  /*10f60*/  UIMAD.WIDE.U32 UR6, UR4, UR14, URZ ;  /* 0x0000000e040672a5 */ /* 0x000fe2000f8e003f */
[----:B------:R-:W-:Y:S01]  /*10f70*/  VIADD R6, R2, UR41 ;  /* 0x0000002902067c36 */ /* 0x000fe20008000000 */
[----:B------:R-:W-:-:S03]  /*10f80*/  UIMAD UR8, UR4, UR15, UR8 ;  /* 0x0000000f040872a4 */ /* 0x000fc6000f8e0208 */
[----:B------:R-:W-:Y:S01]  /*10f90*/  ULDC.64 UR14, c[0x0][0xae8] ;  /* 0x0002ba00000e7ab9 */ /* 0x000fe20000000a00 */
[----:B------:R-:W-:Y:S01]  /*10fa0*/  UIADD3 UR7, UR7, UR8, URZ ;  /* 0x0000000807077290 */ /* 0x000fe2000fffe03f */
[----:B------:R-:W-:Y:S01]  /*10fb0*/  @P0 IMAD.HI.U32 R2, R6, R9, RZ ;  /* 0x0000000906020227 */ /* 0x000fe200078e00ff */
[----:B------:R-:W-:Y:S02]  /*10fc0*/  UIMAD UR4, UR10, UR14, URZ ;  /* 0x0000000e0a0472a4 */ /* 0x000fe4000f8e023f */
[----:B------:R-:W-:Y:S01]  /*10fd0*/  UIMAD.WIDE.U32 UR6, UR43, UR14, UR6 ;  /* 0x0000000e2b0672a5 */ /* 0x000fe2000f8e0006 */
[----:B------:R-:W-:Y:S01]  /*10fe0*/  IMAD.MOV.U32 R5, RZ, RZ, R6 ;  /* 0x000000ffff057224 */ /* 0x000fe200078e0006 */
[----:B------:R-:W-:Y:S01]  /*10ff0*/  UIMAD UR4, UR43, UR15, UR4 ;  /* 0x0000000f2b0472a4 */ /* 0x000fe2000f8e0204 */
[----:B------:R-:W-:-:S03]  /*11000*/  ULDC.64 UR8, c[0x0][0xaf0] ;  /* 0x0002bc0000087ab9 */ /* 0x000fc60000000a00 */
[----:B------:R-:W-:Y:S02]  /*11010*/  UIADD3 UR7, UR7, UR4, URZ ;  /* 0x0000000407077290 */ /* 0x000fe4000fffe03f */
[----:B------:R-:W-:Y:S01]  /*11020*/  UIMAD UR4, UR12, UR8, URZ ;  /* 0x000000080c0472a4 */ /* 0x000fe2000f8e023f */
[----:B0-----:R-:W-:Y:S01]  /*11030*/  @P0 SHF.R.U32.HI R5, RZ, R3, R2 ;  /* 0x00000003ff050219 */ /* 0x001fe20000011602 */
        /* <DEDUP_REMOVED lines=11> */
[----:B------:R-:W-:Y:S02]  /*110f0*/  IMAD.U32 R3, RZ, RZ, UR4 ;  /* 0x00000004ff037e24 */ /* 0x000fe4000f8e00ff */
[C---:B------:R-:W-:Y:S01]  /*11100*/  IMAD R9, R5.reuse, UR9, R4 ;  /* 0x0000000905097c24 */ /* 0x040fe2000f8e0204 */
[----:B------:R-:W-:Y:S01]  /*11110*/  SHF.R.S32.HI R4, RZ, 0x1f, R7 ;  /* 0x0000001fff047819 */ /* 0x000fe20000011407 */
[----:B------:R-:W-:-:S04]  /*11120*/  IMAD.WIDE.U32 R2, R5, UR8, R2 ;  /* 0x0000000805027c25 */ /* 0x000fc8000f8e0002 */
[----:B------:R-:W-:Y:S02]  /*11130*/  IMAD.IADD R3, R3, 0x1, R9 ;  /* 0x0000000103037824 */ /* 0x000fe400078e0209 */
[----:B------:R-:W-:Y:S02]  /*11140*/  IMAD R4, R4, UR6, RZ ;  /* 0x0000000604047c24 */ /* 0x000fe4000f8e02ff */
[----:B------:R-:W-:Y:S02]  /*11150*/  VIADD R6, R200, UR41 ;  /* 0x00000029c8067c36 */ /* 0x000fe40008000000 */
[----:B-----5:R-:W-:Y:S02]  /*11160*/  IMAD R11, R0, R11, RZ ;  /* 0x0000000b000b7224 */ /* 0x020fe400078e02ff */
        /* <DEDUP_REMOVED lines=27> */
.L_x_1384:
[----:B------:R-:W-:Y:S05]  /*11320*/  BSYNC B1 ;  /* 0x0000000000017941 */ /* 0x000fea0003800000 */
.L_x_1383:
        /* <DEDUP_REMOVED lines=17> */
.L_x_1386:
[----:B------:R-:W-:Y:S05]  /*11440*/  BSYNC B1 ;  /* 0x0000000000017941 */ /* 0x000fea0003800000 */
.L_x_1385:
        /* <DEDUP_REMOVED lines=17> */
.L_x_1388:
[----:B------:R-:W-:Y:S05]  /*11560*/  BSYNC B1 ;  /* 0x0000000000017941 */ /* 0x000fea0003800000 */
.L_x_1387:
        /* <DEDUP_REMOVED lines=18> */
.L_x_1379:
[----:B------:R-:W-:Y:S05]  /*11690*/  BSYNC B0 ;  /* 0x0000000000007941 */ /* 0x000fea0003800000 */
.L_x_1370:
[----:B------:R-:W-:Y:S02]  /*116a0*/  ULDC UR4, c[0x0][0xc3c] ;  /* 0x00030f0000047ab9 */ /* 0x000fe40000000800 */
[----:B------:R-:W-:-:S06]  /*116b0*/  UISETP.GE.AND UP0, UPT, UR51, UR4, UPT ;  /* 0x000000043300728c */ /* 0x000fcc000bf06270 */
[----:B------:R-:W-:-:S13]  /*116c0*/  PLOP3.LUT P0, PT, PT, PT, UP0, 0x80, 0x0 ;  /* 0x000000000000781c */ /* 0x000fda0003f0f008 */
[----:B------:R-:W-:Y:S05]  /*116d0*/  @!P0 BRA `(.L_x_1389) ;  /* 0xfffffef400a48947 */ /* 0x000fea000383ffff */
[----:B------:R-:W-:Y:S05]  /*116e0*/  EXIT ;  /* 0x000000000000794d */ /* 0x000fea0003800000 */
.L_x_1280:
        /* <DEDUP_REMOVED lines=16> */
[----:B------:R-:W3:Y:S01]  /*117f0*/  LDC R9, c[0x0][0xc38] ;  /* 0x00030e00ff097b82 */ /* 0x000ee20000000800 */
[----:B--2---:R-:W-:-:S04]  /*11800*/  LOP3.LUT R5, R4, 0x1f, RZ, 0xc0, !PT ;  /* 0x0000001f04057812 */ /* 0x004fc800078ec0ff */
[----:B------:R-:W-:-:S04]  /*11810*/  ISETP.NE.AND P0, PT, R5, 0x1f, PT ;  /* 0x0000001f0500780c */ /* 0x000fc80003f05270 */
[----:B------:R-:W-:-:S13]  /*11820*/  ISETP.GE.OR P1, PT, R5, UR4, !P0 ;  /* 0x0000000405007c0c */ /* 0x000fda000c726670 */
[----:B0-----:R-:W0:Y:S02]  /*11830*/  @!P1 LDC.64 R2, c[0x0][0xc80] ;  /* 0x00032000ff029b82 */ /* 0x001e240000000a00 */
[----:B0-----:R-:W-:-:S05]  /*11840*/  @!P1 IMAD.WIDE.U32 R2, R5, 0x4, R2 ;  /* 0x0000000405029825 */ /* 0x001fca00078e0002 */
[----:B------:R-:W2:Y:S01]  /*11850*/  @!P1 LDG.E R0, desc[UR56][R2.64] ;  /* 0x0000003802009981 */ /* 0x000ea2000c1e1900 */
[C---:B------:R-:W-:Y:S01]  /*11860*/  ISETP.NE.AND P1, PT, R5.reuse, RZ, PT ;  /* 0x000000ff0500720c */ /* 0x040fe20003f25270 */
[----:B-1----:R-:W-:Y:S01]  /*11870*/  IMAD.MOV.U32 R16, RZ, RZ, RZ ;  /* 0x000000ffff107224 */ /* 0x002fe200078e00ff */
        /* <DEDUP_REMOVED lines=20> */
[----:B------:R-:W3:Y:S02]  /*119c0*/  SHFL.IDX PT, R4, R8, 0x1f, 0x1f ;  /* 0x03e01f0008047f89 */ /* 0x000ee400000e0000 */
[----:B---3--:R-:W-:Y:S02]  /*119d0*/  IMAD R6, R4, R9, RZ ;  /* 0x0000000904067224 */ /* 0x008fe400078e02ff */
[----:B------:R-:W-:Y:S02]  /*119e0*/  IMAD.MOV.U32 R4, RZ, RZ, RZ ;  /* 0x000000ffff047224 */ /* 0x000fe400078e00ff */
[----:B------:R-:W-:Y:S01]  /*119f0*/  IMAD.MOV.U32 R3, RZ, RZ, R6 ;  /* 0x000000ffff037224 */ /* 0x000fe200078e0006 */
[----:B0-----:R-:W-:-:S13]  /*11a00*/  ISETP.GT.AND P6, PT, R6, R7, PT ;  /* 0x000000070600720c */ /* 0x001fda0003fc4270 */
[----:B------:R-:W-:Y:S05]  /*11a10*/  @P6 BRA `(.L_x_1391) ;  /* 0x0000000000906947 */ /* 0x000fea0003800000 */
[----:B------:R-:W-:Y:S01]  /*11a20*/  IMAD.MOV.U32 R6, RZ, RZ, R3 ;  /* 0x000000ffff067224 */ /* 0x000fe200078e0003 */
[----:B------:R-:W-:Y:S01]  /*11a30*/  ULDC UR4, c[0x0][0xc3c] ;  /* 0x00030f0000047ab9 */ /* 0x000fe20000000800 */
[----:B------:R-:W-:-:S07]  /*11a40*/  IMAD.MOV.U32 R4, RZ, RZ, RZ ;  /* 0x000000ffff047224 */ /* 0x000fce00078e00ff */
.L_x_1395:
[----:B------:R-:W-:-:S05]  /*11a50*/  VIADD R4, R4, 0x1f ;  /* 0x0000001f04047836 */ /* 0x000fca0000000000 */
[----:B------:R-:W-:-:S13]  /*11a60*/  ISETP.GE.AND P6, PT, R4, UR4, PT ;  /* 0x0000000404007c0c */ /* 0x000fda000bfc6270 */
[----:B------:R-:W-:Y:S05]  /*11a70*/  @P6 BRA `(.L_x_1392) ;  /* 0x0000000400b46947 */ /* 0x000fea0003800000 */
[----:B------:R-:W-:Y:S01]  /*11a80*/  IMAD.IADD R9, R5, 0x1, R4 ;  /* 0x0000000105097824 */ /* 0x000fe200078e0204 */
[----:B------:R-:W-:Y:S01]  /*11a90*/  BSSY B0, `(.L_x_1393) ;  /* 0x0000007000007945 */ /* 0x000fe20003800000 */
[----:B------:R-:W-:-:S03]  /*11aa0*/  IMAD.MOV.U32 R0, RZ, RZ, RZ ;  /* 0x000000ffff007224 */ /* 0x000fc600078e00ff */
[----:B------:R-:W-:-:S13]  /*11ab0*/  ISETP.GE.OR P6, PT, R9, UR4, !P0 ;  /* 0x0000000409007c0c */ /* 0x000fda000c7c6670 */
[----:B------:R-:W-:Y:S05]  /*11ac0*/  @P6 BRA `(.L_x_1394) ;  /* 0x00000000000c6947 */ /* 0x000fea0003800000 */
[----:B------:R-:W0:Y:S02]  /*11ad0*/  LDC.64 R2, c[0x0][0xc80] ;  /* 0x00032000ff027b82 */ /* 0x000e240000000a00 */
[----:B0-----:R-:W-:-:S05]  /*11ae0*/  IMAD.WIDE R2, R9, 0x4, R2 ;  /* 0x0000000409027825 */ /* 0x001fca00078e0202 */
[----:B------:R0:W5:Y:S02]  /*11af0*/  LDG.E R0, desc[UR56][R2.64] ;  /* 0x0000003802007981 */ /* 0x000164000c1e1900 */
.L_x_1394:
[----:B------:R-:W-:Y:S05]  /*11b00*/  BSYNC B0 ;  /* 0x0000000000007941 */ /* 0x000fea0003800000 */
.L_x_1393:
        /* <DEDUP_REMOVED lines=21> */
.L_x_1391:
[----:B------:R-:W-:-:S04]  /*11c60*/  IMAD.IADD R13, R6, 0x1, -R3 ;  /* 0x00000001060d7824 */ /* 0x000fc800078e0a03 */
[----:B------:R-:W-:-:S05]  /*11c70*/  IMAD R2, R8, R9, R13 ;  /* 0x0000000908027224 */ /* 0x000fca00078e020d */
[----:B------:R-:W-:Y:S02]  /*11c80*/  ISETP.GT.AND P0, PT, R2, R7, PT ;  /* 0x000000070200720c */ /* 0x000fe40003f04270 */
[----:B------:R-:W0:Y:S11]  /*11c90*/  LDC.64 R2, c[0x0][0xc90] ;  /* 0x00032400ff027b82 */ /* 0x000e360000000a00 */
[----:B------:R-:W-:-:S04]  /*11ca0*/  VOTE.ANY R10, PT, !P0 ;  /* 0x00000000000a7806 */ /* 0x000fc800040e0100 */
[----:B------:R-:W1:Y:S02]  /*11cb0*/  POPC R15, R10 ;  /* 0x0000000a000f7309 */ /* 0x000e640000000000 */
[----:B-1----:R-:W-:-:S04]  /*11cc0*/  IMAD.IADD R19, R15, 0x1, R4 ;  /* 0x000000010f137824 */ /* 0x002fc800078e0204 */
[----:B0-----:R-:W-:-:S05]  /*11cd0*/  IMAD.WIDE R2, R19, 0x4, R2 ;  /* 0x0000000413027825 */ /* 0x001fca00078e0202 */
[----:B------:R-:W2:Y:S01]  /*11ce0*/  LDG.E R6, desc[UR56][R2.64] ;  /* 0x0000003802067981 */ /* 0x000ea2000c1e1900 */
[----:B------:R-:W-:-:S03]  /*11cf0*/  ISETP.NE.AND P0, PT, R10, RZ, PT ;  /* 0x000000ff0a00720c */ /* 0x000fc60003f05270 */
[----:B------:R-:W2:Y:S02]  /*11d00*/  SHFL.IDX PT, R0, R0, R15, 0x1f ;  /* 0x00001f0f00007589 */ /* 0x000ea400000e0000 */
[----:B--2---:R-:W-:-:S05]  /*11d10*/  IMAD R4, R0, R6, RZ ;  /* 0x0000000600047224 */ /* 0x004fca00078e02ff */
[----:B------:R-:W-:-:S04]  /*11d20*/  IABS R14, R4 ;  /* 0x00000004000e7213 */ /* 0x000fc80000000000 */
[----:B------:R-:W0:Y:S08]  /*11d30*/  I2F.RP R11, R14 ;  /* 0x0000000e000b7306 */ /* 0x000e300000209400 */
[----:B0-----:R-:W0:Y:S02]  /*11d40*/  MUFU.RCP R11, R11 ;  /* 0x0000000b000b7308 */ /* 0x001e240000001000 */
[----:B0-----:R-:W-:-:S06]  /*11d50*/  VIADD R12, R11, 0xffffffe ;  /* 0x0ffffffe0b0c7836 */ /* 0x001fcc0000000000 */
[----:B------:R0:W1:Y:S01]  /*11d60*/  F2I.FTZ.U32.TRUNC.NTZ R3, R12 ;  /* 0x0000000c00037305 */ /* 0x000062000021f000 */
[----:B------:R-:W-:Y:S05]  /*11d70*/  @!P0 BRA `(.L_x_1396) ;  /* 0x0000000000088947 */ /* 0x000fea0003800000 */
[----:B------:R-:W-:-:S05]  /*11d80*/  VIADD R11, R15, 0xffffffff ;  /* 0xffffffff0f0b7836 */ /* 0x000fca0000000000 */
[----:B------:R2:W3:Y:S02]  /*11d90*/  SHFL.IDX PT, R16, R8, R11, 0x1f ;  /* 0x00001f0b08107589 */ /* 0x0004e400000e0000 */
.L_x_1396:
[----:B---3--:R-:W-:Y:S01]  /*11da0*/  IMAD R16, R16, R9, R13 ;  /* 0x0000000910107224 */ /* 0x008fe200078e020d */
[----:B------:R-:W-:Y:S01]  /*11db0*/  IABS R2, R4 ;  /* 0x0000000400027213 */ /* 0x000fe20000000000 */
[----:B-12---:R-:W-:Y:S02]  /*11dc0*/  IMAD.MOV R11, RZ, RZ, -R3 ;  /* 0x000000ffff0b7224 */ /* 0x006fe400078e0a03 */
        /* <DEDUP_REMOVED lines=20> */
[----:B------:R-:W-:Y:S02]  /*11f10*/  IMAD R11, R6, R2, RZ ;  /* 0x00000002060b7224 */ /* 0x000fe400078e02ff */
[----:B------:R-:W-:Y:S02]  /*11f20*/  IMAD.MOV R2, RZ, RZ, -R2 ;  /* 0x000000ffff027224 */ /* 0x000fe400078e0a02 */
[----:B------:R-:W-:Y:S02]  /*11f30*/  IMAD.MOV R3, RZ, RZ, -R11 ;  /* 0x000000ffff037224 */ /* 0x000fe400078e0a0b */
[----:B------:R-:W-:Y:S02]  /*11f40*/  IMAD R4, R4, R2, R7 ;  /* 0x0000000204047224 */ /* 0x000fe400078e0207 */
[----:B------:R-:W-:Y:S01]  /*11f50*/  IMAD.MOV.U32 R2, RZ, RZ, RZ ;  /* 0x000000ffff027224 */ /* 0x000fe200078e00ff */
[----:B------:R-:W-:-:S04]  /*11f60*/  VIADDMNMX R13, R3, R9, R6, PT ;  /* 0x00000009030d7246 */ /* 0x000fc80003800106 */
[-C--:B------:R-:W-:Y:S01]  /*11f70*/  IABS R8, R13.reuse ;  /* 0x0000000d00087213 */ /* 0x080fe20000000000 */
[----:B------:R-:W-:Y:S01]  /*11f80*/  IMAD.MOV R18, RZ, RZ, -R13 ;  /* 0x000000ffff127224 */ /* 0x000fe200078e0a0d */
[----:B------:R-:W-:Y:S02]  /*11f90*/  IABS R10, R13 ;  /* 0x0000000d000a7213 */ /* 0x000fe40000000000 */
[----:B------:R-:W1:Y:S08]  /*11fa0*/  I2F.RP R6, R8 ;  /* 0x0000000800067306 */ /* 0x000e700000209400 */
[----:B-1----:R-:W1:Y:S02]  /*11fb0*/  MUFU.RCP R6, R6 ;  /* 0x0000000600067308 */ /* 0x002e640000001000 */
[----:B-1----:R-:W-:-:S06]  /*11fc0*/  VIADD R3, R6, 0xffffffe ;  /* 0x0ffffffe06037836 */ /* 0x002fcc0000000000 */
[----:B------:R-:W1:Y:S02]  /*11fd0*/  F2I.FTZ.U32.TRUNC.NTZ R3, R3 ;  /* 0x0000000300037305 */ /* 0x000e64000021f000 */
[----:B-1----:R-:W-:-:S04]  /*11fe0*/  IMAD.MOV R9, RZ, RZ, -R3 ;  /* 0x000000ffff097224 */ /* 0x002fc800078e0a03 */
[----:B------:R-:W-:Y:S01]  /*11ff0*/  IMAD.MOV.U32 R7, RZ, RZ, R9 ;  /* 0x000000ffff077224 */ /* 0x000fe200078e0009 */
[----:B------:R-:W-:-:S03]  /*12000*/  IABS R9, R4 ;  /* 0x0000000400097213 */ /* 0x000fc60000000000 */
[----:B------:R-:W-:-:S04]  /*12010*/  IMAD R7, R7, R8, RZ ;  /* 0x0000000807077224 */ /* 0x000fc800078e02ff */
[----:B------:R-:W-:-:S04]  /*12020*/  IMAD.HI.U32 R2, R3, R7, R2 ;  /* 0x0000000703027227 */ /* 0x000fc800078e0002 */
[----:B------:R-:W-:Y:S02]  /*12030*/  IMAD.MOV R3, RZ, RZ, -R10 ;  /* 0x000000ffff037224 */ /* 0x000fe400078e0a0a */
        /* <DEDUP_REMOVED lines=8> */
[----:B------:R-:W-:Y:S01]  /*120c0*/  ISETP.GE.AND P2, PT, R3, RZ, PT ;  /* 0x000000ff0300720c */ /* 0x000fe20003f46270 */
[----:B------:R-:W-:-:S06]  /*120d0*/  IMAD.IADD R3, R4, 0x1, R11 ;  /* 0x0000000104037824 */ /* 0x000fcc00078e020b */
[----:B------:R-:W-:-:S06]  /*120e0*/  @P0 VIADD R2, R2, 0x1 ;  /* 0x0000000102020836 */ /* 0x000fcc0000000000 */
[----:B------:R-:W-:Y:S01]  /*120f0*/  @!P2 IMAD.MOV R2, RZ, RZ, -R2 ;  /* 0x000000ffff02a224 */ /* 0x000fe200078e0a02 */
[----:B------:R-:W-:-:S04]  /*12100*/  @!P1 LOP3.LUT R2, RZ, R13, RZ, 0x33, !PT ;  /* 0x0000000dff029212 */ /* 0x000fc800078e33ff */
[----:B------:R-:W-:Y:S01]  /*12110*/  LOP3.LUT R17, RZ, R2, RZ, 0x33, !PT ;  /* 0x00000002ff117212 */ /* 0x000fe200078e33ff */
[----:B------:R-:W-:-:S04]  /*12120*/  IMAD R18, R2, R18, R3 ;  /* 0x0000001202127224 */ /* 0x000fc800078e0203 */
[----:B------:R-:W-:Y:S01]  /*12130*/  IMAD.IADD R17, R0, 0x1, R17 ;  /* 0x0000000100117824 */ /* 0x000fe200078e0211 */
[----:B------:R-:W-:Y:S06]  /*12140*/  BRA `(.L_x_1397) ;  /* 0x0000000000107947 */ /* 0x000fec0003800000 */
.L_x_1392:
[----:B------:R-:W0:Y:S01]  /*12150*/  LDC R19, c[0x0][0xc3c] ;  /* 0x00030f00ff137b82 */ /* 0x000e220000000800 */
[----:B------:R-:W-:Y:S02]  /*12160*/  IMAD.MOV.U32 R16, RZ, RZ, R7 ;  /* 0x000000ffff107224 */ /* 0x000fe400078e0007 */
[----:B------:R-:W-:Y:S02]  /*12170*/  IMAD.MOV.U32 R17, RZ, RZ, RZ ;  /* 0x000000ffff117224 */ /* 0x000fe400078e00ff */
[----:B------:R-:W-:-:S07]  /*12180*/  IMAD.MOV.U32 R18, RZ, RZ, RZ ;  /* 0x000000ffff127224 */ /* 0x000fce00078e00ff */
.L_x_1397:
[----:B------:R-:W-:-:S13]  /*12190*/  ISETP.NE.AND P0, PT, R5, RZ, PT ;  /* 0x000000ff0500720c */ /* 0x000fda0003f05270 */
[----:B------:R-:W1:Y:S01]  /*121a0*/  @!P0 S2R R3, SR_CgaCtaId ;  /* 0x0000000000038919 */ /* 0x000e620000008800 */
[----:B------:R-:W-:-:S04]  /*121b0*/  @!P0 MOV R0, 0x400 ;  /* 0x0000040000008802 */ /* 0x000fc80000000f00 */
[----:B-1----:R-:W-:-:S05]  /*121c0*/  @!P0 LEA R0, R3, R0, 0x18 ;  /* 0x0000000003008211 */ /* 0x002fca00078ec0ff */
[----:B0-----:R2:W-:Y:S01]  /*121d0*/  @!P0 STS.128 [R0+0x2a8d0], R16 ;  /* 0x02a8d01000008388 */ /* 0x0015e20000000c00 */
[----:B------:R-:W-:Y:S06]  /*121e0*/  BAR.ARV 0x5, 0x180 ;  /* 0x0146000000007b1d */ /* 0x000fec0000002000 */
.L_x_1390:
[----:B------:R3:W-:Y:S01]  /*121f0*/  STL [R1+0x10], RZ ;  /* 0x000010ff01007387 */ /* 0x0007e20000100800 */
[----:B------:R-:W-:Y:S01]  /*12200*/  ULDC UR4, c[0x0][0xc3c] ;  /* 0x00030f0000047ab9 */ /* 0x000fe20000000800 */
[----:B------:R-:W-:Y:S01]  /*12210*/  IMAD.MOV.U32 R24, RZ, RZ, 0x1 ;  /* 0x00000001ff187424 */ /* 0x000fe200078e00ff */
[----:B-1----:R-:W-:Y:S01]  /*12220*/  ISETP.GE.AND P0, PT, R19, UR4, PT ;  /* 0x0000000413007c0c */ /* 0x002fe2000bf06270 */
[----:B------:R-:W-:-:S12]  /*12230*/  IMAD.MOV.U32 R23, RZ, RZ, RZ ;  /* 0x000000ffff177224 */ /* 0x000fd800078e00ff */
[----:B---3--:R-:W-:Y:S05]  /*12240*/  @P0 BRA `(.L_x_1398) ;  /* 0x0000005000e40947 */ /* 0x008fea0003800000 */
[----:B------:R-:W1:Y:S01]  /*12250*/  S2R R11, SR_TID.X ;  /* 0x00000000000b7919 */ /* 0x000e620000002100 */
[----:B------:R-:W3:Y:S01]  /*12260*/  S2UR UR4, SR_CgaCtaId ;  /* 0x00000000000479c3 */ /* 0x000ee20000008800 */
[----:B------:R-:W-:Y:S01]  /*12270*/  IMAD.MOV.U32 R30, RZ, RZ, 0x20 ;  /* 0x00000020ff1e7424 */ /* 0x000fe200078e00ff */
[----:B------:R-:W-:Y:S01]  /*12280*/  ULOP3.LUT UR42, UR44, 0x2, URZ, 0xfc, !UPT ;  /* 0x000000022c2a7892 */ /* 0x000fe2000f8efc3f */
[----:B------:R4:W-:Y:S01]  /*12290*/  STL [R1+0x10], RZ ;  /* 0x000010ff01007387 */ /* 0x0009e20000100800 */
[----:B------:R-:W-:Y:S01]  /*122a0*/  IMAD.MOV.U32 R36, RZ, RZ, 0x40 ;  /* 0x00000040ff247424 */ /* 0x000fe200078e00ff */
[----:B------:R-:W-:Y:S01]  /*122b0*/  ULOP3.LUT UR43, UR44, 0x1, URZ, 0xfc, !UPT ;  /* 0x000000012c2b7892 */ /* 0x000fe2000f8efc3f */
[----:B------:R-:W-:Y:S01]  /*122c0*/  IMAD.MOV.U32 R24, RZ, RZ, 0x1 ;  /* 0x00000001ff187424 */ /* 0x000fe200078e00ff */
[----:B------:R-:W-:Y:S01]  /*122d0*/  ULDC UR45, c[0x0][0xc] ;  /* 0x00000300002d7ab9 */ /* 0x000fe20000000800 */
[----:B------:R-:W-:Y:S02]  /*122e0*/  IMAD.MOV.U32 R23, RZ, RZ, RZ ;  /* 0x000000ffff177224 */ /* 0x000fe400078e00ff */
[----:B---3--:R-:W-:-:S02]  /*122f0*/  IMAD.U32 R32, RZ, RZ, UR4 ;  /* 0x00000004ff207e24 */ /* 0x008fc4000f8e00ff */
[C---:B-1----:R-:W-:Y:S01]  /*12300*/  IMAD.SHL.U32 R37, R11.reuse, 0x40, RZ ;  /* 0x000000400b257824 */ /* 0x042fe200078e00ff */
[----:B------:R-:W-:Y:S01]  /*12310*/  SHF.R.U32.HI R3, RZ, 0x1, R11 ;  /* 0x00000001ff037819 */ /* 0x000fe2000001160b */
[C---:B0-----:R-:W-:Y:S01]  /*12320*/  IMAD.SHL.U32 R2, R11.reuse, 0x80, RZ ;  /* 0x000000800b027824 */ /* 0x041fe200078e00ff */
[C---:B------:R-:W-:Y:S01]  /*12330*/  LOP3.LUT R10, R11.reuse, 0x7f, RZ, 0xc0, !PT ;  /* 0x0000007f0b0a7812 */ /* 0x040fe200078ec0ff */
[----:B------:R-:W-:Y:S01]  /*12340*/  IMAD.SHL.U32 R7, R11, 0x10, RZ ;  /* 0x000000100b077824 */ /* 0x000fe200078e00ff */
[----:B--2---:R-:W-:Y:S01]  /*12350*/  LOP3.LUT R0, R37, 0x180, RZ, 0xc0, !PT ;  /* 0x0000018025007812 */ /* 0x004fe200078ec0ff */
[C---:B------:R-:W-:Y:S01]  /*12360*/  IMAD.SHL.U32 R9, R11.reuse, 0x2, RZ ;  /* 0x000000020b097824 */ /* 0x040fe200078e00ff */
[----:B------:R-:W-:Y:S02]  /*12370*/  LOP3.LUT R4, R2, 0x380, RZ, 0xc0, !PT ;  /* 0x0000038002047812 */ /* 0x000fe400078ec0ff */
[----:B------:R-:W-:Y:S01]  /*12380*/  LOP3.LUT R0, R0, 0x30, R3, 0xf8, !PT ;  /* 0x0000003000007812 */ /* 0x000fe200078ef803 */
[----:B------:R-:W-:Y:S01]  /*12390*/  IMAD.SHL.U32 R3, R11, 0x8, RZ ;  /* 0x000000080b037824 */ /* 0x000fe200078e00ff */
[----:B------:R-:W-:-:S02]  /*123a0*/  LOP3.LUT R2, R2, 0x400, RZ, 0xc0, !PT ;  /* 0x0000040002027812 */ /* 0x000fc400078ec0ff */
[----:B------:R-:W-:Y:S02]  /*123b0*/  SHF.R.U32.HI R5, RZ, 0x5, R10 ;  /* 0x00000005ff057819 */ /* 0x000fe4000001160a */
[----:B------:R-:W-:Y:S02]  /*123c0*/  LOP3.LUT R8, R7, 0x40, RZ, 0xc0, !PT ;  /* 0x0000004007087812 */ /* 0x000fe400078ec0ff */
[----:B------:R-:W-:Y:S01]  /*123d0*/  LOP3.LUT R4, R4, 0x10, R11, 0xf8, !PT ;  /* 0x0000001004047812 */ /* 0x000fe200078ef80b */
[C---:B------:R-:W-:Y:S01]  /*123e0*/  IMAD R2, R5.reuse, 0x800, R2 ;  /* 0x0000080005027824 */ /* 0x040fe200078e0202 */
[----:B------:R-:W-:Y:S01]  /*123f0*/  LOP3.LUT R0, R0, 0x30, R3, 0x78, !PT ;  /* 0x0000003000007812 */ /* 0x000fe200078e7803 */
[----:B------:R-:W-:Y:S01]  /*12400*/  IMAD R33, R5, 0x200, R8 ;  /* 0x0000020005217824 */ /* 0x000fe200078e0208 */
[----:B------:R-:W-:Y:S02]  /*12410*/  LOP3.LUT R6, R7, 0x1b0, RZ, 0xc0, !PT ;  /* 0x000001b007067812 */ /* 0x000fe400078ec0ff */
[----:B------:R-:W-:-:S02]  /*12420*/  LOP3.LUT R5, R4, 0x70, R7, 0x78, !PT ;  /* 0x0000007004057812 */ /* 0x000fc400078e7807 */
[----:B------:R-:W-:Y:S01]  /*12430*/  LOP3.LUT R37, R0, 0x640, R37, 0xf8, !PT ;  /* 0x0000064000257812 */ /* 0x000fe200078ef825 */
[----:B------:R-:W-:Y:S01]  /*12440*/  IMAD.SHL.U32 R0, R11, 0x20, RZ ;  /* 0x000000200b007824 */ /* 0x000fe200078e00ff */
[----:B------:R-:W-:Y:S01]  /*12450*/  LOP3.LUT R6, R6, 0x30, R9, 0x78, !PT ;  /* 0x0000003006067812 */ /* 0x000fe200078e7809 */
[----:B------:R-:W-:Y:S01]  /*12460*/  IMAD.IADD R34, R2, 0x1, R5 ;  /* 0x0000000102227824 */ /* 0x000fe200078e0205 */
[----:B------:R-:W-:Y:S02]  /*12470*/  MOV R3, 0x400 ;  /* 0x0000040000037802 */ /* 0x000fe40000000f00 */
[----:B------:R-:W-:Y:S01]  /*12480*/  LOP3.LUT R0, R0, 0x60, RZ, 0xc0, !PT ;  /* 0x0000006000007812 */ /* 0x000fe200078ec0ff */
[----:B------:R-:W-:Y:S01]  /*12490*/  IMAD.IADD R33, R6, 0x1, R33 ;  /* 0x0000000106217824 */ /* 0x000fe200078e0221 */
[----:B------:R-:W-:Y:S02]  /*124a0*/  SHF.R.U32.HI R2, RZ, 0x2, R10 ;  /* 0x00000002ff027819 */ /* 0x000fe4000001160a */
[----:B------:R-:W-:-:S02]  /*124b0*/  LEA R22, R32, R3, 0x18 ;  /* 0x0000000320167211 */ /* 0x000fc400078ec0ff */
[----:B------:R-:W-:Y:S02]  /*124c0*/  LOP3.LUT R0, R2, R0, RZ, 0xfc, !PT ;  /* 0x0000000002007212 */ /* 0x000fe400078efcff */
[----:B------:R-:W-:Y:S01]  /*124d0*/  R2P PR, R11, 0x6 ;  /* 0x000000060b007804 */ /* 0x000fe20000000000 */
[----:B------:R-:W-:Y:S01]  /*124e0*/  IMAD.IADD R0, R22, 0x1, R33 ;  /* 0x0000000116007824 */ /* 0x000fe200078e0221 */
[----:B------:R-:W-:-:S03]  /*124f0*/  LOP3.LUT R26, R7, 0x30, RZ, 0xc0, !PT ;  /* 0x00000030071a7812 */ /* 0x000fc600078ec0ff */
[----:B------:R-:W-:Y:S01]  /*12500*/  SEL R30, R30, 0xffffffe0, !P1 ;  /* 0xffffffe01e1e7807 */ /* 0x000fe20004800000 */
[----:B------:R4:W-:Y:S01]  /*12510*/  STL [R1], R0 ;  /* 0x0000000001007387 */ /* 0x0009e20000100800 */
[----:B------:R-:W-:Y:S02]  /*12520*/  SEL R36, R36, 0xffffffc0, !P2 ;  /* 0xffffffc024247807 */ /* 0x000fe40005000000 */
[C---:B------:R-:W-:Y:S02]  /*12530*/  LOP3.LUT R3, R26.reuse, 0x40, RZ, 0xfc, !PT ;  /* 0x000000401a037812 */ /* 0x040fe400078efcff */
[----:B------:R-:W-:-:S07]  /*12540*/  LOP3.LUT R2, R26, 0x80, RZ, 0xfc, !PT ;  /* 0x000000801a027812 */ /* 0x000fce00078efcff */
.L_x_1479:
[----:B0-----:R-:W0:Y:S08]  /*12550*/  LDC.64 R4, c[0x0][0xa18] ;  /* 0x00028600ff047b82 */ /* 0x001e300000000a00 */
[----:B-1----:R-:W1:Y:S08]  /*12560*/  LDC.64 R2, c[0x0][0xa28] ;  /* 0x00028a00ff027b82 */ /* 0x002e700000000a00 */
[----:B--2---:R-:W2:Y:S01]  /*12570*/  LDC.64 R6, c[0x0][0xa00] ;  /* 0x00028000ff067b82 */ /* 0x004ea20000000a00 */
[----:B0-----:R-:W-:-:S07]  /*12580*/  ISETP.NE.U32.AND P1, PT, R4, RZ, PT ;  /* 0x000000ff0400720c */ /* 0x001fce0003f25070 */
[----:B------:R-:W0:Y:S01]  /*12590*/  LDC.64 R8, c[0x0][0xa00] ;  /* 0x00028000ff087b82 */ /* 0x000e220000000a00 */
[----:B------:R-:W-:Y:S02]  /*125a0*/  ISETP.NE.AND.EX P2, PT, R5, RZ, PT, P1 ;  /* 0x000000ff0500720c */ /* 0x000fe40003f45310 */
[----:B-1----:R-:W-:-:S04]  /*125b0*/  ISETP.NE.U32.AND P0, PT, R2, RZ, PT ;  /* 0x000000ff0200720c */ /* 0x002fc80003f05070 */
[----:B------:R-:W-:Y:S02]  /*125c0*/  ISETP.NE.AND.EX P0, PT, R3, RZ, PT, P0 ;  /* 0x000000ff0300720c */ /* 0x000fe40003f05300 */
[----:B--2---:R-:W-:-:S05]  /*125d0*/  ISETP.NE.U32.AND P1, PT, R6, RZ, PT ;  /* 0x000000ff0600720c */ /* 0x004fca0003f25070 */
[----:B------:R-:W1:Y:S01]  /*125e0*/  @P2 LDC.64 R2, c[0x0][0xa18] ;  /* 0x00028600ff022b82 */ /* 0x000e620000000a00 */
[----:B------:R-:W-:-:S07]  /*125f0*/  ISETP.NE.AND.EX P3, PT, R7, RZ, PT, P1 ;  /* 0x000000ff0700720c */ /* 0x000fce0003f65310 */
[----:B------:R-:W2:Y:S01]  /*12600*/  @P0 LDC.64 R4, c[0x0][0xa28] ;  /* 0x00028a00ff040b82 */ /* 0x000ea20000000a00 */
[----:B------:R-:W-:Y:S02]  /*12610*/  IMAD.MOV.U32 R27, RZ, RZ, RZ ;  /* 0x000000ffff1b7224 */ /* 0x000fe400078e00ff */
[----:B-1----:R-:W-:-:S05]  /*12620*/  @P2 IMAD.WIDE R2, R19, 0x4, R2 ;  /* 0x0000000413022825 */ /* 0x002fca00078e0202 */
[----:B---34-:R0:W3:Y:S01]  /*12630*/  @P2 LDG.E R0, desc[UR56][R2.64] ;  /* 0x0000003802002981 */ /* 0x0180e2000c1e1900 */
[----:B--2---:R-:W-:-:S06]  /*12640*/  @P0 IMAD.WIDE R4, R19, 0x4, R4 ;  /* 0x0000000413040825 */ /* 0x004fcc00078e0204 */
[----:B------:R1:W5:Y:S01]  /*12650*/  @P0 LDG.E R4, desc[UR56][R4.64] ;  /* 0x0000003804040981 */ /* 0x000362000c1e1900 */
[----:B0-----:R-:W-:Y:S01]  /*12660*/  IMAD.WIDE R2, R19, 0x4, R8 ;  /* 0x0000000413027825 */ /* 0x001fe200078e0208 */
[----:B------:R-:W-:-:S04]  /*12670*/  LOP3.LUT R25, R25, 0xffffffbf, RZ, 0xc0, !PT ;  /* 0xffffffbf19197812 */ /* 0x000fc800078ec0ff */
[----:B------:R1:W5:Y:S01]  /*12680*/  @P3 LDG.E R27, desc[UR56][R2.64] ;  /* 0x00000038021b3981 */ /* 0x000362000c1e1900 */
[----:B------:R-:W-:Y:S02]  /*12690*/  @P3 LOP3.LUT R25, R25, 0x40, RZ, 0xfc, !PT ;  /* 0x0000004019193812 */ /* 0x000fe400078efcff */
[----:B---3--:R-:W-:Y:S01]  /*126a0*/  @P2 R2UR UR37, R0 ;  /* 0x00000000002522ca */ /* 0x008fe200000e0000 */
[----:B-1----:R-:W-:-:S14]  /*126b0*/  @P2 BRA `(.L_x_1399) ;  /* 0x00000000001c2947 */ /* 0x002fdc0003800000 */
[----:B------:R-:W-:Y:S01]  /*126c0*/  ULDC UR37, c[0x0][0x288] ;  /* 0x0000a20000257ab9 */ /* 0x000fe20000000800 */
[----:B------:R-:W-:Y:S05]  /*126d0*/  @!P3 BRA `(.L_x_1399) ;  /* 0x000000000014b947 */ /* 0x000fea0003800000 */
[----:B------:R-:W2:Y:S04]  /*126e0*/  LDG.E R5, desc[UR56][R2.64] ;  /* 0x0000003802057981 */ /* 0x000ea8000c1e1900 */
[----:B------:R-:W3:Y:S01]  /*126f0*/  LDG.E R0, desc[UR56][R2.64+0x4] ;  /* 0x0000043802007981 */ /* 0x000ee2000c1e1900 */
[----:B--2---:R-:W-:Y:S02]  /*12700*/  R2UR UR4, R5 ;  /* 0x00000000050472ca */ /* 0x004fe400000e0000 */
[----:B---3--:R-:W-:-:S13]  /*12710*/  R2UR UR37, R0 ;  /* 0x00000000002572ca */ /* 0x008fda00000e0000 */
[----:B------:R-:W-:-:S12]  /*12720*/  UIADD3 UR37, -UR4, UR37, URZ ;  /* 0x0000002504257290 */ /* 0x000fd8000fffe13f */
.L_x_1399:
[----:B------:R-:W-:Y:S01]  /*12730*/  UMOV UR36, URZ ;  /* 0x0000003f00247c82 */ /* 0x000fe20008000000 */
[----:B------:R-:W-:Y:S01]  /*12740*/  ULDC.64 UR6, c[0x0][0xa20] ;  /* 0x0002880000067ab9 */ /* 0x000fe20000000a00 */
[----:B-----5:R-:W-:Y:S01]  /*12750*/  @P0 R2UR UR36, R4 ;  /* 0x00000000042402ca */ /* 0x020fe200000e0000 */
[----:B------:R-:W-:Y:S01]  /*12760*/  ULDC.64 UR4, c[0x0][0x418] ;  /* 0x0001060000047ab9 */ /* 0x000fe20000000a00 */
[----:B------:R-:W-:Y:S01]  /*12770*/  ISETP.NE.U32.AND P0, PT, RZ, UR6, PT ;  /* 0x00000006ff007c0c */ /* 0x000fe2000bf05070 */
[----:B------:R-:W-:Y:S01]  /*12780*/  UISETP.NE.U32.AND UP0, UPT, UR4, URZ, UPT ;  /* 0x0000003f0400728c */ /* 0x000fe2000bf05070 */
[----:B------:R-:W-:Y:S02]  /*12790*/  ULDC UR39, c[0x0][0x2f0] ;  /* 0x0000bc0000277ab9 */ /* 0x000fe40000000800 */
[----:B------:R-:W-:Y:S01]  /*127a0*/  ISETP.NE.AND.EX P0, PT, RZ, UR7, PT, P0 ;  /* 0x00000007ff007c0c */ /* 0x000fe2000bf05300 */
[----:B------:R-:W-:Y:S01]  /*127b0*/  UISETP.NE.AND.EX UP0, UPT, UR5, URZ, UPT, UP0 ;  /* 0x0000003f0500728c */ /* 0x000fe2000bf05300 */
[----:B------:R-:W-:-:S03]  /*127c0*/  ULDC UR4, c[0x0][0x424] ;  /* 0x0001090000047ab9 */ /* 0x000fc60000000800 */
[----:B------:R-:W-:-:S04]  /*127d0*/  USEL UR4, UR4, 0x1, UP0 ;  /* 0x0000000104047887 */ /* 0x000fc80008000000 */
[----:B------:R-:W-:-:S04]  /*127e0*/  UIMAD UR39, UR4, UR39, URZ ;  /* 0x00000027042772a4 */ /* 0x000fc8000f8e023f */
[----:B------:R-:W-:Y:S08]  /*127f0*/  @!P0 BRA `(.L_x_1400) ;  /* 0x0000000000148947 */ /* 0x000ff00003800000 */
[----:B------:R-:W0:Y:S02]  /*12800*/  LDC.64 R2, c[0x0][0xa20] ;  /* 0x00028800ff027b82 */ /* 0x000e240000000a00 */
[----:B0-----:R-:W-:-:S06]  /*12810*/  IMAD.WIDE R2, R19, 0x4, R2 ;  /* 0x0000000413027825 */ /* 0x001fcc00078e0202 */
[----:B------:R-:W2:Y:S02]  /*12820*/  LDG.E R2, desc[UR56][R2.64] ;  /* 0x0000003802027981 */ /* 0x000ea4000c1e1900 */
[----:B--2---:R-:W-:Y:S01]  /*12830*/  R2UR UR39, R2 ;  /* 0x00000000022772ca */ /* 0x004fe200000e0000 */
[----:B------:R-:W-:-:S14]  /*12840*/  BRA `(.L_x_1401) ;  /* 0x00000000002c7947 */ /* 0x000fdc0003800000 */
.L_x_1400:
        /* <DEDUP_REMOVED lines=11> */
.L_x_1401:
[----:B------:R-:W-:Y:S01]  /*12900*/  R2UR UR38, R17 ;  /* 0x00000000112672ca */ /* 0x000fe200000e0000 */
[----:B------:R-:W-:Y:S01]  /*12910*/  ULDC UR4, c[0x0][0x448] ;  /* 0x0001120000047ab9 */ /* 0x000fe20000000800 */
[----:B------:R-:W-:Y:S02]  /*12920*/  UIADD3 UR39, -UR36, UR39, URZ ;  /* 0x0000002724277290 */ /* 0x000fe4000fffe13f */
[----:B------:R-:W-:Y:S02]  /*12930*/  UISETP.NE.AND UP0, UPT, UR4, 0x1, UPT ;  /* 0x000000010400788c */ /* 0x000fe4000bf05270 */
[----:B------:R-:W-:Y:S01]  /*12940*/  UIADD3 UR9, UR39, 0x1, -UR37 ;  /* 0x0000000127097890 */ /* 0x000fe2000fffe825 */
[----:B------:R-:W-:Y:S01]  /*12950*/  ULDC.64 UR4, c[0x0][0x9e0] ;  /* 0x0002780000047ab9 */ /* 0x000fe20000000a00 */
[----:B------:R-:W-:-:S05]  /*12960*/  UP2UR UR46, UPR, URZ, 0x1 ;  /* 0x000000013f2e7883 */ /* 0x000fca0008000000 */
[----:B------:R-:W-:Y:S02]  /*12970*/  USHF.L.U32 UR38, UR38, 0x7, URZ ;  /* 0x0000000726267899 */ /* 0x000fe4000800063f */
[----:B------:R-:W-:Y:S01]  /*12980*/  @UP0 ULDC UR6, c[0x0][0x44c] ;  /* 0x0001130000060ab9 */ /* 0x000fe20000000800 */
[----:B------:R-:W-:Y:S01]  /*12990*/  @UP0 ULDC UR10, c[0x0][0x450] ;  /* 0x00011400000a0ab9 */ /* 0x000fe20000000800 */
[----:B------:R-:W-:-:S04]  /*129a0*/  UIADD3 UR8, UR38, 0x7f, URZ ;  /* 0x0000007f26087890 */ /* 0x000fc8000fffe03f */
[----:B------:R-:W-:-:S04]  /*129b0*/  UIMAD.WIDE.U32 UR6, UR8, UR6, URZ ;  /* 0x00000006080672a5 */ /* 0x000fc8000f8e003f */
[----:B------:R-:W-:Y:S02]  /*129c0*/  @UP0 USHF.R.U32.HI UR8, URZ, UR10, UR7 ;  /* 0x0000000a3f080299 */ /* 0x000fe40008011607 */
[----:B------:R-:W-:Y:S02]  /*129d0*/  UISETP.GE.AND UP0, UPT, UR5, 0x1, UPT ;  /* 0x000000010500788c */ /* 0x000fe4000bf06270 */
[----:B------:R-:W-:-:S04]  /*129e0*/  UIADD3 UR9, UR9, UR8, URZ ;  /* 0x0000000809097290 */ /* 0x000fc8000fffe03f */
[----:B------:R-:W-:Y:S01]  /*129f0*/  PLOP3.LUT P1, PT, PT, PT, UP0, 0x80, 0x0 ;  /* 0x000000000000781c */ /* 0x000fe20003f2f008 */
[----:B------:R-:W-:-:S12]  /*12a00*/  UIADD3 UR4, UR9, UR4, URZ ;  /* 0x0000000409047290 */ /* 0x000fd8000fffe03f */
[----:B------:R-:W-:Y:S05]  /*12a10*/  @!P1 BRA `(.L_x_1402) ;  /* 0x0000000000449947 */ /* 0x000fea0003800000 */
        /* <DEDUP_REMOVED lines=10> */
.L_x_1403:
[----:B------:R-:W-:-:S11]  /*12ac0*/  UISETP.NE.AND UP0, UPT, UR5, 0x1, UPT ;  /* 0x000000010500788c */ /* 0x000fd6000bf05270 */
[----:B------:R-:W-:Y:S02]  /*12ad0*/  @UP0 ULDC.64 UR10, c[0x0][0x9e8] ;  /* 0x00027a00000a0ab9 */ /* 0x000fe40000000a00 */
[----:B------:R-:W-:-:S04]  /*12ae0*/  UIMAD.WIDE.U32 UR6, UR8, UR10, URZ ;  /* 0x0000000a080672a5 */ /* 0x000fc8000f8e003f */
[----:B------:R-:W-:-:S12]  /*12af0*/  @UP0 USHF.R.U32.HI UR8, URZ, UR11, UR7 ;  /* 0x0000000b3f080299 */ /* 0x000fd80008011607 */
.L_x_1404:
[----:B------:R-:W-:-:S04]  /*12b00*/  UIMAD UR8, UR8, UR5, UR5 ;  /* 0x00000005080872a4 */ /* 0x000fc8000f8e0205 */
[----:B------:R-:W-:-:S04]  /*12b10*/  UISETP.LT.AND UP0, UPT, UR4, UR8, UPT ;  /* 0x000000080400728c */ /* 0x000fc8000bf01270 */
[----:B------:R-:W-:-:S12]  /*12b20*/  USEL UR4, UR4, UR8, UP0 ;  /* 0x0000000804047287 */ /* 0x000fd80008000000 */
.L_x_1402:
[----:B------:R-:W-:Y:S02]  /*12b30*/  UISETP.NE.AND UP0, UPT, UR46, URZ, UPT ;  /* 0x0000003f2e00728c */ /* 0x000fe4000bf05270 */
[----:B------:R-:W-:Y:S02]  /*12b40*/  UIADD3 UR8, UR39, 0x7f, URZ ;  /* 0x0000007f27087890 */ /* 0x000fe4000fffe03f */
[----:B------:R-:W-:Y:S02]  /*12b50*/  UIADD3 UR9, UR4, 0x7f, URZ ;  /* 0x0000007f04097890 */ /* 0x000fe4000fffe03f */
[----:B------:R-:W-:Y:S02]  /*12b60*/  USHF.R.S32.HI UR4, URZ, 0x1f, UR8 ;  /* 0x0000001f3f047899 */ /* 0x000fe40008011408 */
[----:B------:R-:W-:Y:S02]  /*12b70*/  USHF.R.S32.HI UR10, URZ, 0x1f, UR9 ;  /* 0x0000001f3f0a7899 */ /* 0x000fe40008011409 */
[----:B------:R-:W-:Y:S01]  /*12b80*/  ULEA.HI UR4, UR4, UR8, URZ, 0x7 ;  /* 0x0000000804047291 */ /* 0x000fe2000f8f383f */
[----:B------:R-:W-:Y:S01]  /*12b90*/  @UP0 ULDC UR6, c[0x0][0x44c] ;  /* 0x0001130000060ab9 */ /* 0x000fe20000000800 */
[----:B------:R-:W-:-:S02]  /*12ba0*/  ULEA.HI UR10, UR10, UR9, URZ, 0x7 ;  /* 0x000000090a0a7291 */ /* 0x000fc4000f8f383f */
[----:B------:R-:W-:Y:S01]  /*12bb0*/  UIMAD.WIDE.U32 UR6, UR38, UR6, URZ ;  /* 0x00000006260672a5 */ /* 0x000fe2000f8e003f */
[----:B------:R-:W-:Y:S01]  /*12bc0*/  @UP0 ULDC UR9, c[0x0][0x450] ;  /* 0x0001140000090ab9 */ /* 0x000fe20000000800 */
[----:B------:R-:W-:Y:S02]  /*12bd0*/  UMOV UR8, UR38 ;  /* 0x0000002600087c82 */ /* 0x000fe40008000000 */
[----:B------:R-:W-:Y:S02]  /*12be0*/  @UP0 USHF.R.U32.HI UR8, URZ, UR9, UR7 ;  /* 0x000000093f080299 */ /* 0x000fe40008011607 */
[----:B------:R-:W-:Y:S02]  /*12bf0*/  USHF.R.S32.HI UR4, URZ, 0x7, UR4 ;  /* 0x000000073f047899 */ /* 0x000fe40008011404 */
[----:B------:R-:W-:Y:S02]  /*12c00*/  USHF.R.S32.HI UR10, URZ, 0x7, UR10 ;  /* 0x000000073f0a7899 */ /* 0x000fe4000801140a */
[----:B------:R-:W-:-:S02]  /*12c10*/  UIADD3 UR6, UR8, UR39, -UR37 ;  /* 0x0000002708067290 */ /* 0x000fc4000fffe825 */
[----:B------:R-:W-:Y:S01]  /*12c20*/  UISETP.LT.AND UP0, UPT, UR4, UR10, UPT ;  /* 0x0000000a0400728c */ /* 0x000fe2000bf01270 */
[----:B------:R-:W-:-:S03]  /*12c30*/  ULDC UR8, c[0x0][0x9dc] ;  /* 0x0002770000087ab9 */ /* 0x000fc60000000800 */
[----:B------:R-:W-:Y:S02]  /*12c40*/  USEL UR40, UR4, UR10, UP0 ;  /* 0x0000000a04287287 */ /* 0x000fe40008000000 */
[----:B------:R-:W-:Y:S01]  /*12c50*/  UIADD3 UR8, UR6, -UR8, URZ ;  /* 0x8000000806087290 */ /* 0x000fe2000fffe03f */
[----:B------:R-:W-:Y:S11]  /*12c60*/  @!P1 BRA `(.L_x_1405) ;  /* 0x0000000000489947 */ /* 0x000ff60003800000 */
[----:B------:R-:W-:Y:S02]  /*12c70*/  UMOV UR4, UR6 ;  /* 0x0000000600047c82 */ /* 0x000fe40008000000 */
        /* <DEDUP_REMOVED lines=10> */
.L_x_1406:
[----:B------:R-:W-:-:S11]  /*12d20*/  UISETP.NE.AND UP0, UPT, UR5, 0x1, UPT ;  /* 0x000000010500788c */ /* 0x000fd6000bf05270 */
[----:B------:R-:W-:Y:S02]  /*12d30*/  @UP0 ULDC.64 UR10, c[0x0][0x9e8] ;  /* 0x00027a00000a0ab9 */ /* 0x000fe40000000a00 */
[----:B------:R-:W-:-:S04]  /*12d40*/  UIMAD.WIDE.U32 UR6, UR4, UR10, URZ ;  /* 0x0000000a040672a5 */ /* 0x000fc8000f8e003f */
[----:B------:R-:W-:-:S12]  /*12d50*/  @UP0 USHF.R.U32.HI UR4, URZ, UR11, UR7 ;  /* 0x0000000b3f040299 */ /* 0x000fd80008011607 */
.L_x_1407:
[----:B------:R-:W-:-:S04]  /*12d60*/  UIMAD UR4, UR4, UR5, URZ ;  /* 0x00000005040472a4 */ /* 0x000fc8000f8e023f */
[----:B------:R-:W-:-:S04]  /*12d70*/  UISETP.LT.AND UP0, UPT, UR8, UR4, UPT ;  /* 0x000000040800728c */ /* 0x000fc8000bf01270 */
[----:B------:R-:W-:-:S12]  /*12d80*/  USEL UR8, UR8, UR4, !UP0 ;  /* 0x0000000408087287 */ /* 0x000fd8000c000000 */
.L_x_1405:
        /* <DEDUP_REMOVED lines=26> */
.L_x_1409:
        /* <DEDUP_REMOVED lines=20> */
.L_x_1412:
[----:B------:R-:W-:Y:S05]  /*13070*/  BSYNC B6 ;  /* 0x0000000000067941 */ /* 0x000fea0003800000 */
.L_x_1411:
        /* <DEDUP_REMOVED lines=22> */
.L_x_1414:
[----:B------:R-:W-:Y:S05]  /*131e0*/  BSYNC B6 ;  /* 0x0000000000067941 */ /* 0x000fea0003800000 */
.L_x_1413:
        /* <DEDUP_REMOVED lines=20> */
.L_x_1416:
[----:B------:R-:W-:Y:S05]  /*13330*/  BSYNC B6 ;  /* 0x0000000000067941 */ /* 0x000fea0003800000 */
.L_x_1415:
        /* <DEDUP_REMOVED lines=19> */
.L_x_1418:
[----:B------:R-:W-:Y:S05]  /*13470*/  BSYNC B6 ;  /* 0x0000000000067941 */ /* 0x000fea0003800000 */
.L_x_1417:
[----:B------:R-:W0:Y:S01]  /*13480*/  LDC.64 R2, c[0x0][0x9f8] ;  /* 0x00027e00ff027b82 */ /* 0x000e220000000a00 */
[----:B------:R-:W-:Y:S01]  /*13490*/  IMAD.MOV.U32 R28, RZ, RZ, R19 ;  /* 0x000000ffff1c7224 */ /* 0x000fe200078e0013 */
[----:B------:R-:W1:Y:S01]  /*134a0*/  S2R R20, SR_TID.X ;  /* 0x0000000000147919 */ /* 0x000e620000002100 */
[----:B------:R-:W2:Y:S05]  /*134b0*/  S2R R17, SR_TID.X ;  /* 0x0000000000117919 */ /* 0x000eaa0000002100 */
[----:B------:R-:W3:Y:S01]  /*134c0*/  LDC R10, c[0x0][0x430] ;  /* 0x00010c00ff0a7b82 */ /* 0x000ee20000000800 */
[----:B------:R-:W-:-:S07]  /*134d0*/  IMAD.U32 R7, RZ, RZ, UR40 ;  /* 0x00000028ff077e24 */ /* 0x000fce000f8e00ff */
[----:B------:R-:W4:Y:S01]  /*134e0*/  LDC R11, c[0x0][0x2f4] ;  /* 0x0000bd00ff0b7b82 */ /* 0x000f220000000800 */
[----:B0-----:R-:W-:-:S04]  /*134f0*/  ISETP.NE.U32.AND P0, PT, R2, RZ, PT ;  /* 0x000000ff0200720c */ /* 0x001fc80003f05070 */
[----:B------:R-:W-:-:S13]  /*13500*/  ISETP.NE.AND.EX P0, PT, R3, RZ, PT, P0 ;  /* 0x000000ff0300720c */ /* 0x000fda0003f05300 */
[----:B------:R-:W0:Y:S02]  /*13510*/  @P0 LDC.64 R2, c[0x0][0x9f8] ;  /* 0x00027e00ff020b82 */ /* 0x000e240000000a00 */
[----:B0-----:R-:W-:-:S05]  /*13520*/  @P0 IMAD.WIDE R2, R19, 0x4, R2 ;  /* 0x0000000413020825 */ /* 0x001fca00078e0202 */
[----:B------:R0:W4:Y:S01]  /*13530*/  @P0 LDG.E R28, desc[UR56][R2.64] ;  /* 0x00000038021c0981 */ /* 0x000122000c1e1900 */
[----:B---3--:R-:W-:Y:S01]  /*13540*/  ISETP.NE.AND P1, PT, R10, 0x1, PT ;  /* 0x000000010a00780c */ /* 0x008fe20003f25270 */
[----:B-1----:R-:W-:Y:S01]  /*13550*/  IMAD.SHL.U32 R20, R20, 0x20, RZ ;  /* 0x0000002014147824 */ /* 0x002fe200078e00ff */
[----:B--2---:R-:W-:Y:S02]  /*13560*/  LOP3.LUT R17, R17, 0x7f, RZ, 0xc0, !PT ;  /* 0x0000007f11117812 */ /* 0x004fe400078ec0ff */
[----:B------:R-:W-:Y:S02]  /*13570*/  LEA R7, R7, 0xffffff80, 0x7 ;  /* 0xffffff8007077811 */ /* 0x000fe400078e38ff */
[----:B------:R-:W-:Y:S02]  /*13580*/  SHF.R.U32.HI R17, RZ, 0x2, R17 ;  /* 0x00000002ff117819 */ /* 0x000fe40000011611 */
[----:B------:R-:W-:Y:S02]  /*13590*/  LOP3.LUT R20, R20, 0x60, RZ, 0xc0, !PT ;  /* 0x0000006014147812 */ /* 0x000fe400078ec0ff */
[----:B------:R-:W-:-:S02]  /*135a0*/  LOP3.LUT R25, R25, 0xffffffef, RZ, 0xc0, !PT ;  /* 0xffffffef19197812 */ /* 0x000fc400078ec0ff */
[----:B------:R-:W-:Y:S01]  /*135b0*/  LOP3.LUT R4, R7, R17, R20, 0xfe, !PT ;  /* 0x0000001107047212 */ /* 0x000fe200078efe14 */
[----:B------:R-:W1:Y:S01]  /*135c0*/  @P1 LDC R0, c[0x0][0x434] ;  /* 0x00010d00ff001b82 */ /* 0x000e620000000800 */
[----:B----4-:R-:W-:Y:S02]  /*135d0*/  ISETP.GE.AND P3, PT, R26, R11, PT ;  /* 0x0000000b1a00720c */ /* 0x010fe40003f66270 */
[C---:B------:R-:W-:Y:S01]  /*135e0*/  ISETP.GE.AND P0, PT, R4.reuse, UR39, PT ;  /* 0x0000002704007c0c */ /* 0x040fe2000bf06270 */
[----:B------:R-:W-:Y:S01]  /*135f0*/  VIADD R9, R4, UR36 ;  /* 0x0000002404097c36 */ /* 0x000fe20008000000 */
[----:B------:R-:W-:-:S03]  /*13600*/  @P1 LOP3.LUT R25, R25, 0x10, RZ, 0xfc, !PT ;  /* 0x0000001019191812 */ /* 0x000fc600078efcff */
[----:B------:R-:W2:Y:S01]  /*13610*/  @P1 LDC R5, c[0x0][0x438] ;  /* 0x00010e00ff051b82 */ /* 0x000ea20000000800 */
[----:B------:R-:W-:-:S07]  /*13620*/  IMAD.MOV.U32 R8, RZ, RZ, R9 ;  /* 0x000000ffff087224 */ /* 0x000fce00078e0009 */
[----:B0-----:R-:W0:Y:S01]  /*13630*/  @!P0 LDC.64 R2, c[0x0][0x428] ;  /* 0x00010a00ff028b82 */ /* 0x001e220000000a00 */
[----:B-1----:R-:W-:-:S05]  /*13640*/  @P1 IMAD.HI.U32 R0, R9, R0, RZ ;  /* 0x0000000009001227 */ /* 0x002fca00078e00ff */
[----:B--2---:R-:W-:Y:S02]  /*13650*/  @P1 SHF.R.U32.HI R8, RZ, R5, R0 ;  /* 0x00000005ff081219 */ /* 0x004fe40000011600 */
[----:B------:R-:W1:Y:S03]  /*13660*/  @!P0 LDC.64 R4, c[0x0][0x418] ;  /* 0x00010600ff048b82 */ /* 0x000e660000000a00 */
[----:B------:R-:W-:-:S04]  /*13670*/  IMAD.MOV R6, RZ, RZ, -R8 ;  /* 0x000000ffff067224 */ /* 0x000fc800078e0a08 */
[----:B------:R-:W-:Y:S01]  /*13680*/  IMAD R6, R10, R6, R9 ;  /* 0x000000060a067224 */ /* 0x000fe200078e0209 */
[----:B------:R-:W-:Y:S02]  /*13690*/  @!P0 SHF.R.S32.HI R9, RZ, 0x1f, R8 ;  /* 0x0000001fff098819 */ /* 0x000fe40000011408 */
[----:B------:R-:W-:Y:S02]  /*136a0*/  LOP3.LUT R17, R26, 0x40, RZ, 0xfc, !PT ;  /* 0x000000401a117812 */ /* 0x000fe400078efcff */
[----:B------:R-:W-:Y:S01]  /*136b0*/  LOP3.LUT R25, R25, 0xfffffffb, RZ, 0xc0, !PT ;  /* 0xfffffffb19197812 */ /* 0x000fe200078ec0ff */
[----:B------:R-:W-:-:S03]  /*136c0*/  IMAD.U32 R12, RZ, RZ, UR42 ;  /* 0x0000002aff0c7e24 */ /* 0x000fc6000f8e00ff */
[----:B------:R-:W-:Y:S02]  /*136d0*/  @P3 LOP3.LUT R25, R25, 0x4, RZ, 0xfc, !PT ;  /* 0x0000000419193812 */ /* 0x000fe400078efcff */
[----:B------:R-:W-:Y:S02]  /*136e0*/  ISETP.NE.AND P2, PT, R12, 0x3, PT ;  /* 0x000000030c00780c */ /* 0x000fe40003f45270 */
[----:B------:R-:W-:Y:S02]  /*136f0*/  LOP3.LUT R25, R25, 0xfffffff7, RZ, 0xc0, !PT ;  /* 0xfffffff719197812 */ /* 0x000fe400078ec0ff */
[----:B------:R-:W-:Y:S02]  /*13700*/  LOP3.LUT R10, R26, 0x80, RZ, 0xfc, !PT ;  /* 0x000000801a0a7812 */ /* 0x000fe400078efcff */
[----:B------:R-:W-:Y:S01]  /*13710*/  LOP3.LUT R25, R25, 0xfffffffd, RZ, 0xc0, !PT ;  /* 0xfffffffd19197812 */ /* 0x000fe200078ec0ff */
[----:B------:R-:W-:Y:S01]  /*13720*/  UMOV UR4, 0xffffffff ;  /* 0xffffffff00047882 */ /* 0x000fe20000000000 */
[----:B------:R-:W-:Y:S01]  /*13730*/  SHF.R.S32.HI R31, RZ, 0x1f, R28 ;  /* 0x0000001fff1f7819 */ /* 0x000fe2000001141c */
[----:B0-----:R-:W-:-:S04]  /*13740*/  @!P0 IMAD.WIDE.U32 R8, R28, R2, R8 ;  /* 0x000000021c088225 */ /* 0x001fc800078e0008 */
[----:B------:R-:W-:-:S04]  /*13750*/  @!P0 IMAD R2, R31, R2, RZ ;  /* 0x000000021f028224 */ /* 0x000fc800078e02ff */
[----:B------:R-:W-:Y:S01]  /*13760*/  @!P0 IMAD R3, R28, R3, R2 ;  /* 0x000000031c038224 */ /* 0x000fe200078e0202 */
[----:B-1----:R-:W-:-:S03]  /*13770*/  @!P0 LEA R2, P1, R8, R4, 0x2 ;  /* 0x0000000408028211 */ /* 0x002fc600078210ff */
[----:B------:R-:W-:-:S05]  /*13780*/  @!P0 IMAD.IADD R0, R9, 0x1, R3 ;  /* 0x0000000109008824 */ /* 0x000fca00078e0203 */
[----:B------:R-:W-:Y:S01]  /*13790*/  @!P0 LEA.HI.X R3, R8, R5, R0, 0x2, P1 ;  /* 0x0000000508038211 */ /* 0x000fe200008f1400 */
[----:B------:R-:W-:Y:S01]  /*137a0*/  IMAD.MOV.U32 R5, RZ, RZ, RZ ;  /* 0x000000ffff057224 */ /* 0x000fe200078e00ff */
[----:B------:R-:W-:-:S05]  /*137b0*/  ISETP.GE.AND P1, PT, R17, R11, PT ;  /* 0x0000000b1100720c */ /* 0x000fca0003f26270 */
[----:B------:R0:W5:Y:S01]  /*137c0*/  @!P0 LDG.E R5, desc[UR56][R2.64] ;  /* 0x0000003802058981 */ /* 0x000162000c1e1900 */
[----:B------:R-:W-:-:S07]  /*137d0*/  ISETP.GE.AND P0, PT, R10, R11, PT ;  /* 0x0000000b0a00720c */ /* 0x000fce0003f06270 */
[----:B------:R-:W-:-:S04]  /*137e0*/  @P1 LOP3.LUT R25, R25, 0x2, RZ, 0xfc, !PT ;  /* 0x0000000219191812 */ /* 0x000fc800078efcff */
[----:B------:R-:W-:-:S04]  /*137f0*/  @P2 LOP3.LUT R25, R25, 0x8, RZ, 0xfc, !PT ;  /* 0x0000000819192812 */ /* 0x000fc800078efcff */
[----:B------:R-:W-:-:S04]  /*13800*/  LOP3.LUT R25, R25, 0xfffffffe, RZ, 0xc0, !PT ;  /* 0xfffffffe19197812 */ /* 0x000fc800078ec0ff */
[----:B------:R-:W-:Y:S01]  /*13810*/  @P0 LOP3.LUT R25, R25, 0x1, RZ, 0xfc, !PT ;  /* 0x0000000119190812 */ /* 0x000fe200078efcff */
[----:B0-----:R-:W-:Y:S06]  /*13820*/  BRA.DIV UR4, `(.L_x_1419) ;  /* 0x0000004604487947 */ /* 0x001fec000b800000 */
.L_x_1499:
[----:B------:R-:W-:Y:S01]  /*13830*/  SHF.R.S32.HI R29, RZ, 0x1f, R18 ;  /* 0x0000001fff1d7819 */ /* 0x000fe20000011412 */
[----:B------:R-:W-:Y:S06]  /*13840*/  @!P2 BRA `(.L_x_1420) ;  /* 0x000000000004a947 */ /* 0x000fec0003800000 */
[----:B------:R-:W-:Y:S01]  /*13850*/  BPT.TRAP 0x1 ;  /* 0x000000040000795c */ /* 0x000fe20000300000 */
.L_x_1420:
[----:B------:R-:W-:Y:S01]  /*13860*/  IMAD R4, R23, 0x8, R22 ;  /* 0x0000000817047824 */ /* 0x000fe200078e0216 */
[----:B------:R-:W-:Y:S01]  /*13870*/  SHF.L.U32 R21, R24, 0x1f, RZ ;  /* 0x0000001f18157819 */ /* 0x000fe200000006ff */
[----:B------:R-:W-:Y:S01]  /*13880*/  BSSY B0, `(.L_x_1421) ;  /* 0x0000004000007945 */ /* 0x000fe20003800000 */
[----:B------:R-:W-:Y:S02]  /*13890*/  SHF.R.S32.HI R10, RZ, 0x1f, R6 ;  /* 0x0000001fff0a7819 */ /* 0x000fe40000011406 */
[----:B------:R-:W0:Y:S02]  /*138a0*/  SYNCS.PHASECHK.TRANS64.TRYWAIT P0, [R4+URZ+0x2a880], R21 ;  /* 0x02a88015040075a7 */ /* 0x000e24000800017f */
[----:B0-----:R-:W-:Y:S05]  /*138b0*/  @!P0 BRA `(.L_x_1422) ;  /* 0x0000004400508947 */ /* 0x001fea0003800000 */
.L_x_1500:
[----:B------:R-:W-:Y:S05]  /*138c0*/  BSYNC B0 ;  /* 0x0000000000007941 */ /* 0x000fea0003800000 */
.L_x_1421:
        /* <DEDUP_REMOVED lines=8> */
[----:B------:R-:W-:Y:S02]  /*13950*/  IMAD R17, R23, 0x6000, R33 ;  /* 0x0000600017117824 */ /* 0x000fe400078e0221 */
        /* <DEDUP_REMOVED lines=9> */
[----:B------:R-:W-:Y:S01]  /*139f0*/  UMOV UR4, 0xffffffff ;  /* 0xffffffff00047882 */ /* 0x000fe20000000000 */
[----:B-1----:R-:W-:-:S04]  /*13a00*/  LOP3.LUT R8, R8, 0x7f, RZ, 0xc0, !PT ;  /* 0x0000007f08087812 */ /* 0x002fc800078ec0ff */
[----:B------:R-:W-:Y:S02]  /*13a10*/  SHF.R.U32.HI R11, RZ, 0x2, R8 ;  /* 0x00000002ff0b7819 */ /* 0x000fe40000011608 */
[----:B------:R-:W-:Y:S02]  /*13a20*/  IADD3 R8, P0, R2, UR6, RZ ;  /* 0x0000000602087c10 */ /* 0x000fe4000ff1e0ff */
[----:B------:R-:W-:Y:S02]  /*13a30*/  IADD3 R7, -R11, UR39, -R7 ;  /* 0x000000270b077c10 */ /* 0x000fe4000fffe907 */
[----:B------:R-:W-:Y:S02]  /*13a40*/  IADD3.X R9, R3, UR7, R9, P0, !PT ;  /* 0x0000000703097c10 */ /* 0x000fe400087fe409 */
[----:B------:R-:W-:Y:S01]  /*13a50*/  ISETP.GE.AND P5, PT, R7, 0x1, PT ;  /* 0x000000010700780c */ /* 0x000fe20003fa6270 */
[----:B------:R-:W-:-:S12]  /*13a60*/  BRA.DIV UR4, `(.L_x_1423) ;  /* 0x0000004204f87947 */ /* 0x000fd8000b800000 */
[----:B------:R-:W1:Y:S01]  /*13a70*/  SHFL.IDX PT, R2, R8, RZ, 0x1c1f ;  /* 0x001c1fff08027589 */ /* 0x000e6200000e0000 */
[----:B------:R-:W2:Y:S01]  /*13a80*/  LDC R12, c[0x0][0x2f4] ;  /* 0x0000bd00ff0c7b82 */ /* 0x000ea20000000800 */
[C---:B------:R-:W-:Y:S02]  /*13a90*/  LOP3.LUT R13, R26.reuse, 0x40, RZ, 0xfc, !PT ;  /* 0x000000401a0d7812 */ /* 0x040fe400078efcff */
[----:B------:R-:W3:Y:S01]  /*13aa0*/  SHFL.IDX PT, R0, R9, RZ, 0x1c1f ;  /* 0x001c1fff09007589 */ /* 0x000ee200000e0000 */
[----:B------:R-:W-:Y:S02]  /*13ab0*/  LOP3.LUT R11, R26, 0x80, RZ, 0xfc, !PT ;  /* 0x000000801a0b7812 */ /* 0x000fe400078efcff */
[----:B------:R-:W-:Y:S02]  /*13ac0*/  ISETP.GE.AND P6, PT, R7, 0x61, PT ;  /* 0x000000610700780c */ /* 0x000fe40003fc6270 */
[----:B------:R-:W-:Y:S02]  /*13ad0*/  LOP3.LUT R25, R25, 0xffffffdf, RZ, 0xc0, !PT ;  /* 0xffffffdf19197812 */ /* 0x000fe400078ec0ff */
[----:B------:R-:W-:-:S09]  /*13ae0*/  ISETP.GE.AND P4, PT, R7, 0x21, PT ;  /* 0x000000210700780c */ /* 0x000fd20003f86270 */
        /* <DEDUP_REMOVED lines=29> */
[----:B------:R-:W-:-:S13]  /*13cc0*/  ISETP.LT.OR P1, PT, R7, 0x41, P3 ;  /* 0x000000410700780c */ /* 0x000fda0001f21670 */
[----:B------:R-:W-:Y:S01]  /*13cd0*/  LDGSTS.E.BYPASS.LTC128B.128 [R0+0xd400], desc[UR56][R2.64], !P1 ;  /* 0x0d40000002007fae */ /* 0x000fe2000c901d78 */
[----:B------:R-:W-:-:S13]  /*13ce0*/  ISETP.LT.OR P1, PT, R7, 0x41, P2 ;  /* 0x000000410700780c */ /* 0x000fda0001721670 */
[----:B------:R-:W-:Y:S01]  /*13cf0*/  LDGSTS.E.BYPASS.LTC128B.128 [R0+0xf400], desc[UR56][R2.64+0x40], !P1 ;  /* 0x0f40004002007fae */ /* 0x000fe2000c901d78 */
[----:B------:R-:W-:-:S13]  /*13d00*/  ISETP.LT.OR P1, PT, R7, 0x41, P0 ;  /* 0x000000410700780c */ /* 0x000fda0000721670 */
[----:B------:R1:W-:Y:S01]  /*13d10*/  LDGSTS.E.BYPASS.LTC128B.128 [R0+0x11400], desc[UR56][R2.64+0x80], !P1 ;  /* 0x1140008002007fae */ /* 0x0003e2000c901d78 */
[----:B------:R-:W-:-:S03]  /*13d20*/  ISETP.GE.AND P1, PT, R7, 0x41, PT ;  /* 0x000000410700780c */ /* 0x000fc60003f26270 */
[----:B-1-3--:R1:W2:Y:S10]  /*13d30*/  SHFL.IDX PT, R2, R8, 0x3, 0x1c1f ;  /* 0x007c1f0008027f89 */ /* 0x00a2b400000e0000 */
.L_x_1510:
        /* <DEDUP_REMOVED lines=13> */
.L_x_1424:
        /* <DEDUP_REMOVED lines=11> */
.L_x_1425:
[----:B------:R2:W-:Y:S01]  /*13ec0*/  SYNCS.ARRIVE.TRANS64.A1T0 RZ, [R4+URZ+0x2a870], RZ ;  /* 0x02a870ff04ff79a7 */ /* 0x0005e2000810003f */
[----:B------:R-:W-:Y:S05]  /*13ed0*/  @!P3 BRA `(.L_x_1426) ;  /* 0x000000000004b947 */ /* 0x000fea0003800000 */
[----:B------:R-:W-:Y:S01]  /*13ee0*/  BPT.TRAP 0x1 ;  /* 0x000000040000795c */ /* 0x000fe20000300000 */
.L_x_1426:
[----:B------:R-:W3:Y:S01]  /*13ef0*/  SYNCS.PHASECHK.TRANS64.TRYWAIT P0, [R4+URZ+0x2a840], R21 ;  /* 0x02a84015040075a7 */ /* 0x000ee2000800017f */
[----:B------:R-:W-:Y:S04]  /*13f00*/  BSSY B0, `(.L_x_1427) ;  /* 0x0000002000007945 */ /* 0x000fe80003800000 */
[----:B---3--:R-:W-:Y:S05]  /*13f10*/  @!P0 BRA `(.L_x_1428) ;  /* 0x0000004400708947 */ /* 0x008fea0003800000 */
.L_x_1511:
[----:B------:R-:W-:Y:S05]  /*13f20*/  BSYNC B0 ;  /* 0x0000000000007941 */ /* 0x000fea0003800000 */
.L_x_1427:
[----:B------:R-:W-:Y:S01]  /*13f30*/  ULDC.64 UR4, c[0x0][0x300] ;  /* 0x0000c00000047ab9 */ /* 0x000fe20000000a00 */
[----:B------:R-:W4:Y:S01]  /*13f40*/  LDC R9, c[0x0][0x2f4] ;  /* 0x0000bd00ff097b82 */ /* 0x000f220000000800 */
[----:B------:R-:W-:Y:S01]  /*13f50*/  IMAD R7, R10, UR4, RZ ;  /* 0x000000040a077c24 */ /* 0x000fe2000f8e02ff */
[----:B------:R-:W-:Y:S01]  /*13f60*/  ULDC.64 UR6, c[0x0][0x2e8] ;  /* 0x0000ba0000067ab9 */ /* 0x000fe20000000a00 */
[----:B------:R-:W-:Y:S01]  /*13f70*/  IMAD.WIDE.U32 R2, R6, UR4, RZ ;  /* 0x0000000406027c25 */ /* 0x000fe2000f8e00ff */
[C---:B------:R-:W-:Y:S02]  /*13f80*/  LOP3.LUT R11, R26.reuse, 0x80, RZ, 0xfc, !PT ;  /* 0x000000801a0b7812 */ /* 0x040fe400078efcff */
[----:B-1----:R-:W-:Y:S01]  /*13f90*/  LOP3.LUT R8, R26, 0x40, RZ, 0xfc, !PT ;  /* 0x000000401a087812 */ /* 0x002fe200078efcff */
[----:B------:R-:W-:Y:S01]  /*13fa0*/  IMAD R7, R6, UR5, R7 ;  /* 0x0000000506077c24 */ /* 0x000fe2000f8e0207 */
[----:B------:R-:W-:Y:S02]  /*13fb0*/  ULDC.64 UR4, c[0x0][0x310] ;  /* 0x0000c40000047ab9 */ /* 0x000fe40000000a00 */
[----:B------:R-:W-:-:S02]  /*13fc0*/  IMAD R20, R20, UR4, RZ ;  /* 0x0000000414147c24 */ /* 0x000fc4000f8e02ff */
[----:B------:R-:W-:Y:S02]  /*13fd0*/  IMAD.IADD R3, R3, 0x1, R7 ;  /* 0x0000000103037824 */ /* 0x000fe400078e0207 */
[C---:B------:R-:W-:Y:S02]  /*13fe0*/  IMAD R20, R5.reuse, UR5, R20 ;  /* 0x0000000505147c24 */ /* 0x040fe4000f8e0214 */
[----:B------:R-:W-:Y:S01]  /*13ff0*/  IMAD.WIDE.U32 R2, R5, UR4, R2 ;  /* 0x0000000405027c25 */ /* 0x000fe2000f8e0002 */
[----:B------:R-:W-:-:S03]  /*14000*/  ULDC.64 UR4, c[0x0][0x308] ;  /* 0x0000c20000047ab9 */ /* 0x000fc60000000a00 */
[----:B------:R-:W-:Y:S02]  /*14010*/  IMAD.IADD R3, R3, 0x1, R20 ;  /* 0x0000000103037824 */ /* 0x000fe400078e0214 */
[----:B------:R-:W-:Y:S02]  /*14020*/  IMAD R5, R29, UR4, RZ ;  /* 0x000000041d057c24 */ /* 0x000fe4000f8e02ff */
[C---:B------:R-:W-:Y:S01]  /*14030*/  IMAD.WIDE.U32 R2, R18.reuse, UR4, R2 ;  /* 0x0000000412027c25 */ /* 0x040fe2000f8e0002 */
[----:B------:R-:W-:Y:S01]  /*14040*/  UMOV UR4, 0xffffffff ;  /* 0xffffffff00047882 */ /* 0x000fe20000000000 */
[-C--:B----4-:R-:W-:Y:S02]  /*14050*/  ISETP.GE.AND P2, PT, R11, R9.reuse, PT ;  /* 0x000000090b00720c */ /* 0x090fe40003f46270 */
[----:B------:R-:W-:Y:S01]  /*14060*/  IMAD R7, R18, UR5, R5 ;  /* 0x0000000512077c24 */ /* 0x000fe2000f8e0205 */
[----:B------:R-:W-:Y:S02]  /*14070*/  IADD3 R5, P0, R2, UR6, RZ ;  /* 0x0000000602057c10 */ /* 0x000fe4000ff1e0ff */
[----:B------:R-:W-:-:S02]  /*14080*/  ISETP.GE.AND P3, PT, R8, R9, PT ;  /* 0x000000090800720c */ /* 0x000fc40003f66270 */
[----:B------:R-:W-:Y:S01]  /*14090*/  IADD3.X R6, R3, UR7, R7, P0, !PT ;  /* 0x0000000703067c10 */ /* 0x000fe200087fe407 */
[----:B------:R-:W-:Y:S10]  /*140a0*/  BRA.DIV UR4, `(.L_x_1429) ;  /* 0x0000004604207947 */ /* 0x000ff4000b800000 */
[----:B------:R-:W1:Y:S01]  /*140b0*/  SHFL.IDX PT, R14, R5, RZ, 0x1c1f ;  /* 0x001c1fff050e7589 */ /* 0x000e6200000e0000 */
[----:B------:R-:W-:-:S03]  /*140c0*/  ISETP.GE.AND P6, PT, R26, R9, PT ;  /* 0x000000091a00720c */ /* 0x000fc60003fc6270 */
[----:B------:R-:W4:Y:S01]  /*140d0*/  SHFL.IDX PT, R2, R6, RZ, 0x1c1f ;  /* 0x001c1fff06027589 */ /* 0x000f2200000e0000 */
[----:B-1----:R-:W-:-:S03]  /*140e0*/  @P5 IADD3 R7, P0, R26, R14, RZ ;  /* 0x0000000e1a075210 */ /* 0x002fc60007f1e0ff */
[----:B------:R-:W1:Y:S02]  /*140f0*/  SHFL.IDX PT, R14, R5, 0x1, 0x1c1f ;  /* 0x003c1f00050e7f89 */ /* 0x000e6400000e0000 */
[----:B----4-:R-:W-:Y:S02]  /*14100*/  @P5 IMAD.X R3, RZ, RZ, R2, P0 ;  /* 0x000000ffff035224 */ /* 0x010fe400000e0602 */
[----:B------:R-:W-:-:S05]  /*14110*/  @P5 IMAD.MOV.U32 R2, RZ, RZ, R7 ;  /* 0x000000ffff025224 */ /* 0x000fca00078e0007 */
[----:B------:R-:W-:Y:S04]  /*14120*/  @P5 LDGSTS.E.BYPASS.LTC128B.128 [R0+0x1e400], desc[UR56][R2.64], !P6 ;  /* 0x1e40000002005fae */ /* 0x000fe8000f101d78 */
[----:B------:R-:W-:Y:S04]  /*14130*/  @P5 LDGSTS.E.BYPASS.LTC128B.128 [R0+0x20400], desc[UR56][R2.64+0x40], !P3 ;  /* 0x2040004002005fae */ /* 0x000fe8000d901d78 */
[----:B------:R4:W-:Y:S01]  /*14140*/  @P5 LDGSTS.E.BYPASS.LTC128B.128 [R0+0x22400], desc[UR56][R2.64+0x80], !P2 ;  /* 0x2240008002005fae */ /* 0x0009e2000d101d78 */
[----:B-1----:R-:W-:-:S03]  /*14150*/  @P4 IADD3 R7, P0, R26, R14, RZ ;  /* 0x0000000e1a074210 */ /* 0x002fc60007f1e0ff */
[----:B------:R-:W-:Y:S04]  /*14160*/  SHFL.IDX PT, R14, R5, 0x2, 0x1c1f ;  /* 0x005c1f00050e7f89 */ /* 0x000fe800000e0000 */
[----:B----4-:R-:W1:Y:S02]  /*14170*/  SHFL.IDX PT, R2, R6, 0x1, 0x1c1f ;  /* 0x003c1f0006027f89 */ /* 0x010e6400000e0000 */
[----:B-1----:R-:W-:Y:S02]  /*14180*/  @P4 IMAD.X R8, RZ, RZ, R2, P0 ;  /* 0x000000ffff084224 */ /* 0x002fe400000e0602 */
[----:B------:R-:W-:Y:S01]  /*14190*/  @P4 IMAD.MOV.U32 R2, RZ, RZ, R7 ;  /* 0x000000ffff024224 */ /* 0x000fe200078e0007 */
[----:B------:R-:W-:Y:S01]  /*141a0*/  @P1 IADD3 R7, P0, R26, R14, RZ ;  /* 0x0000000e1a071210 */ /* 0x000fe20007f1e0ff */
[----:B------:R-:W-:Y:S01]  /*141b0*/  @P4 IMAD.MOV.U32 R3, RZ, RZ, R8 ;  /* 0x000000ffff034224 */ /* 0x000fe200078e0008 */
[----:B------:R-:W-:Y:S04]  /*141c0*/  SHFL.IDX PT, R14, R5, 0x3, 0x1c1f ;  /* 0x007c1f00050e7f89 */ /* 0x000fe800000e0000 */
[----:B------:R-:W-:Y:S04]  /*141d0*/  @P4 LDGSTS.E.BYPASS.LTC128B.128 [R0+0x1ec00], desc[UR56][R2.64], !P6 ;  /* 0x1ec0000002004fae */ /* 0x000fe8000f101d78 */
[----:B------:R-:W-:Y:S04]  /*141e0*/  @P4 LDGSTS.E.BYPASS.LTC128B.128 [R0+0x20c00], desc[UR56][R2.64+0x40], !P3 ;  /* 0x20c0004002004fae */ /* 0x000fe8000d901d78 */
[----:B------:R1:W-:Y:S04]  /*141f0*/  @P4 LDGSTS.E.BYPASS.LTC128B.128 [R0+0x22c00], desc[UR56][R2.64+0x80], !P2 ;  /* 0x22c0008002004fae */ /* 0x0003e8000d101d78 */
[----:B-1----:R-:W1:Y:S04]  /*14200*/  SHFL.IDX PT, R2, R6, 0x2, 0x1c1f ;  /* 0x005c1f0006027f89 */ /* 0x002e6800000e0000 */
[----:B------:R-:W4:Y:S01]  /*14210*/  SHFL.IDX PT, R6, R6, 0x3, 0x1c1f ;  /* 0x007c1f0006067f89 */ /* 0x000f2200000e0000 */
[----:B-1----:R-:W-:-:S02]  /*14220*/  @P1 IMAD.X R8, RZ, RZ, R2, P0 ;  /* 0x000000ffff081224 */ /* 0x002fc400000e0602 */
[----:B------:R-:W-:Y:S02]  /*14230*/  @P1 IMAD.MOV.U32 R2, RZ, RZ, R7 ;  /* 0x000000ffff021224 */ /* 0x000fe400078e0007 */
[----:B------:R-:W-:-:S05]  /*14240*/  @P1 IMAD.MOV.U32 R3, RZ, RZ, R8 ;  /* 0x000000ffff031224 */ /* 0x000fca00078e0008 */
[----:B------:R1:W-:Y:S04]  /*14250*/  @P1 LDGSTS.E.BYPASS.LTC128B.128 [R0+0x1f400], desc[UR56][R2.64], !P6 ;  /* 0x1f40000002001fae */ /* 0x0003e8000f101d78 */
[----:B------:R1:W-:Y:S04]  /*14260*/  @P1 LDGSTS.E.BYPASS.LTC128B.128 [R0+0x21400], desc[UR56][R2.64+0x40], !P3 ;  /* 0x2140004002001fae */ /* 0x0003e8000d901d78 */
[----:B----4-:R1:W-:Y:S02]  /*14270*/  @P1 LDGSTS.E.BYPASS.LTC128B.128 [R0+0x23400], desc[UR56][R2.64+0x80], !P2 ;  /* 0x2340008002001fae */ /* 0x0103e4000d101d78 */
.L_x_1521:
[----:B------:R-:W-:Y:S02]  /*14280*/  LOP3.LUT P1, RZ, R25, 0x20, RZ, 0xc0, !PT ;  /* 0x0000002019ff7812 */ /* 0x000fe4000782c0ff */
[----:B------:R-:W-:-:S11]  /*14290*/  ISETP.GE.AND P4, PT, R26, R9, PT ;  /* 0x000000091a00720c */ /* 0x000fd60003f86270 */
[----:B-1----:R-:W-:-:S05]  /*142a0*/  @P1 IADD3 R2, P0, R26, R14, RZ ;  /* 0x0000000e1a021210 */ /* 0x002fca0007f1e0ff */
        /* <DEDUP_REMOVED lines=9> */
.L_x_1430:
        /* <DEDUP_REMOVED lines=11> */
.L_x_1431:
[----:B------:R1:W-:Y:S02]  /*143f0*/  SYNCS.ARRIVE.TRANS64.A1T0 RZ, [R4+URZ+0x2a830], RZ ;  /* 0x02a830ff04ff79a7 */ /* 0x0003e4000810003f */
[----:B------:R-:W-:Y:S05]  /*14400*/  WARPSYNC.ALL ;  /* 0x0000000000007948 */ /* 0x000fea0003800000 */
[----:B------:R-:W-:Y:S01]  /*14410*/  ULDC.64 UR4, c[0x0][0x298] ;  /* 0x0000a60000047ab9 */ /* 0x000fe20000000a00 */
[----:B------:R-:W-:Y:S01]  /*14420*/  VIADD R2, R22, 0x18400 ;  /* 0x0001840016027836 */ /* 0x000fe20000000000 */
[----:B------:R-:W-:Y:S01]  /*14430*/  SHF.R.S32.HI R0, RZ, 0x1f, R27 ;  /* 0x0000001fff007819 */ /* 0x000fe2000001141b */
[----:B0123--:R-:W-:Y:S01]  /*14440*/  IMAD.WIDE.U32 R4, R27, UR4, RZ ;  /* 0x000000041b047c25 */ /* 0x00ffe2000f8e00ff */
[----:B------:R-:W-:Y:S01]  /*14450*/  BSSY B6, `(.L_x_1432) ;  /* 0x0000018000067945 */ /* 0x000fe20003800000 */
[----:B------:R-:W-:Y:S01]  /*14460*/  BAR.SYNC.DEFER_BLOCKING 0x8, 0x180 ;  /* 0x0206000000007b1d */ /* 0x000fe20000010000 */
[----:B------:R-:W-:Y:S01]  /*14470*/  LOP3.LUT P0, RZ, R2, 0x1bf, RZ, 0xc0, !PT ;  /* 0x000001bf02ff7812 */ /* 0x000fe2000780c0ff */
[----:B------:R-:W-:-:S04]  /*14480*/  IMAD R0, R0, UR4, RZ ;  /* 0x0000000400007c24 */ /* 0x000fc8000f8e02ff */
[----:B------:R-:W-:Y:S01]  /*14490*/  IMAD R0, R27, UR5, R0 ;  /* 0x000000051b007c24 */ /* 0x000fe2000f8e0200 */
[----:B------:R0:W-:Y:S03]  /*144a0*/  STL.64 [R1+0x8], R4 ;  /* 0x0000080401007387 */ /* 0x0001e60000100a00 */
[----:B------:R-:W-:-:S04]  /*144b0*/  IMAD.IADD R17, R5, 0x1, R0 ;  /* 0x0000000105117824 */ /* 0x000fc800078e0200 */
[----:B------:R-:W-:Y:S05]  /*144c0*/  @!P0 BRA `(.L_x_1433) ;  /* 0x0000000000408947 */ /* 0x000fea0003800000 */
[----:B------:R-:W-:Y:S01]  /*144d0*/  MOV R2, 0x0 ;  /* 0x0000000000027802 */ /* 0x000fe20000000f00 */
[----:B------:R-:W-:Y:S01]  /*144e0*/  ULDC.64 UR6, c[0x4][0xc0] ;  /* 0x0100300000067ab9 */ /* 0x000fe20000000a00 */
[----:B------:R-:W-:Y:S01]  /*144f0*/  ULDC.64 UR8, c[0x4][0xc8] ;  /* 0x0100320000087ab9 */ /* 0x000fe20000000a00 */
[----:B------:R-:W-:Y:S01]  /*14500*/  ULDC.64 UR4, c[0x4][0x28] ;  /* 0x01000a0000047ab9 */ /* 0x000fe20000000a00 */
[----:B0-----:R-:W-:Y:S02]  /*14510*/  IMAD.U32 R4, RZ, RZ, UR6 ;  /* 0x00000006ff047e24 */ /* 0x001fe4000f8e00ff */
        /* <DEDUP_REMOVED lines=11> */
.L_x_1433:
[----:B------:R-:W-:Y:S05]  /*145d0*/  BSYNC B6 ;  /* 0x0000000000067941 */ /* 0x000fea0003800000 */
.L_x_1432:
[----:B------:R-:W2:Y:S01]  /*145e0*/  LDL.LU.64 R2, [R1+0x8] ;  /* 0x0000080001027983 */ /* 0x000ea20000300a00 */
[----:B------:R-:W-:Y:S01]  /*145f0*/  UISETP.NE.AND UP0, UPT, UR46, URZ, UPT ;  /* 0x0000003f2e00728c */ /* 0x000fe2000bf05270 */
[----:B------:R-:W-:Y:S01]  /*14600*/  LOP3.LUT P6, RZ, R25, 0x40, RZ, 0xc0, !PT ;  /* 0x0000004019ff7812 */ /* 0x000fe200078cc0ff */
[----:B------:R-:W-:Y:S01]  /*14610*/  ULDC.64 UR4, c[0x0][0x2d8] ;  /* 0x0000b60000047ab9 */ /* 0x000fe20000000a00 */
[----:B------:R1:W5:Y:S01]  /*14620*/  LDL R9, [R1] ;  /* 0x0000000001097983 */ /* 0x0003620000100800 */
[----:B0-----:R-:W-:Y:S01]  /*14630*/  IMAD R5, R29, UR4, RZ ;  /* 0x000000041d057c24 */ /* 0x001fe2000f8e02ff */
[----:B------:R-:W-:Y:S01]  /*14640*/  SHF.R.S32.HI R4, RZ, 0x1f, R19 ;  /* 0x0000001fff047819 */ /* 0x000fe20000011413 */
[----:B------:R-:W0:Y:S01]  /*14650*/  S2R R21, SR_TID.X ;  /* 0x0000000000157919 */ /* 0x000e220000002100 */
[----:B------:R-:W-:Y:S01]  /*14660*/  PLOP3.LUT P0, PT, PT, PT, UP0, 0x80, 0x0 ;  /* 0x000000000000781c */ /* 0x000fe20003f0f008 */
[----:B------:R-:W-:Y:S01]  /*14670*/  IMAD R5, R18, UR5, R5 ;  /* 0x0000000512057c24 */ /* 0x000fe2000f8e0205 */
[----:B------:R-:W-:Y:S01]  /*14680*/  SEL R4, R4, RZ, !P6 ;  /* 0x000000ff04047207 */ /* 0x000fe20007000000 */
[----:B------:R-:W3:Y:S01]  /*14690*/  S2R R20, SR_TID.X ;  /* 0x0000000000147919 */ /* 0x000ee20000002100 */
[----:B------:R-:W-:Y:S01]  /*146a0*/  SEL R6, R19, RZ, !P6 ;  /* 0x000000ff13067207 */ /* 0x000fe20007000000 */
[----:B------:R-:W-:Y:S01]  /*146b0*/  @UP0 ULDC UR6, c[0x0][0x450] ;  /* 0x0001140000060ab9 */ /* 0x000fe20000000800 */
[----:B0-----:R-:W-:Y:S01]  /*146c0*/  IMAD.SHL.U32 R21, R21, 0x20, RZ ;  /* 0x0000002015157824 */ /* 0x001fe200078e00ff */
[----:B---3--:R-:W-:-:S04]  /*146d0*/  LOP3.LUT R20, R20, 0x7f, RZ, 0xc0, !PT ;  /* 0x0000007f14147812 */ /* 0x008fc800078ec0ff */
[----:B------:R-:W-:Y:S02]  /*146e0*/  LOP3.LUT R21, R21, 0x60, RZ, 0xc0, !PT ;  /* 0x0000006015157812 */ /* 0x000fe400078ec0ff */
[----:B------:R-:W-:-:S04]  /*146f0*/  SHF.R.U32.HI R20, RZ, 0x2, R20 ;  /* 0x00000002ff147819 */ /* 0x000fc80000011614 */
[----:B------:R-:W-:-:S05]  /*14700*/  LOP3.LUT R20, R20, R21, RZ, 0xfc, !PT ;  /* 0x0000001514147212 */ /* 0x000fca00078efcff */
[----:B------:R-:W-:Y:S02]  /*14710*/  VIADD R0, R20, UR38 ;  /* 0x0000002614007c36 */ /* 0x000fe40008000000 */
[----:B------:R-:W0:Y:S01]  /*14720*/  S2R R20, SR_TID.X ;  /* 0x0000000000147919 */ /* 0x000e220000002100 */
[C---:B------:R-:W-:Y:S02]  /*14730*/  LOP3.LUT R10, R26.reuse, 0x40, RZ, 0xfc, !PT ;  /* 0x000000401a0a7812 */ /* 0x040fe400078efcff */
[----:B------:R-:W-:Y:S02]  /*14740*/  LOP3.LUT R11, R26, 0x80, RZ, 0xfc, !PT ;  /* 0x000000801a0b7812 */ /* 0x000fe400078efcff */
[----:B0-----:R-:W-:Y:S01]  /*14750*/  LOP3.LUT R20, R20, 0x7f, RZ, 0xc0, !PT ;  /* 0x0000007f14147812 */ /* 0x001fe200078ec0ff */
[----:B--2---:R-:W-:Y:S02]  /*14760*/  IMAD.MOV.U32 R3, RZ, RZ, R17 ;  /* 0x000000ffff037224 */ /* 0x004fe400078e0011 */
[----:B------:R-:W-:Y:S01]  /*14770*/  IMAD.WIDE.U32 R2, R18, UR4, R2 ;  /* 0x0000000412027c25 */ /* 0x000fe2000f8e0002 */
[----:B------:R-:W-:-:S03]  /*14780*/  @UP0 ULDC UR4, c[0x0][0x44c] ;  /* 0x0001130000040ab9 */ /* 0x000fc60000000800 */
[----:B------:R-:W-:Y:S01]  /*14790*/  @P0 IMAD.HI.U32 R7, R0, UR4, RZ ;  /* 0x0000000400070c27 */ /* 0x000fe2000f8e00ff */
[----:B------:R-:W-:Y:S01]  /*147a0*/  PLOP3.LUT P0, PT, PT, PT, UP0, 0x80, 0x0 ;  /* 0x000000000000781c */ /* 0x000fe20003f0f008 */
[----:B------:R-:W-:Y:S02]  /*147b0*/  ULDC.64 UR4, c[0x0][0x2e0] ;  /* 0x0000b80000047ab9 */ /* 0x000fe40000000a00 */
[----:B------:R-:W-:Y:S02]  /*147c0*/  IMAD.IADD R3, R3, 0x1, R5 ;  /* 0x0000000103037824 */ /* 0x000fe400078e0205 */
[----:B------:R-:W0:Y:S01]  /*147d0*/  LDC R5, c[0x0][0x448] ;  /* 0x00011200ff057b82 */ /* 0x000e220000000800 */
[----:B------:R-:W-:Y:S02]  /*147e0*/  IMAD R8, R4, UR4, RZ ;  /* 0x0000000404087c24 */ /* 0x000fe4000f8e02ff */
[----:B------:R-:W-:Y:S02]  /*147f0*/  IMAD.MOV.U32 R4, RZ, RZ, R0 ;  /* 0x000000ffff047224 */ /* 0x000fe400078e0000 */
[----:B------:R-:W-:-:S03]  /*14800*/  IMAD.WIDE.U32 R2, R6, UR4, R2 ;  /* 0x0000000406027c25 */ /* 0x000fc6000f8e0002 */
[----:B------:R-:W-:Y:S01]  /*14810*/  @P0 SHF.R.U32.HI R4, RZ, UR6, R7 ;  /* 0x00000006ff040c19 */ /* 0x000fe20008011607 */
[----:B------:R-:W-:Y:S01]  /*14820*/  IMAD R7, R6, UR5, R8 ;  /* 0x0000000506077c24 */ /* 0x000fe2000f8e0208 */
[----:B------:R-:W-:Y:S02]  /*14830*/  ULDC.64 UR4, c[0x0][0x2d0] ;  /* 0x0000b40000047ab9 */ /* 0x000fe40000000a00 */
[----:B------:R-:W-:Y:S01]  /*14840*/  SHF.R.S32.HI R6, RZ, 0x1f, R4 ;  /* 0x0000001fff067819 */ /* 0x000fe20000011404 */
[----:B------:R-:W-:-:S04]  /*14850*/  IMAD.IADD R3, R3, 0x1, R7 ;  /* 0x0000000103037824 */ /* 0x000fc800078e0207 */
[----:B------:R-:W-:Y:S02]  /*14860*/  IMAD R6, R6, UR4, RZ ;  /* 0x0000000406067c24 */ /* 0x000fe4000f8e02ff */
[----:B------:R-:W-:-:S04]  /*14870*/  IMAD.WIDE.U32 R2, R4, UR4, R2 ;  /* 0x0000000404027c25 */ /* 0x000fc8000f8e0002 */
[----:B------:R-:W-:Y:S01]  /*14880*/  IMAD R6, R4, UR5, R6 ;  /* 0x0000000504067c24 */ /* 0x000fe2000f8e0206 */
[----:B------:R-:W-:Y:S01]  /*14890*/  ULDC.64 UR4, c[0x0][0x2c8] ;  /* 0x0000b20000047ab9 */ /* 0x000fe20000000a00 */
[----:B------:R-:W-:-:S04]  /*148a0*/  IMAD.MOV R4, RZ, RZ, -R4 ;  /* 0x000000ffff047224 */ /* 0x000fc800078e0a04 */
[----:B0-----:R-:W-:Y:S02]  /*148b0*/  IMAD R0, R5, R4, R0 ;  /* 0x0000000405007224 */ /* 0x001fe400078e0200 */
[----:B------:R-:W-:-:S03]  /*148c0*/  IMAD.IADD R3, R3, 0x1, R6 ;  /* 0x0000000103037824 */ /* 0x000fc600078e0206 */
[----:B------:R-:W-:Y:S01]  /*148d0*/  SHF.R.S32.HI R4, RZ, 0x1f, R0 ;  /* 0x0000001fff047819 */ /* 0x000fe20000011400 */
[----:B------:R-:W-:-:S04]  /*148e0*/  IMAD.WIDE.U32 R2, R0, UR4, R2 ;  /* 0x0000000400027c25 */ /* 0x000fc8000f8e0002 */
[----:B------:R-:W-:-:S04]  /*148f0*/  IMAD R7, R4, UR4, RZ ;  /* 0x0000000404077c24 */ /* 0x000fc8000f8e02ff */
[----:B------:R-:W-:Y:S01]  /*14900*/  IMAD R7, R0, UR5, R7 ;  /* 0x0000000500077c24 */ /* 0x000fe2000f8e0207 */
[----:B------:R-:W-:Y:S02]  /*14910*/  ULDC.64 UR4, c[0x0][0x280] ;  /* 0x0000a00000047ab9 */ /* 0x000fe40000000a00 */
[----:B------:R-:W-:Y:S01]  /*14920*/  IADD3 R0, P0, R2, UR4, RZ ;  /* 0x0000000402007c10 */ /* 0x000fe2000ff1e0ff */
[----:B------:R-:W-:-:S03]  /*14930*/  ULDC UR4, c[0x0][0x2b8] ;  /* 0x0000ae0000047ab9 */ /* 0x000fc60000000800 */
[----:B------:R-:W-:Y:S01]  /*14940*/  IADD3.X R4, R3, UR5, R7, P0, !PT ;  /* 0x0000000503047c10 */ /* 0x000fe200087fe407 */
[----:B------:R-:W-:Y:S01]  /*14950*/  UMOV UR5, 0xffffffff ;  /* 0xffffffff00057882 */ /* 0x000fe20000000000 */
[----:B------:R-:W-:Y:S02]  /*14960*/  ISETP.GE.AND P3, PT, R26, UR4, PT ;  /* 0x000000041a007c0c */ /* 0x000fe4000bf66270 */
[----:B------:R-:W-:Y:S02]  /*14970*/  ISETP.GE.AND P2, PT, R10, UR4, PT ;  /* 0x000000040a007c0c */ /* 0x000fe4000bf46270 */
[----:B------:R-:W-:Y:S02]  /*14980*/  ISETP.GE.AND P0, PT, R11, UR4, PT ;  /* 0x000000040b007c0c */ /* 0x000fe4000bf06270 */
[----:B------:R-:W-:Y:S01]  /*14990*/  SHF.R.U32.HI R10, RZ, 0x2, R20 ;  /* 0x00000002ff0a7819 */ /* 0x000fe20000011614 */
[----:B-1----:R-:W-:Y:S10]  /*149a0*/  BRA.DIV UR5, `(.L_x_1434) ;  /* 0x0000004205287947 */ /* 0x002ff4000b800000 */
[----:B------:R-:W0:Y:S01]  /*149b0*/  SHFL.IDX PT, R14, R0, RZ, 0x1c1f ;  /* 0x001c1fff000e7589 */ /* 0x000e2200000e0000 */
[----:B------:R-:W-:Y:S02]  /*149c0*/  IMAD R5, R5, UR37, RZ ;  /* 0x0000002505057c24 */ /* 0x000fe4000f8e02ff */
[----:B------:R-:W-:Y:S01]  /*149d0*/  VIADD R6, R10, UR38 ;  /* 0x000000260a067c36 */ /* 0x000fe20008000000 */
[----:B------:R-:W1:Y:S03]  /*149e0*/  SHFL.IDX PT, R2, R4, RZ, 0x1c1f ;  /* 0x001c1fff04027589 */ /* 0x000e6600000e0000 */
[C---:B------:R-:W-:Y:S01]  /*149f0*/  VIADD R8, R6.reuse, 0x20 ;  /* 0x0000002006087836 */ /* 0x040fe20000000000 */
[----:B------:R-:W-:-:S13]  /*14a00*/  ISETP.GE.AND P1, PT, R6, R5, PT ;  /* 0x000000050600720c */ /* 0x000fda0003f26270 */
        /* <DEDUP_REMOVED lines=8> */
[----:B------:R-:W-:-:S02]  /*14a90*/  VIADD R8, R6, 0x40 ;  /* 0x0000004006087836 */ /* 0x000fc40000000000 */
[----:B-1----:R-:W1:Y:S10]  /*14aa0*/  SHFL.IDX PT, R2, R4, 0x1, 0x1c1f ;  /* 0x003c1f0004027f89 */ /* 0x002e7400000e0000 */
[----:B0-----:R-:W-:-:S05]  /*14ab0*/  @!P1 IADD3 R14, P4, R26, R14, RZ ;  /* 0x0000000e1a0e9210 */ /* 0x001fca0007f9e0ff */
[----:B-1----:R-:W-:Y:S02]  /*14ac0*/  @!P1 IMAD.X R7, RZ, RZ, R2, P4 ;  /* 0x000000ffff079224 */ /* 0x002fe400020e0602 */
[----:B------:R-:W-:Y:S02]  /*14ad0*/  @!P1 IMAD.MOV.U32 R2, RZ, RZ, R14 ;  /* 0x000000ffff029224 */ /* 0x000fe400078e000e */
[----:B------:R-:W-:Y:S01]  /*14ae0*/  @!P1 IMAD.MOV.U32 R3, RZ, RZ, R7 ;  /* 0x000000ffff039224 */ /* 0x000fe200078e0007 */
[----:B------:R-:W0:Y:S04]  /*14af0*/  SHFL.IDX PT, R14, R0, 0x2, 0x1c1f ;  /* 0x005c1f00000e7f89 */ /* 0x000e2800000e0000 */
[----:B------:R-:W-:Y:S04]  /*14b00*/  @!P1 LDGSTS.E.BYPASS.LTC128B.128 [R9+0x18c00], desc[UR56][R2.64], !P3 ;  /* 0x18c0000002099fae */ /* 0x000fe8000d901d78 */
[----:B------:R-:W-:Y:S04]  /*14b10*/  @!P1 LDGSTS.E.BYPASS.LTC128B.128 [R9+0x1ac00], desc[UR56][R2.64+0x40], !P2 ;  /* 0x1ac0004002099fae */ /* 0x000fe8000d101d78 */
[----:B------:R1:W-:Y:S01]  /*14b20*/  @!P1 LDGSTS.E.BYPASS.LTC128B.128 [R9+0x1cc00], desc[UR56][R2.64+0x80], !P0 ;  /* 0x1cc0008002099fae */ /* 0x0003e2000c101d78 */
[----:B------:R-:W-:-:S03]  /*14b30*/  ISETP.GE.AND P1, PT, R8, R5, PT ;  /* 0x000000050800720c */ /* 0x000fc60003f26270 */
[----:B-1----:R-:W1:Y:S10]  /*14b40*/  SHFL.IDX PT, R2, R4, 0x2, 0x1c1f ;  /* 0x005c1f0004027f89 */ /* 0x002e7400000e0000 */
[----:B0-----:R-:W-:Y:S01]  /*14b50*/  @!P1 IADD3 R14, P4, R26, R14, RZ ;  /* 0x0000000e1a0e9210 */ /* 0x001fe20007f9e0ff */
[----:B------:R-:W0:Y:S04]  /*14b60*/  SHFL.IDX PT, R4, R4, 0x3, 0x1c1f ;  /* 0x007c1f0004047f89 */ /* 0x000e2800000e0000 */
[----:B-1----:R-:W-:-:S02]  /*14b70*/  @!P1 IMAD.X R7, RZ, RZ, R2, P4 ;  /* 0x000000ffff079224 */ /* 0x002fc400020e0602 */
[----:B------:R-:W-:Y:S02]  /*14b80*/  @!P1 IMAD.MOV.U32 R2, RZ, RZ, R14 ;  /* 0x000000ffff029224 */ /* 0x000fe400078e000e */
[----:B------:R-:W-:Y:S01]  /*14b90*/  @!P1 IMAD.MOV.U32 R3, RZ, RZ, R7 ;  /* 0x000000ffff039224 */ /* 0x000fe200078e0007 */
[----:B------:R1:W2:Y:S04]  /*14ba0*/  SHFL.IDX PT, R14, R0, 0x3, 0x1c1f ;  /* 0x007c1f00000e7f89 */ /* 0x0002a800000e0000 */
[----:B------:R1:W-:Y:S04]  /*14bb0*/  @!P1 LDGSTS.E.BYPASS.LTC128B.128 [R9+0x19400], desc[UR56][R2.64], !P3 ;  /* 0x1940000002099fae */ /* 0x0003e8000d901d78 */
[----:B------:R1:W-:Y:S04]  /*14bc0*/  @!P1 LDGSTS.E.BYPASS.LTC128B.128 [R9+0x1b400], desc[UR56][R2.64+0x40], !P2 ;  /* 0x1b40004002099fae */ /* 0x0003e8000d101d78 */
[----:B0-----:R1:W-:Y:S02]  /*14bd0*/  @!P1 LDGSTS.E.BYPASS.LTC128B.128 [R9+0x1d400], desc[UR56][R2.64+0x80], !P0 ;  /* 0x1d40008002099fae */ /* 0x0013e4000c101d78 */
.L_x_1530:
[----:B------:R-:W-:Y:S01]  /*14be0*/  VIADD R6, R6, 0x60 ;  /* 0x0000006006067836 */ /* 0x000fe20000000000 */
[----:B------:R-:W-:Y:S04]  /*14bf0*/  BSSY B0, `(.L_x_1435) ;  /* 0x000000b000007945 */ /* 0x000fe80003800000 */
[----:B------:R-:W-:-:S13]  /*14c00*/  ISETP.GE.AND P1, PT, R6, R5, PT ;  /* 0x000000050600720c */ /* 0x000fda0003f26270 */
[----:B------:R-:W-:Y:S05]  /*14c10*/  @P1 BRA `(.L_x_1436) ;  /* 0x0000000000201947 */ /* 0x000fea0003800000 */
[----:B-12---:R-:W-:-:S05]  /*14c20*/  IADD3 R2, P1, R26, R14, RZ ;  /* 0x0000000e1a027210 */ /* 0x006fca0007f3e0ff */
[----:B------:R-:W-:-:S05]  /*14c30*/  IMAD.X R3, RZ, RZ, R4, P1 ;  /* 0x000000ffff037224 */ /* 0x000fca00008e0604 */
[----:B------:R-:W-:Y:S01]  /*14c40*/  @!PT LDS RZ, [RZ] ;  /* 0x00000000fffff984 */ /* 0x000fe20000000800 */
[----:B------:R-:W-:Y:S01]  /*14c50*/  @!PT LDS RZ, [RZ] ;  /* 0x00000000fffff984 */ /* 0x000fe20000000800 */
[----:B------:R-:W-:Y:S01]  /*14c60*/  @!PT LDS RZ, [RZ] ;  /* 0x00000000fffff984 */ /* 0x000fe20000000800 */
[----:B------:R0:W-:Y:S04]  /*14c70*/  LDGSTS.E.BYPASS.LTC128B.128 [R9+0x19c00], desc[UR56][R2.64], !P3 ;  /* 0x19c0000002097fae */ /* 0x0001e8000d901d78 */
[----:B------:R0:W-:Y:S04]  /*14c80*/  LDGSTS.E.BYPASS.LTC128B.128 [R9+0x1bc00], desc[UR56][R2.64+0x40], !P2 ;  /* 0x1bc0004002097fae */ /* 0x0001e8000d101d78 */
[----:B------:R0:W-:Y:S02]  /*14c90*/  LDGSTS.E.BYPASS.LTC128B.128 [R9+0x1dc00], desc[UR56][R2.64+0x80], !P0 ;  /* 0x1dc0008002097fae */ /* 0x0001e4000c101d78 */
.L_x_1436:
[----:B------:R-:W-:Y:S05]  /*14ca0*/  BSYNC B0 ;  /* 0x0000000000007941 */ /* 0x000fea0003800000 */
.L_x_1435:
[----:B------:R-:W-:Y:S01]  /*14cb0*/  NOP ;  /* 0x0000000000007918 */ /* 0x000fe20000000000 */
[----:B------:R-:W-:-:S13]  /*14cc0*/  PLOP3.LUT P0, PT, PT, PT, PT, 0x80, 0x0 ;  /* 0x000000000000781c */ /* 0x000fda0003f0f070 */
.L_x_1437:
[----:B------:R-:W-:Y:S02]  /*14cd0*/  PLOP3.LUT P1, PT, P1, P0, PT, 0xa2, 0x0 ;  /* 0x000000000000781c */ /* 0x000fe40000f21472 */
[----:B------:R-:W-:-:S08]  /*14ce0*/  @P0 R2UR P1, UR4, R22 ;  /* 0x00000000160402ca */ /* 0x000fd00000020000 */
[----:B------:R-:W-:-:S05]  /*14cf0*/  @P0 PLOP3.LUT P0, PT, P1, PT, PT, 0x80, 0x0 ;  /* 0x000000000000081c */ /* 0x000fca0000f0f070 */
[----:B------:R-:W-:Y:S01]  /*14d00*/  @!P1 SYNCS.ARRIVE.TRANS64.RED.A0T1 RZ, [UR4+0x2a800], RZ ;  /* 0x02a800ffffff99a7 */ /* 0x000fe20008200404 */
[----:B------:R-:W-:Y:S07]  /*14d10*/  @!P1 ARRIVES.LDGSTSBAR.64.TRANSCNT [UR4+0x2a800] ;  /* 0x02a80000ff0099b0 */ /* 0x000fee0008000a84 */
[----:B------:R-:W-:Y:S05]  /*14d20*/  @P0 BRA.U.ANY `(.L_x_1437) ;  /* 0xfffffffd00e80947 */ /* 0x000fea000393ffff */
[----:B01----:R-:W3:Y:S02]  /*14d30*/  LDL.LU R2, [R1+0x10] ;  /* 0x0000100001027983 */ /* 0x003ee40000300800 */
[----:B---3--:R-:W-:-:S05]  /*14d40*/  VIADD R2, R2, 0x1 ;  /* 0x0000000102027836 */ /* 0x008fca0000000000 */
        /* <DEDUP_REMOVED lines=10> */
.L_x_1531:
[----:B------:R-:W-:Y:S05]  /*14df0*/  BSYNC B0 ;  /* 0x0000000000007941 */ /* 0x000fea0003800000 */
.L_x_1438:
[----:B------:R-:W-:-:S04]  /*14e00*/  UIADD3 UR4, UR40, -0x2, URZ ;  /* 0xfffffffe28047890 */ /* 0x000fc8000fffe03f */
[----:B------:R-:W-:-:S06]  /*14e10*/  UISETP.GE.AND UP0, UPT, UR4, UR41, UPT ;  /* 0x000000290400728c */ /* 0x000fcc000bf06270 */
[----:B------:R-:W-:-:S13]  /*14e20*/  PLOP3.LUT P0, PT, PT, PT, UP0, 0x80, 0x0 ;  /* 0x000000000000781c */ /* 0x000fda0003f0f008 */
[----:B------:R-:W-:Y:S05]  /*14e30*/  @!P0 BRA `(.L_x_1440) ;  /* 0x0000001000f48947 */ /* 0x000fea0003800000 */
[----:B------:R-:W-:Y:S02]  /*14e40*/  IMAD.MOV.U32 R5, RZ, RZ, R23 ;  /* 0x000000ffff057224 */ /* 0x000fe400078e0017 */
[----:B------:R-:W-:Y:S02]  /*14e50*/  IMAD.MOV.U32 R6, RZ, RZ, R24 ;  /* 0x000000ffff067224 */ /* 0x000fe400078e0018 */
[----:B------:R-:W-:-:S07]  /*14e60*/  IMAD.U32 R20, RZ, RZ, UR4 ;  /* 0x00000004ff147e24 */ /* 0x000fce000f8e00ff */
.L_x_1460:
[----:B-12---:R-:W1:Y:S01]  /*14e70*/  S2R R0, SR_TID.X ;  /* 0x0000000000007919 */ /* 0x006e620000002100 */
[----:B0--3--:R-:W0:Y:S01]  /*14e80*/  LDC R3, c[0x0][0x430] ;  /* 0x00010c00ff037b82 */ /* 0x009e220000000800 */
[----:B------:R-:W-:Y:S05]  /*14e90*/  YIELD ;  /* 0x0000000000007946 */ /* 0x000fea0003800000 */
[----:B------:R-:W-:Y:S02]  /*14ea0*/  ULDC.64 UR4, c[0x0][0x428] ;  /* 0x00010a0000047ab9 */ /* 0x000fe40000000a00 */
[----:B------:R-:W-:Y:S01]  /*14eb0*/  IMAD R9, R31, UR4, RZ ;  /* 0x000000041f097c24 */ /* 0x000fe2000f8e02ff */
[----:B0-----:R-:W-:-:S02]  /*14ec0*/  ISETP.NE.AND P0, PT, R3, 0x1, PT ;  /* 0x000000010300780c */ /* 0x001fc40003f05270 */
[C---:B-1----:R-:W-:Y:S01]  /*14ed0*/  LOP3.LUT R2, R0.reuse, 0x7f, RZ, 0xc0, !PT ;  /* 0x0000007f00027812 */ /* 0x042fe200078ec0ff */
[----:B------:R-:W-:-:S03]  /*14ee0*/  IMAD.SHL.U32 R0, R0, 0x20, RZ ;  /* 0x0000002000007824 */ /* 0x000fc600078e00ff */
[----:B------:R-:W-:-:S07]  /*14ef0*/  SHF.R.U32.HI R4, RZ, 0x2, R2 ;  /* 0x00000002ff047819 */ /* 0x000fce0000011602 */
[----:B------:R-:W0:Y:S01]  /*14f00*/  @P0 LDC R2, c[0x0][0x434] ;  /* 0x00010d00ff020b82 */ /* 0x000e220000000800 */
[----:B------:R-:W-:Y:S01]  /*14f10*/  LOP3.LUT R0, R0, 0x60, RZ, 0xc0, !PT ;  /* 0x0000006000007812 */ /* 0x000fe200078ec0ff */
[----:B------:R-:W-:Y:S02]  /*14f20*/  IMAD R7, R20, 0x80, R4 ;  /* 0x0000008014077824 */ /* 0x000fe400078e0204 */
[----:B------:R-:W-:-:S04]  /*14f30*/  IMAD R4, R28, UR5, R9 ;  /* 0x000000051c047c24 */ /* 0x000fc8000f8e0209 */
[----:B------:R-:W1:Y:S01]  /*14f40*/  @P0 LDC R3, c[0x0][0x438] ;  /* 0x00010e00ff030b82 */ /* 0x000e620000000800 */
[----:B------:R-:W-:-:S05]  /*14f50*/  IADD3 R7, R0, UR36, R7 ;  /* 0x0000002400077c10 */ /* 0x000fca000fffe007 */
[----:B------:R-:W-:Y:S02]  /*14f60*/  IMAD.MOV.U32 R0, RZ, RZ, R7 ;  /* 0x000000ffff007224 */ /* 0x000fe400078e0007 */
[----:B0-----:R-:W-:-:S05]  /*14f70*/  @P0 IMAD.HI.U32 R2, R7, R2, RZ ;  /* 0x0000000207020227 */ /* 0x001fca00078e00ff */
[----:B-1----:R-:W-:-:S04]  /*14f80*/  @P0 SHF.R.U32.HI R0, RZ, R3, R2 ;  /* 0x00000003ff000219 */ /* 0x002fc80000011602 */
        /* <DEDUP_REMOVED lines=8> */
[----:B------:R-:W-:-:S05]  /*15010*/  LEA.HI.X R9, R2, UR5, R4, 0x2, P0 ;  /* 0x0000000502097c11 */ /* 0x000fca00080f1404 */
[----:B------:R-:W3:Y:S01]  /*15020*/  LDG.E R8, desc[UR56][R8.64] ;  /* 0x0000003808087981 */ /* 0x000ee2000c1e1900 */
[----:B------:R-:W-:Y:S01]  /*15030*/  ISETP.NE.AND P2, PT, R10, 0x3, PT ;  /* 0x000000030a00780c */ /* 0x000fe20003f45270 */
[----:B------:R-:W-:Y:S01]  /*15040*/  VIADD R23, R5, 0x1 ;  /* 0x0000000105177836 */ /* 0x000fe20000000000 */
[C---:B------:R-:W-:Y:S01]  /*15050*/  ISETP.GT.AND P1, PT, R20.reuse, UR41, PT ;  /* 0x0000002914007c0c */ /* 0x040fe2000bf24270 */
[----:B------:R-:W-:Y:S02]  /*15060*/  IMAD.MOV R0, RZ, RZ, -R0 ;  /* 0x000000ffff007224 */ /* 0x000fe400078e0a00 */
[----:B------:R-:W-:Y:S01]  /*15070*/  VIADD R20, R20, 0xffffffff ;  /* 0xffffffff14147836 */ /* 0x000fe20000000000 */
[----:B------:R-:W-:Y:S01]  /*15080*/  ISETP.NE.AND P0, PT, R23, 0x2, PT ;  /* 0x000000021700780c */ /* 0x000fe20003f05270 */
[----:B------:R-:W-:-:S03]  /*15090*/  IMAD R7, R0, UR4, R7 ;  /* 0x0000000400077c24 */ /* 0x000fc6000f8e0207 */
[----:B------:R-:W-:Y:S02]  /*150a0*/  SEL R3, RZ, 0x1, P0 ;  /* 0x00000001ff037807 */ /* 0x000fe40000000000 */
[----:B------:R-:W-:Y:S02]  /*150b0*/  SEL R23, R23, RZ, P0 ;  /* 0x000000ff17177207 */ /* 0x000fe40000000000 */
[----:B------:R-:W-:Y:S02]  /*150c0*/  LOP3.LUT R24, R6, R3, RZ, 0x3c, !PT ;  /* 0x0000000306187212 */ /* 0x000fe400078e3cff */
[----:B---3--:R-:W-:Y:S01]  /*150d0*/  SHF.R.S32.HI R10, RZ, 0x1f, R8 ;  /* 0x0000001fff0a7819 */ /* 0x008fe20000011408 */
[----:B------:R-:W-:Y:S06]  /*150e0*/  @!P2 BRA `(.L_x_1441) ;  /* 0x000000000004a947 */ /* 0x000fec0003800000 */
[----:B------:R-:W-:Y:S01]  /*150f0*/  BPT.TRAP 0x1 ;  /* 0x000000040000795c */ /* 0x000fe20000300000 */
.L_x_1441:
[----:B------:R-:W-:Y:S01]  /*15100*/  IMAD R4, R23, 0x8, R22 ;  /* 0x0000000817047824 */ /* 0x000fe200078e0216 */
[----:B------:R-:W-:Y:S01]  /*15110*/  SHF.L.U32 R17, R24, 0x1f, RZ ;  /* 0x0000001f18117819 */ /* 0x000fe200000006ff */
[----:B------:R-:W-:Y:S01]  /*15120*/  BSSY B0, `(.L_x_1442) ;  /* 0x0000004000007945 */ /* 0x000fe20003800000 */
[----:B------:R-:W-:Y:S02]  /*15130*/  SHF.R.S32.HI R9, RZ, 0x1f, R7 ;  /* 0x0000001fff097819 */ /* 0x000fe40000011407 */
[----:B------:R-:W0:Y:S02]  /*15140*/  SYNCS.PHASECHK.TRANS64.TRYWAIT P0, [R4+URZ+0x2a880], R17 ;  /* 0x02a88011040075a7 */ /* 0x000e24000800017f */
[----:B0-----:R-:W-:Y:S05]  /*15150*/  @!P0 BRA `(.L_x_1443) ;  /* 0x0000003c008c8947 */ /* 0x001fea0003800000 */
.L_x_1532:
[----:B------:R-:W-:Y:S05]  /*15160*/  BSYNC B0 ;  /* 0x0000000000007941 */ /* 0x000fea0003800000 */
.L_x_1442:
[----:B------:R-:W-:Y:S01]  /*15170*/  ULDC.64 UR4, c[0x0][0x328] ;  /* 0x0000ca0000047ab9 */ /* 0x000fe20000000a00 */
[----:B------:R-:W1:Y:S01]  /*15180*/  LDC R11, c[0x0][0x2f4] ;  /* 0x0000bd00ff0b7b82 */ /* 0x000e620000000800 */
[----:B------:R-:W-:Y:S01]  /*15190*/  IMAD R0, R9, UR4, RZ ;  /* 0x0000000409007c24 */ /* 0x000fe2000f8e02ff */
[----:B------:R-:W-:Y:S01]  /*151a0*/  ULDC.64 UR6, c[0x0][0x318] ;  /* 0x0000c60000067ab9 */ /* 0x000fe20000000a00 */
[C---:B------:R-:W-:Y:S01]  /*151b0*/  IMAD.WIDE.U32 R2, R7.reuse, UR4, RZ ;  /* 0x0000000407027c25 */ /* 0x040fe2000f8e00ff */
[C---:B------:R-:W-:Y:S02]  /*151c0*/  LOP3.LUT R13, R26.reuse, 0x80, RZ, 0xfc, !PT ;  /* 0x000000801a0d7812 */ /* 0x040fe400078efcff */
[----:B------:R-:W-:Y:S01]  /*151d0*/  LOP3.LUT R12, R26, 0x40, RZ, 0xfc, !PT ;  /* 0x000000401a0c7812 */ /* 0x000fe200078efcff */
[----:B------:R-:W-:Y:S01]  /*151e0*/  IMAD R0, R7, UR5, R0 ;  /* 0x0000000507007c24 */ /* 0x000fe2000f8e0200 */
[----:B------:R-:W-:Y:S01]  /*151f0*/  ULDC.64 UR4, c[0x0][0x338] ;  /* 0x0000ce0000047ab9 */ /* 0x000fe20000000a00 */
[----:B------:R-:W-:-:S02]  /*15200*/  IMAD R35, R23, 0x6000, R33 ;  /* 0x0000600017237824 */ /* 0x000fc400078e0221 */
[----:B------:R-:W-:Y:S02]  /*15210*/  IMAD.IADD R3, R3, 0x1, R0 ;  /* 0x0000000103037824 */ /* 0x000fe400078e0200 */
[----:B------:R-:W-:Y:S02]  /*15220*/  IMAD R0, R10, UR4, RZ ;  /* 0x000000040a007c24 */ /* 0x000fe4000f8e02ff */
[----:B------:R-:W-:-:S04]  /*15230*/  IMAD.WIDE.U32 R2, R8, UR4, R2 ;  /* 0x0000000408027c25 */ /* 0x000fc8000f8e0002 */
[----:B------:R-:W-:Y:S01]  /*15240*/  IMAD R0, R8, UR5, R0 ;  /* 0x0000000508007c24 */ /* 0x000fe2000f8e0200 */
[----:B------:R-:W-:Y:S02]  /*15250*/  ULDC.64 UR4, c[0x0][0x330] ;  /* 0x0000cc0000047ab9 */ /* 0x000fe40000000a00 */
[----:B------:R-:W-:Y:S02]  /*15260*/  IMAD R27, R29, UR4, RZ ;  /* 0x000000041d1b7c24 */ /* 0x000fe4000f8e02ff */
[----:B------:R-:W-:Y:S01]  /*15270*/  IMAD.IADD R3, R3, 0x1, R0 ;  /* 0x0000000103037824 */ /* 0x000fe200078e0200 */
[-C--:B-1----:R-:W-:Y:S01]  /*15280*/  ISETP.GE.AND P2, PT, R13, R11.reuse, PT ;  /* 0x0000000b0d00720c */ /* 0x082fe20003f46270 */
[----:B------:R-:W-:Y:S01]  /*15290*/  IMAD R27, R18, UR5, R27 ;  /* 0x00000005121b7c24 */ /* 0x000fe2000f8e021b */
[-C--:B------:R-:W-:Y:S01]  /*152a0*/  ISETP.GE.AND P3, PT, R12, R11.reuse, PT ;  /* 0x0000000b0c00720c */ /* 0x080fe20003f66270 */
[----:B------:R-:W-:Y:S01]  /*152b0*/  IMAD.WIDE.U32 R2, R18, UR4, R2 ;  /* 0x0000000412027c25 */ /* 0x000fe2000f8e0002 */
[----:B------:R-:W-:Y:S01]  /*152c0*/  UMOV UR4, 0xffffffff ;  /* 0xffffffff00047882 */ /* 0x000fe20000000000 */
[----:B------:R-:W-:-:S02]  /*152d0*/  ISETP.GE.AND P4, PT, R26, R11, PT ;  /* 0x0000000b1a00720c */ /* 0x000fc40003f86270 */
[----:B------:R-:W-:-:S04]  /*152e0*/  IADD3 R21, P0, R2, UR6, RZ ;  /* 0x0000000602157c10 */ /* 0x000fc8000ff1e0ff */
[----:B------:R-:W-:Y:S01]  /*152f0*/  IADD3.X R27, R27, UR7, R3, P0, !PT ;  /* 0x000000071b1b7c10 */ /* 0x000fe200087fe403 */
[----:B------:R-:W-:Y:S08]  /*15300*/  BRA.DIV UR4, `(.L_x_1444) ;  /* 0x0000003e04347947 */ /* 0x000ff0000b800000 */
[----:B------:R-:W1:Y:S04]  /*15310*/  SHFL.IDX PT, R2, R21, RZ, 0x1c1f ;  /* 0x001c1fff15027589 */ /* 0x000e6800000e0000 */
[----:B------:R-:W3:Y:S01]  /*15320*/  SHFL.IDX PT, R0, R27, RZ, 0x1c1f ;  /* 0x001c1fff1b007589 */ /* 0x000ee200000e0000 */
[----:B-1----:R-:W-:-:S05]  /*15330*/  IADD3 R2, P0, R26, R2, RZ ;  /* 0x000000021a027210 */ /* 0x002fca0007f1e0ff */
[----:B---3--:R-:W-:Y:S02]  /*15340*/  IMAD.X R3, RZ, RZ, R0, P0 ;  /* 0x000000ffff037224 */ /* 0x008fe400000e0600 */
[----:B------:R-:W-:Y:S02]  /*15350*/  IMAD.IADD R0, R22, 0x1, R35 ;  /* 0x0000000116007824 */ /* 0x000fe400078e0223 */
[----:B------:R-:W-:Y:S04]  /*15360*/  SHFL.IDX PT, R35, R27, 0x2, 0x1c1f ;  /* 0x005c1f001b237f89 */ /* 0x000fe800000e0000 */
[----:B------:R-:W-:Y:S04]  /*15370*/  LDGSTS.E.BYPASS.LTC128B.128 [R0+0xc400], desc[UR56][R2.64], !P4 ;  /* 0x0c40000002007fae */ /* 0x000fe8000e101d78 */
[----:B------:R-:W-:Y:S04]  /*15380*/  LDGSTS.E.BYPASS.LTC128B.128 [R0+0xe400], desc[UR56][R2.64+0x40], !P3 ;  /* 0x0e40004002007fae */ /* 0x000fe8000d901d78 */
[----:B------:R1:W-:Y:S04]  /*15390*/  LDGSTS.E.BYPASS.LTC128B.128 [R0+0x10400], desc[UR56][R2.64+0x80], !P2 ;  /* 0x1040008002007fae */ /* 0x0003e8000d101d78 */
[----:B-1----:R-:W1:Y:S04]  /*153a0*/  SHFL.IDX PT, R2, R21, 0x1, 0x1c1f ;  /* 0x003c1f0015027f89 */ /* 0x002e6800000e0000 */
[----:B------:R-:W3:Y:S01]  /*153b0*/  SHFL.IDX PT, R3, R27, 0x1, 0x1c1f ;  /* 0x003c1f001b037f89 */ /* 0x000ee200000e0000 */
[----:B-1----:R-:W-:-:S05]  /*153c0*/  IADD3 R2, P0, R26, R2, RZ ;  /* 0x000000021a027210 */ /* 0x002fca0007f1e0ff */
[----:B---3--:R-:W-:-:S05]  /*153d0*/  IMAD.X R3, RZ, RZ, R3, P0 ;  /* 0x000000ffff037224 */ /* 0x008fca00000e0603 */
[----:B------:R-:W-:Y:S04]  /*153e0*/  LDGSTS.E.BYPASS.LTC128B.128 [R0+0xcc00], desc[UR56][R2.64], !P4 ;  /* 0x0cc0000002007fae */ /* 0x000fe8000e101d78 */
[----:B------:R-:W-:Y:S04]  /*153f0*/  LDGSTS.E.BYPASS.LTC128B.128 [R0+0xec00], desc[UR56][R2.64+0x40], !P3 ;  /* 0x0ec0004002007fae */ /* 0x000fe8000d901d78 */
[----:B------:R1:W-:Y:S04]  /*15400*/  LDGSTS.E.BYPASS.LTC128B.128 [R0+0x10c00], desc[UR56][R2.64+0x80], !P2 ;  /* 0x10c0008002007fae */ /* 0x0003e8000d101d78 */
[----:B-1----:R-:W1:Y:S02]  /*15410*/  SHFL.IDX PT, R2, R21, 0x2, 0x1c1f ;  /* 0x005c1f0015027f89 */ /* 0x002e6400000e0000 */
[----:B-1----:R-:W-:-:S05]  /*15420*/  IADD3 R2, P0, R26, R2, RZ ;  /* 0x000000021a027210 */ /* 0x002fca0007f1e0ff */
[----:B------:R-:W-:Y:S02]  /*15430*/  IMAD.X R3, RZ, RZ, R35, P0 ;  /* 0x000000ffff037224 */ /* 0x000fe400000e0623 */
[----:B------:R1:W3:Y:S04]  /*15440*/  SHFL.IDX PT, R35, R27, 0x3, 0x1c1f ;  /* 0x007c1f001b237f89 */ /* 0x0002e800000e0000 */
[----:B------:R-:W-:Y:S04]  /*15450*/  LDGSTS.E.BYPASS.LTC128B.128 [R0+0xd400], desc[UR56][R2.64], !P4 ;  /* 0x0d40000002007fae */ /* 0x000fe8000e101d78 */
[----:B------:R-:W-:Y:S04]  /*15460*/  LDGSTS.E.BYPASS.LTC128B.128 [R0+0xf400], desc[UR56][R2.64+0x40], !P3 ;  /* 0x0f40004002007fae */ /* 0x000fe8000d901d78 */
[----:B------:R4:W-:Y:S04]  /*15470*/  LDGSTS.E.BYPASS.LTC128B.128 [R0+0x11400], desc[UR56][R2.64+0x80], !P2 ;  /* 0x1140008002007fae */ /* 0x0009e8000d101d78 */
[----:B---34-:R1:W4:Y:S02]  /*15480*/  SHFL.IDX PT, R2, R21, 0x3, 0x1c1f ;  /* 0x007c1f0015027f89 */ /* 0x01832400000e0000 */
.L_x_1542:
        /* <DEDUP_REMOVED lines=10> */
.L_x_1445:
[----:B------:R-:W-:Y:S02]  /*15530*/  PLOP3.LUT P2, PT, P2, P0, PT, 0xa2, 0x0 ;  /* 0x000000000000781c */ /* 0x000fe40001741472 */
[----:B------:R-:W-:-:S08]  /*15540*/  @P0 R2UR P2, UR4, R4 ;  /* 0x00000000040402ca */ /* 0x000fd00000040000 */
[----:B------:R-:W-:-:S05]  /*15550*/  @P0 PLOP3.LUT P0, PT, P2, PT, PT, 0x80, 0x0 ;  /* 0x000000000000081c */ /* 0x000fca000170f070 */
[----:B------:R-:W-:Y:S01]  /*15560*/  @!P2 SYNCS.ARRIVE.TRANS64.RED.A0T1 RZ, [UR4+0x2a870], RZ ;  /* 0x02a870ffffffa9a7 */ /* 0x000fe20008200404 */
[----:B------:R-:W-:Y:S07]  /*15570*/  @!P2 ARRIVES.LDGSTSBAR.64.TRANSCNT [UR4+0x2a870] ;  /* 0x02a87000ff00a9b0 */ /* 0x000fee0008000a84 */
[----:B------:R-:W-:Y:S05]  /*15580*/  @P0 BRA.U.ANY `(.L_x_1445) ;  /* 0xfffffffd00e80947 */ /* 0x000fea000393ffff */
[----:B------:R-:W-:Y:S01]  /*15590*/  NOP ;  /* 0x0000000000007918 */ /* 0x000fe20000000000 */
[----:B---3--:R-:W-:-:S05]  /*155a0*/  IMAD.U32 R2, RZ, RZ, UR42 ;  /* 0x0000002aff027e24 */ /* 0x008fca000f8e00ff */
[----:B------:R-:W-:-:S13]  /*155b0*/  ISETP.NE.AND P3, PT, R2, 0x3, PT ;  /* 0x000000030200780c */ /* 0x000fda0003f65270 */
[----:B------:R-:W-:Y:S05]  /*155c0*/  @!P3 BRA `(.L_x_1446) ;  /* 0x000000000004b947 */ /* 0x000fea0003800000 */
[----:B------:R-:W-:Y:S01]  /*155d0*/  BPT.TRAP 0x1 ;  /* 0x000000040000795c */ /* 0x000fe20000300000 */
.L_x_1446:
[----:B------:R3:W-:Y:S01]  /*155e0*/  SYNCS.ARRIVE.TRANS64.A1T0 RZ, [R4+URZ+0x2a870], RZ ;  /* 0x02a870ff04ff79a7 */ /* 0x0007e2000810003f */
[----:B------:R-:W-:Y:S05]  /*155f0*/  @!P3 BRA `(.L_x_1447) ;  /* 0x000000000004b947 */ /* 0x000fea0003800000 */
[----:B------:R-:W-:Y:S01]  /*15600*/  BPT.TRAP 0x1 ;  /* 0x000000040000795c */ /* 0x000fe20000300000 */
.L_x_1447:
[----:B------:R-:W4:Y:S01]  /*15610*/  SYNCS.PHASECHK.TRANS64.TRYWAIT P0, [R4+URZ+0x2a840], R17 ;  /* 0x02a84011040075a7 */ /* 0x000f22000800017f */
[----:B------:R-:W-:Y:S04]  /*15620*/  BSSY B0, `(.L_x_1448) ;  /* 0x0000002000007945 */ /* 0x000fe80003800000 */
[----:B----4-:R-:W-:Y:S05]  /*15630*/  @!P0 BRA `(.L_x_1449) ;  /* 0x0000003c009c8947 */ /* 0x010fea0003800000 */
.L_x_1543:
[----:B------:R-:W-:Y:S05]  /*15640*/  BSYNC B0 ;  /* 0x0000000000007941 */ /* 0x000fea0003800000 */
.L_x_1448:
[----:B------:R-:W-:Y:S01]  /*15650*/  ULDC.64 UR4, c[0x0][0x300] ;  /* 0x0000c00000047ab9 */ /* 0x000fe20000000a00 */
[----:B------:R-:W5:Y:S01]  /*15660*/  LDC R11, c[0x0][0x2f4] ;  /* 0x0000bd00ff0b7b82 */ /* 0x000f620000000800 */
[----:B------:R-:W-:Y:S01]  /*15670*/  IMAD R9, R9, UR4, RZ ;  /* 0x0000000409097c24 */ /* 0x000fe2000f8e02ff */
[----:B------:R-:W-:Y:S01]  /*15680*/  ULDC.64 UR6, c[0x0][0x2e8] ;  /* 0x0000ba0000067ab9 */ /* 0x000fe20000000a00 */
[C---:B------:R-:W-:Y:S01]  /*15690*/  IMAD.WIDE.U32 R2, R7.reuse, UR4, RZ ;  /* 0x0000000407027c25 */ /* 0x040fe2000f8e00ff */
[C---:B------:R-:W-:Y:S02]  /*156a0*/  LOP3.LUT R13, R26.reuse, 0x80, RZ, 0xfc, !PT ;  /* 0x000000801a0d7812 */ /* 0x040fe400078efcff */
[----:B------:R-:W-:Y:S01]  /*156b0*/  LOP3.LUT R12, R26, 0x40, RZ, 0xfc, !PT ;  /* 0x000000401a0c7812 */ /* 0x000fe200078efcff */
        /* <DEDUP_REMOVED lines=11> */
[-C--:B-----5:R-:W-:Y:S02]  /*15770*/  ISETP.GE.AND P2, PT, R13, R11.reuse, PT ;  /* 0x0000000b0d00720c */ /* 0x0a0fe40003f46270 */
[----:B------:R-:W-:Y:S01]  /*15780*/  IMAD R8, R18, UR5, R8 ;  /* 0x0000000512087c24 */ /* 0x000fe2000f8e0208 */
[----:B------:R-:W-:Y:S02]  /*15790*/  IADD3 R7, P0, R2, UR6, RZ ;  /* 0x0000000602077c10 */ /* 0x000fe4000ff1e0ff */
[----:B------:R-:W-:-:S02]  /*157a0*/  ISETP.GE.AND P3, PT, R12, R11, PT ;  /* 0x0000000b0c00720c */ /* 0x000fc40003f66270 */
[----:B------:R-:W-:Y:S02]  /*157b0*/  IADD3.X R8, R8, UR7, R3, P0, !PT ;  /* 0x0000000708087c10 */ /* 0x000fe400087fe403 */
[----:B------:R-:W-:Y:S01]  /*157c0*/  ISETP.GE.AND P4, PT, R26, R11, PT ;  /* 0x0000000b1a00720c */ /* 0x000fe20003f86270 */
[----:B------:R-:W-:-:S12]  /*157d0*/  BRA.DIV UR4, `(.L_x_1450) ;  /* 0x0000003e04487947 */ /* 0x000fd8000b800000 */
[----:B------:R-:W5:Y:S04]  /*157e0*/  SHFL.IDX PT, R2, R7, RZ, 0x1c1f ;  /* 0x001c1fff07027589 */ /* 0x000f6800000e0000 */
[----:B------:R-:W0:Y:S04]  /*157f0*/  SHFL.IDX PT, R3, R8, RZ, 0x1c1f ;  /* 0x001c1fff08037589 */ /* 0x000e2800000e0000 */
[----:B------:R-:W-:Y:S01]  /*15800*/  SHFL.IDX PT, R9, R8, 0x2, 0x1c1f ;  /* 0x005c1f0008097f89 */ /* 0x000fe200000e0000 */
[----:B-----5:R-:W-:-:S05]  /*15810*/  IADD3 R2, P0, R26, R2, RZ ;  /* 0x000000021a027210 */ /* 0x020fca0007f1e0ff */
[----:B0-----:R-:W-:-:S05]  /*15820*/  IMAD.X R3, RZ, RZ, R3, P0 ;  /* 0x000000ffff037224 */ /* 0x001fca00000e0603 */
[----:B------:R-:W-:Y:S04]  /*15830*/  LDGSTS.E.BYPASS.LTC128B.128 [R0+0x1e400], desc[UR56][R2.64], !P4 ;  /* 0x1e40000002007fae */ /* 0x000fe8000e101d78 */
[----:B------:R-:W-:Y:S04]  /*15840*/  LDGSTS.E.BYPASS.LTC128B.128 [R0+0x20400], desc[UR56][R2.64+0x40], !P3 ;  /* 0x2040004002007fae */ /* 0x000fe8000d901d78 */
[----:B------:R0:W-:Y:S04]  /*15850*/  LDGSTS.E.BYPASS.LTC128B.128 [R0+0x22400], desc[UR56][R2.64+0x80], !P2 ;  /* 0x2240008002007fae */ /* 0x0001e8000d101d78 */
[----:B0-----:R-:W0:Y:S04]  /*15860*/  SHFL.IDX PT, R2, R7, 0x1, 0x1c1f ;  /* 0x003c1f0007027f89 */ /* 0x001e2800000e0000 */
[----:B------:R-:W5:Y:S01]  /*15870*/  SHFL.IDX PT, R3, R8, 0x1, 0x1c1f ;  /* 0x003c1f0008037f89 */ /* 0x000f6200000e0000 */
[----:B0-----:R-:W-:-:S05]  /*15880*/  IADD3 R2, P0, R26, R2, RZ ;  /* 0x000000021a027210 */ /* 0x001fca0007f1e0ff */
[----:B-----5:R-:W-:-:S05]  /*15890*/  IMAD.X R3, RZ, RZ, R3, P0 ;  /* 0x000000ffff037224 */ /* 0x020fca00000e0603 */
[----:B------:R-:W-:Y:S04]  /*158a0*/  LDGSTS.E.BYPASS.LTC128B.128 [R0+0x1ec00], desc[UR56][R2.64], !P4 ;  /* 0x1ec0000002007fae */ /* 0x000fe8000e101d78 */
[----:B------:R-:W-:Y:S04]  /*158b0*/  LDGSTS.E.BYPASS.LTC128B.128 [R0+0x20c00], desc[UR56][R2.64+0x40], !P3 ;  /* 0x20c0004002007fae */ /* 0x000fe8000d901d78 */
[----:B------:R0:W-:Y:S04]  /*158c0*/  LDGSTS.E.BYPASS.LTC128B.128 [R0+0x22c00], desc[UR56][R2.64+0x80], !P2 ;  /* 0x22c0008002007fae */ /* 0x0001e8000d101d78 */
[----:B0-----:R-:W0:Y:S02]  /*158d0*/  SHFL.IDX PT, R2, R7, 0x2, 0x1c1f ;  /* 0x005c1f0007027f89 */ /* 0x001e2400000e0000 */
[----:B0-----:R-:W-:-:S05]  /*158e0*/  IADD3 R2, P0, R26, R2, RZ ;  /* 0x000000021a027210 */ /* 0x001fca0007f1e0ff */
[----:B------:R-:W-:Y:S02]  /*158f0*/  IMAD.X R3, RZ, RZ, R9, P0 ;  /* 0x000000ffff037224 */ /* 0x000fe400000e0609 */
[----:B------:R0:W0:Y:S04]  /*15900*/  SHFL.IDX PT, R9, R8, 0x3, 0x1c1f ;  /* 0x007c1f0008097f89 */ /* 0x00002800000e0000 */
[----:B------:R-:W-:Y:S04]  /*15910*/  LDGSTS.E.BYPASS.LTC128B.128 [R0+0x1f400], desc[UR56][R2.64], !P4 ;  /* 0x1f40000002007fae */ /* 0x000fe8000e101d78 */
[----:B------:R-:W-:Y:S04]  /*15920*/  LDGSTS.E.BYPASS.LTC128B.128 [R0+0x21400], desc[UR56][R2.64+0x40], !P3 ;  /* 0x2140004002007fae */ /* 0x000fe8000d901d78 */
[----:B------:R5:W-:Y:S04]  /*15930*/  LDGSTS.E.BYPASS.LTC128B.128 [R0+0x23400], desc[UR56][R2.64+0x80], !P2 ;  /* 0x2340008002007fae */ /* 0x000be8000d101d78 */
[----:B-----5:R0:W0:Y:S02]  /*15940*/  SHFL.IDX PT, R2, R7, 0x3, 0x1c1f ;  /* 0x007c1f0007027f89 */ /* 0x02002400000e0000 */
.L_x_1553:
        /* <DEDUP_REMOVED lines=10> */
.L_x_1451:
        /* <DEDUP_REMOVED lines=11> */
.L_x_1452:
[----:B------:R-:W-:Y:S01]  /*15aa0*/  IMAD.U32 R0, RZ, RZ, UR43 ;  /* 0x0000002bff007e24 */ /* 0x000fe2000f8e00ff */
[----:B------:R0:W-:Y:S04]  /*15ab0*/  SYNCS.ARRIVE.TRANS64.A1T0 RZ, [R4+URZ+0x2a830], RZ ;  /* 0x02a830ff04ff79a7 */ /* 0x0001e8000810003f */
[----:B------:R-:W-:-:S13]  /*15ac0*/  ISETP.NE.AND P0, PT, R0, 0x3, PT ;  /* 0x000000030000780c */ /* 0x000fda0003f05270 */
[----:B0-----:R-:W-:Y:S05]  /*15ad0*/  @!P0 BRA `(.L_x_1453) ;  /* 0x0000000000048947 */ /* 0x001fea0003800000 */
[----:B------:R-:W-:Y:S01]  /*15ae0*/  BPT.TRAP 0x1 ;  /* 0x000000040000795c */ /* 0x000fe20000300000 */
.L_x_1453:
[----:B------:R-:W-:Y:S01]  /*15af0*/  LOP3.LUT R3, R6, 0x1, RZ, 0x3c, !PT ;  /* 0x0000000106037812 */ /* 0x000fe200078e3cff */
[----:B------:R-:W-:Y:S01]  /*15b00*/  IMAD R0, R5, 0x8, R22 ;  /* 0x0000000805007824 */ /* 0x000fe200078e0216 */
[----:B------:R-:W-:Y:S02]  /*15b10*/  BSSY B0, `(.L_x_1454) ;  /* 0x0000004000007945 */ /* 0x000fe40003800000 */
[----:B------:R-:W-:-:S04]  /*15b20*/  SHF.L.U32 R3, R3, 0x1f, RZ ;  /* 0x0000001f03037819 */ /* 0x000fc800000006ff */
[----:B------:R-:W0:Y:S02]  /*15b30*/  SYNCS.PHASECHK.TRANS64.TRYWAIT P2, [R0+URZ+0x2a870], R3 ;  /* 0x02a87003000075a7 */ /* 0x000e24000804017f */
[----:B0-----:R-:W-:Y:S05]  /*15b40*/  @!P2 BRA `(.L_x_1455) ;  /* 0x0000003c009ca947 */ /* 0x001fea0003800000 */
.L_x_1554:
[----:B------:R-:W-:Y:S05]  /*15b50*/  BSYNC B0 ;  /* 0x0000000000007941 */ /* 0x000fea0003800000 */
.L_x_1454:
[----:B------:R-:W-:-:S05]  /*15b60*/  IMAD.U32 R2, RZ, RZ, UR42 ;  /* 0x0000002aff027e24 */ /* 0x000fca000f8e00ff */
[----:B------:R-:W-:-:S13]  /*15b70*/  ISETP.NE.AND P2, PT, R2, 0x3, PT ;  /* 0x000000030200780c */ /* 0x000fda0003f45270 */
[----:B------:R-:W-:Y:S05]  /*15b80*/  @!P2 BRA `(.L_x_1456) ;  /* 0x000000000004a947 */ /* 0x000fea0003800000 */
[----:B------:R-:W-:Y:S01]  /*15b90*/  BPT.TRAP 0x1 ;  /* 0x000000040000795c */ /* 0x000fe20000300000 */
.L_x_1456:
[----:B------:R-:W-:Y:S01]  /*15ba0*/  SHF.L.U32 R3, R6, 0x1f, RZ ;  /* 0x0000001f06037819 */ /* 0x000fe200000006ff */
[----:B------:R-:W-:-:S03]  /*15bb0*/  IMAD R2, R5, 0x6000, RZ ;  /* 0x0000600005027824 */ /* 0x000fc600078e02ff */
[----:B------:R-:W0:Y:S02]  /*15bc0*/  SYNCS.PHASECHK.TRANS64.TRYWAIT P2, [R0+URZ+0x2a860], R3 ;  /* 0x02a86003000075a7 */ /* 0x000e24000804017f */
[----:B0-----:R-:W-:Y:S05]  /*15bd0*/  @!P2 BRA `(.L_x_1457) ;  /* 0x0000003c008ca947 */ /* 0x001fea0003800000 */
.L_x_1555:
[----:B------:R-:W-:Y:S01]  /*15be0*/  LOP3.LUT R3, R2, R37, RZ, 0xfc, !PT ;  /* 0x0000002502037212 */ /* 0x000fe200078efcff */
[----:B------:R-:W-:Y:S05]  /*15bf0*/  WARPSYNC.ALL ;  /* 0x0000000000007948 */ /* 0x000fea0003800000 */
[C---:B------:R-:W-:Y:S01]  /*15c00*/  IMAD.IADD R3, R22.reuse, 0x1, R3 ;  /* 0x0000000116037824 */ /* 0x040fe200078e0203 */
[----:B------:R-:W-:Y:S01]  /*15c10*/  IADD3 R2, R22, R2, R34 ;  /* 0x0000000216027210 */ /* 0x000fe20007ffe022 */
[----:B----4-:R-:W-:-:S03]  /*15c20*/  IMAD.U32 R17, RZ, RZ, UR42 ;  /* 0x0000002aff117e24 */ /* 0x010fc6000f8e00ff */
[----:B---3--:R-:W0:Y:S02]  /*15c30*/  LDSM.16.MT88.4 R4, [R3+0xc400] ;  /* 0x00c400000304783b */ /* 0x008e240000004200 */
[----:B------:R-:W-:Y:S02]  /*15c40*/  ISETP.NE.AND P2, PT, R17, 0x3, PT ;  /* 0x000000031100780c */ /* 0x000fe40003f45270 */
[C-C-:B0-----:R-:W-:Y:S02]  /*15c50*/  PRMT R12, R4.reuse, 0x6420, R5.reuse ;  /* 0x00006420040c7816 */ /* 0x141fe40000000005 */
[----:B------:R-:W-:Y:S02]  /*15c60*/  PRMT R13, R4, 0x7531, R5 ;  /* 0x00007531040d7816 */ /* 0x000fe40000000005 */
[C-C-:B--2---:R-:W-:Y:S02]  /*15c70*/  PRMT R14, R6.reuse, 0x6420, R7.reuse ;  /* 0x00006420060e7816 */ /* 0x144fe40000000007 */
        /* <DEDUP_REMOVED lines=79> */
.L_x_1458:
[----:B--2---:R2:W-:Y:S01]  /*16170*/  SYNCS.ARRIVE.TRANS64.A1T0 RZ, [R0+URZ+0x2a850], RZ ;  /* 0x02a850ff00ff79a7 */ /* 0x0045e2000810003f */
[----:B------:R-:W-:Y:S06]  /*16180*/  BAR.SYNC.DEFER_BLOCKING 0x2, 0x80 ;  /* 0x0082000000007b1d */ /* 0x000fec0000010000 */
[----:B------:R-:W-:Y:S05]  /*16190*/  @!P0 BRA `(.L_x_1459) ;  /* 0x0000000000048947 */ /* 0x000fea0003800000 */
[----:B------:R-:W-:Y:S01]  /*161a0*/  BPT.TRAP 0x1 ;  /* 0x000000040000795c */ /* 0x000fe20000300000 */
.L_x_1459:
[----:B------:R-:W-:Y:S02]  /*161b0*/  VIADD R3, R0, 0x2a880 ;  /* 0x0002a88000037836 */ /* 0x000fe40000000000 */
[----:B------:R-:W-:Y:S02]  /*161c0*/  IMAD.MOV.U32 R5, RZ, RZ, R23 ;  /* 0x000000ffff057224 */ /* 0x000fe400078e0017 */
[----:B------:R-:W-:Y:S01]  /*161d0*/  IMAD.MOV.U32 R6, RZ, RZ, R24 ;  /* 0x000000ffff067224 */ /* 0x000fe200078e0018 */
[----:B------:R-:W-:-:S04]  /*161e0*/  PRMT R3, R32, 0x654, R3 ;  /* 0x0000065420037816 */ /* 0x000fc80000000003 */
[----:B------:R3:W-:Y:S01]  /*161f0*/  SYNCS.ARRIVE.TRANS64.RED.A1T0 RZ, [R3+URZ], RZ ;  /* 0x000000ff03ff79a7 */ /* 0x0007e2000810043f */
[----:B------:R-:W-:Y:S05]  /*16200*/  @P1 BRA `(.L_x_1460) ;  /* 0xffffffec00181947 */ /* 0x000fea000383ffff */
.L_x_1440:
        /* <DEDUP_REMOVED lines=9> */
[----:B---3--:R-:W2:Y:S01]  /*162a0*/  LDC.64 R2, c[0x0][0xc60] ;  /* 0x00031800ff027b82 */ /* 0x008ea20000000a00 */
        /* <DEDUP_REMOVED lines=9> */
.L_x_1462:
[----:B------:R-:W-:Y:S05]  /*16340*/  BSYNC B0 ;  /* 0x0000000000007941 */ /* 0x000fea0003800000 */
.L_x_1461:
[----:B------:R-:W-:Y:S05]  /*16350*/  @!P0 BRA `(.L_x_1463) ;  /* 0x0000000000048947 */ /* 0x000fea0003800000 */
[----:B------:R-:W-:Y:S01]  /*16360*/  BPT.TRAP 0x1 ;  /* 0x000000040000795c */ /* 0x000fe20000300000 */
.L_x_1463:
[----:B---3--:R-:W-:Y:S01]  /*16370*/  LOP3.LUT R3, R24, 0x1, RZ, 0x3c, !PT ;  /* 0x0000000118037812 */ /* 0x008fe200078e3cff */
[----:B------:R-:W-:Y:S01]  /*16380*/  IMAD R12, R23, 0x8, R22 ;  /* 0x00000008170c7824 */ /* 0x000fe200078e0216 */
[----:B------:R-:W-:Y:S02]  /*16390*/  BSSY B0, `(.L_x_1464) ;  /* 0x0000004000007945 */ /* 0x000fe40003800000 */
[----:B------:R-:W-:-:S04]  /*163a0*/  SHF.L.U32 R3, R3, 0x1f, RZ ;  /* 0x0000001f03037819 */ /* 0x000fc800000006ff */
[----:B------:R-:W0:Y:S02]  /*163b0*/  SYNCS.PHASECHK.TRANS64.TRYWAIT P1, [R12+URZ+0x2a870], R3 ;  /* 0x02a870030c0075a7 */ /* 0x000e24000802017f */
[----:B0-----:R-:W-:Y:S05]  /*163c0*/  @!P1 BRA `(.L_x_1465) ;  /* 0x0000003400a49947 */ /* 0x001fea0003800000 */
.L_x_1556:
[----:B------:R-:W-:Y:S05]  /*163d0*/  BSYNC B0 ;  /* 0x0000000000007941 */ /* 0x000fea0003800000 */
.L_x_1464:
[----:B------:R-:W-:-:S05]  /*163e0*/  IMAD.U32 R0, RZ, RZ, UR42 ;  /* 0x0000002aff007e24 */ /* 0x000fca000f8e00ff */
[----:B------:R-:W-:-:S13]  /*163f0*/  ISETP.NE.AND P1, PT, R0, 0x3, PT ;  /* 0x000000030000780c */ /* 0x000fda0003f25270 */
[----:B------:R-:W-:Y:S05]  /*16400*/  @!P1 BRA `(.L_x_1466) ;  /* 0x0000000000049947 */ /* 0x000fea0003800000 */
[----:B------:R-:W-:Y:S01]  /*16410*/  BPT.TRAP 0x1 ;  /* 0x000000040000795c */ /* 0x000fe20000300000 */
.L_x_1466:
[----:B0-----:R-:W-:-:S04]  /*16420*/  SHF.L.U32 R3, R24, 0x1f, RZ ;  /* 0x0000001f18037819 */ /* 0x001fc800000006ff */
[----:B------:R-:W0:Y:S02]  /*16430*/  SYNCS.PHASECHK.TRANS64.TRYWAIT P1, [R12+URZ+0x2a860], R3 ;  /* 0x02a860030c0075a7 */ /* 0x000e24000802017f */
[----:B0-----:R-:W-:Y:S05]  /*16440*/  @!P1 BRA `(.L_x_1467) ;  /* 0x0000003400989947 */ /* 0x001fea0003800000 */
.L_x_1557:
[----:B0-----:R-:W-:Y:S01]  /*16450*/  IMAD R3, R23, 0x6000, RZ ;  /* 0x0000600017037824 */ /* 0x001fe200078e02ff */
[----:B------:R-:W-:Y:S05]  /*16460*/  WARPSYNC.ALL ;  /* 0x0000000000007948 */ /* 0x000fea0003800000 */
[----:B------:R-:W-:Y:S01]  /*16470*/  LOP3.LUT R5, R3, R37, RZ, 0xfc, !PT ;  /* 0x0000002503057212 */ /* 0x000fe200078efcff */
[----:B------:R-:W-:Y:S01]  /*16480*/  IMAD.U32 R13, RZ, RZ, UR42 ;  /* 0x0000002aff0d7e24 */ /* 0x000fe2000f8e00ff */
[----:B------:R-:W-:-:S03]  /*16490*/  IADD3 R2, R22, R3, R34 ;  /* 0x0000000316027210 */ /* 0x000fc60007ffe022 */
[----:B------:R-:W-:Y:S01]  /*164a0*/  IMAD.IADD R0, R22, 0x1, R5 ;  /* 0x0000000116007824 */ /* 0x000fe200078e0205 */
[----:B------:R-:W-:Y:S02]  /*164b0*/  IADD3 R3, R30, 0x400, R2 ;  /* 0x000004001e037810 */ /* 0x000fe40007ffe002 */
[----:B------:R-:W-:Y:S02]  /*164c0*/  ISETP.NE.AND P1, PT, R13, 0x3, PT ;  /* 0x000000030d00780c */ /* 0x000fe40003f25270 */
        /* <DEDUP_REMOVED lines=82> */
.L_x_1468:
[----:B--2---:R2:W-:Y:S01]  /*169f0*/  SYNCS.ARRIVE.TRANS64.A1T0 RZ, [R12+URZ+0x2a850], RZ ;  /* 0x02a850ff0cff79a7 */ /* 0x0045e2000810003f */
[----:B------:R-:W-:Y:S06]  /*16a00*/  BAR.SYNC.DEFER_BLOCKING 0x2, 0x80 ;  /* 0x0082000000007b1d */ /* 0x000fec0000010000 */
[----:B------:R-:W-:Y:S05]  /*16a10*/  @!P0 BRA `(.L_x_1469) ;  /* 0x0000000000048947 */ /* 0x000fea0003800000 */
[----:B------:R-:W-:Y:S01]  /*16a20*/  BPT.TRAP 0x1 ;  /* 0x000000040000795c */ /* 0x000fe20000300000 */
.L_x_1469:
        /* <DEDUP_REMOVED lines=8> */
.L_x_1410:
[----:B------:R-:W-:Y:S05]  /*16ab0*/  BSYNC B7 ;  /* 0x0000000000077941 */ /* 0x000fea0003800000 */
.L_x_1408:
[----:B------:R-:W-:-:S13]  /*16ac0*/  LOP3.LUT P0, RZ, R25, 0x80, RZ, 0xc0, !PT ;  /* 0x0000008019ff7812 */ /* 0x000fda000780c0ff */
[----:B------:R-:W-:Y:S05]  /*16ad0*/  @!P0 BRA `(.L_x_1470) ;  /* 0x0000000000208947 */ /* 0x000fea0003800000 */
[----:B------:R-:W3:Y:S08]  /*16ae0*/  S2UR UR4, SR_CgaCtaId ;  /* 0x00000000000479c3 */ /* 0x000ef00000008800 */
[----:B------:R-:W-:Y:S01]  /*16af0*/  BAR.SYNC.DEFER_BLOCKING 0x5, 0x180 ;  /* 0x0146000000007b1d */ /* 0x000fe20000010000 */
[----:B------:R-:W-:Y:S01]  /*16b00*/  MOV R3, 0x400 ;  /* 0x0000040000037802 */ /* 0x000fe20000000f00 */
[----:B---3--:R-:W-:-:S05]  /*16b10*/  IMAD.U32 R32, RZ, RZ, UR4 ;  /* 0x00000004ff207e24 */ /* 0x008fca000f8e00ff */
[----:B------:R-:W-:-:S05]  /*16b20*/  LEA R22, R32, R3, 0x18 ;  /* 0x0000000320167211 */ /* 0x000fca00078ec0ff */
[----:B------:R3:W4:Y:S01]  /*16b30*/  LDS.128 R16, [R22+0x2a8d0] ;  /* 0x02a8d00016107984 */ /* 0x0007220000000c00 */
[----:B------:R-:W-:Y:S06]  /*16b40*/  BAR.ARV 0x4, 0x180 ;  /* 0x0106000000007b1d */ /* 0x000fec0000002000 */
[----:B------:R-:W-:Y:S05]  /*16b50*/  BRA `(.L_x_1471) ;  /* 0x0000000800947947 */ /* 0x000fea0003800000 */
.L_x_1470:
[----:B------:R-:W3:Y:S01]  /*16b60*/  S2R R0, SR_TID.X ;  /* 0x0000000000007919 */ /* 0x000ee20000002100 */
[----:B------:R-:W-:Y:S01]  /*16b70*/  ULDC UR4, c[0x0][0xc3c] ;  /* 0x00030f0000047ab9 */ /* 0x000fe20000000800 */
[----:B------:R-:W-:Y:S01]  /*16b80*/  IMAD.MOV.U32 R17, RZ, RZ, RZ ;  /* 0x000000ffff117224 */ /* 0x000fe200078e00ff */
[----:B---3--:R-:W-:-:S04]  /*16b90*/  LOP3.LUT R6, R0, 0x1f, RZ, 0xc0, !PT ;  /* 0x0000001f00067812 */ /* 0x008fc800078ec0ff */
[----:B------:R-:W-:Y:S01]  /*16ba0*/  ISETP.NE.AND P0, PT, R6, 0x1f, PT ;  /* 0x0000001f0600780c */ /* 0x000fe20003f05270 */
[----:B------:R-:W-:-:S05]  /*16bb0*/  IMAD.IADD R5, R19, 0x1, R6 ;  /* 0x0000000113057824 */ /* 0x000fca00078e0206 */
[----:B------:R-:W-:Y:S01]  /*16bc0*/  ISETP.GE.OR P1, PT, R5, UR4, !P0 ;  /* 0x0000000405007c0c */ /* 0x000fe2000c726670 */
[----:B------:R-:W-:-:S12]  /*16bd0*/  ULDC UR4, c[0x0][0xc3c] ;  /* 0x00030f0000047ab9 */ /* 0x000fd80000000800 */
[----:B0-----:R-:W0:Y:S02]  /*16be0*/  @!P1 LDC.64 R2, c[0x0][0xc80] ;  /* 0x00032000ff029b82 */ /* 0x001e240000000a00 */
[----:B0-----:R-:W-:-:S05]  /*16bf0*/  @!P1 IMAD.WIDE R2, R5, 0x4, R2 ;  /* 0x0000000405029825 */ /* 0x001fca00078e0202 */
[----:B------:R-:W3:Y:S01]  /*16c00*/  @!P1 LDG.E R17, desc[UR56][R2.64] ;  /* 0x0000003802119981 */ /* 0x000ee2000c1e1900 */
[C---:B------:R-:W-:Y:S02]  /*16c10*/  ISETP.NE.AND P1, PT, R6.reuse, RZ, PT ;  /* 0x000000ff0600720c */ /* 0x040fe40003f25270 */
[C---:B------:R-:W-:Y:S02]  /*16c20*/  ISETP.GE.U32.AND P2, PT, R6.reuse, 0x2, PT ;  /* 0x000000020600780c */ /* 0x040fe40003f46070 */
[C---:B------:R-:W-:Y:S02]  /*16c30*/  ISETP.GE.U32.AND P3, PT, R6.reuse, 0x4, PT ;  /* 0x000000040600780c */ /* 0x040fe40003f66070 */
[C---:B------:R-:W-:Y:S02]  /*16c40*/  ISETP.GE.U32.AND P4, PT, R6.reuse, 0x8, PT ;  /* 0x000000080600780c */ /* 0x040fe40003f86070 */
[----:B------:R-:W-:Y:S01]  /*16c50*/  ISETP.GE.U32.AND P5, PT, R6, 0x10, PT ;  /* 0x000000100600780c */ /* 0x000fe20003fa6070 */
[----:B---3--:R-:W0:Y:S02]  /*16c60*/  SHFL.UP PT, R0, R17, 0x1, RZ ;  /* 0x0420000011007989 */ /* 0x008e2400000e00ff */
        /* <DEDUP_REMOVED lines=8> */
[----:B------:R-:W-:Y:S04]  /*16cf0*/  SHFL.IDX PT, R5, R16, RZ, 0x1f ;  /* 0x00001fff10057589 */ /* 0x000fe800000e0000 */
[----:B------:R-:W0:Y:S02]  /*16d00*/  SHFL.UP PT, R2, R4, 0x8, RZ ;  /* 0x0500000004027989 */ /* 0x000e2400000e00ff */
[----:B0-----:R-:W-:Y:S02]  /*16d10*/  SEL R3, R2, RZ, P4 ;  /* 0x000000ff02037207 */ /* 0x001fe40002000000 */
[----:B------:R-:W-:Y:S03]  /*16d20*/  SHFL.IDX PT, R2, R16, 0x1, 0x1f ;  /* 0x00201f0010027f89 */ /* 0x000fe600000e0000 */
        /* <DEDUP_REMOVED lines=10> */
.L_x_1476:
[----:B------:R-:W-:-:S05]  /*16dd0*/  VIADD R19, R19, 0x1f ;  /* 0x0000001f13137836 */ /* 0x000fca0000000000 */
[----:B------:R-:W-:-:S13]  /*16de0*/  ISETP.GE.AND P6, PT, R19, UR4, PT ;  /* 0x0000000413007c0c */ /* 0x000fda000bfc6270 */
[----:B------:R-:W-:Y:S05]  /*16df0*/  @P6 BRA `(.L_x_1473) ;  /* 0x0000000400b86947 */ /* 0x000fea0003800000 */
[----:B------:R-:W0:Y:S01]  /*16e00*/  S2R R0, SR_TID.X ;  /* 0x0000000000007919 */ /* 0x000e220000002100 */
[----:B------:R-:W-:Y:S01]  /*16e10*/  BSSY B0, `(.L_x_1474) ;  /* 0x0000009000007945 */ /* 0x000fe20003800000 */
[----:B------:R-:W-:Y:S01]  /*16e20*/  IMAD.MOV.U32 R17, RZ, RZ, RZ ;  /* 0x000000ffff117224 */ /* 0x000fe200078e00ff */
[----:B0-----:R-:W-:-:S05]  /*16e30*/  LOP3.LUT R0, R0, 0x1f, RZ, 0xc0, !PT ;  /* 0x0000001f00007812 */ /* 0x001fca00078ec0ff */
[----:B------:R-:W-:-:S05]  /*16e40*/  IMAD.IADD R7, R19, 0x1, R0 ;  /* 0x0000000113077824 */ /* 0x000fca00078e0200 */
[----:B------:R-:W-:-:S13]  /*16e50*/  ISETP.GE.OR P6, PT, R7, UR4, !P0 ;  /* 0x0000000407007c0c */ /* 0x000fda000c7c6670 */
[----:B------:R-:W-:Y:S05]  /*16e60*/  @P6 BRA `(.L_x_1475) ;  /* 0x00000000000c6947 */ /* 0x000fea0003800000 */
[----:B------:R-:W0:Y:S02]  /*16e70*/  LDC.64 R2, c[0x0][0xc80] ;  /* 0x00032000ff027b82 */ /* 0x000e240000000a00 */
[----:B0-----:R-:W-:-:S05]  /*16e80*/  IMAD.WIDE R2, R7, 0x4, R2 ;  /* 0x0000000407027825 */ /* 0x001fca00078e0202 */
[----:B------:R0:W5:Y:S02]  /*16e90*/  LDG.E R17, desc[UR56][R2.64] ;  /* 0x0000003802117981 */ /* 0x000164000c1e1900 */
.L_x_1475:
[----:B------:R-:W-:Y:S05]  /*16ea0*/  BSYNC B0 ;  /* 0x0000000000007941 */ /* 0x000fea0003800000 */
.L_x_1474:
[----:B-----5:R-:W3:Y:S02]  /*16eb0*/  SHFL.UP PT, R0, R17, 0x1, RZ ;  /* 0x0420000011007989 */ /* 0x020ee400000e00ff */
[----:B---3--:R-:W-:-:S05]  /*16ec0*/  SEL R0, R0, RZ, P1 ;  /* 0x000000ff00007207 */ /* 0x008fca0000800000 */
[----:B------:R-:W-:-:S05]  /*16ed0*/  IMAD.IADD R0, R17, 0x1, R0 ;  /* 0x0000000111007824 */ /* 0x000fca00078e0200 */
[----:B0-----:R-:W0:Y:S02]  /*16ee0*/  SHFL.UP PT, R2, R0, 0x2, RZ ;  /* 0x0440000000027989 */ /* 0x001e2400000e00ff */
[----:B0-----:R-:W-:-:S05]  /*16ef0*/  SEL R3, R2, RZ, P2 ;  /* 0x000000ff02037207 */ /* 0x001fca0001000000 */
[----:B------:R-:W-:Y:S02]  /*16f00*/  IMAD.IADD R3, R0, 0x1, R3 ;  /* 0x0000000100037824 */ /* 0x000fe400078e0203 */
[----:B------:R-:W0:Y:S03]  /*16f10*/  LDC R0, c[0x0][0xc38] ;  /* 0x00030e00ff007b82 */ /* 0x000e260000000800 */
[----:B------:R-:W3:Y:S02]  /*16f20*/  SHFL.UP PT, R2, R3, 0x4, RZ ;  /* 0x0480000003027989 */ /* 0x000ee400000e00ff */
[----:B---3--:R-:W-:-:S05]  /*16f30*/  SEL R2, R2, RZ, P3 ;  /* 0x000000ff02027207 */ /* 0x008fca0001800000 */
[----:B------:R-:W-:-:S05]  /*16f40*/  IMAD.IADD R2, R3, 0x1, R2 ;  /* 0x0000000103027824 */ /* 0x000fca00078e0202 */
[----:B------:R-:W3:Y:S02]  /*16f50*/  SHFL.UP PT, R6, R2, 0x8, RZ ;  /* 0x0500000002067989 */ /* 0x000ee400000e00ff */
[----:B---3--:R-:W-:-:S05]  /*16f60*/  SEL R7, R6, RZ, P4 ;  /* 0x000000ff06077207 */ /* 0x008fca0002000000 */
[----:B------:R-:W-:-:S05]  /*16f70*/  IMAD.IADD R7, R2, 0x1, R7 ;  /* 0x0000000102077824 */ /* 0x000fca00078e0207 */
[----:B------:R-:W3:Y:S02]  /*16f80*/  SHFL.UP PT, R6, R7, 0x10, RZ ;  /* 0x0600000007067989 */ /* 0x000ee400000e00ff */
[----:B---3--:R-:W-:-:S05]  /*16f90*/  SEL R6, R6, RZ, P5 ;  /* 0x000000ff06067207 */ /* 0x008fca0002800000 */
[----:B------:R-:W-:-:S05]  /*16fa0*/  IMAD.IADD R6, R7, 0x1, R6 ;  /* 0x0000000107067824 */ /* 0x000fca00078e0206 */
[----:B------:R-:W0:Y:S02]  /*16fb0*/  SHFL.IDX PT, R9, R6, 0x1f, 0x1f ;  /* 0x03e01f0006097f89 */ /* 0x000e2400000e0000 */
[----:B0-----:R-:W-:-:S04]  /*16fc0*/  IMAD R9, R9, R0, RZ ;  /* 0x0000000009097224 */ /* 0x001fc800078e02ff */
[----:B------:R-:W-:-:S05]  /*16fd0*/  IMAD.IADD R4, R9, 0x1, R4 ;  /* 0x0000000109047824 */ /* 0x000fca00078e0204 */
[----:B------:R-:W-:-:S13]  /*16fe0*/  ISETP.GT.AND P6, PT, R4, R5, PT ;  /* 0x000000050400720c */ /* 0x000fda0003fc4270 */
[----:B------:R-:W-:Y:S05]  /*16ff0*/  @!P6 BRA `(.L_x_1476) ;  /* 0xfffffffc0074e947 */ /* 0x000fea000383ffff */
[----:B------:R-:W-:-:S07]  /*17000*/  IMAD.MOV.U32 R7, RZ, RZ, R6 ;  /* 0x000000ffff077224 */ /* 0x000fce00078e0006 */
.L_x_1472:
[----:B------:R-:W-:-:S04]  /*17010*/  IMAD.IADD R9, R4, 0x1, -R9 ;  /* 0x0000000104097824 */ /* 0x000fc800078e0a09 */
[----:B------:R-:W-:-:S05]  /*17020*/  IMAD R2, R7, R0, R9 ;  /* 0x0000000007027224 */ /* 0x000fca00078e0209 */
[----:B------:R-:W-:Y:S02]  /*17030*/  ISETP.GT.AND P0, PT, R2, R5, PT ;  /* 0x000000050200720c */ /* 0x000fe40003f04270 */
[----:B------:R-:W0:Y:S11]  /*17040*/  LDC.64 R2, c[0x0][0xc90] ;  /* 0x00032400ff027b82 */ /* 0x000e360000000a00 */
[----:B------:R-:W-:-:S04]  /*17050*/  VOTE.ANY R11, PT, !P0 ;  /* 0x00000000000b7806 */ /* 0x000fc800040e0100 */
[----:B------:R-:W3:Y:S02]  /*17060*/  POPC R8, R11 ;  /* 0x0000000b00087309 */ /* 0x000ee40000000000 */
[----:B---3--:R-:W-:-:S04]  /*17070*/  IMAD.IADD R19, R8, 0x1, R19 ;  /* 0x0000000108137824 */ /* 0x008fc800078e0213 */
[----:B0-----:R-:W-:-:S05]  /*17080*/  IMAD.WIDE R2, R19, 0x4, R2 ;  /* 0x0000000413027825 */ /* 0x001fca00078e0202 */
[----:B------:R-:W3:Y:S01]  /*17090*/  LDG.E R6, desc[UR56][R2.64] ;  /* 0x0000003802067981 */ /* 0x000ee2000c1e1900 */
[----:B------:R-:W-:Y:S01]  /*170a0*/  ISETP.NE.AND P0, PT, R11, RZ, PT ;  /* 0x000000ff0b00720c */ /* 0x000fe20003f05270 */
[----:B------:R-:W-:Y:S02]  /*170b0*/  IMAD.MOV.U32 R16, RZ, RZ, RZ ;  /* 0x000000ffff107224 */ /* 0x000fe400078e00ff */
[----:B------:R-:W3:Y:S02]  /*170c0*/  SHFL.IDX PT, R17, R17, R8, 0x1f ;  /* 0x00001f0811117589 */ /* 0x000ee400000e0000 */
[----:B---3--:R-:W-:-:S05]  /*170d0*/  IMAD R4, R17, R6, RZ ;  /* 0x0000000611047224 */ /* 0x008fca00078e02ff */
[----:B------:R-:W-:-:S04]  /*170e0*/  IABS R10, R4 ;  /* 0x00000004000a7213 */ /* 0x000fc80000000000 */
[----:B--2---:R-:W0:Y:S08]  /*170f0*/  I2F.RP R12, R10 ;  /* 0x0000000a000c7306 */ /* 0x004e300000209400 */
[----:B0-----:R-:W0:Y:S02]  /*17100*/  MUFU.RCP R12, R12 ;  /* 0x0000000c000c7308 */ /* 0x001e240000001000 */
[----:B0-----:R-:W-:-:S06]  /*17110*/  VIADD R13, R12, 0xffffffe ;  /* 0x0ffffffe0c0d7836 */ /* 0x001fcc0000000000 */
[----:B------:R0:W2:Y:S01]  /*17120*/  F2I.FTZ.U32.TRUNC.NTZ R3, R13 ;  /* 0x0000000d00037305 */ /* 0x0000a2000021f000 */
[----:B------:R-:W-:Y:S05]  /*17130*/  @!P0 BRA `(.L_x_1477) ;  /* 0x0000000000088947 */ /* 0x000fea0003800000 */
[----:B------:R-:W-:-:S05]  /*17140*/  VIADD R8, R8, 0xffffffff ;  /* 0xffffffff08087836 */ /* 0x000fca0000000000 */
[----:B------:R3:W4:Y:S02]  /*17150*/  SHFL.IDX PT, R16, R7, R8, 0x1f ;  /* 0x00001f0807107589 */ /* 0x00072400000e0000 */
.L_x_1477:
[----:B--23--:R-:W-:Y:S02]  /*17160*/  IMAD.MOV R7, RZ, RZ, -R3 ;  /* 0x000000ffff077224 */ /* 0x00cfe400078e0a03 */
[----:B----4-:R-:W-:Y:S02]  /*17170*/  IMAD R16, R16, R0, R9 ;  /* 0x0000000010107224 */ /* 0x010fe400078e0209 */
[----:B------:R-:W-:Y:S02]  /*17180*/  IMAD R7, R7, R10, RZ ;  /* 0x0000000a07077224 */ /* 0x000fe400078e02ff */
[----:B------:R-:W-:Y:S02]  /*17190*/  IMAD.MOV.U32 R2, RZ, RZ, RZ ;  /* 0x000000ffff027224 */ /* 0x000fe400078e00ff */
[----:B------:R-:W-:Y:S02]  /*171a0*/  IMAD.IADD R5, R5, 0x1, -R16 ;  /* 0x0000000105057824 */ /* 0x000fe400078e0a10 */
[----:B------:R-:W-:Y:S01]  /*171b0*/  IMAD.HI.U32 R3, R3, R7, R2 ;  /* 0x0000000703037227 */ /* 0x000fe200078e0002 */
[----:B------:R-:W-:-:S02]  /*171c0*/  IABS R7, R4 ;  /* 0x0000000400077213 */ /* 0x000fc40000000000 */
        /* <DEDUP_REMOVED lines=14> */
[----:B------:R-:W-:Y:S02]  /*172b0*/  IMAD R7, R6, R9, RZ ;  /* 0x0000000906077224 */ /* 0x000fe400078e02ff */
[----:B------:R-:W-:Y:S02]  /*172c0*/  IMAD.MOV R9, RZ, RZ, -R9 ;  /* 0x000000ffff097224 */ /* 0x000fe400078e0a09 */
[----:B------:R-:W-:Y:S02]  /*172d0*/  IMAD.MOV R3, RZ, RZ, -R7 ;  /* 0x000000ffff037224 */ /* 0x000fe400078e0a07 */
[----:B------:R-:W-:-:S03]  /*172e0*/  IMAD R4, R4, R9, R5 ;  /* 0x0000000904047224 */ /* 0x000fc600078e0205 */
[----:B------:R-:W-:-:S04]  /*172f0*/  VIADDMNMX R0, R3, R0, R6, PT ;  /* 0x0000000003007246 */ /* 0x000fc80003800106 */
[----:B------:R-:W-:-:S04]  /*17300*/  IABS R6, R0 ;  /* 0x0000000000067213 */ /* 0x000fc80000000000 */
[----:B------:R-:W2:Y:S08]  /*17310*/  I2F.RP R8, R6 ;  /* 0x0000000600087306 */ /* 0x000eb00000209400 */
[----:B--2---:R-:W2:Y:S02]  /*17320*/  MUFU.RCP R8, R8 ;  /* 0x0000000800087308 */ /* 0x004ea40000001000 */
[----:B--2---:R-:W-:Y:S01]  /*17330*/  VIADD R2, R8, 0xffffffe ;  /* 0x0ffffffe08027836 */ /* 0x004fe20000000000 */
[----:B------:R-:W-:-:S05]  /*17340*/  IABS R8, R4 ;  /* 0x0000000400087213 */ /* 0x000fca0000000000 */
[----:B------:R2:W3:Y:S02]  /*17350*/  F2I.FTZ.U32.TRUNC.NTZ R3, R2 ;  /* 0x0000000200037305 */ /* 0x0004e4000021f000 */
[----:B--2---:R-:W-:Y:S02]  /*17360*/  IMAD.MOV.U32 R2, RZ, RZ, RZ ;  /* 0x000000ffff027224 */ /* 0x004fe400078e00ff */
[----:B---3--:R-:W-:-:S04]  /*17370*/  IMAD.MOV R5, RZ, RZ, -R3 ;  /* 0x000000ffff057224 */ /* 0x008fc800078e0a03 */
[----:B------:R-:W-:-:S04]  /*17380*/  IMAD R5, R5, R6, RZ ;  /* 0x0000000605057224 */ /* 0x000fc800078e02ff */
[----:B------:R-:W-:Y:S01]  /*17390*/  IMAD.HI.U32 R3, R3, R5, R2 ;  /* 0x0000000503037227 */ /* 0x000fe200078e0002 */
[-C--:B------:R-:W-:Y:S02]  /*173a0*/  IABS R5, R0.reuse ;  /* 0x0000000000057213 */ /* 0x080fe40000000000 */
[C---:B------:R-:W-:Y:S01]  /*173b0*/  LOP3.LUT R2, R4.reuse, R0, RZ, 0x3c, !PT ;  /* 0x0000000004027212 */ /* 0x040fe200078e3cff */
[----:B------:R-:W-:Y:S02]  /*173c0*/  IMAD.IADD R4, R4, 0x1, R7 ;  /* 0x0000000104047824 */ /* 0x000fe400078e0207 */
[----:B------:R-:W-:Y:S01]  /*173d0*/  IMAD.MOV R5, RZ, RZ, -R5 ;  /* 0x000000ffff057224 */ /* 0x000fe200078e0a05 */
[----:B------:R-:W-:Y:S01]  /*173e0*/  ISETP.GE.AND P2, PT, R2, RZ, PT ;  /* 0x000000ff0200720c */ /* 0x000fe20003f46270 */
[----:B------:R-:W-:-:S04]  /*173f0*/  IMAD.HI.U32 R3, R3, R8, RZ ;  /* 0x0000000803037227 */ /* 0x000fc800078e00ff */
[----:B------:R-:W-:-:S05]  /*17400*/  IMAD R5, R3, R5, R8 ;  /* 0x0000000503057224 */ /* 0x000fca00078e0208 */
[----:B------:R-:W-:-:S13]  /*17410*/  ISETP.GT.U32.AND P1, PT, R6, R5, PT ;  /* 0x000000050600720c */ /* 0x000fda0003f24070 */
[----:B------:R-:W-:Y:S02]  /*17420*/  @!P1 IMAD.IADD R5, R5, 0x1, -R6 ;  /* 0x0000000105059824 */ /* 0x000fe400078e0a06 */
[----:B------:R-:W-:Y:S01]  /*17430*/  @!P1 VIADD R3, R3, 0x1 ;  /* 0x0000000103039836 */ /* 0x000fe20000000000 */
[----:B------:R-:W-:Y:S02]  /*17440*/  ISETP.NE.AND P1, PT, R0, RZ, PT ;  /* 0x000000ff0000720c */ /* 0x000fe40003f25270 */
[----:B------:R-:W-:-:S13]  /*17450*/  ISETP.GE.U32.AND P0, PT, R5, R6, PT ;  /* 0x000000060500720c */ /* 0x000fda0003f06070 */
[----:B------:R-:W-:-:S04]  /*17460*/  @P0 VIADD R3, R3, 0x1 ;  /* 0x0000000103030836 */ /* 0x000fc80000000000 */
[----:B------:R-:W-:Y:S01]  /*17470*/  @!P2 IMAD.MOV R3, RZ, RZ, -R3 ;  /* 0x000000ffff03a224 */ /* 0x000fe200078e0a03 */
[----:B------:R-:W-:Y:S01]  /*17480*/  @!P1 LOP3.LUT R3, RZ, R0, RZ, 0x33, !PT ;  /* 0x00000000ff039212 */ /* 0x000fe200078e33ff */
[----:B------:R-:W-:-:S04]  /*17490*/  IMAD.MOV R0, RZ, RZ, -R0 ;  /* 0x000000ffff007224 */ /* 0x000fc800078e0a00 */
[----:B------:R-:W-:Y:S01]  /*174a0*/  IMAD R18, R3, R0, R4 ;  /* 0x0000000003127224 */ /* 0x000fe200078e0204 */
[----:B------:R-:W-:-:S05]  /*174b0*/  LOP3.LUT R0, RZ, R3, RZ, 0x33, !PT ;  /* 0x00000003ff007212 */ /* 0x000fca00078e33ff */
[----:B------:R-:W-:Y:S01]  /*174c0*/  IMAD.IADD R17, R17, 0x1, R0 ;  /* 0x0000000111117824 */ /* 0x000fe200078e0200 */
[----:B------:R-:W-:Y:S06]  /*174d0*/  BRA `(.L_x_1478) ;  /* 0x0000000000107947 */ /* 0x000fec0003800000 */
.L_x_1473:
[----:B------:R-:W0:Y:S01]  /*174e0*/  LDC R19, c[0x0][0xc3c] ;  /* 0x00030f00ff137b82 */ /* 0x000e220000000800 */
[----:B------:R-:W-:Y:S02]  /*174f0*/  IMAD.MOV.U32 R16, RZ, RZ, R5 ;  /* 0x000000ffff107224 */ /* 0x000fe400078e0005 */
[----:B------:R-:W-:Y:S02]  /*17500*/  IMAD.MOV.U32 R17, RZ, RZ, RZ ;  /* 0x000000ffff117224 */ /* 0x000fe400078e00ff */
[----:B------:R-:W-:-:S07]  /*17510*/  IMAD.MOV.U32 R18, RZ, RZ, RZ ;  /* 0x000000ffff127224 */ /* 0x000fce00078e00ff */
.L_x_1478:
[----:B------:R-:W3:Y:S01]  /*17520*/  S2R R0, SR_TID.X ;  /* 0x0000000000007919 */ /* 0x000ee20000002100 */
[----:B------:R-:W-:Y:S01]  /*17530*/  BAR.SYNC.DEFER_BLOCKING 0x4, 0x180 ;  /* 0x0106000000007b1d */ /* 0x000fe20000010000 */
[----:B---3--:R-:W-:-:S04]  /*17540*/  LOP3.LUT R0, R0, 0x1f, RZ, 0xc0, !PT ;  /* 0x0000001f00007812 */ /* 0x008fc800078ec0ff */
[----:B------:R-:W-:-:S13]  /*17550*/  ISETP.NE.AND P0, PT, R0, RZ, PT ;  /* 0x000000ff0000720c */ /* 0x000fda0003f05270 */
[----:B------:R-:W3:Y:S01]  /*17560*/  @!P0 S2R R32, SR_CgaCtaId ;  /* 0x0000000000208919 */ /* 0x000ee20000008800 */
[----:B------:R-:W-:-:S04]  /*17570*/  @!P0 MOV R3, 0x400 ;  /* 0x0000040000038802 */ /* 0x000fc80000000f00 */
[----:B---3--:R-:W-:-:S05]  /*17580*/  @!P0 LEA R22, R32, R3, 0x18 ;  /* 0x0000000320168211 */ /* 0x008fca00078ec0ff */
[----:B0-----:R0:W-:Y:S01]  /*17590*/  @!P0 STS.128 [R22+0x2a8d0], R16 ;  /* 0x02a8d01016008388 */ /* 0x0011e20000000c00 */
[----:B------:R-:W-:Y:S06]  /*175a0*/  BAR.ARV 0x5, 0x180 ;  /* 0x0146000000007b1d */ /* 0x000fec0000002000 */
.L_x_1471:
[----:B------:R-:W-:Y:S02]  /*175b0*/  ULDC UR4, c[0x0][0xc3c] ;  /* 0x00030f0000047ab9 */ /* 0x000fe40000000800 */
[----:B----4-:R-:W-:-:S13]  /*175c0*/  ISETP.GE.AND P0, PT, R19, UR4, PT ;  /* 0x0000000413007c0c */ /* 0x010fda000bf06270 */
[----:B------:R-:W-:Y:S05]  /*175d0*/  @!P0 BRA `(.L_x_1479) ;  /* 0xffffffac00dc8947 */ /* 0x000fea000383ffff */
.L_x_1398:
[----:B--2---:R-:W2:Y:S01]  /*175e0*/  LDL.LU R0, [R1+0x10] ;  /* 0x0000100001007983 */ /* 0x004ea20000300800 */
[----:B------:R-:W-:Y:S01]  /*175f0*/  BSSY B0, `(.L_x_1480) ;  /* 0x000000b000007945 */ /* 0x000fe20003800000 */
[----:B------:R-:W4:Y:S01]  /*17600*/  S2R R5, SR_CgaCtaId ;  /* 0x0000000000057919 */ /* 0x000f220000008800 */
[----:B--2---:R-:W-:-:S05]  /*17610*/  VIADD R0, R0, 0x1 ;  /* 0x0000000100007836 */ /* 0x004fca0000000000 */
[----:B0-----:R-:W-:-:S04]  /*17620*/  LEA.HI R2, R0, R0, RZ, 0x1 ;  /* 0x0000000000027211 */ /* 0x001fc800078f08ff */
[----:B------:R-:W-:Y:S02]  /*17630*/  LOP3.LUT R3, R2, 0xfffffffe, RZ, 0xc0, !PT ;  /* 0xfffffffe02037812 */ /* 0x000fe400078ec0ff */
[----:B------:R-:W-:-:S03]  /*17640*/  MOV R2, 0x400 ;  /* 0x0000040000027802 */ /* 0x000fc60000000f00 */
[----:B------:R-:W-:Y:S01]  /*17650*/  IMAD.IADD R0, R0, 0x1, -R3 ;  /* 0x0000000100007824 */ /* 0x000fe200078e0a03 */
[----:B----4-:R-:W-:-:S04]  /*17660*/  LEA R4, R5, R2, 0x18 ;  /* 0x0000000205047211 */ /* 0x010fc800078ec0ff */
[----:B------:R-:W-:-:S04]  /*17670*/  SHF.L.U32 R0, R0, 0x1f, RZ ;  /* 0x0000001f00007819 */ /* 0x000fc800000006ff */
[----:B------:R-:W0:Y:S02]  /*17680*/  SYNCS.PHASECHK.TRANS64.TRYWAIT P0, [R4+URZ+0x2a820], R0 ;  /* 0x02a82000040075a7 */ /* 0x000e24000800017f */
[----:B0-----:R-:W-:Y:S05]  /*17690*/  @!P0 BRA `(.L_x_1481) ;  /* 0x0000002400188947 */ /* 0x001fea0003800000 */
.L_x_1558:
[----:B------:R-:W-:Y:S05]  /*176a0*/  BSYNC B0 ;  /* 0x0000000000007941 */ /* 0x000fea0003800000 */
.L_x_1480:
[----:B------:R-:W-:-:S03]  /*176b0*/  UMOV UR4, 0xffffffff ;  /* 0xffffffff00047882 */ /* 0x000fc60000000000 */
[----:B------:R-:W-:Y:S05]  /*176c0*/  BRA.DIV UR4, `(.L_x_1482) ;  /* 0x0000002604207947 */ /* 0x000fea000b800000 */
[----:B0-----:R-:W0:Y:S02]  /*176d0*/  S2R R0, SR_TID.X ;  /* 0x0000000000007919 */ /* 0x001e240000002100 */
[----:B0-----:R-:W-:-:S04]  /*176e0*/  SHF.R.U32.HI R0, RZ, 0x5, R0 ;  /* 0x00000005ff007819 */ /* 0x001fc80000011600 */
[----:B------:R-:W-:-:S05]  /*176f0*/  LOP3.LUT R0, R0, 0x3, RZ, 0xc0, !PT ;  /* 0x0000000300007812 */ /* 0x000fca00078ec0ff */
[----:B------:R0:W2:Y:S02]  /*17700*/  SHFL.IDX PT, R14, R0, RZ, 0x1f ;  /* 0x00001fff000e7589 */ /* 0x0000a400000e0000 */
.L_x_1561:
[----:B--2---:R-:W-:Y:S01]  /*17710*/  ISETP.NE.AND P0, PT, R14, RZ, PT ;  /* 0x000000ff0e00720c */ /* 0x004fe20003f05270 */
[----:B------:R-:W-:-:S12]  /*17720*/  BSSY B0, `(.L_x_1483) ;  /* 0x000002c000007945 */ /* 0x000fd80003800000 */
[----:B------:R-:W-:Y:S05]  /*17730*/  @P0 BRA `(.L_x_1484) ;  /* 0x0000000000a80947 */ /* 0x000fea0003800000 */
[----:B------:R-:W-:-:S03]  /*17740*/  UMOV UR4, 0xffffffff ;  /* 0xffffffff00047882 */ /* 0x000fc60000000000 */
[----:B------:R-:W-:Y:S05]  /*17750*/  BRA.DIV UR4, `(.L_x_1485) ;  /* 0x0000002604307947 */ /* 0x000fea000b800000 */
[----:B------:R-:W-:-:S13]  /*17760*/  ELECT P6, URZ, PT ;  /* 0x00000000003f782f */ /* 0x000fda00038c0000 */
.L_x_1564:
[----:B------:R-:W-:Y:S05]  /*17770*/  @!P6 BRA `(.L_x_1484) ;  /* 0x000000000098e947 */ /* 0x000fea0003800000 */
[----:B------:R-:W-:-:S06]  /*17780*/  ULOP3.LUT UR4, UR44, 0x2, URZ, 0xfc, !UPT ;  /* 0x000000022c047892 */ /* 0x000fcc000f8efc3f */
[----:B0-----:R-:W-:-:S05]  /*17790*/  IMAD.U32 R0, RZ, RZ, UR4 ;  /* 0x00000004ff007e24 */ /* 0x001fca000f8e00ff */
[----:B------:R-:W-:-:S13]  /*177a0*/  ISETP.NE.AND P0, PT, R0, 0x3, PT ;  /* 0x000000030000780c */ /* 0x000fda0003f05270 */
[----:B------:R-:W-:Y:S05]  /*177b0*/  @!P0 BRA `(.L_x_1486) ;  /* 0x0000000000048947 */ /* 0x000fea0003800000 */
[----:B------:R-:W-:Y:S01]  /*177c0*/  BPT.TRAP 0x1 ;  /* 0x000000040000795c */ /* 0x000fe20000300000 */
.L_x_1486:
[C---:B------:R-:W-:Y:S01]  /*177d0*/  IMAD R5, R23.reuse, 0x8, R4 ;  /* 0x0000000817057824 */ /* 0x040fe200078e0204 */
[----:B------:R-:W-:Y:S01]  /*177e0*/  SHF.L.U32 R0, R24, 0x1f, RZ ;  /* 0x0000001f18007819 */ /* 0x000fe200000006ff */
[----:B------:R-:W-:-:S03]  /*177f0*/  VIADD R23, R23, 0x1 ;  /* 0x0000000117177836 */ /* 0x000fc60000000000 */
[----:B------:R-:W0:Y:S02]  /*17800*/  SYNCS.PHASECHK.TRANS64.TRYWAIT P1, [R5+URZ+0x2a840], R0 ;  /* 0x02a84000050075a7 */ /* 0x000e24000802017f */
[----:B------:R-:W-:-:S04]  /*17810*/  ISETP.NE.AND P2, PT, R23, 0x2, PT ;  /* 0x000000021700780c */ /* 0x000fc80003f45270 */
[----:B------:R-:W-:Y:S01]  /*17820*/  SEL R3, RZ, 0x1, P2 ;  /* 0x00000001ff037807 */ /* 0x000fe20001000000 */
[----:B0-----:R-:W-:Y:S08]  /*17830*/  @!P1 BRA `(.L_x_1487) ;  /* 0x0000002400189947 */ /* 0x001ff00003800000 */
.L_x_1565:
[----:B------:R-:W-:Y:S02]  /*17840*/  SEL R23, R23, RZ, P2 ;  /* 0x000000ff17177207 */ /* 0x000fe40001000000 */
[----:B------:R-:W-:Y:S01]  /*17850*/  LOP3.LUT R2, R24, R3, RZ, 0x3c, !PT ;  /* 0x0000000318027212 */ /* 0x000fe200078e3cff */
[----:B------:R-:W-:Y:S06]  /*17860*/  @!P0 BRA `(.L_x_1488) ;  /* 0x0000000000048947 */ /* 0x000fec0003800000 */
[----:B------:R-:W-:Y:S01]  /*17870*/  BPT.TRAP 0x1 ;  /* 0x000000040000795c */ /* 0x000fe20000300000 */
.L_x_1488:
[----:B------:R-:W-:Y:S01]  /*17880*/  IMAD R23, R23, 0x8, R4 ;  /* 0x0000000817177824 */ /* 0x000fe200078e0204 */
[----:B------:R-:W-:-:S04]  /*17890*/  SHF.L.U32 R2, R2, 0x1f, RZ ;  /* 0x0000001f02027819 */ /* 0x000fc800000006ff */
[----:B------:R-:W2:Y:S02]  /*178a0*/  SYNCS.PHASECHK.TRANS64.TRYWAIT P1, [R23+URZ+0x2a840], R2 ;  /* 0x02a84002170075a7 */ /* 0x000ea4000802017f */
[----:B--2---:R-:W-:Y:S05]  /*178b0*/  @!P1 BRA `(.L_x_1489) ;  /* 0x00000024000c9947 */ /* 0x004fea0003800000 */
.L_x_1566:
[----:B------:R-:W-:Y:S05]  /*178c0*/  @!P0 BRA `(.L_x_1490) ;  /* 0x0000000000048947 */ /* 0x000fea0003800000 */
[----:B------:R-:W-:Y:S01]  /*178d0*/  BPT.TRAP 0x1 ;  /* 0x000000040000795c */ /* 0x000fe20000300000 */
.L_x_1490:
[----:B------:R-:W4:Y:S02]  /*178e0*/  SYNCS.PHASECHK.TRANS64.TRYWAIT P1, [R5+URZ+0x2a860], R0 ;  /* 0x02a86000050075a7 */ /* 0x000f24000802017f */
[----:B----4-:R-:W-:Y:S05]  /*178f0*/  @!P1 BRA `(.L_x_1491) ;  /* 0x0000002400109947 */ /* 0x010fea0003800000 */
.L_x_1567:
[----:B------:R-:W-:Y:S05]  /*17900*/  @!P0 BRA `(.L_x_1492) ;  /* 0x0000000000048947 */ /* 0x000fea0003800000 */
[----:B------:R-:W-:Y:S01]  /*17910*/  BPT.TRAP 0x1 ;  /* 0x000000040000795c */ /* 0x000fe20000300000 */
.L_x_1492:
[----:B------:R-:W5:Y:S02]  /*17920*/  SYNCS.PHASECHK.TRANS64.TRYWAIT P1, [R23+URZ+0x2a860], R2 ;  /* 0x02a86002170075a7 */ /* 0x000f64000802017f */
[----:B-----5:R-:W-:Y:S05]  /*17930*/  @!P1 BRA `(.L_x_1493) ;  /* 0x0000002400149947 */ /* 0x020fea0003800000 */
.L_x_1568:
[----:B------:R-:W-:Y:S05]  /*17940*/  @!P0 BRA `(.L_x_1494) ;  /* 0x0000000000048947 */ /* 0x000fea0003800000 */
[----:B------:R-:W-:Y:S01]  /*17950*/  BPT.TRAP 0x1 ;  /* 0x000000040000795c */ /* 0x000fe20000300000 */
.L_x_1494:
[----:B------:R-:W5:Y:S02]  /*17960*/  SYNCS.PHASECHK.TRANS64.TRYWAIT P1, [R5+URZ+0x2a880], R0 ;  /* 0x02a88000050075a7 */ /* 0x000f64000802017f */
[----:B-----5:R-:W-:Y:S05]  /*17970*/  @!P1 BRA `(.L_x_1495) ;  /* 0x0000002400189947 */ /* 0x020fea0003800000 */
.L_x_1569:
[----:B------:R-:W-:Y:S05]  /*17980*/  @!P0 BRA `(.L_x_1496) ;  /* 0x0000000000048947 */ /* 0x000fea0003800000 */
[----:B------:R-:W-:Y:S01]  /*17990*/  BPT.TRAP 0x1 ;  /* 0x000000040000795c */ /* 0x000fe20000300000 */
.L_x_1496:
[----:B------:R0:W0:Y:S02]  /*179a0*/  SYNCS.PHASECHK.TRANS64.TRYWAIT P0, [R23+URZ+0x2a880], R2 ;  /* 0x02a88002170075a7 */ /* 0x000024000800017f */
[----:B0-----:R-:W-:Y:S05]  /*179b0*/  @!P0 NANOSLEEP.SYNCS 0x989680 ;  /* 0x009896800000895d */ /* 0x001fea0003900000 */
[----:B------:R-:W0:Y:S02]  /*179c0*/  @!P0 SYNCS.PHASECHK.TRANS64 P0, [R23+URZ+0x2a880], R2 ;  /* 0x02a88002170085a7 */ /* 0x000e24000800007f */
[----:B0-----:R-:W-:Y:S05]  /*179d0*/  @!P0 BRA `(.L_x_1496) ;  /* 0xfffffffc00f08947 */ /* 0x001fea000383ffff */
.L_x_1484:
[----:B------:R-:W-:Y:S05]  /*179e0*/  BSYNC B0 ;  /* 0x0000000000007941 */ /* 0x000fea0003800000 */
.L_x_1483:
[----:B------:R-:W-:Y:S05]  /*179f0*/  EXIT ;  /* 0x000000000000794d */ /* 0x000fea0003800000 */
.L_x_1293:
[----:B0-----:R-:W-:-:S04]  /*17a00*/  IMAD.U32 R3, RZ, RZ, UR36 ;  /* 0x00000024ff037e24 */ /* 0x001fc8000f8e00ff */
[----:B------:R0:W1:Y:S03]  /*17a10*/  SYNCS.PHASECHK.TRANS64.TRYWAIT P1, [R3+URZ+0x2a800], R0 ;  /* 0x02a80000030075a7 */ /* 0x000066000802017f */
[----:B-1----:R-:W-:Y:S05]  /*17a20*/  @!P1 NANOSLEEP.SYNCS 0x989680 ;  /* 0x009896800000995d */ /* 0x002fea0003900000 */
[----:B------:R-:W1:Y:S02]  /*17a30*/  @!P1 SYNCS.PHASECHK.TRANS64 P1, [R3+URZ+0x2a800], R0 ;  /* 0x02a80000030095a7 */ /* 0x000e64000802007f */
[----:B-1----:R-:W-:Y:S05]  /*17a40*/  @!P1 BRA `(.L_x_1293) ;  /* 0xfffffffc00ec9947 */ /* 0x002fea000383ffff */
[----:B------:R-:W-:Y:S05]  /*17a50*/  BRA `(.L_x_1497) ;  /* 0xfffffea400487947 */ /* 0x000fea000383ffff */
.L_x_1297:
[----:B-1----:R1:W2:Y:S02]  /*17a60*/  SYNCS.PHASECHK.TRANS64.TRYWAIT P1, [R3+URZ+0x2a830], R0 ;  /* 0x02a83000030075a7 */ /* 0x0022a4000802017f */
[----:B--2---:R-:W-:Y:S05]  /*17a70*/  @!P1 NANOSLEEP.SYNCS 0x989680 ;  /* 0x009896800000995d */ /* 0x004fea0003900000 */
[----:B------:R-:W2:Y:S02]  /*17a80*/  @!P1 SYNCS.PHASECHK.TRANS64 P1, [R3+URZ+0x2a830], R0 ;  /* 0x02a83000030095a7 */ /* 0x000ea4000802007f */
[----:B--2---:R-:W-:Y:S05]  /*17a90*/  @!P1 BRA `(.L_x_1297) ;  /* 0xfffffffc00f09947 */ /* 0x004fea000383ffff */
[----:B------:R-:W-:Y:S05]  /*17aa0*/  BRA `(.L_x_1296) ;  /* 0xfffffea400647947 */ /* 0x000fea000383ffff */
.L_x_1314:
[----:B-1----:R-:W-:-:S04]  /*17ab0*/  IMAD.U32 R7, RZ, RZ, UR6 ;  /* 0x00000006ff077e24 */ /* 0x002fc8000f8e00ff */
[----:B------:R1:W2:Y:S03]  /*17ac0*/  SYNCS.PHASECHK.TRANS64.TRYWAIT P1, [R7+URZ+0x2a830], R0 ;  /* 0x02a83000070075a7 */ /* 0x0002a6000802017f */
[----:B--2---:R-:W-:Y:S05]  /*17ad0*/  @!P1 NANOSLEEP.SYNCS 0x989680 ;  /* 0x009896800000995d */ /* 0x004fea0003900000 */
[----:B------:R-:W2:Y:S02]  /*17ae0*/  @!P1 SYNCS.PHASECHK.TRANS64 P1, [R7+URZ+0x2a830], R0 ;  /* 0x02a83000070095a7 */ /* 0x000ea4000802007f */
[----:B--2---:R-:W-:Y:S05]  /*17af0*/  @!P1 BRA `(.L_x_1314) ;  /* 0xfffffffc00ec9947 */ /* 0x004fea000383ffff */
[----:B------:R-:W-:Y:S05]  /*17b00*/  BRA `(.L_x_1311) ;  /* 0xfffffed8003c7947 */ /* 0x000fea000383ffff */
.L_x_1318:
[----:B-1----:R-:W-:-:S04]  /*17b10*/  IMAD.U32 R7, RZ, RZ, UR6 ;  /* 0x00000006ff077e24 */ /* 0x002fc8000f8e00ff */
[----:B------:R1:W2:Y:S03]  /*17b20*/  SYNCS.PHASECHK.TRANS64.TRYWAIT P1, [R7+URZ+0x2a850], R0 ;  /* 0x02a85000070075a7 */ /* 0x0002a6000802017f */
[----:B--2---:R-:W-:Y:S05]  /*17b30*/  @!P1 NANOSLEEP.SYNCS 0x989680 ;  /* 0x009896800000995d */ /* 0x004fea0003900000 */
[----:B------:R-:W2:Y:S02]  /*17b40*/  @!P1 SYNCS.PHASECHK.TRANS64 P1, [R7+URZ+0x2a850], R0 ;  /* 0x02a85000070095a7 */ /* 0x000ea4000802007f */
[----:B--2---:R-:W-:Y:S05]  /*17b50*/  @!P1 BRA `(.L_x_1318) ;  /* 0xfffffffc00ec9947 */ /* 0x004fea000383ffff */
[----:B------:R-:W-:Y:S05]  /*17b60*/  BRA `(.L_x_1315) ;  /* 0xfffffed800e87947 */ /* 0x000fea000383ffff */
.L_x_1337:
[----:B-1----:R-:W-:-:S04]  /*17b70*/  IMAD.U32 R7, RZ, RZ, UR6 ;  /* 0x00000006ff077e24 */ /* 0x002fc8000f8e00ff */
[----:B------:R1:W2:Y:S03]  /*17b80*/  SYNCS.PHASECHK.TRANS64.TRYWAIT P1, [R7+URZ+0x2a830], R0 ;  /* 0x02a83000070075a7 */ /* 0x0002a6000802017f */
[----:B--2---:R-:W-:Y:S05]  /*17b90*/  @!P1 NANOSLEEP.SYNCS 0x989680 ;  /* 0x009896800000995d */ /* 0x004fea0003900000 */
[----:B------:R-:W2:Y:S02]  /*17ba0*/  @!P1 SYNCS.PHASECHK.TRANS64 P1, [R7+URZ+0x2a830], R0 ;  /* 0x02a83000070095a7 */ /* 0x000ea4000802007f */
[----:B--2---:R-:W-:Y:S05]  /*17bb0*/  @!P1 BRA `(.L_x_1337) ;  /* 0xfffffffc00ec9947 */ /* 0x004fea000383ffff */
[----:B------:R-:W-:Y:S05]  /*17bc0*/  BRA `(.L_x_1334) ;  /* 0xffffff0c00187947 */ /* 0x000fea000383ffff */
.L_x_1341:
[----:B-1----:R-:W-:-:S04]  /*17bd0*/  IMAD.U32 R7, RZ, RZ, UR6 ;  /* 0x00000006ff077e24 */ /* 0x002fc8000f8e00ff */
[----:B------:R1:W2:Y:S03]  /*17be0*/  SYNCS.PHASECHK.TRANS64.TRYWAIT P1, [R7+URZ+0x2a850], R0 ;  /* 0x02a85000070075a7 */ /* 0x0002a6000802017f */
[----:B--2---:R-:W-:Y:S05]  /*17bf0*/  @!P1 NANOSLEEP.SYNCS 0x989680 ;  /* 0x009896800000995d */ /* 0x004fea0003900000 */
[----:B------:R-:W2:Y:S02]  /*17c00*/  @!P1 SYNCS.PHASECHK.TRANS64 P1, [R7+URZ+0x2a850], R0 ;  /* 0x02a85000070095a7 */ /* 0x000ea4000802007f */
[----:B--2---:R-:W-:Y:S05]  /*17c10*/  @!P1 BRA `(.L_x_1341) ;  /* 0xfffffffc00ec9947 */ /* 0x004fea000383ffff */
[----:B------:R-:W-:Y:S05]  /*17c20*/  BRA `(.L_x_1338) ;  /* 0xffffff0c00c47947 */ /* 0x000fea000383ffff */
.L_x_1349:
[----:B-1----:R-:W-:-:S04]  /*17c30*/  IMAD.U32 R7, RZ, RZ, UR6 ;  /* 0x00000006ff077e24 */ /* 0x002fc8000f8e00ff */
[----:B------:R1:W2:Y:S03]  /*17c40*/  SYNCS.PHASECHK.TRANS64.TRYWAIT P1, [R7+URZ+0x2a830], R0 ;  /* 0x02a83000070075a7 */ /* 0x0002a6000802017f */
[----:B--2---:R-:W-:Y:S05]  /*17c50*/  @!P1 NANOSLEEP.SYNCS 0x989680 ;  /* 0x009896800000995d */ /* 0x004fea0003900000 */
[----:B------:R-:W2:Y:S02]  /*17c60*/  @!P1 SYNCS.PHASECHK.TRANS64 P1, [R7+URZ+0x2a830], R0 ;  /* 0x02a83000070095a7 */ /* 0x000ea4000802007f */
[----:B--2---:R-:W-:Y:S05]  /*17c70*/  @!P1 BRA `(.L_x_1349) ;  /* 0xfffffffc00ec9947 */ /* 0x004fea000383ffff */
[----:B------:R-:W-:Y:S05]  /*17c80*/  BRA `(.L_x_1346) ;  /* 0xffffff2c00207947 */ /* 0x000fea000383ffff */
.L_x_1353:
[----:B-1----:R-:W-:-:S04]  /*17c90*/  IMAD.U32 R7, RZ, RZ, UR6 ;  /* 0x00000006ff077e24 */ /* 0x002fc8000f8e00ff */
[----:B------:R1:W2:Y:S03]  /*17ca0*/  SYNCS.PHASECHK.TRANS64.TRYWAIT P1, [R7+URZ+0x2a850], R0 ;  /* 0x02a85000070075a7 */ /* 0x0002a6000802017f */
[----:B--2---:R-:W-:Y:S05]  /*17cb0*/  @!P1 NANOSLEEP.SYNCS 0x989680 ;  /* 0x009896800000995d */ /* 0x004fea0003900000 */
[----:B------:R-:W2:Y:S02]  /*17cc0*/  @!P1 SYNCS.PHASECHK.TRANS64 P1, [R7+URZ+0x2a850], R0 ;  /* 0x02a85000070095a7 */ /* 0x000ea4000802007f */
[----:B--2---:R-:W-:Y:S05]  /*17cd0*/  @!P1 BRA `(.L_x_1353) ;  /* 0xfffffffc00ec9947 */ /* 0x004fea000383ffff */
[----:B------:R-:W-:Y:S05]  /*17ce0*/  BRA `(.L_x_1350) ;  /* 0xffffff2c00c07947 */ /* 0x000fea000383ffff */
.L_x_1368:
[----:B-1----:R-:W-:-:S04]  /*17cf0*/  IMAD.U32 R5, RZ, RZ, UR9 ;  /* 0x00000009ff057e24 */ /* 0x002fc8000f8e00ff */
[----:B------:R1:W2:Y:S03]  /*17d00*/  SYNCS.PHASECHK.TRANS64.TRYWAIT P1, [R5+URZ+0x2a850], R4 ;  /* 0x02a85004050075a7 */ /* 0x0002a6000802017f */
[----:B--2---:R-:W-:Y:S05]  /*17d10*/  @!P1 NANOSLEEP.SYNCS 0x989680 ;  /* 0x009896800000995d */ /* 0x004fea0003900000 */
[----:B------:R-:W2:Y:S02]  /*17d20*/  @!P1 SYNCS.PHASECHK.TRANS64 P1, [R5+URZ+0x2a850], R4 ;  /* 0x02a85004050095a7 */ /* 0x000ea4000802007f */
[----:B--2---:R-:W-:Y:S05]  /*17d30*/  @!P1 BRA `(.L_x_1368) ;  /* 0xfffffffc00ec9947 */ /* 0x004fea000383ffff */
[----:B------:R-:W-:Y:S05]  /*17d40*/  BRA `(.L_x_1367) ;  /* 0xffffff5c00247947 */ /* 0x000fea000383ffff */
.L_x_1419:
        /* <DEDUP_REMOVED lines=10> */
.L_x_1498:
[----:B------:R-:W-:Y:S05]  /*17df0*/  BRA `(.L_x_1499) ;  /* 0xffffffb8008c7947 */ /* 0x000fea000383ffff */
.L_x_1422:
[----:B0-----:R0:W1:Y:S02]  /*17e00*/  SYNCS.PHASECHK.TRANS64.TRYWAIT P0, [R4+URZ+0x2a880], R21 ;  /* 0x02a88015040075a7 */ /* 0x001064000800017f */
[----:B-1----:R-:W-:Y:S05]  /*17e10*/  @!P0 NANOSLEEP.SYNCS 0x989680 ;  /* 0x009896800000895d */ /* 0x002fea0003900000 */
[----:B------:R-:W1:Y:S02]  /*17e20*/  @!P0 SYNCS.PHASECHK.TRANS64 P0, [R4+URZ+0x2a880], R21 ;  /* 0x02a88015040085a7 */ /* 0x000e64000800007f */
[----:B-1----:R-:W-:Y:S05]  /*17e30*/  @!P0 BRA `(.L_x_1422) ;  /* 0xfffffffc00f08947 */ /* 0x002fea000383ffff */
[----:B------:R-:W-:Y:S05]  /*17e40*/  BRA `(.L_x_1500) ;  /* 0xffffffb8009c7947 */ /* 0x000fea000383ffff */
.L_x_1423:
        /* <DEDUP_REMOVED lines=8> */
.L_x_1502:
[----:B------:R-:W-:Y:S05]  /*17ed0*/  BSYNC B0 ;  /* 0x0000000000007941 */ /* 0x000fea0003800000 */
.L_x_1501:
[----:B------:R-:W-:Y:S01]  /*17ee0*/  IMAD.MOV.U32 R13, RZ, RZ, R8 ;  /* 0x000000ffff0d7224 */ /* 0x000fe200078e0008 */
[----:B------:R-:W-:Y:S01]  /*17ef0*/  LOP3.LUT R35, R26, 0x80, RZ, 0xfc, !PT ;  /* 0x000000801a237812 */ /* 0x000fe200078efcff */
[----:B------:R-:W-:Y:S01]  /*17f00*/  IMAD.MOV.U32 R12, RZ, RZ, RZ ;  /* 0x000000ffff0c7224 */ /* 0x000fe200078e00ff */
[----:B------:R-:W-:Y:S01]  /*17f10*/  LOP3.LUT R25, R25, 0xffffffdf, RZ, 0xc0, !PT ;  /* 0xffffffdf19197812 */ /* 0x000fe200078ec0ff */
[----:B------:R-:W-:Y:S01]  /*17f20*/  IMAD.MOV.U32 R11, RZ, RZ, 0x1c1f ;  /* 0x00001c1fff0b7424 */ /* 0x000fe200078e00ff */
[----:B------:R-:W-:Y:S01]  /*17f30*/  ISETP.GE.AND P4, PT, R7, 0x21, PT ;  /* 0x000000210700780c */ /* 0x000fe20003f86270 */
[----:B------:R-:W-:Y:S02]  /*17f40*/  IMAD.MOV.U32 R15, RZ, RZ, -0x1 ;  /* 0xffffffffff0f7424 */ /* 0x000fe400078e00ff */
[----:B------:R-:W-:-:S10]  /*17f50*/  IMAD.MOV.U32 R0, RZ, RZ, R14 ;  /* 0x000000ffff007224 */ /* 0x000fd400078e000e */
[----:B------:R-:W-:Y:S05]  /*17f60*/  WARPSYNC.COLLECTIVE R15, `(.L_x_1503) ;  /* 0x000000000f087348 */ /* 0x000fea0003c00000 */
[----:B------:R0:W1:Y:S02]  /*17f70*/  SHFL.IDX P6, R14, R13, R12, R11 ;  /* 0x0000000c0d0e7389 */ /* 0x00006400000c000b */
[----:B01----:R-:W-:Y:S01]  /*17f80*/  ENDCOLLECTIVE ;  /* 0x000000000000791b */ /* 0x003fe20003800000 */
.L_x_1503:
[----:B------:R-:W0:Y:S01]  /*17f90*/  LDC R15, c[0x0][0x2f4] ;  /* 0x0000bd00ff0f7b82 */ /* 0x000e220000000800 */
[----:B------:R-:W-:Y:S01]  /*17fa0*/  LOP3.LUT R11, R26, 0x40, RZ, 0xfc, !PT ;  /* 0x000000401a0b7812 */ /* 0x000fe200078efcff */
[----:B------:R-:W-:Y:S02]  /*17fb0*/  IMAD.MOV.U32 R13, RZ, RZ, R9 ;  /* 0x000000ffff0d7224 */ /* 0x000fe400078e0009 */
[----:B------:R-:W-:Y:S02]  /*17fc0*/  IMAD.MOV.U32 R12, RZ, RZ, 0x1 ;  /* 0x00000001ff0c7424 */ /* 0x000fe400078e00ff */
        /* <DEDUP_REMOVED lines=14> */
[----:B------:R-:W-:Y:S02]  /*180b0*/  IMAD.MOV.U32 R15, RZ, RZ, -0x1 ;  /* 0xffffffffff0f7424 */ /* 0x000fe400078e00ff */
[----:B------:R0:W-:Y:S01]  /*180c0*/  LDGSTS.E.BYPASS.LTC128B.128 [R0+0xe400], desc[UR56][R2.64+0x40], !P1 ;  /* 0x0e40004002007fae */ /* 0x0001e2000c901d78 */
[----:B------:R-:W-:-:S13]  /*180d0*/  ISETP.LT.OR P1, PT, R7, 0x1, P0 ;  /* 0x000000010700780c */ /* 0x000fda0000721670 */
[----:B0-----:R-:W-:Y:S05]  /*180e0*/  WARPSYNC.COLLECTIVE R15, `(.L_x_1504) ;  /* 0x000000000f087348 */ /* 0x001fea0003c00000 */
[----:B------:R1:W2:Y:S02]  /*180f0*/  SHFL.IDX P6, R14, R13, R12, R11 ;  /* 0x0000000c0d0e7389 */ /* 0x0002a400000c000b */
[----:B012---:R-:W-:Y:S01]  /*18100*/  ENDCOLLECTIVE ;  /* 0x000000000000791b */ /* 0x007fe20003800000 */
.L_x_1504:
        /* <DEDUP_REMOVED lines=9> */
.L_x_1505:
[----:B------:R-:W-:Y:S02]  /*181a0*/  IMAD.MOV.U32 R13, RZ, RZ, R9 ;  /* 0x000000ffff0d7224 */ /* 0x000fe400078e0009 */
[----:B------:R-:W-:Y:S02]  /*181b0*/  IMAD.MOV.U32 R12, RZ, RZ, 0x2 ;  /* 0x00000002ff0c7424 */ /* 0x000fe400078e00ff */
[----:B------:R-:W-:-:S07]  /*181c0*/  IMAD.MOV.U32 R2, RZ, RZ, R14 ;  /* 0x000000ffff027224 */ /* 0x000fce00078e000e */
[----:B------:R-:W-:Y:S05]  /*181d0*/  WARPSYNC.COLLECTIVE R15, `(.L_x_1506) ;  /* 0x000000000f087348 */ /* 0x000fea0003c00000 */
[----:B------:R0:W1:Y:S02]  /*181e0*/  SHFL.IDX P6, R14, R13, R12, R11 ;  /* 0x0000000c0d0e7389 */ /* 0x00006400000c000b */
[----:B01----:R-:W-:Y:S01]  /*181f0*/  ENDCOLLECTIVE ;  /* 0x000000000000791b */ /* 0x003fe20003800000 */
.L_x_1506:
        /* <DEDUP_REMOVED lines=16> */
.L_x_1507:
[----:B------:R-:W-:Y:S02]  /*18300*/  IMAD.MOV.U32 R13, RZ, RZ, R9 ;  /* 0x000000ffff0d7224 */ /* 0x000fe400078e0009 */
[----:B------:R-:W-:Y:S02]  /*18310*/  IMAD.MOV.U32 R12, RZ, RZ, 0x3 ;  /* 0x00000003ff0c7424 */ /* 0x000fe400078e00ff */
[----:B------:R-:W-:-:S07]  /*18320*/  IMAD.MOV.U32 R2, RZ, RZ, R14 ;  /* 0x000000ffff027224 */ /* 0x000fce00078e000e */
[----:B------:R-:W-:Y:S05]  /*18330*/  WARPSYNC.COLLECTIVE R15, `(.L_x_1508) ;  /* 0x000000000f087348 */ /* 0x000fea0003c00000 */
[----:B------:R0:W1:Y:S02]  /*18340*/  SHFL.IDX P6, R14, R13, R12, R11 ;  /* 0x0000000c0d0e7389 */ /* 0x00006400000c000b */
[----:B01----:R-:W-:Y:S01]  /*18350*/  ENDCOLLECTIVE ;  /* 0x000000000000791b */ /* 0x003fe20003800000 */
.L_x_1508:
        /* <DEDUP_REMOVED lines=13> */
.L_x_1509:
        /* <DEDUP_REMOVED lines=11> */
.L_x_1428:
[----:B---3--:R3:W4:Y:S02]  /*184e0*/  SYNCS.PHASECHK.TRANS64.TRYWAIT P0, [R4+URZ+0x2a840], R21 ;  /* 0x02a84015040075a7 */ /* 0x008724000800017f */
[----:B----4-:R-:W-:Y:S05]  /*184f0*/  @!P0 NANOSLEEP.SYNCS 0x989680 ;  /* 0x009896800000895d */ /* 0x010fea0003900000 */
[----:B------:R-:W4:Y:S02]  /*18500*/  @!P0 SYNCS.PHASECHK.TRANS64 P0, [R4+URZ+0x2a840], R21 ;  /* 0x02a84015040085a7 */ /* 0x000f24000800007f */
[----:B----4-:R-:W-:Y:S05]  /*18510*/  @!P0 BRA `(.L_x_1428) ;  /* 0xfffffffc00f08947 */ /* 0x010fea000383ffff */
[----:B------:R-:W-:Y:S05]  /*18520*/  BRA `(.L_x_1511) ;  /* 0xffffffb8007c7947 */ /* 0x000fea000383ffff */
.L_x_1429:
        /* <DEDUP_REMOVED lines=8> */
.L_x_1513:
[----:B------:R-:W-:Y:S05]  /*185b0*/  BSYNC B0 ;  /* 0x0000000000007941 */ /* 0x000fea0003800000 */
.L_x_1512:
        /* <DEDUP_REMOVED lines=8> */
.L_x_1514:
[----:B------:R-:W-:Y:S02]  /*18640*/  IMAD.MOV.U32 R13, RZ, RZ, R6 ;  /* 0x000000ffff0d7224 */ /* 0x000fe400078e0006 */
[----:B------:R-:W-:Y:S01]  /*18650*/  IMAD.MOV.U32 R12, RZ, RZ, 0x1 ;  /* 0x00000001ff0c7424 */ /* 0x000fe200078e00ff */
[C---:B------:R-:W-:Y:S02]  /*18660*/  ISETP.GE.AND P6, PT, R26.reuse, R9, PT ;  /* 0x000000091a00720c */ /* 0x040fe40003fc6270 */
        /* <DEDUP_REMOVED lines=10> */
.L_x_1515:
        /* <DEDUP_REMOVED lines=11> */
.L_x_1516:
[----:B------:R-:W-:Y:S02]  /*187c0*/  IMAD.MOV.U32 R13, RZ, RZ, R6 ;  /* 0x000000ffff0d7224 */ /* 0x000fe400078e0006 */
[----:B------:R-:W-:Y:S01]  /*187d0*/  IMAD.MOV.U32 R12, RZ, RZ, 0x2 ;  /* 0x00000002ff0c7424 */ /* 0x000fe200078e00ff */
[----:B------:R-:W-:-:S13]  /*187e0*/  @P4 IADD3 R7, P0, R26, R14, RZ ;  /* 0x0000000e1a074210 */ /* 0x000fda0007f1e0ff */
[----:B------:R-:W-:Y:S05]  /*187f0*/  WARPSYNC.COLLECTIVE R15, `(.L_x_1517) ;  /* 0x000000000f087348 */ /* 0x000fea0003c00000 */
[----:B------:R0:W1:Y:S02]  /*18800*/  SHFL.IDX P6, R14, R13, R12, R11 ;  /* 0x0000000c0d0e7389 */ /* 0x00006400000c000b */
[----:B01----:R-:W-:Y:S01]  /*18810*/  ENDCOLLECTIVE ;  /* 0x000000000000791b */ /* 0x003fe20003800000 */
.L_x_1517:
[----:B------:R-:W-:Y:S02]  /*18820*/  @P4 IMAD.X R8, RZ, RZ, R2, P0 ;  /* 0x000000ffff084224 */ /* 0x000fe400000e0602 */
[----:B------:R-:W-:Y:S02]  /*18830*/  @P4 IMAD.MOV.U32 R2, RZ, RZ, R7 ;  /* 0x000000ffff024224 */ /* 0x000fe400078e0007 */
[----:B------:R-:W-:-:S05]  /*18840*/  @P4 IMAD.MOV.U32 R3, RZ, RZ, R8 ;  /* 0x000000ffff034224 */ /* 0x000fca00078e0008 */
[----:B------:R-:W-:Y:S01]  /*18850*/  @!PT LDS RZ, [RZ] ;  /* 0x00000000fffff984 */ /* 0x000fe20000000800 */
[----:B------:R-:W-:Y:S01]  /*18860*/  @!PT LDS RZ, [RZ] ;  /* 0x00000000fffff984 */ /* 0x000fe20000000800 */
[----:B------:R-:W-:Y:S01]  /*18870*/  @!PT LDS RZ, [RZ] ;  /* 0x00000000fffff984 */ /* 0x000fe20000000800 */
[----:B------:R-:W-:Y:S01]  /*18880*/  @P4 LDGSTS.E.BYPASS.LTC128B.128 [R0+0x1ec00], desc[UR56][R2.64], !P5 ;  /* 0x1ec0000002004fae */ /* 0x000fe2000e901d78 */
[----:B------:R-:W-:-:S03]  /*18890*/  IMAD.MOV.U32 R13, RZ, RZ, R5 ;  /* 0x000000ffff0d7224 */ /* 0x000fc600078e0005 */
[----:B------:R-:W-:Y:S04]  /*188a0*/  @P4 LDGSTS.E.BYPASS.LTC128B.128 [R0+0x20c00], desc[UR56][R2.64+0x40], !P3 ;  /* 0x20c0004002004fae */ /* 0x000fe8000d901d78 */
[----:B------:R0:W-:Y:S02]  /*188b0*/  @P4 LDGSTS.E.BYPASS.LTC128B.128 [R0+0x22c00], desc[UR56][R2.64+0x80], !P2 ;  /* 0x22c0008002004fae */ /* 0x0001e4000d101d78 */
[----:B0-----:R-:W-:-:S07]  /*188c0*/  IMAD.MOV.U32 R2, RZ, RZ, R14 ;  /* 0x000000ffff027224 */ /* 0x001fce00078e000e */
[----:B------:R-:W-:Y:S05]  /*188d0*/  WARPSYNC.COLLECTIVE R15, `(.L_x_1518) ;  /* 0x000000000f087348 */ /* 0x000fea0003c00000 */
[----:B------:R0:W1:Y:S02]  /*188e0*/  SHFL.IDX P6, R14, R13, R12, R11 ;  /* 0x0000000c0d0e7389 */ /* 0x00006400000c000b */
[----:B01----:R-:W-:Y:S01]  /*188f0*/  ENDCOLLECTIVE ;  /* 0x000000000000791b */ /* 0x003fe20003800000 */
.L_x_1518:
[----:B------:R-:W-:Y:S02]  /*18900*/  IMAD.MOV.U32 R13, RZ, RZ, R6 ;  /* 0x000000ffff0d7224 */ /* 0x000fe400078e0006 */
[----:B------:R-:W-:Y:S01]  /*18910*/  IMAD.MOV.U32 R12, RZ, RZ, 0x3 ;  /* 0x00000003ff0c7424 */ /* 0x000fe200078e00ff */
[----:B------:R-:W-:-:S13]  /*18920*/  @P1 IADD3 R7, P0, R26, R14, RZ ;  /* 0x0000000e1a071210 */ /* 0x000fda0007f1e0ff */
[----:B------:R-:W-:Y:S05]  /*18930*/  WARPSYNC.COLLECTIVE R15, `(.L_x_1519) ;  /* 0x000000000f087348 */ /* 0x000fea0003c00000 */
[----:B------:R0:W1:Y:S02]  /*18940*/  SHFL.IDX P6, R14, R13, R12, R11 ;  /* 0x0000000c0d0e7389 */ /* 0x00006400000c000b */
[----:B01----:R-:W-:Y:S01]  /*18950*/  ENDCOLLECTIVE ;  /* 0x000000000000791b */ /* 0x003fe20003800000 */
.L_x_1519:
        /* <DEDUP_REMOVED lines=14> */
.L_x_1520:
[----:B------:R-:W-:Y:S05]  /*18a40*/  BRA `(.L_x_1521) ;  /* 0xffffffb8000c7947 */ /* 0x000fea000383ffff */
.L_x_1434:
[----:B------:R-:W-:Y:S02]  /*18a50*/  IMAD.MOV.U32 R13, RZ, RZ, R4 ;  /* 0x000000ffff0d7224 */ /* 0x000fe400078e0004 */
[----:B------:R-:W-:Y:S02]  /*18a60*/  IMAD.MOV.U32 R12, RZ, RZ, RZ ;  /* 0x000000ffff0c7224 */ /* 0x000fe400078e00ff */
[----:B------:R-:W-:Y:S02]  /*18a70*/  IMAD.MOV.U32 R11, RZ, RZ, 0x1c1f ;  /* 0x00001c1fff0b7424 */ /* 0x000fe400078e00ff */
[----:B------:R-:W-:Y:S02]  /*18a80*/  IMAD.MOV.U32 R15, RZ, RZ, -0x1 ;  /* 0xffffffffff0f7424 */ /* 0x000fe400078e00ff */
[----:B------:R-:W-:Y:S02]  /*18a90*/  IMAD R5, R5, UR37, RZ ;  /* 0x0000002505057c24 */ /* 0x000fe4000f8e02ff */
[----:B------:R-:W-:-:S07]  /*18aa0*/  VIADD R6, R10, UR38 ;  /* 0x000000260a067c36 */ /* 0x000fce0008000000 */
[----:B-----5:R-:W-:Y:S05]  /*18ab0*/  WARPSYNC.COLLECTIVE R15, `(.L_x_1522) ;  /* 0x000000000f087348 */ /* 0x020fea0003c00000 */
[----:B------:R0:W1:Y:S02]  /*18ac0*/  SHFL.IDX P6, R14, R13, R12, R11 ;  /* 0x0000000c0d0e7389 */ /* 0x00006400000c000b */
[----:B01---5:R-:W-:Y:S01]  /*18ad0*/  ENDCOLLECTIVE ;  /* 0x000000000000791b */ /* 0x023fe20003800000 */
.L_x_1522:
[C---:B------:R-:W-:Y:S01]  /*18ae0*/  VIADD R8, R6.reuse, 0x20 ;  /* 0x0000002006087836 */ /* 0x040fe20000000000 */
[----:B------:R-:W-:Y:S01]  /*18af0*/  ISETP.GE.AND P1, PT, R6, R5, PT ;  /* 0x000000050600720c */ /* 0x000fe20003f26270 */
[----:B------:R-:W-:Y:S02]  /*18b00*/  IMAD.MOV.U32 R13, RZ, RZ, R0 ;  /* 0x000000ffff0d7224 */ /* 0x000fe400078e0000 */
[----:B------:R-:W-:-:S10]  /*18b10*/  IMAD.MOV.U32 R2, RZ, RZ, R14 ;  /* 0x000000ffff027224 */ /* 0x000fd400078e000e */
[----:B------:R-:W-:Y:S05]  /*18b20*/  WARPSYNC.COLLECTIVE R15, `(.L_x_1523) ;  /* 0x000000000f087348 */ /* 0x000fea0003c00000 */
[----:B------:R0:W1:Y:S02]  /*18b30*/  SHFL.IDX P6, R14, R13, R12, R11 ;  /* 0x0000000c0d0e7389 */ /* 0x00006400000c000b */
[----:B01----:R-:W-:Y:S01]  /*18b40*/  ENDCOLLECTIVE ;  /* 0x000000000000791b */ /* 0x003fe20003800000 */
.L_x_1523:
        /* <DEDUP_REMOVED lines=8> */
.L_x_1524:
[----:B------:R-:W-:Y:S01]  /*18bd0*/  @!PT LDS RZ, [RZ] ;  /* 0x00000000fffff984 */ /* 0x000fe20000000800 */
[----:B------:R-:W-:Y:S01]  /*18be0*/  @!PT LDS RZ, [RZ] ;  /* 0x00000000fffff984 */ /* 0x000fe20000000800 */
[----:B------:R-:W-:Y:S01]  /*18bf0*/  @!PT LDS RZ, [RZ] ;  /* 0x00000000fffff984 */ /* 0x000fe20000000800 */
[----:B------:R-:W-:Y:S04]  /*18c00*/  @!P1 LDGSTS.E.BYPASS.LTC128B.128 [R9+0x18400], desc[UR56][R2.64], !P3 ;  /* 0x1840000002099fae */ /* 0x000fe8000d901d78 */
[----:B------:R-:W-:Y:S04]  /*18c10*/  @!P1 LDGSTS.E.BYPASS.LTC128B.128 [R9+0x1a400], desc[UR56][R2.64+0x40], !P2 ;  /* 0x1a40004002099fae */ /* 0x000fe8000d101d78 */
[----:B------:R0:W-:Y:S01]  /*18c20*/  @!P1 LDGSTS.E.BYPASS.LTC128B.128 [R9+0x1c400], desc[UR56][R2.64+0x80], !P0 ;  /* 0x1c40008002099fae */ /* 0x0001e2000c101d78 */
[----:B------:R-:W-:Y:S01]  /*18c30*/  ISETP.GE.AND P1, PT, R8, R5, PT ;  /* 0x000000050800720c */ /* 0x000fe20003f26270 */
[----:B------:R-:W-:-:S02]  /*18c40*/  IMAD.MOV.U32 R13, RZ, RZ, R0 ;  /* 0x000000ffff0d7224 */ /* 0x000fc400078e0000 */
[----:B------:R-:W-:Y:S02]  /*18c50*/  VIADD R8, R6, 0x40 ;  /* 0x0000004006087836 */ /* 0x000fe40000000000 */
[----:B0-----:R-:W-:-:S08]  /*18c60*/  IMAD.MOV.U32 R2, RZ, RZ, R14 ;  /* 0x000000ffff027224 */ /* 0x001fd000078e000e */
[----:B------:R-:W-:Y:S05]  /*18c70*/  WARPSYNC.COLLECTIVE R15, `(.L_x_1525) ;  /* 0x000000000f087348 */ /* 0x000fea0003c00000 */
[----:B------:R0:W1:Y:S02]  /*18c80*/  SHFL.IDX P6, R14, R13, R12, R11 ;  /* 0x0000000c0d0e7389 */ /* 0x00006400000c000b */
[----:B01----:R-:W-:Y:S01]  /*18c90*/  ENDCOLLECTIVE ;  /* 0x000000000000791b */ /* 0x003fe20003800000 */
.L_x_1525:
        /* <DEDUP_REMOVED lines=8> */
.L_x_1526:
[----:B------:R-:W-:-:S05]  /*18d20*/  @!P1 IMAD.MOV.U32 R3, RZ, RZ, R7 ;  /* 0x000000ffff039224 */ /* 0x000fca00078e0007 */
[----:B------:R-:W-:Y:S01]  /*18d30*/  @!PT LDS RZ, [RZ] ;  /* 0x00000000fffff984 */ /* 0x000fe20000000800 */
[----:B------:R-:W-:Y:S01]  /*18d40*/  @!PT LDS RZ, [RZ] ;  /* 0x00000000fffff984 */ /* 0x000fe20000000800 */
[----:B------:R-:W-:Y:S01]  /*18d50*/  @!PT LDS RZ, [RZ] ;  /* 0x00000000fffff984 */ /* 0x000fe20000000800 */
[----:B------:R-:W-:Y:S04]  /*18d60*/  @!P1 LDGSTS.E.BYPASS.LTC128B.128 [R9+0x18c00], desc[UR56][R2.64], !P3 ;  /* 0x18c0000002099fae */ /* 0x000fe8000d901d78 */
[----:B------:R-:W-:Y:S01]  /*18d70*/  @!P1 LDGSTS.E.BYPASS.LTC128B.128 [R9+0x1ac00], desc[UR56][R2.64+0x40], !P2 ;  /* 0x1ac0004002099fae */ /* 0x000fe2000d101d78 */
[----:B------:R-:W-:-:S03]  /*18d80*/  IMAD.MOV.U32 R13, RZ, RZ, R0 ;  /* 0x000000ffff0d7224 */ /* 0x000fc600078e0000 */
[----:B------:R0:W-:Y:S01]  /*18d90*/  @!P1 LDGSTS.E.BYPASS.LTC128B.128 [R9+0x1cc00], desc[UR56][R2.64+0x80], !P0 ;  /* 0x1cc0008002099fae */ /* 0x0001e2000c101d78 */
[----:B------:R-:W-:Y:S01]  /*18da0*/  ISETP.GE.AND P1, PT, R8, R5, PT ;  /* 0x000000050800720c */ /* 0x000fe20003f26270 */
[----:B0-----:R-:W-:-:S12]  /*18db0*/  IMAD.MOV.U32 R2, RZ, RZ, R14 ;  /* 0x000000ffff027224 */ /* 0x001fd800078e000e */
[----:B------:R-:W-:Y:S05]  /*18dc0*/  WARPSYNC.COLLECTIVE R15, `(.L_x_1527) ;  /* 0x000000000f087348 */ /* 0x000fea0003c00000 */
[----:B------:R0:W1:Y:S02]  /*18dd0*/  SHFL.IDX P6, R14, R13, R12, R11 ;  /* 0x0000000c0d0e7389 */ /* 0x00006400000c000b */
[----:B01----:R-:W-:Y:S01]  /*18de0*/  ENDCOLLECTIVE ;  /* 0x000000000000791b */ /* 0x003fe20003800000 */
.L_x_1527:
        /* <DEDUP_REMOVED lines=8> */
.L_x_1528:
[----:B------:R-:W-:-:S05]  /*18e70*/  @!P1 IMAD.MOV.U32 R3, RZ, RZ, R7 ;  /* 0x000000ffff039224 */ /* 0x000fca00078e0007 */
[----:B------:R-:W-:Y:S01]  /*18e80*/  @!PT LDS RZ, [RZ] ;  /* 0x00000000fffff984 */ /* 0x000fe20000000800 */
[----:B------:R-:W-:Y:S01]  /*18e90*/  @!PT LDS RZ, [RZ] ;  /* 0x00000000fffff984 */ /* 0x000fe20000000800 */
[----:B------:R-:W-:Y:S01]  /*18ea0*/  @!PT LDS RZ, [RZ] ;  /* 0x00000000fffff984 */ /* 0x000fe20000000800 */
[----:B------:R0:W-:Y:S04]  /*18eb0*/  @!P1 LDGSTS.E.BYPASS.LTC128B.128 [R9+0x19400], desc[UR56][R2.64], !P3 ;  /* 0x1940000002099fae */ /* 0x0001e8000d901d78 */
[----:B------:R0:W-:Y:S01]  /*18ec0*/  @!P1 LDGSTS.E.BYPASS.LTC128B.128 [R9+0x1b400], desc[UR56][R2.64+0x40], !P2 ;  /* 0x1b40004002099fae */ /* 0x0001e2000d101d78 */
[----:B------:R-:W-:-:S03]  /*18ed0*/  IMAD.MOV.U32 R13, RZ, RZ, R0 ;  /* 0x000000ffff0d7224 */ /* 0x000fc600078e0000 */
[----:B------:R0:W-:Y:S01]  /*18ee0*/  @!P1 LDGSTS.E.BYPASS.LTC128B.128 [R9+0x1d400], desc[UR56][R2.64+0x80], !P0 ;  /* 0x1d40008002099fae */ /* 0x0001e2000c101d78 */
[----:B------:R-:W-:-:S07]  /*18ef0*/  IMAD.MOV.U32 R4, RZ, RZ, R14 ;  /* 0x000000ffff047224 */ /* 0x000fce00078e000e */
[----:B0-----:R-:W-:Y:S05]  /*18f00*/  WARPSYNC.COLLECTIVE R15, `(.L_x_1529) ;  /* 0x000000000f087348 */ /* 0x001fea0003c00000 */
[----:B------:R1:W2:Y:S02]  /*18f10*/  SHFL.IDX P6, R14, R13, R12, R11 ;  /* 0x0000000c0d0e7389 */ /* 0x0002a400000c000b */
[----:B012---:R-:W-:Y:S01]  /*18f20*/  ENDCOLLECTIVE ;  /* 0x000000000000791b */ /* 0x007fe20003800000 */
.L_x_1529:
[----:B------:R-:W-:Y:S05]  /*18f30*/  BRA `(.L_x_1530) ;  /* 0xffffffbc00287947 */ /* 0x000fea000383ffff */
.L_x_1439:
[----:B0-----:R0:W1:Y:S02]  /*18f40*/  SYNCS.PHASECHK.TRANS64.TRYWAIT P0, [R22+URZ+0x2a820], R3 ;  /* 0x02a82003160075a7 */ /* 0x001064000800017f */
[----:B-1----:R-:W-:Y:S05]  /*18f50*/  @!P0 NANOSLEEP.SYNCS 0x989680 ;  /* 0x009896800000895d */ /* 0x002fea0003900000 */
[----:B------:R-:W1:Y:S02]  /*18f60*/  @!P0 SYNCS.PHASECHK.TRANS64 P0, [R22+URZ+0x2a820], R3 ;  /* 0x02a82003160085a7 */ /* 0x000e64000800007f */
[----:B-1----:R-:W-:Y:S05]  /*18f70*/  @!P0 BRA `(.L_x_1439) ;  /* 0xfffffffc00f08947 */ /* 0x002fea000383ffff */
[----:B------:R-:W-:Y:S05]  /*18f80*/  BRA `(.L_x_1531) ;  /* 0xffffffbc00987947 */ /* 0x000fea000383ffff */
.L_x_1443:
[----:B0-----:R0:W1:Y:S02]  /*18f90*/  SYNCS.PHASECHK.TRANS64.TRYWAIT P0, [R4+URZ+0x2a880], R17 ;  /* 0x02a88011040075a7 */ /* 0x001064000800017f */
[----:B-1----:R-:W-:Y:S05]  /*18fa0*/  @!P0 NANOSLEEP.SYNCS 0x989680 ;  /* 0x009896800000895d */ /* 0x002fea0003900000 */
[----:B------:R-:W1:Y:S02]  /*18fb0*/  @!P0 SYNCS.PHASECHK.TRANS64 P0, [R4+URZ+0x2a880], R17 ;  /* 0x02a88011040085a7 */ /* 0x000e64000800007f */
[----:B-1----:R-:W-:Y:S05]  /*18fc0*/  @!P0 BRA `(.L_x_1443) ;  /* 0xfffffffc00f08947 */ /* 0x002fea000383ffff */
[----:B------:R-:W-:Y:S05]  /*18fd0*/  BRA `(.L_x_1532) ;  /* 0xffffffc000607947 */ /* 0x000fea000383ffff */
.L_x_1444:
[----:B------:R-:W-:Y:S01]  /*18fe0*/  BSSY B0, `(.L_x_1533) ;  /* 0x0000008000007945 */ /* 0x000fe20003800000 */
[----:B------:R-:W-:Y:S02]  /*18ff0*/  IMAD.MOV.U32 R13, RZ, RZ, R27 ;  /* 0x000000ffff0d7224 */ /* 0x000fe400078e001b */
[----:B------:R-:W-:Y:S02]  /*19000*/  IMAD.MOV.U32 R12, RZ, RZ, RZ ;  /* 0x000000ffff0c7224 */ /* 0x000fe400078e00ff */
[----:B------:R-:W-:Y:S02]  /*19010*/  IMAD.MOV.U32 R11, RZ, RZ, 0x1c1f ;  /* 0x00001c1fff0b7424 */ /* 0x000fe400078e00ff */
[----:B------:R-:W-:-:S07]  /*19020*/  IMAD.MOV.U32 R15, RZ, RZ, -0x1 ;  /* 0xffffffffff0f7424 */ /* 0x000fce00078e00ff */
[----:B0-2---:R-:W-:Y:S05]  /*19030*/  WARPSYNC.COLLECTIVE R15, `(.L_x_1534) ;  /* 0x000000000f087348 */ /* 0x005fea0003c00000 */
[----:B--2---:R1:W2:Y:S02]  /*19040*/  SHFL.IDX P6, R14, R13, R12, R11 ;  /* 0x0000000c0d0e7389 */ /* 0x0042a400000c000b */
[----:B012---:R-:W-:Y:S01]  /*19050*/  ENDCOLLECTIVE ;  /* 0x000000000000791b */ /* 0x007fe20003800000 */
.L_x_1534:
[----:B------:R-:W-:Y:S05]  /*19060*/  BSYNC B0 ;  /* 0x0000000000007941 */ /* 0x000fea0003800000 */
.L_x_1533:
        /* <DEDUP_REMOVED lines=8> */
.L_x_1535:
[----:B------:R-:W-:Y:S02]  /*190f0*/  IMAD.MOV.U32 R13, RZ, RZ, R27 ;  /* 0x000000ffff0d7224 */ /* 0x000fe400078e001b */
[----:B------:R-:W-:Y:S02]  /*19100*/  IMAD.MOV.U32 R12, RZ, RZ, 0x1 ;  /* 0x00000001ff0c7424 */ /* 0x000fe400078e00ff */
[----:B------:R-:W-:-:S07]  /*19110*/  IMAD.MOV.U32 R2, RZ, RZ, R14 ;  /* 0x000000ffff027224 */ /* 0x000fce00078e000e */
[----:B------:R-:W-:Y:S05]  /*19120*/  WARPSYNC.COLLECTIVE R15, `(.L_x_1536) ;  /* 0x000000000f087348 */ /* 0x000fea0003c00000 */
[----:B------:R0:W1:Y:S02]  /*19130*/  SHFL.IDX P6, R14, R13, R12, R11 ;  /* 0x0000000c0d0e7389 */ /* 0x00006400000c000b */
[----:B01----:R-:W-:Y:S01]  /*19140*/  ENDCOLLECTIVE ;  /* 0x000000000000791b */ /* 0x003fe20003800000 */
.L_x_1536:
        /* <DEDUP_REMOVED lines=14> */
.L_x_1537:
[----:B------:R-:W-:Y:S02]  /*19230*/  IMAD.MOV.U32 R13, RZ, RZ, R27 ;  /* 0x000000ffff0d7224 */ /* 0x000fe400078e001b */
[----:B------:R-:W-:Y:S02]  /*19240*/  IMAD.MOV.U32 R12, RZ, RZ, 0x2 ;  /* 0x00000002ff0c7424 */ /* 0x000fe400078e00ff */
[----:B------:R-:W-:-:S07]  /*19250*/  IMAD.MOV.U32 R2, RZ, RZ, R14 ;  /* 0x000000ffff027224 */ /* 0x000fce00078e000e */
[----:B------:R-:W-:Y:S05]  /*19260*/  WARPSYNC.COLLECTIVE R15, `(.L_x_1538) ;  /* 0x000000000f087348 */ /* 0x000fea0003c00000 */
[----:B------:R0:W1:Y:S02]  /*19270*/  SHFL.IDX P6, R14, R13, R12, R11 ;  /* 0x0000000c0d0e7389 */ /* 0x00006400000c000b */
[----:B01----:R-:W-:Y:S01]  /*19280*/  ENDCOLLECTIVE ;  /* 0x000000000000791b */ /* 0x003fe20003800000 */
.L_x_1538:
        /* <DEDUP_REMOVED lines=13> */
.L_x_1539:
[----:B------:R-:W-:Y:S02]  /*19360*/  IMAD.MOV.U32 R13, RZ, RZ, R27 ;  /* 0x000000ffff0d7224 */ /* 0x000fe400078e001b */
[----:B------:R-:W-:Y:S02]  /*19370*/  IMAD.MOV.U32 R12, RZ, RZ, 0x3 ;  /* 0x00000003ff0c7424 */ /* 0x000fe400078e00ff */
[----:B------:R-:W-:-:S07]  /*19380*/  IMAD.MOV.U32 R2, RZ, RZ, R14 ;  /* 0x000000ffff027224 */ /* 0x000fce00078e000e */
[----:B------:R-:W-:Y:S05]  /*19390*/  WARPSYNC.COLLECTIVE R15, `(.L_x_1540) ;  /* 0x000000000f087348 */ /* 0x000fea0003c00000 */
[----:B------:R0:W1:Y:S02]  /*193a0*/  SHFL.IDX P6, R14, R13, R12, R11 ;  /* 0x0000000c0d0e7389 */ /* 0x00006400000c000b */
[----:B01----:R-:W-:Y:S01]  /*193b0*/  ENDCOLLECTIVE ;  /* 0x000000000000791b */ /* 0x003fe20003800000 */
.L_x_1540:
        /* <DEDUP_REMOVED lines=13> */
.L_x_1541:
[----:B------:R-:W-:Y:S01]  /*19490*/  IMAD.MOV.U32 R2, RZ, RZ, R14 ;  /* 0x000000ffff027224 */ /* 0x000fe200078e000e */
[----:B------:R-:W-:Y:S06]  /*194a0*/  BRA `(.L_x_1542) ;  /* 0xffffffbc00f87947 */ /* 0x000fec000383ffff */
.L_x_1449:
[----:B----4-:R4:W0:Y:S02]  /*194b0*/  SYNCS.PHASECHK.TRANS64.TRYWAIT P0, [R4+URZ+0x2a840], R17 ;  /* 0x02a84011040075a7 */ /* 0x010824000800017f */
[----:B0-----:R-:W-:Y:S05]  /*194c0*/  @!P0 NANOSLEEP.SYNCS 0x989680 ;  /* 0x009896800000895d */ /* 0x001fea0003900000 */
[----:B------:R-:W0:Y:S02]  /*194d0*/  @!P0 SYNCS.PHASECHK.TRANS64 P0, [R4+URZ+0x2a840], R17 ;  /* 0x02a84011040085a7 */ /* 0x000e24000800007f */
[----:B0-----:R-:W-:Y:S05]  /*194e0*/  @!P0 BRA `(.L_x_1449) ;  /* 0xfffffffc00f08947 */ /* 0x001fea000383ffff */
[----:B------:R-:W-:Y:S05]  /*194f0*/  BRA `(.L_x_1543) ;  /* 0xffffffc000507947 */ /* 0x000fea000383ffff */
.L_x_1450:
[----:B------:R-:W-:Y:S01]  /*19500*/  BSSY B0, `(.L_x_1544) ;  /* 0x0000008000007945 */ /* 0x000fe20003800000 */
[----:B------:R-:W-:Y:S02]  /*19510*/  IMAD.MOV.U32 R13, RZ, RZ, R8 ;  /* 0x000000ffff0d7224 */ /* 0x000fe400078e0008 */
[----:B------:R-:W-:Y:S02]  /*19520*/  IMAD.MOV.U32 R12, RZ, RZ, RZ ;  /* 0x000000ffff0c7224 */ /* 0x000fe400078e00ff */
[----:B------:R-:W-:Y:S02]  /*19530*/  IMAD.MOV.U32 R11, RZ, RZ, 0x1c1f ;  /* 0x00001c1fff0b7424 */ /* 0x000fe400078e00ff */
[----:B------:R-:W-:-:S07]  /*19540*/  IMAD.MOV.U32 R15, RZ, RZ, -0x1 ;  /* 0xffffffffff0f7424 */ /* 0x000fce00078e00ff */
[----:B01234-:R-:W-:Y:S05]  /*19550*/  WARPSYNC.COLLECTIVE R15, `(.L_x_1545) ;  /* 0x000000000f087348 */ /* 0x01ffea0003c00000 */
[----:B--2---:R2:W0:Y:S02]  /*19560*/  SHFL.IDX P6, R14, R13, R12, R11 ;  /* 0x0000000c0d0e7389 */ /* 0x00442400000c000b */
[----:B01234-:R-:W-:Y:S01]  /*19570*/  ENDCOLLECTIVE ;  /* 0x000000000000791b */ /* 0x01ffe20003800000 */
.L_x_1545:
[----:B------:R-:W-:Y:S05]  /*19580*/  BSYNC B0 ;  /* 0x0000000000007941 */ /* 0x000fea0003800000 */
.L_x_1544:
        /* <DEDUP_REMOVED lines=8> */
.L_x_1546:
[----:B------:R-:W-:Y:S02]  /*19610*/  IMAD.MOV.U32 R13, RZ, RZ, R8 ;  /* 0x000000ffff0d7224 */ /* 0x000fe400078e0008 */
[----:B------:R-:W-:Y:S02]  /*19620*/  IMAD.MOV.U32 R12, RZ, RZ, 0x1 ;  /* 0x00000001ff0c7424 */ /* 0x000fe400078e00ff */
[----:B------:R-:W-:-:S07]  /*19630*/  IMAD.MOV.U32 R2, RZ, RZ, R14 ;  /* 0x000000ffff027224 */ /* 0x000fce00078e000e */
[----:B------:R-:W-:Y:S05]  /*19640*/  WARPSYNC.COLLECTIVE R15, `(.L_x_1547) ;  /* 0x000000000f087348 */ /* 0x000fea0003c00000 */
[----:B------:R0:W1:Y:S02]  /*19650*/  SHFL.IDX P6, R14, R13, R12, R11 ;  /* 0x0000000c0d0e7389 */ /* 0x00006400000c000b */
[----:B01----:R-:W-:Y:S01]  /*19660*/  ENDCOLLECTIVE ;  /* 0x000000000000791b */ /* 0x003fe20003800000 */
.L_x_1547:
        /* <DEDUP_REMOVED lines=13> */
.L_x_1548:
[----:B------:R-:W-:Y:S02]  /*19740*/  IMAD.MOV.U32 R13, RZ, RZ, R8 ;  /* 0x000000ffff0d7224 */ /* 0x000fe400078e0008 */
[----:B------:R-:W-:Y:S02]  /*19750*/  IMAD.MOV.U32 R12, RZ, RZ, 0x2 ;  /* 0x00000002ff0c7424 */ /* 0x000fe400078e00ff */
[----:B------:R-:W-:-:S07]  /*19760*/  IMAD.MOV.U32 R2, RZ, RZ, R14 ;  /* 0x000000ffff027224 */ /* 0x000fce00078e000e */
[----:B------:R-:W-:Y:S05]  /*19770*/  WARPSYNC.COLLECTIVE R15, `(.L_x_1549) ;  /* 0x000000000f087348 */ /* 0x000fea0003c00000 */
[----:B------:R0:W1:Y:S02]  /*19780*/  SHFL.IDX P6, R14, R13, R12, R11 ;  /* 0x0000000c0d0e7389 */ /* 0x00006400000c000b */
[----:B01----:R-:W-:Y:S01]  /*19790*/  ENDCOLLECTIVE ;  /* 0x000000000000791b */ /* 0x003fe20003800000 */
.L_x_1549:
        /* <DEDUP_REMOVED lines=13> */
.L_x_1550:
[----:B------:R-:W-:Y:S02]  /*19870*/  IMAD.MOV.U32 R13, RZ, RZ, R8 ;  /* 0x000000ffff0d7224 */ /* 0x000fe400078e0008 */
[----:B------:R-:W-:Y:S02]  /*19880*/  IMAD.MOV.U32 R12, RZ, RZ, 0x3 ;  /* 0x00000003ff0c7424 */ /* 0x000fe400078e00ff */
[----:B------:R-:W-:-:S07]  /*19890*/  IMAD.MOV.U32 R2, RZ, RZ, R14 ;  /* 0x000000ffff027224 */ /* 0x000fce00078e000e */
[----:B------:R-:W-:Y:S05]  /*198a0*/  WARPSYNC.COLLECTIVE R15, `(.L_x_1551) ;  /* 0x000000000f087348 */ /* 0x000fea0003c00000 */
[----:B------:R0:W1:Y:S02]  /*198b0*/  SHFL.IDX P6, R14, R13, R12, R11 ;  /* 0x0000000c0d0e7389 */ /* 0x00006400000c000b */
[----:B01----:R-:W-:Y:S01]  /*198c0*/  ENDCOLLECTIVE ;  /* 0x000000000000791b */ /* 0x003fe20003800000 */
.L_x_1551:
        /* <DEDUP_REMOVED lines=13> */
.L_x_1552:
[----:B------:R-:W-:Y:S01]  /*199a0*/  IMAD.MOV.U32 R2, RZ, RZ, R14 ;  /* 0x000000ffff027224 */ /* 0x000fe200078e000e */
[----:B------:R-:W-:Y:S06]  /*199b0*/  BRA `(.L_x_1553) ;  /* 0xffffffbc00e47947 */ /* 0x000fec000383ffff */
.L_x_1455:
[----:B------:R0:W0:Y:S02]  /*199c0*/  SYNCS.PHASECHK.TRANS64.TRYWAIT P2, [R0+URZ+0x2a870], R3 ;  /* 0x02a87003000075a7 */ /* 0x000024000804017f */
[----:B0-----:R-:W-:Y:S05]  /*199d0*/  @!P2 NANOSLEEP.SYNCS 0x989680 ;  /* 0x009896800000a95d */ /* 0x001fea0003900000 */
[----:B------:R-:W0:Y:S02]  /*199e0*/  @!P2 SYNCS.PHASECHK.TRANS64 P2, [R0+URZ+0x2a870], R3 ;  /* 0x02a870030000a5a7 */ /* 0x000e24000804007f */
[----:B0-----:R-:W-:Y:S05]  /*199f0*/  @!P2 BRA `(.L_x_1455) ;  /* 0xfffffffc00f0a947 */ /* 0x001fea000383ffff */
[----:B------:R-:W-:Y:S05]  /*19a00*/  BRA `(.L_x_1554) ;  /* 0xffffffc000507947 */ /* 0x000fea000383ffff */
.L_x_1457:
[----:B------:R0:W0:Y:S02]  /*19a10*/  SYNCS.PHASECHK.TRANS64.TRYWAIT P2, [R0+URZ+0x2a860], R3 ;  /* 0x02a86003000075a7 */ /* 0x000024000804017f */
[----:B0-----:R-:W-:Y:S05]  /*19a20*/  @!P2 NANOSLEEP.SYNCS 0x989680 ;  /* 0x009896800000a95d */ /* 0x001fea0003900000 */
[----:B------:R-:W0:Y:S02]  /*19a30*/  @!P2 SYNCS.PHASECHK.TRANS64 P2, [R0+URZ+0x2a860], R3 ;  /* 0x02a860030000a5a7 */ /* 0x000e24000804007f */
[----:B0-----:R-:W-:Y:S05]  /*19a40*/  @!P2 BRA `(.L_x_1457) ;  /* 0xfffffffc00f0a947 */ /* 0x001fea000383ffff */
[----:B------:R-:W-:Y:S05]  /*19a50*/  BRA `(.L_x_1555) ;  /* 0xffffffc000607947 */ /* 0x000fea000383ffff */
.L_x_1465:
[----:B0-----:R0:W2:Y:S02]  /*19a60*/  SYNCS.PHASECHK.TRANS64.TRYWAIT P1, [R12+URZ+0x2a870], R3 ;  /* 0x02a870030c0075a7 */ /* 0x0010a4000802017f */
[----:B--2---:R-:W-:Y:S05]  /*19a70*/  @!P1 NANOSLEEP.SYNCS 0x989680 ;  /* 0x009896800000995d */ /* 0x004fea0003900000 */
[----:B------:R-:W2:Y:S02]  /*19a80*/  @!P1 SYNCS.PHASECHK.TRANS64 P1, [R12+URZ+0x2a870], R3 ;  /* 0x02a870030c0095a7 */ /* 0x000ea4000802007f */
[----:B--2---:R-:W-:Y:S05]  /*19a90*/  @!P1 BRA `(.L_x_1465) ;  /* 0xfffffffc00f09947 */ /* 0x004fea000383ffff */
[----:B------:R-:W-:Y:S05]  /*19aa0*/  BRA `(.L_x_1556) ;  /* 0xffffffc800487947 */ /* 0x000fea000383ffff */
.L_x_1467:
[----:B0-----:R0:W2:Y:S02]  /*19ab0*/  SYNCS.PHASECHK.TRANS64.TRYWAIT P1, [R12+URZ+0x2a860], R3 ;  /* 0x02a860030c0075a7 */ /* 0x0010a4000802017f */
[----:B--2---:R-:W-:Y:S05]  /*19ac0*/  @!P1 NANOSLEEP.SYNCS 0x989680 ;  /* 0x009896800000995d */ /* 0x004fea0003900000 */
[----:B------:R-:W2:Y:S02]  /*19ad0*/  @!P1 SYNCS.PHASECHK.TRANS64 P1, [R12+URZ+0x2a860], R3 ;  /* 0x02a860030c0095a7 */ /* 0x000ea4000802007f */
[----:B--2---:R-:W-:Y:S05]  /*19ae0*/  @!P1 BRA `(.L_x_1467) ;  /* 0xfffffffc00f09947 */ /* 0x004fea000383ffff */
[----:B------:R-:W-:Y:S05]  /*19af0*/  BRA `(.L_x_1557) ;  /* 0xffffffc800547947 */ /* 0x000fea000383ffff */
.L_x_1481:
[----:B0-----:R0:W2:Y:S02]  /*19b00*/  SYNCS.PHASECHK.TRANS64.TRYWAIT P0, [R4+URZ+0x2a820], R0 ;  /* 0x02a82000040075a7 */ /* 0x0010a4000800017f */
[----:B--2---:R-:W-:Y:S05]  /*19b10*/  @!P0 NANOSLEEP.SYNCS 0x989680 ;  /* 0x009896800000895d */ /* 0x004fea0003900000 */
[----:B------:R-:W2:Y:S02]  /*19b20*/  @!P0 SYNCS.PHASECHK.TRANS64 P0, [R4+URZ+0x2a820], R0 ;  /* 0x02a82000040085a7 */ /* 0x000ea4000800007f */
[----:B--2---:R-:W-:Y:S05]  /*19b30*/  @!P0 BRA `(.L_x_1481) ;  /* 0xfffffffc00f08947 */ /* 0x004fea000383ffff */
[----:B------:R-:W-:Y:S05]  /*19b40*/  BRA `(.L_x_1558) ;  /* 0xffffffd800d47947 */ /* 0x000fea000383ffff */
.L_x_1482:
        /* <DEDUP_REMOVED lines=8> */
[----:B01-3--:R-:W-:Y:S05]  /*19bd0*/  WARPSYNC.COLLECTIVE R15, `(.L_x_1560) ;  /* 0x000000000f087348 */ /* 0x00bfea0003c00000 */
[----:B------:R2:W4:Y:S02]  /*19be0*/  SHFL.IDX P6, R14, R13, R12, R11 ;  /* 0x0000000c0d0e7389 */ /* 0x00052400000c000b */
[----:B01234-:R-:W-:Y:S01]  /*19bf0*/  ENDCOLLECTIVE ;  /* 0x000000000000791b */ /* 0x01ffe20003800000 */
.L_x_1560:
[----:B------:R-:W-:Y:S05]  /*19c00*/  BSYNC B0 ;  /* 0x0000000000007941 */ /* 0x000fea0003800000 */
.L_x_1559:
[----:B------:R-:W-:Y:S05]  /*19c10*/  BRA `(.L_x_1561) ;  /* 0xffffffd800bc7947 */ /* 0x000fea000383ffff */
.L_x_1485:
[----:B------:R-:W-:Y:S01]  /*19c20*/  BSSY B1, `(.L_x_1562) ;  /* 0x0000006000017945 */ /* 0x000fe20003800000 */
[----:B------:R-:W-:-:S07]  /*19c30*/  IMAD.MOV.U32 R15, RZ, RZ, -0x1 ;  /* 0xffffffffff0f7424 */ /* 0x000fce00078e00ff */
[----:B01-3--:R-:W-:Y:S05]  /*19c40*/  WARPSYNC.COLLECTIVE R15, `(.L_x_1563) ;  /* 0x000000000f0c7348 */ /* 0x00bfea0003c00000 */
[----:B------:R-:W-:Y:S02]  /*19c50*/  ELECT P6, UR62, PT ;  /* 0x00000000003e782f */ /* 0x000fe400038c0000 */
[----:B------:R-:W-:Y:S01]  /*19c60*/  MOV R14, UR62 ;  /* 0x0000003e000e7c02 */ /* 0x000fe20008000f00 */
[----:B01-3--:R-:W-:Y:S10]  /*19c70*/  ENDCOLLECTIVE ;  /* 0x000000000000791b */ /* 0x00bff40003800000 */
.L_x_1563:
[----:B------:R-:W-:Y:S05]  /*19c80*/  BSYNC B1 ;  /* 0x0000000000017941 */ /* 0x000fea0003800000 */
.L_x_1562:
[----:B------:R-:W-:Y:S05]  /*19c90*/  BRA `(.L_x_1564) ;  /* 0xffffffd800b47947 */ /* 0x000fea000383ffff */
.L_x_1487:
[----:B0-----:R0:W2:Y:S02]  /*19ca0*/  SYNCS.PHASECHK.TRANS64.TRYWAIT P1, [R5+URZ+0x2a840], R0 ;  /* 0x02a84000050075a7 */ /* 0x0010a4000802017f */
[----:B--2---:R-:W-:Y:S05]  /*19cb0*/  @!P1 NANOSLEEP.SYNCS 0x989680 ;  /* 0x009896800000995d */ /* 0x004fea0003900000 */
[----:B------:R-:W2:Y:S02]  /*19cc0*/  @!P1 SYNCS.PHASECHK.TRANS64 P1, [R5+URZ+0x2a840], R0 ;  /* 0x02a84000050095a7 */ /* 0x000ea4000802007f */
[----:B--2---:R-:W-:Y:S05]  /*19cd0*/  @!P1 BRA `(.L_x_1487) ;  /* 0xfffffffc00f09947 */ /* 0x004fea000383ffff */
[----:B------:R-:W-:Y:S05]  /*19ce0*/  BRA `(.L_x_1565) ;  /* 0xffffffd800d47947 */ /* 0x000fea000383ffff */
.L_x_1489:
[----:B--2---:R2:W4:Y:S02]  /*19cf0*/  SYNCS.PHASECHK.TRANS64.TRYWAIT P1, [R23+URZ+0x2a840], R2 ;  /* 0x02a84002170075a7 */ /* 0x004524000802017f */
[----:B----4-:R-:W-:Y:S05]  /*19d00*/  @!P1 NANOSLEEP.SYNCS 0x989680 ;  /* 0x009896800000995d */ /* 0x010fea0003900000 */
[----:B------:R-:W4:Y:S02]  /*19d10*/  @!P1 SYNCS.PHASECHK.TRANS64 P1, [R23+URZ+0x2a840], R2 ;  /* 0x02a84002170095a7 */ /* 0x000f24000802007f */
[----:B----4-:R-:W-:Y:S05]  /*19d20*/  @!P1 BRA `(.L_x_1489) ;  /* 0xfffffffc00f09947 */ /* 0x010fea000383ffff */
[----:B------:R-:W-:Y:S05]  /*19d30*/  BRA `(.L_x_1566) ;  /* 0xffffffd800e07947 */ /* 0x000fea000383ffff */
.L_x_1491:
[----:B----4-:R4:W0:Y:S02]  /*19d40*/  SYNCS.PHASECHK.TRANS64.TRYWAIT P1, [R5+URZ+0x2a860], R0 ;  /* 0x02a86000050075a7 */ /* 0x010824000802017f */
[----:B0-----:R-:W-:Y:S05]  /*19d50*/  @!P1 NANOSLEEP.SYNCS 0x989680 ;  /* 0x009896800000995d */ /* 0x001fea0003900000 */
[----:B------:R-:W0:Y:S02]  /*19d60*/  @!P1 SYNCS.PHASECHK.TRANS64 P1, [R5+URZ+0x2a860], R0 ;  /* 0x02a86000050095a7 */ /* 0x000e24000802007f */
[----:B0-----:R-:W-:Y:S05]  /*19d70*/  @!P1 BRA `(.L_x_1491) ;  /* 0xfffffffc00f09947 */ /* 0x001fea000383ffff */
[----:B------:R-:W-:Y:S05]  /*19d80*/  BRA `(.L_x_1567) ;  /* 0xffffffd800dc7947 */ /* 0x000fea000383ffff */
.L_x_1493:
[----:B------:R0:W0:Y:S02]  /*19d90*/  SYNCS.PHASECHK.TRANS64.TRYWAIT P1, [R23+URZ+0x2a860], R2 ;  /* 0x02a86002170075a7 */ /* 0x000024000802017f */
[----:B0-----:R-:W-:Y:S05]  /*19da0*/  @!P1 NANOSLEEP.SYNCS 0x989680 ;  /* 0x009896800000995d */ /* 0x001fea0003900000 */
[----:B------:R-:W0:Y:S02]  /*19db0*/  @!P1 SYNCS.PHASECHK.TRANS64 P1, [R23+URZ+0x2a860], R2 ;  /* 0x02a86002170095a7 */ /* 0x000e24000802007f */
[----:B0-----:R-:W-:Y:S05]  /*19dc0*/  @!P1 BRA `(.L_x_1493) ;  /* 0xfffffffc00f09947 */ /* 0x001fea000383ffff */
[----:B------:R-:W-:Y:S05]  /*19dd0*/  BRA `(.L_x_1568) ;  /* 0xffffffd800d87947 */ /* 0x000fea000383ffff */
.L_x_1495:
[----:B------:R0:W0:Y:S02]  /*19de0*/  SYNCS.PHASECHK.TRANS64.TRYWAIT P1, [R5+URZ+0x2a880], R0 ;  /* 0x02a88000050075a7 */ /* 0x000024000802017f */
[----:B0-----:R-:W-:Y:S05]  /*19df0*/  @!P1 NANOSLEEP.SYNCS 0x989680 ;  /* 0x009896800000995d */ /* 0x001fea0003900000 */
[----:B------:R-:W0:Y:S02]  /*19e00*/  @!P1 SYNCS.PHASECHK.TRANS64 P1, [R5+URZ+0x2a880], R0 ;  /* 0x02a88000050095a7 */ /* 0x000e24000802007f */
[----:B0-----:R-:W-:Y:S05]  /*19e10*/  @!P1 BRA `(.L_x_1495) ;  /* 0xfffffffc00f09947 */ /* 0x001fea000383ffff */
[----:B------:R-:W-:Y:S05]  /*19e20*/  BRA `(.L_x_1569) ;  /* 0xffffffd800d47947 */ /* 0x000fea000383ffff */
.L_x_1570:
        /* <DEDUP_REMOVED lines=13> */
.L_x_3250:


//--------------------- .text._ZN7cutlass13device_kernelIN5flash11enable_sm90INS1_16FlashAttnFwdSm90INS1_25CollectiveMainloopFwdSm90ILi2EN4cute5tupleIJNS5_1CILi1EEES8_S8_EEENS6_IJNS7_ILi128EEESA_NS7_ILi192EEEEEELi192ENS_12float_e4m3_tEfNS_4arch4Sm90ELb0ELb1ELb0ELb1ELb1ELb1ELb0ELb1ELb1ELb1ELb0ELb0EEENS1_21CollectiveEpilogueFwdINS6_IJSA_SB_SA_EEES9_NS_10bfloat16_tESF_Li256ELb1ELb1ELb0ELb1EEENS1_36VarlenDynamicPersistentTileSchedulerILi128ELi128ELi256ELi128ELb0ELb1ELb1ELb1ELb0ELb1EEEEEEEEEvNT_6ParamsE --------------------------
	.section	.text._ZN7cutlass13device_kernelIN5flash11enable_sm90INS1_16FlashAttnFwdSm90INS1_25CollectiveMainloopFwdSm90ILi2EN4cute5tupleIJNS5_1CILi1EEES8_S8_EEENS6_IJNS7_ILi128EEESA_NS7_ILi192EEEEEELi192ENS_12float_e4m3_tEfNS_4arch4Sm90ELb0ELb1ELb0ELb1ELb1ELb1ELb0ELb1ELb1ELb1ELb0ELb0EEENS1_21CollectiveEpilogueFwdINS6_IJSA_SB_SA_EEES9_NS_10bfloat16_tESF_Li256ELb1ELb1ELb0ELb1EEENS1_36VarlenDynamicPersistentTileSchedulerILi128ELi128ELi256ELi128ELb0ELb1ELb1ELb1ELb0ELb1EEEEEEEEEvNT_6ParamsE,"ax",@progbits
	.align	128
.text._ZN7cutlass13device_kernelIN5flash11enable_sm90INS1_16FlashAttnFwdSm90INS1_25CollectiveMainloopFwdSm90ILi2EN4cute5tupleIJNS5_1CILi1EEES8_S8_EEENS6_IJNS7_ILi128EEESA_NS7_ILi192EEEEEELi192ENS_12float_e4m3_tEfNS_4arch4Sm90ELb0ELb1ELb0ELb1ELb1ELb1ELb0ELb1ELb1ELb1ELb0ELb0EEENS1_21CollectiveEpilogueFwdINS6_IJSA_SB_SA_EEES9_NS_10bfloat16_tESF_Li256ELb1ELb1ELb0ELb1EEENS1_36VarlenDynamicPersistentTileSchedulerILi128ELi128ELi256ELi128ELb0ELb1ELb1ELb1ELb0ELb1EEEEEEEEEvNT_6ParamsE:
        .type           _ZN7cutlass13device_kernelIN5flash11enable_sm90INS1_16FlashAttnFwdSm90INS1_25CollectiveMainloopFwdSm90ILi2EN4cute5tupleIJNS5_1CILi1EEES8_S8_EEENS6_IJNS7_ILi128EEESA_NS7_ILi192EEEEEELi192ENS_12float_e4m3_tEfNS_4arch4Sm90ELb0ELb1ELb0ELb1ELb1ELb1ELb0ELb1ELb1ELb1ELb0ELb0EEENS1_21CollectiveEpilogueFwdINS6_IJSA_SB_SA_EEES9_NS_10bfloat16_tESF_Li256ELb1ELb1ELb0ELb1EEENS1_36VarlenDynamicPersistentTileSchedulerILi128ELi128ELi256ELi128ELb0ELb1ELb1ELb1ELb0ELb1EEEEEEEEEvNT_6ParamsE,@function
        .size           _ZN7cutlass13device_kernelIN5flash11enable_sm90INS1_16FlashAttnFwdSm90INS1_25CollectiveMainloopFwdSm90ILi2EN4cute5tupleIJNS5_1CILi1EEES8_S8_EEENS6_IJNS7_ILi128EEESA_NS7_ILi192EEEEEELi192ENS_12float_e4m3_tEfNS_4arch4Sm90ELb0ELb1ELb0ELb1ELb1ELb1ELb0ELb1ELb1ELb1ELb0ELb0EEENS1_21CollectiveEpilogueFwdINS6_IJSA_SB_SA_EEES9_NS_10bfloat16_tESF_Li256ELb1ELb1ELb0ELb1EEENS1_36VarlenDynamicPersistentTileSchedulerILi128ELi128ELi256ELi128ELb0ELb1ELb1ELb1ELb0ELb1EEEEEEEEEvNT_6ParamsE,(.L_x_3251 - _ZN7cutlass13device_kernelIN5flash11enable_sm90INS1_16FlashAttnFwdSm90INS1_25CollectiveMainloopFwdSm90ILi2EN4cute5tupleIJNS5_1CILi1EEES8_S8_EEENS6_IJNS7_ILi128EEESA_NS7_ILi192EEEEEELi192ENS_12float_e4m3_tEfNS_4arch4Sm90ELb0ELb1ELb0ELb1ELb1ELb1ELb0ELb1ELb1ELb1ELb0ELb0EEENS1_21CollectiveEpilogueFwdINS6_IJSA_SB_SA_EEES9_NS_10bfloat16_tESF_Li256ELb1ELb1ELb0ELb1EEENS1_36VarlenDynamicPersistentTileSchedulerILi128ELi128ELi256ELi128ELb0ELb1ELb1ELb1ELb0ELb1EEEEEEEEEvNT_6ParamsE)
        .other          _ZN7cutlass13device_kernelIN5flash11enable_sm90INS1_16FlashAttnFwdSm90INS1_25CollectiveMainloopFwdSm90ILi2EN4cute5tupleIJNS5_1CILi1EEES8_S8_EEENS6_IJNS7_ILi128EEESA_NS7_ILi192EEEEEELi192ENS_12float_e4m3_tEfNS_4arch4Sm90ELb0ELb1ELb0ELb1ELb1ELb1ELb0ELb1ELb1ELb1ELb0ELb0EEENS1_21CollectiveEpilogueFwdINS6_IJSA_SB_SA_EEES9_NS_10bfloat16_tESF_Li256ELb1ELb1ELb0ELb1EEENS1_36VarlenDynamicPersistentTileSchedulerILi128ELi128ELi256ELi128ELb0ELb1ELb1ELb1ELb0ELb1EEEEEEEEEvNT_6ParamsE,@"STO_CUDA_ENTRY STV_DEFAULT"
_ZN7cutlass13device_kernelIN5flash11enable_sm90INS1_16FlashAttnFwdSm90INS1_25CollectiveMainloopFwdSm90ILi2EN4cute5tupleIJNS5_1CILi1EEES8_S8_EEENS6_IJNS7_ILi128EEESA_NS7_ILi192EEEEEELi192ENS_12float_e4m3_tEfNS_4arch4Sm90ELb0ELb1ELb0ELb1ELb1ELb1ELb0ELb1ELb1ELb1ELb0ELb0EEENS1_21CollectiveEpilogueFwdINS6_IJSA_SB_SA_EEES9_NS_10bfloat16_tESF_Li256ELb1ELb1ELb0ELb1EEENS1_36VarlenDynamicPersistentTileSchedulerILi128ELi128ELi256ELi128ELb0ELb1ELb1ELb1ELb0ELb1EEEEEEEEEvNT_6ParamsE:
        /* <DEDUP_REMOVED lines=18> */
.L_x_1572:
[----:B------:R-:W-:Y:S05]  /*0120*/  BSYNC B0 ;  /* 0x0000000000007941 */ /* 0x000fea0003800000 */
.L_x_1571:
        /* <DEDUP_REMOVED lines=41> */
.L_x_1573:
        /* <DEDUP_REMOVED lines=22> */
.L_x_1574:
        /* <DEDUP_REMOVED lines=18> */
.L_x_1575:
        /* <DEDUP_REMOVED lines=22> */
.L_x_1576:
        /* <DEDUP_REMOVED lines=23> */
.L_x_1577:
        /* <DEDUP_REMOVED lines=8> */
.L_x_1580:
[----:B------:R-:W-:-:S08]  /*0990*/  NOP ;  /* 0x0000000000007918 */ /* 0x000fd00000000000 */
[----:B------:R-:W0:Y:S02]  /*09a0*/  USETMAXREG.TRY_ALLOC.CTAPOOL UP0, 0xe8 ;  /* 0x000000e8000079c8 */ /* 0x000e240008000600 */
[----:B0-----:R-:W-:-:S13]  /*09b0*/  PLOP3.LUT P0, PT, PT, PT, UP0, 0x80, 0x0 ;  /* 0x000000000000781c */ /* 0x001fda0003f0f008 */
[----:B------:R-:W-:Y:S05]  /*09c0*/  @!P0 BRA `(.L_x_1580) ;  /* 0xfffffffc00f08947 */ /* 0x000fea000383ffff */
[----:B------:R-:W2:Y:S01]  /*09d0*/  LDL.LU R0, [R1] ;  /* 0x0000000001007983 */ /* 0x000ea20000300800 */
[----:B------:R-:W0:Y:S01]  /*09e0*/  S2R R2, SR_TID.X ;  /* 0x0000000000027919 */ /* 0x000e220000002100 */
[----:B------:R-:W1:Y:S01]  /*09f0*/  S2UR UR38, SR_CgaCtaId ;  /* 0x00000000002679c3 */ /* 0x000e620000008800 */
[----:B------:R-:W-:Y:S01]  /*0a00*/  UMOV UR4, 0x400 ;  /* 0x0000040000047882 */ /* 0x000fe20000000000 */
[----:B0-----:R-:W-:-:S06]  /*0a10*/  SHF.R.U32.HI R2, RZ, 0x7, R2 ;  /* 0x00000007ff027819 */ /* 0x001fcc0000011602 */
[----:B------:R-:W-:Y:S06]  /*0a20*/  BAR.ARV 0x8, 0x180 ;  /* 0x0206000000007b1d */ /* 0x000fec0000002000 */
[----:B------:R-:W-:-:S13]  /*0a30*/  ISETP.NE.AND P0, PT, R2, 0x1, PT ;  /* 0x000000010200780c */ /* 0x000fda0003f05270 */
[----:B------:R-:W-:Y:S08]  /*0a40*/  @!P0 BAR.ARV 0x9, 0x100 ;  /* 0x0244000000008b1d */ /* 0x000ff00000002000 */
[----:B------:R-:W-:Y:S01]  /*0a50*/  BAR.SYNC.DEFER_BLOCKING 0x5, 0x180 ;  /* 0x0146000000007b1d */ /* 0x000fe20000010000 */
[----:B-1----:R-:W-:-:S06]  /*0a60*/  ULEA UR4, UR38, UR4, 0x18 ;  /* 0x0000000426047291 */ /* 0x002fcc000f8ec03f */
[----:B------:R-:W-:Y:S01]  /*0a70*/  IMAD.U32 R16, RZ, RZ, UR4 ;  /* 0x00000004ff107e24 */ /* 0x000fe2000f8e00ff */
[----:B------:R-:W-:-:S04]  /*0a80*/  ULDC UR4, c[0x0][0xc3c] ;  /* 0x00030f0000047ab9 */ /* 0x000fc80000000800 */
[----:B------:R-:W0:Y:S01]  /*0a90*/  LDS.128 R20, [R16+0x2a8d0] ;  /* 0x02a8d00010147984 */ /* 0x000e220000000c00 */
[----:B------:R-:W-:Y:S06]  /*0aa0*/  BAR.ARV 0x4, 0x180 ;  /* 0x0106000000007b1d */ /* 0x000fec0000002000 */
[----:B--2---:R-:W-:-:S04]  /*0ab0*/  LOP3.LUT R0, R0, 0xdfffffff, RZ, 0xc0, !PT ;  /* 0xdfffffff00007812 */ /* 0x004fc800078ec0ff */
[----:B------:R-:W-:-:S05]  /*0ac0*/  @P0 LOP3.LUT R0, R0, 0x20000000, RZ, 0xfc, !PT ;  /* 0x2000000000000812 */ /* 0x000fca00078efcff */
[----:B------:R1:W-:Y:S01]  /*0ad0*/  STL [R1], R0 ;  /* 0x0000000001007387 */ /* 0x0003e20000100800 */
[----:B0-----:R-:W-:-:S13]  /*0ae0*/  ISETP.GE.AND P0, PT, R23, UR4, PT ;  /* 0x0000000417007c0c */ /* 0x001fda000bf06270 */
[----:B-1----:R-:W-:Y:S05]  /*0af0*/  @P0 BRA `(.L_x_1581) ;  /* 0x0000028800700947 */ /* 0x002fea0003800000 */
[----:B------:R-:W0:Y:S01]  /*0b00*/  S2R R0, SR_TID.X ;  /* 0x0000000000007919 */ /* 0x000e220000002100 */
[----:B------:R-:W-:Y:S02]  /*0b10*/  R2UR UR39, R16 ;  /* 0x00000000102772ca */ /* 0x000fe400000e0000 */
[----:B------:R-:W-:Y:S01]  /*0b20*/  CS2R R200, SRZ ;  /* 0x0000000000c87805 */ /* 0x000fe2000001ff00 */
[----:B------:R-:W-:Y:S01]  /*0b30*/  IMAD.MOV.U32 R210, RZ, RZ, RZ ;  /* 0x000000ffffd27224 */ /* 0x000fe200078e00ff */
[----:B------:R-:W-:Y:S01]  /*0b40*/  ULOP3.LUT UR40, UR36, 0x1, URZ, 0xfc, !UPT ;  /* 0x0000000124287892 */ /* 0x000fe2000f8efc3f */
[----:B------:R-:W-:-:S08]  /*0b50*/  UMOV UR37, URZ ;  /* 0x0000003f00257c82 */ /* 0x000fd00008000000 */
[----:B------:R-:W-:Y:S01]  /*0b60*/  UIADD3 UR39, UR39, 0x18400, URZ ;  /* 0x0001840027277890 */ /* 0x000fe2000fffe03f */
[----:B0-----:R-:W-:-:S05]  /*0b70*/  VIADD R18, R0, 0xffffff80 ;  /* 0xffffff8000127836 */ /* 0x001fca0000000000 */
[----:B------:R-:W-:Y:S02]  /*0b80*/  SHF.R.S32.HI R0, RZ, 0x1f, R18 ;  /* 0x0000001fff007819 */ /* 0x000fe40000011412 */
[-C--:B------:R-:W-:Y:S02]  /*0b90*/  LEA.HI R4, R18, R18.reuse, RZ, 0x1 ;  /* 0x0000001212047211 */ /* 0x080fe400078f08ff */
[CC--:B------:R-:W-:Y:S02]  /*0ba0*/  LEA.HI R2, R0.reuse, R18.reuse, RZ, 0x5 ;  /* 0x0000001200027211 */ /* 0x0c0fe400078f28ff */
[----:B------:R-:W-:Y:S02]  /*0bb0*/  LEA.HI R7, R0, R18, RZ, 0x4 ;  /* 0x0000001200077211 */ /* 0x000fe400078f20ff */
[----:B------:R-:W-:Y:S01]  /*0bc0*/  SHF.R.S32.HI R211, RZ, 0x1, R4 ;  /* 0x00000001ffd37819 */ /* 0x000fe20000011404 */
[----:B------:R-:W-:Y:S01]  /*0bd0*/  IMAD.SHL.U32 R3, R2, 0x20, RZ ;  /* 0x0000002002037824 */ /* 0x000fe200078e00ff */
[----:B------:R-:W-:-:S02]  /*0be0*/  LOP3.LUT R2, R7, 0x3fffff0, RZ, 0xc0, !PT ;  /* 0x03fffff007027812 */ /* 0x000fc400078ec0ff */
[----:B------:R-:W-:Y:S02]  /*0bf0*/  SHF.R.S32.HI R8, RZ, 0x4, R7 ;  /* 0x00000004ff087819 */ /* 0x000fe40000011407 */
[----:B------:R-:W-:Y:S01]  /*0c00*/  LOP3.LUT R5, R3, 0xfffffc00, RZ, 0xc0, !PT ;  /* 0xfffffc0003057812 */ /* 0x000fe200078ec0ff */
[----:B------:R-:W-:Y:S01]  /*0c10*/  IMAD.IADD R2, R18, 0x1, -R2 ;  /* 0x0000000112027824 */ /* 0x000fe200078e0a02 */
[C---:B------:R-:W-:Y:S02]  /*0c20*/  LOP3.LUT R3, R4.reuse, 0xfffffffe, RZ, 0xc0, !PT ;  /* 0xfffffffe04037812 */ /* 0x040fe400078ec0ff */
[----:B------:R-:W-:Y:S01]  /*0c30*/  LEA.HI R4, R4, R211, RZ, 0x1 ;  /* 0x000000d304047211 */ /* 0x000fe200078f08ff */
[----:B------:R-:W-:Y:S01]  /*0c40*/  IMAD R10, R2, 0x40, R5 ;  /* 0x00000040020a7824 */ /* 0x000fe200078e0205 */
[-C--:B------:R-:W-:Y:S01]  /*0c50*/  LEA.HI R2, R0, R18.reuse, RZ, 0x7 ;  /* 0x0000001200027211 */ /* 0x080fe200078f38ff */
[----:B------:R-:W-:Y:S01]  /*0c60*/  IMAD.IADD R15, R18, 0x1, -R3 ;  /* 0x00000001120f7824 */ /* 0x000fe200078e0a03 */
[----:B------:R-:W-:-:S02]  /*0c70*/  LEA.HI R5, R0, R18, RZ, 0x2 ;  /* 0x0000001200057211 */ /* 0x000fc400078f10ff */
[----:B------:R-:W-:Y:S01]  /*0c80*/  LOP3.LUT R9, R2, 0xffffff80, RZ, 0xc0, !PT ;  /* 0xffffff8002097812 */ /* 0x000fe200078ec0ff */
[----:B------:R-:W-:Y:S01]  /*0c90*/  IMAD.SHL.U32 R206, R15, 0x8, RZ ;  /* 0x000000080fce7824 */ /* 0x000fe200078e00ff */
[----:B------:R-:W-:Y:S02]  /*0ca0*/  LOP3.LUT R6, R4, 0x3fffffe, RZ, 0xc0, !PT ;  /* 0x03fffffe04067812 */ /* 0x000fe400078ec0ff */
[----:B------:R-:W-:Y:S01]  /*0cb0*/  SHF.R.S32.HI R3, RZ, 0x2, R5 ;  /* 0x00000002ff037819 */ /* 0x000fe20000011405 */
[----:B------:R-:W-:Y:S01]  /*0cc0*/  IMAD.IADD R13, R18, 0x1, -R9 ;  /* 0x00000001120d7824 */ /* 0x000fe200078e0a09 */
[----:B------:R-:W-:Y:S01]  /*0cd0*/  LEA.HI R7, R7, R8, RZ, 0x1 ;  /* 0x0000000807077211 */ /* 0x000fe200078f08ff */
[----:B------:R-:W-:Y:S01]  /*0ce0*/  IMAD.IADD R6, R211, 0x1, -R6 ;  /* 0x00000001d3067824 */ /* 0x000fe200078e0a06 */
[----:B------:R-:W-:Y:S01]  /*0cf0*/  SHF.R.S32.HI R4, RZ, 0x1f, R5 ;  /* 0x0000001fff047819 */ /* 0x000fe20000011405 */
[----:B------:R-:W-:Y:S01]  /*0d00*/  VIADD R222, R206, 0x20 ;  /* 0x00000020cede7836 */ /* 0x000fe20000000000 */
[----:B------:R-:W-:Y:S01]  /*0d10*/  LOP3.LUT R7, R7, 0x1ffffffe, RZ, 0xc0, !PT ;  /* 0x1ffffffe07077812 */ /* 0x000fe200078ec0ff */
[----:B------:R-:W-:Y:S01]  /*0d20*/  IMAD R217, R8, 0x8, R6 ;  /* 0x0000000808d97824 */ /* 0x000fe200078e0206 */
[----:B------:R-:W-:Y:S01]  /*0d30*/  LEA.HI R4, R4, R3, RZ, 0x2 ;  /* 0x0000000304047211 */ /* 0x000fe200078f10ff */
[----:B------:R-:W-:Y:S01]  /*0d40*/  IMAD.IADD R9, R206, 0x1, R222 ;  /* 0x00000001ce097824 */ /* 0x000fe200078e02de */
[----:B------:R-:W-:Y:S01]  /*0d50*/  SHF.R.S32.HI R6, RZ, 0x1f, R13 ;  /* 0x0000001fff067819 */ /* 0x000fe2000001140d */
[----:B------:R-:W-:Y:S01]  /*0d60*/  IMAD.IADD R7, R8, 0x1, -R7 ;  /* 0x0000000108077824 */ /* 0x000fe200078e0a07 */
[----:B------:R-:W-:Y:S01]  /*0d70*/  LOP3.LUT R4, R4, 0xfffffffc, RZ, 0xc0, !PT ;  /* 0xfffffffc04047812 */ /* 0x000fe200078ec0ff */
[----:B------:R-:W-:Y:S01]  /*0d80*/  VIADD R225, R206, 0x40 ;  /* 0x00000040cee17836 */ /* 0x000fe20000000000 */
[----:B------:R-:W-:Y:S01]  /*0d90*/  LEA.HI R8, R6, R13, RZ, 0x2 ;  /* 0x0000000d06087211 */ /* 0x000fe200078f10ff */
[----:B------:R-:W-:Y:S01]  /*0da0*/  IMAD R7, R7, 0x8, R10 ;  /* 0x0000000807077824 */ /* 0x000fe200078e020a */
[----:B------:R-:W-:Y:S01]  /*0db0*/  SHF.R.S32.HI R17, RZ, 0x7, R2 ;  /* 0x00000007ff117819 */ /* 0x000fe20000011402 */
[----:B------:R-:W-:Y:S01]  /*0dc0*/  IMAD.IADD R20, R3, 0x1, -R4 ;  /* 0x0000000103147824 */ /* 0x000fe200078e0a04 */
[--C-:B------:R-:W-:Y:S01]  /*0dd0*/  SHF.R.S32.HI R3, RZ, 0x2, R8.reuse ;  /* 0x00000002ff037819 */ /* 0x100fe20000011408 */
[C---:B------:R-:W-:Y:S01]  /*0de0*/  IMAD.IADD R11, R206.reuse, 0x1, R225 ;  /* 0x00000001ce0b7824 */ /* 0x040fe200078e02e1 */
[----:B------:R-:W-:Y:S01]  /*0df0*/  SHF.R.S32.HI R4, RZ, 0x1f, R8 ;  /* 0x0000001fff047819 */ /* 0x000fe20000011408 */
[----:B------:R-:W-:Y:S01]  /*0e00*/  VIADD R226, R206, 0x50 ;  /* 0x00000050cee27836 */ /* 0x000fe20000000000 */
[----:B------:R-:W-:Y:S01]  /*0e10*/  SHF.R.S32.HI R12, RZ, 0x1f, R9 ;  /* 0x0000001fff0c7819 */ /* 0x000fe20000011409 */
[----:B------:R-:W-:Y:S01]  /*0e20*/  IMAD.SHL.U32 R215, R20, 0x80, RZ ;  /* 0x0000008014d77824 */ /* 0x000fe200078e00ff */
[----:B------:R-:W-:Y:S01]  /*0e30*/  LEA.HI R4, R4, R3, RZ, 0x3 ;  /* 0x0000000304047211 */ /* 0x000fe200078f18ff */
[----:B------:R-:W-:Y:S01]  /*0e40*/  STL [R1+0x8], R20 ;  /* 0x0000081401007387 */ /* 0x000fe20000100800 */
[----:B------:R-:W-:Y:S01]  /*0e50*/  LEA.HI R6, R6, R13, RZ, 0x5 ;  /* 0x0000000d06067211 */ /* 0x000fe200078f28ff */
[----:B------:R-:W-:Y:S01]  /*0e60*/  IMAD.SHL.U32 R217, R217, 0x40, RZ ;  /* 0x00000040d9d97824 */ /* 0x000fe200078e00ff */
[----:B------:R-:W-:Y:S01]  /*0e70*/  LOP3.LUT R4, R4, 0xfffffff8, RZ, 0xc0, !PT ;  /* 0xfffffff804047812 */ /* 0x000fe200078ec0ff */
[----:B------:R0:W-:Y:S01]  /*0e80*/  STL [R1+0x44], R7 ;  /* 0x0000440701007387 */ /* 0x0001e20000100800 */
[----:B------:R-:W-:Y:S01]  /*0e90*/  LEA.HI R2, R2, R17, RZ, 0x1 ;  /* 0x0000001102027211 */ /* 0x000fe200078f08ff */
[----:B------:R-:W-:Y:S01]  /*0ea0*/  VIADD R224, R206, 0x10 ;  /* 0x00000010cee07836 */ /* 0x000fe20000000000 */
[CC--:B------:R-:W-:Y:S01]  /*0eb0*/  LEA.HI R10, R12.reuse, R9.reuse, RZ, 0x4 ;  /* 0x000000090c0a7211 */ /* 0x0c0fe200078f20ff */
[----:B------:R-:W-:Y:S01]  /*0ec0*/  IMAD.IADD R3, R3, 0x1, -R4 ;  /* 0x0000000103037824 */ /* 0x000fe200078e0a04 */
[----:B------:R-:W-:Y:S01]  /*0ed0*/  LEA.HI R9, R12, R9, RZ, 0x6 ;  /* 0x000000090c097211 */ /* 0x000fe200078f30ff */
[----:B------:R-:W-:Y:S01]  /*0ee0*/  VIADD R223, R206, 0x30 ;  /* 0x00000030cedf7836 */ /* 0x000fe20000000000 */
[----:B------:R-:W-:-:S02]  /*0ef0*/  SHF.R.S32.HI R6, RZ, 0x5, R6 ;  /* 0x00000005ff067819 */ /* 0x000fc40000011406 */
[----:B------:R-:W-:Y:S01]  /*0f00*/  LOP3.LUT R2, R2, 0x3fffffe, RZ, 0xc0, !PT ;  /* 0x03fffffe02027812 */ /* 0x000fe200078ec0ff */
[----:B------:R-:W-:Y:S01]  /*0f10*/  IMAD.SHL.U32 R9, R9, 0x80, RZ ;  /* 0x0000008009097824 */ /* 0x000fe200078e00ff */
[----:B------:R-:W-:Y:S01]  /*0f20*/  LOP3.LUT R5, R5, 0xfffffffc, RZ, 0xc0, !PT ;  /* 0xfffffffc05057812 */ /* 0x000fe200078ec0ff */
[----:B------:R-:W-:Y:S01]  /*0f30*/  IMAD R3, R6, 0x10, R3 ;  /* 0x0000001006037824 */ /* 0x000fe200078e0203 */
[----:B------:R-:W-:Y:S01]  /*0f40*/  LEA.HI R0, R0, R18, RZ, 0x3 ;  /* 0x0000001200007211 */ /* 0x000fe200078f18ff */
[----:B------:R-:W-:Y:S01]  /*0f50*/  IMAD.IADD R2, R17, 0x1, -R2 ;  /* 0x0000000111027824 */ /* 0x000fe200078e0a02 */
[----:B------:R-:W-:Y:S01]  /*0f60*/  LOP3.LUT R6, R9, 0xffffe000, RZ, 0xc0, !PT ;  /* 0xffffe00009067812 */ /* 0x000fe200078ec0ff */
[----:B------:R-:W-:Y:S01]  /*0f70*/  IMAD.IADD R5, R18, 0x1, -R5 ;  /* 0x0000000112057824 */ /* 0x000fe200078e0a05 */
[----:B------:R-:W-:Y:S01]  /*0f80*/  SHF.R.S32.HI R14, RZ, 0x1f, R11 ;  /* 0x0000001fff0e7819 */ /* 0x000fe2000001140b */
[----:B------:R-:W-:Y:S01]  /*0f90*/  IMAD R9, R2, 0x40, R3 ;  /* 0x0000004002097824 */ /* 0x000fe200078e0203 */
[----:B------:R-:W-:Y:S01]  /*0fa0*/  LOP3.LUT R2, R0, 0xfffffff8, RZ, 0xc0, !PT ;  /* 0xfffffff800027812 */ /* 0x000fe200078ec0ff */
[----:B------:R-:W-:Y:S01]  /*0fb0*/  IMAD.MOV.U32 R17, RZ, RZ, RZ ;  /* 0x000000ffff117224 */ /* 0x000fe200078e00ff */
[----:B------:R-:W-:-:S02]  /*0fc0*/  LEA.HI R4, R5, R5, RZ, 0x1 ;  /* 0x0000000505047211 */ /* 0x000fc400078f08ff */
[-C--:B------:R-:W-:Y:S01]  /*0fd0*/  LEA.HI R214, R14, R11.reuse, RZ, 0x4 ;  /* 0x0000000b0ed67211 */ /* 0x080fe200078f20ff */
[----:B------:R-:W-:Y:S01]  /*0fe0*/  IMAD.IADD R3, R18, 0x1, -R2 ;  /* 0x0000000112037824 */ /* 0x000fe200078e0a02 */
[----:B------:R-:W-:Y:S01]  /*0ff0*/  LOP3.LUT R4, R4, 0x1ffffffe, RZ, 0xc0, !PT ;  /* 0x1ffffffe04047812 */ /* 0x000fe200078ec0ff */
[----:B------:R-:W-:Y:S01]  /*1000*/  IMAD.SHL.U32 R18, R15, 0x10, RZ ;  /* 0x000000100f127824 */ /* 0x000fe200078e00ff */
[----:B------:R-:W-:Y:S01]  /*1010*/  LEA.HI R11, R14, R11, RZ, 0x6 ;  /* 0x0000000b0e0b7211 */ /* 0x000fe200078f30ff */
[----:B------:R-:W-:Y:S01]  /*1020*/  IMAD.SHL.U32 R228, R3, 0x8, RZ ;  /* 0x0000000803e47824 */ /* 0x000fe200078e00ff */
[----:B------:R-:W-:Y:S01]  /*1030*/  LOP3.LUT R215, R215, 0x180, RZ, 0xc0, !PT ;  /* 0x00000180d7d77812 */ /* 0x000fe200078ec0ff */
[----:B------:R-:W-:Y:S01]  /*1040*/  IMAD.IADD R4, R5, 0x1, -R4 ;  /* 0x0000000105047824 */ /* 0x000fe200078e0a04 */
[----:B------:R-:W-:Y:S01]  /*1050*/  SHF.R.S32.HI R5, RZ, 0x1f, R225 ;  /* 0x0000001fff057819 */ /* 0x000fe200000114e1 */
[----:B------:R-:W-:Y:S01]  /*1060*/  STL [R1+0x40], R9 ;  /* 0x0000400901007387 */ /* 0x000fe20000100800 */
[----:B------:R-:W-:Y:S01]  /*1070*/  SHF.R.S32.HI R3, RZ, 0x1f, R228 ;  /* 0x0000001fff037819 */ /* 0x000fe200000114e4 */
[C---:B------:R-:W-:Y:S01]  /*1080*/  VIADD R2, R228.reuse, 0x40 ;  /* 0x00000040e4027836 */ /* 0x040fe20000000000 */
[----:B------:R-:W-:Y:S01]  /*1090*/  SHF.R.S32.HI R3, RZ, 0x1f, R226 ;  /* 0x0000001fff037819 */ /* 0x000fe200000114e2 */
[----:B------:R-:W-:Y:S01]  /*10a0*/  STL [R1+0x30], R5 ;  /* 0x0000300501007387 */ /* 0x000fe20000100800 */
[----:B------:R-:W-:Y:S01]  /*10b0*/  SHF.R.S32.HI R0, RZ, 0x3, R0 ;  /* 0x00000003ff007819 */ /* 0x000fe20000011400 */
[----:B------:R-:W-:Y:S01]  /*10c0*/  VIADD R0, R228, 0x80 ;  /* 0x00000080e4007836 */ /* 0x000fe20000000000 */
[----:B------:R-:W-:Y:S01]  /*10d0*/  SHF.R.U32.HI R216, RZ, 0x3, R215 ;  /* 0x00000003ffd87819 */ /* 0x000fe200000116d7 */
[----:B------:R1:W-:Y:S01]  /*10e0*/  STL [R1+0x2c], R3 ;  /* 0x00002c0301007387 */ /* 0x0003e20000100800 */
[----:B0-----:R-:W-:Y:S01]  /*10f0*/  LOP3.LUT R7, R215, 0x30, R10, 0xf8, !PT ;  /* 0x00000030d7077812 */ /* 0x001fe200078ef80a */
[----:B------:R-:W-:Y:S01]  /*1100*/  IMAD.SHL.U32 R12, R11, 0x80, RZ ;  /* 0x000000800b0c7824 */ /* 0x000fe200078e00ff */
[----:B------:R-:W-:Y:S01]  /*1110*/  LOP3.LUT R11, R215, 0x30, R214, 0xf8, !PT ;  /* 0x00000030d70b7812 */ /* 0x000fe200078ef8d6 */
[C---:B------:R-:W-:Y:S01]  /*1120*/  VIADD R208, R18.reuse, 0x60 ;  /* 0x0000006012d07836 */ /* 0x040fe20000000000 */
[----:B------:R-:W-:Y:S01]  /*1130*/  SHF.R.S32.HI R2, RZ, 0x1f, R2 ;  /* 0x0000001fff027819 */ /* 0x000fe20000011402 */
[C---:B------:R-:W-:Y:S01]  /*1140*/  VIADD R205, R18.reuse, 0x80 ;  /* 0x0000008012cd7836 */ /* 0x040fe20000000000 */
[----:B------:R-:W-:Y:S01]  /*1150*/  SHF.R.S32.HI R2, RZ, 0x1f, R0 ;  /* 0x0000001fff027819 */ /* 0x000fe20000011400 */
[----:B------:R-:W-:Y:S01]  /*1160*/  VIADD R209, R18, 0xa0 ;  /* 0x000000a012d17836 */ /* 0x000fe20000000000 */
[----:B------:R-:W-:Y:S01]  /*1170*/  LOP3.LUT R7, R7, R216, RZ, 0x3c, !PT ;  /* 0x000000d807077212 */ /* 0x000fe200078e3cff */
[----:B------:R-:W-:Y:S01]  /*1180*/  IMAD R227, R4, 0x8, R9 ;  /* 0x0000000804e37824 */ /* 0x000fe200078e0209 */
[----:B-1----:R-:W-:-:S02]  /*1190*/  LOP3.LUT R3, R215, 0x10, R18, 0xf8, !PT ;  /* 0x00000010d7037812 */ /* 0x002fc400078ef812 */
[----:B------:R-:W-:Y:S02]  /*11a0*/  LOP3.LUT R5, R215, 0x30, R18, 0xf8, !PT ;  /* 0x00000030d7057812 */ /* 0x000fe400078ef812 */
[-C--:B------:R-:W-:Y:S02]  /*11b0*/  LOP3.LUT R0, R3, R216.reuse, RZ, 0x3c, !PT ;  /* 0x000000d803007212 */ /* 0x080fe400078e3cff */
[----:B------:R-:W-:Y:S02]  /*11c0*/  LOP3.LUT R12, R12, 0xffffe000, RZ, 0xc0, !PT ;  /* 0xffffe0000c0c7812 */ /* 0x000fe400078ec0ff */
[-C--:B------:R-:W-:Y:S01]  /*11d0*/  LOP3.LUT R11, R11, R216.reuse, RZ, 0x3c, !PT ;  /* 0x000000d80b0b7212 */ /* 0x080fe200078e3cff */
[----:B------:R-:W-:Y:S01]  /*11e0*/  IMAD.IADD R0, R217, 0x1, R0 ;  /* 0x00000001d9007824 */ /* 0x000fe200078e0200 */
[----:B------:R-:W-:Y:S02]  /*11f0*/  IADD3 R7, R7, R217, R6 ;  /* 0x000000d907077210 */ /* 0x000fe40007ffe006 */
[----:B------:R-:W-:-:S02]  /*1200*/  LOP3.LUT R5, R5, R216, RZ, 0x3c, !PT ;  /* 0x000000d805057212 */ /* 0x000fc400078e3cff */
[-C--:B------:R-:W-:Y:S01]  /*1210*/  IADD3 R11, R11, R217.reuse, R12 ;  /* 0x000000d90b0b7210 */ /* 0x080fe20007ffe00c */
[C---:B------:R-:W-:Y:S01]  /*1220*/  IMAD.IADD R2, R16.reuse, 0x1, R7 ;  /* 0x0000000110027824 */ /* 0x040fe200078e0207 */
[----:B------:R-:W-:Y:S01]  /*1230*/  IADD3 R3, R16, R217, R5 ;  /* 0x000000d910037210 */ /* 0x000fe20007ffe005 */
[----:B------:R0:W-:Y:S01]  /*1240*/  STL [R1+0x4], R0 ;  /* 0x0000040001007387 */ /* 0x0001e20000100800 */
[----:B------:R-:W-:Y:S02]  /*1250*/  LOP3.LUT R204, R8, 0x7ffffffc, RZ, 0xc0, !PT ;  /* 0x7ffffffc08cc7812 */ /* 0x000fe400078ec0ff */
[----:B------:R-:W-:Y:S01]  /*1260*/  SHF.R.S32.HI R19, RZ, 0x1f, R18 ;  /* 0x0000001fff137819 */ /* 0x000fe20000011412 */
[----:B------:R1:W-:Y:S01]  /*1270*/  STL [R1+0x3c], R3 ;  /* 0x00003c0301007387 */ /* 0x0003e20000100800 */
[----:B------:R-:W-:Y:S01]  /*1280*/  SHF.R.S32.HI R221, RZ, 0x1f, R208 ;  /* 0x0000001fffdd7819 */ /* 0x000fe200000114d0 */
[----:B------:R-:W-:Y:S01]  /*1290*/  IMAD.IADD R204, R13, 0x1, -R204 ;  /* 0x000000010dcc7824 */ /* 0x000fe200078e0acc */
[----:B------:R-:W-:Y:S01]  /*12a0*/  SHF.R.S32.HI R220, RZ, 0x1f, R205 ;  /* 0x0000001fffdc7819 */ /* 0x000fe200000114cd */
[----:B------:R1:W-:Y:S01]  /*12b0*/  STL [R1+0x38], R2 ;  /* 0x0000380201007387 */ /* 0x0003e20000100800 */
[----:B------:R-:W-:Y:S01]  /*12c0*/  SHF.R.S32.HI R219, RZ, 0x1f, R209 ;  /* 0x0000001fffdb7819 */ /* 0x000fe200000114d1 */
[----:B0-----:R-:W-:Y:S01]  /*12d0*/  IMAD.IADD R0, R16, 0x1, R11 ;  /* 0x0000000110007824 */ /* 0x001fe200078e020b */
[----:B------:R-:W-:-:S02]  /*12e0*/  SHF.R.S32.HI R213, RZ, 0x4, R10 ;  /* 0x00000004ffd57819 */ /* 0x000fc4000001140a */
[----:B------:R-:W-:Y:S02]  /*12f0*/  SHF.R.S32.HI R214, RZ, 0x4, R214 ;  /* 0x00000004ffd67819 */ /* 0x000fe400000114d6 */
[----:B------:R1:W-:Y:S05]  /*1300*/  STL [R1+0x34], R0 ;  /* 0x0000340001007387 */ /* 0x0003ea0000100800 */
.L_x_1807:
[----:B------:R-:W-:Y:S05]  /*1310*/  YIELD ;  /* 0x0000000000007946 */ /* 0x000fea0003800000 */
[----:B------:R-:W-:Y:S01]  /*1320*/  ULDC.64 UR4, c[0x0][0xa28] ;  /* 0x00028a0000047ab9 */ /* 0x000fe20000000a00 */
[----:B0--3--:R-:W0:Y:S01]  /*1330*/  LDC.64 R4, c[0x0][0xa08] ;  /* 0x00028200ff047b82 */ /* 0x009e220000000a00 */
[----:B------:R-:W-:Y:S01]  /*1340*/  ISETP.NE.U32.AND P1, PT, RZ, UR4, PT ;  /* 0x00000004ff007c0c */ /* 0x000fe2000bf25070 */
[----:B------:R-:W-:Y:S02]  /*1350*/  IMAD.MOV.U32 R29, RZ, RZ, RZ ;  /* 0x000000ffff1d7224 */ /* 0x000fe400078e00ff */
[----:B------:R-:W-:Y:S01]  /*1360*/  IMAD.MOV.U32 R11, RZ, RZ, RZ ;  /* 0x000000ffff0b7224 */ /* 0x000fe200078e00ff */
[----:B------:R-:W-:Y:S01]  /*1370*/  ISETP.NE.AND.EX P1, PT, RZ, UR5, PT, P1 ;  /* 0x00000005ff007c0c */ /* 0x000fe2000bf25310 */
[----:B------:R-:W-:-:S02]  /*1380*/  ULDC.64 UR4, c[0x0][0xa18] ;  /* 0x0002860000047ab9 */ /* 0x000fc40000000a00 */
[----:B------:R-:W-:-:S04]  /*1390*/  ISETP.NE.U32.AND P2, PT, RZ, UR4, PT ;  /* 0x00000004ff007c0c */ /* 0x000fc8000bf45070 */
[----:B------:R-:W-:Y:S01]  /*13a0*/  ISETP.NE.AND.EX P2, PT, RZ, UR5, PT, P2 ;  /* 0x00000005ff007c0c */ /* 0x000fe2000bf45320 */
[----:B------:R-:W-:Y:S02]  /*13b0*/  ULDC.64 UR4, c[0x0][0xa08] ;  /* 0x0002820000047ab9 */ /* 0x000fe40000000a00 */
[----:B------:R-:W-:-:S03]  /*13c0*/  ISETP.NE.U32.AND P0, PT, RZ, UR4, PT ;  /* 0x00000004ff007c0c */ /* 0x000fc6000bf05070 */
[----:B-1----:R-:W1:Y:S01]  /*13d0*/  @P1 LDC.64 R2, c[0x0][0xa28] ;  /* 0x00028a00ff021b82 */ /* 0x002e620000000a00 */
[----:B------:R-:W-:Y:S01]  /*13e0*/  ISETP.NE.AND.EX P0, PT, RZ, UR5, PT, P0 ;  /* 0x00000005ff007c0c */ /* 0x000fe2000bf05300 */
[----:B0-----:R-:W-:-:S06]  /*13f0*/  IMAD.WIDE R8, R23, 0x4, R4 ;  /* 0x0000000417087825 */ /* 0x001fcc00078e0204 */
[----:B------:R-:W0:Y:S01]  /*1400*/  @P2 LDC.64 R6, c[0x0][0xa18] ;  /* 0x00028600ff062b82 */ /* 0x000e220000000a00 */
[----:B------:R-:W-:Y:S02]  /*1410*/  ULDC UR4, c[0x0][0x288] ;  /* 0x0000a20000047ab9 */ /* 0x000fe40000000800 */
[----:B------:R-:W-:Y:S01]  /*1420*/  IMAD.U32 R202, RZ, RZ, UR4 ;  /* 0x00000004ffca7e24 */ /* 0x000fe2000f8e00ff */
[----:B------:R-:W-:Y:S02]  /*1430*/  ULDC.64 UR4, c[0x0][0x418] ;  /* 0x0001060000047ab9 */ /* 0x000fe40000000a00 */
[----:B------:R-:W5:Y:S01]  /*1440*/  @P0 LDG.E R29, desc[UR42][R8.64] ;  /* 0x0000002a081d0981 */ /* 0x000f62000c1e1900 */
[----:B-1----:R-:W-:-:S04]  /*1450*/  @P1 IMAD.WIDE R2, R23, 0x4, R2 ;  /* 0x0000000417021825 */ /* 0x002fc800078e0202 */
[----:B0-----:R-:W-:Y:S01]  /*1460*/  @P2 IMAD.WIDE R4, R23, 0x4, R6 ;  /* 0x0000000417042825 */ /* 0x001fe200078e0206 */
[----:B------:R-:W-:Y:S01]  /*1470*/  UISETP.NE.U32.AND UP0, UPT, UR4, URZ, UPT ;  /* 0x0000003f0400728c */ /* 0x000fe2000bf05070 */
[----:B------:R0:W5:Y:S02]  /*1480*/  @P1 LDG.E R11, desc[UR42][R2.64] ;  /* 0x0000002a020b1981 */ /* 0x000164000c1e1900 */
[----:B------:R-:W-:Y:S02]  /*1490*/  ULDC UR4, c[0x0][0x424] ;  /* 0x0001090000047ab9 */ /* 0x000fe40000000800 */
[----:B------:R1:W5:Y:S01]  /*14a0*/  @P2 LDG.E R202, desc[UR42][R4.64] ;  /* 0x0000002a04ca2981 */ /* 0x000362000c1e1900 */
[----:B------:R-:W-:-:S03]  /*14b0*/  UISETP.NE.AND.EX UP0, UPT, UR5, URZ, UPT, UP0 ;  /* 0x0000003f0500728c */ /* 0x000fc6000bf05300 */
[----:B------:R-:W-:Y:S01]  /*14c0*/  ULDC UR5, c[0x0][0x2f0] ;  /* 0x0000bc0000057ab9 */ /* 0x000fe20000000800 */
[----:B------:R-:W-:-:S04]  /*14d0*/  USEL UR4, UR4, 0x1, UP0 ;  /* 0x0000000104047887 */ /* 0x000fc80008000000 */
[----:B------:R-:W-:-:S03]  /*14e0*/  UIMAD UR4, UR4, UR5, URZ ;  /* 0x00000005040472a4 */ /* 0x000fc6000f8e023f */
[----:B------:R-:W-:Y:S02]  /*14f0*/  ULDC UR5, c[0x0][0x348] ;  /* 0x0000d20000057ab9 */ /* 0x000fe40000000800 */
[----:B0-----:R-:W-:Y:S02]  /*1500*/  IMAD.U32 R2, RZ, RZ, UR5 ;  /* 0x00000005ff027e24 */ /* 0x001fe4000f8e00ff */
[----:B------:R-:W-:Y:S01]  /*1510*/  IMAD.U32 R28, RZ, RZ, UR4 ;  /* 0x00000004ff1c7e24 */ /* 0x000fe2000f8e00ff */
[----:B-12-4-:R-:W-:Y:S06]  /*1520*/  @P2 BRA `(.L_x_1582) ;  /* 0x0000000000242947 */ /* 0x016fec0003800000 */
        /* <DEDUP_REMOVED lines=9> */
.L_x_1582:
[----:B------:R-:W-:Y:S01]  /*15c0*/  ULDC.64 UR4, c[0x0][0xa20] ;  /* 0x0002880000047ab9 */ /* 0x000fe20000000a00 */
[----:B------:R0:W-:Y:S01]  /*15d0*/  STL [R1+0x18], R22 ;  /* 0x0000181601007387 */ /* 0x0001e20000100800 */
[----:B------:R-:W-:-:S03]  /*15e0*/  ISETP.NE.U32.AND P1, PT, RZ, UR4, PT ;  /* 0x00000004ff007c0c */ /* 0x000fc6000bf25070 */
[----:B------:R0:W-:Y:S01]  /*15f0*/  STL [R1+0x1c], R23 ;  /* 0x00001c1701007387 */ /* 0x0001e20000100800 */
[----:B------:R-:W-:-:S13]  /*1600*/  ISETP.NE.AND.EX P1, PT, RZ, UR5, PT, P1 ;  /* 0x00000005ff007c0c */ /* 0x000fda000bf25310 */
[----:B0-----:R-:W-:Y:S05]  /*1610*/  @!P1 BRA `(.L_x_1583) ;  /* 0x0000000000109947 */ /* 0x001fea0003800000 */
[----:B------:R-:W0:Y:S02]  /*1620*/  LDC.64 R4, c[0x0][0xa20] ;  /* 0x00028800ff047b82 */ /* 0x000e240000000a00 */
[----:B0-----:R-:W-:-:S05]  /*1630*/  IMAD.WIDE R4, R23, 0x4, R4 ;  /* 0x0000000417047825 */ /* 0x001fca00078e0204 */
[----:B------:R0:W5:Y:S01]  /*1640*/  LDG.E R28, desc[UR42][R4.64] ;  /* 0x0000002a041c7981 */ /* 0x000162000c1e1900 */
[----:B------:R-:W-:Y:S05]  /*1650*/  BRA `(.L_x_1584) ;  /* 0x0000000000107947 */ /* 0x000fea0003800000 */
.L_x_1583:
[----:B------:R-:W-:Y:S05]  /*1660*/  @!P0 BRA `(.L_x_1584) ;  /* 0x00000000000c8947 */ /* 0x000fea0003800000 */
[----:B------:R-:W2:Y:S04]  /*1670*/  LDG.E R3, desc[UR42][R8.64] ;  /* 0x0000002a08037981 */ /* 0x000ea8000c1e1900 */
[----:B------:R-:W2:Y:S02]  /*1680*/  LDG.E R28, desc[UR42][R8.64+0x4] ;  /* 0x0000042a081c7981 */ /* 0x000ea4000c1e1900 */
[----:B--2---:R-:W-:-:S07]  /*1690*/  IMAD.IADD R28, R28, 0x1, -R3 ;  /* 0x000000011c1c7824 */ /* 0x004fce00078e0a03 */
.L_x_1584:
[----:B------:R-:W-:Y:S01]  /*16a0*/  ULDC.64 UR4, c[0x0][0xa10] ;  /* 0x0002840000047ab9 */ /* 0x000fe20000000a00 */
[----:B------:R-:W1:Y:S01]  /*16b0*/  LDC R8, c[0x0][0x448] ;  /* 0x00011200ff087b82 */ /* 0x000e620000000800 */
[----:B------:R-:W-:-:S04]  /*16c0*/  ISETP.NE.U32.AND P0, PT, RZ, UR4, PT ;  /* 0x00000004ff007c0c */ /* 0x000fc8000bf05070 */
[----:B------:R-:W-:Y:S01]  /*16d0*/  ISETP.NE.AND.EX P0, PT, RZ, UR5, PT, P0 ;  /* 0x00000005ff007c0c */ /* 0x000fe2000bf05300 */
[----:B------:R-:W-:Y:S02]  /*16e0*/  ULDC.64 UR4, c[0x0][0xa30] ;  /* 0x00028c0000047ab9 */ /* 0x000fe40000000a00 */
[----:B------:R-:W-:Y:S01]  /*16f0*/  ISETP.NE.U32.AND P1, PT, RZ, UR4, PT ;  /* 0x00000004ff007c0c */ /* 0x000fe2000bf25070 */
[----:B-----5:R-:W-:Y:S01]  /*1700*/  IMAD.MOV.U32 R24, RZ, RZ, R28 ;  /* 0x000000ffff187224 */ /* 0x020fe200078e001c */
[----:B------:R-:W2:Y:S02]  /*1710*/  LDC.64 R12, c[0x0][0x9e0] ;  /* 0x00027800ff0c7b82 */ /* 0x000ea40000000a00 */
[----:B------:R-:W-:-:S06]  /*1720*/  ISETP.NE.AND.EX P1, PT, RZ, UR5, PT, P1 ;  /* 0x00000005ff007c0c */ /* 0x000fcc000bf25310 */
[----:B0-----:R-:W0:Y:S08]  /*1730*/  @P0 LDC.64 R4, c[0x0][0xa10] ;  /* 0x00028400ff040b82 */ /* 0x001e300000000a00 */
[----:B------:R-:W3:Y:S01]  /*1740*/  @P1 LDC.64 R6, c[0x0][0xa30] ;  /* 0x00028c00ff061b82 */ /* 0x000ee20000000a00 */
[----:B0-----:R-:W-:-:S05]  /*1750*/  @P0 IMAD.WIDE R4, R23, 0x4, R4 ;  /* 0x0000000417040825 */ /* 0x001fca00078e0204 */
[----:B------:R-:W4:Y:S04]  /*1760*/  @P0 LDG.E R0, desc[UR42][R4.64] ;  /* 0x0000002a04000981 */ /* 0x000f28000c1e1900 */
[----:B------:R-:W4:Y:S01]  /*1770*/  @P0 LDG.E R3, desc[UR42][R4.64+0x4] ;  /* 0x0000042a04030981 */ /* 0x000f22000c1e1900 */
[----:B---3--:R-:W-:-:S05]  /*1780*/  @P1 IMAD.WIDE R6, R23, 0x4, R6 ;  /* 0x0000000417061825 */ /* 0x008fca00078e0206 */
[----:B------:R0:W5:Y:S01]  /*1790*/  @P1 LDG.E R24, desc[UR42][R6.64] ;  /* 0x0000002a06181981 */ /* 0x000162000c1e1900 */
[----:B-1----:R-:W-:Y:S01]  /*17a0*/  ISETP.NE.AND P1, PT, R8, 0x1, PT ;  /* 0x000000010800780c */ /* 0x002fe20003f25270 */
[----:B------:R-:W-:Y:S01]  /*17b0*/  IMAD.SHL.U32 R212, R21, 0x80, RZ ;  /* 0x0000008015d47824 */ /* 0x000fe200078e00ff */
[----:B--2---:R-:W-:Y:S01]  /*17c0*/  ISETP.GE.AND P2, PT, R13, 0x1, PT ;  /* 0x000000010d00780c */ /* 0x004fe20003f46270 */
[----:B------:R-:W-:-:S10]  /*17d0*/  IMAD.IADD R11, R28, 0x1, -R11 ;  /* 0x000000011c0b7824 */ /* 0x000fd400078e0a0b */
[----:B------:R-:W1:Y:S08]  /*17e0*/  @P1 LDC R9, c[0x0][0x44c] ;  /* 0x00011300ff091b82 */ /* 0x000e700000000800 */
[----:B------:R-:W2:Y:S01]  /*17f0*/  @P1 LDC R8, c[0x0][0x450] ;  /* 0x00011400ff081b82 */ /* 0x000ea20000000800 */
[----:B----4-:R-:W-:Y:S02]  /*1800*/  @P0 IMAD.IADD R2, R3, 0x1, -R0 ;  /* 0x0000000103020824 */ /* 0x010fe400078e0a00 */
[----:B------:R-:W-:-:S02]  /*1810*/  VIADD R0, R212, 0x7f ;  /* 0x0000007fd4007836 */ /* 0x000fc40000000000 */
[----:B------:R-:W-:Y:S02]  /*1820*/  IMAD.IADD R203, R11, 0x1, R2 ;  /* 0x000000010bcb7824 */ /* 0x000fe400078e0202 */
[----:B-1----:R-:W-:-:S03]  /*1830*/  @P1 IMAD.HI.U32 R3, R0, R9, RZ ;  /* 0x0000000900031227 */ /* 0x002fc600078e00ff */
[C---:B------:R-:W-:Y:S01]  /*1840*/  IADD3 R5, R203.reuse, 0x1, -R202 ;  /* 0x00000001cb057810 */ /* 0x040fe20007ffe8ca */
[----:B------:R-:W-:Y:S01]  /*1850*/  IMAD.MOV.U32 R4, RZ, RZ, R0 ;  /* 0x000000ffff047224 */ /* 0x000fe200078e0000 */
[----:B--2---:R-:W-:Y:S01]  /*1860*/  @P1 SHF.R.U32.HI R4, RZ, R8, R3 ;  /* 0x00000008ff041219 */ /* 0x004fe20000011603 */
[----:B------:R-:W-:-:S04]  /*1870*/  VIADD R0, R203, 0x7f ;  /* 0x0000007fcb007836 */ /* 0x000fc80000000000 */
[----:B0-----:R-:W-:Y:S01]  /*1880*/  IMAD.IADD R7, R5, 0x1, R4 ;  /* 0x0000000105077824 */ /* 0x001fe200078e0204 */
[----:B------:R-:W-:-:S04]  /*1890*/  SHF.R.S32.HI R3, RZ, 0x1f, R0 ;  /* 0x0000001fff037819 */ /* 0x000fc80000011400 */
[----:B------:R-:W-:Y:S01]  /*18a0*/  LEA.HI R3, R3, R0, RZ, 0x7 ;  /* 0x0000000003037211 */ /* 0x000fe200078f38ff */
[----:B------:R-:W-:-:S03]  /*18b0*/  IMAD.IADD R0, R7, 0x1, R12 ;  /* 0x0000000107007824 */ /* 0x000fc600078e020c */
[----:B------:R-:W-:Y:S01]  /*18c0*/  SHF.R.S32.HI R25, RZ, 0x7, R3 ;  /* 0x00000007ff197819 */ /* 0x000fe20000011403 */
[----:B------:R-:W-:Y:S06]  /*18d0*/  @!P2 BRA `(.L_x_1585) ;  /* 0x000000000048a947 */ /* 0x000fec0003800000 */
[C---:B------:R-:W-:Y:S01]  /*18e0*/  ISETP.GT.AND P0, PT, R7.reuse, RZ, PT ;  /* 0x000000ff0700720c */ /* 0x040fe20003f04270 */
[----:B------:R-:W-:Y:S01]  /*18f0*/  BSSY B0, `(.L_x_1586) ;  /* 0x000000e000007945 */ /* 0x000fe20003800000 */
[----:B------:R-:W-:-:S11]  /*1900*/  VIADD R3, R7, 0xffffffff ;  /* 0xffffffff07037836 */ /* 0x000fd60000000000 */
[----:B------:R-:W-:Y:S05]  /*1910*/  @P0 BRA `(.L_x_1587) ;  /* 0x00000000001c0947 */ /* 0x000fea0003800000 */
[----:B------:R-:W-:Y:S01]  /*1920*/  ISETP.NE.AND P0, PT, R13, 0x1, PT ;  /* 0x000000010d00780c */ /* 0x000fe20003f05270 */
[----:B------:R-:W-:-:S12]  /*1930*/  IMAD.MOV R3, RZ, RZ, -R7 ;  /* 0x000000ffff037224 */ /* 0x000fd800078e0a07 */
[----:B------:R-:W0:Y:S02]  /*1940*/  @P0 LDC.64 R4, c[0x0][0x9e8] ;  /* 0x00027a00ff040b82 */ /* 0x000e240000000a00 */
[----:B0-----:R-:W-:-:S05]  /*1950*/  @P0 IMAD.HI.U32 R4, R3, R4, RZ ;  /* 0x0000000403040227 */ /* 0x001fca00078e00ff */
[----:B------:R-:W-:-:S04]  /*1960*/  @P0 SHF.R.U32.HI R3, RZ, R5, R4 ;  /* 0x00000005ff030219 */ /* 0x000fc80000011604 */
[----:B------:R-:W-:Y:S01]  /*1970*/  LOP3.LUT R3, RZ, R3, RZ, 0x33, !PT ;  /* 0x00000003ff037212 */ /* 0x000fe200078e33ff */
[----:B------:R-:W-:Y:S06]  /*1980*/  BRA `(.L_x_1588) ;  /* 0x0000000000107947 */ /* 0x000fec0003800000 */
.L_x_1587:
[----:B------:R-:W-:-:S13]  /*1990*/  ISETP.NE.AND P0, PT, R13, 0x1, PT ;  /* 0x000000010d00780c */ /* 0x000fda0003f05270 */
[----:B------:R-:W0:Y:S02]  /*19a0*/  @P0 LDC.64 R4, c[0x0][0x9e8] ;  /* 0x00027a00ff040b82 */ /* 0x000e240000000a00 */
[----:B0-----:R-:W-:-:S05]  /*19b0*/  @P0 IMAD.HI.U32 R4, R3, R4, RZ ;  /* 0x0000000403040227 */ /* 0x001fca00078e00ff */
[----:B------:R-:W-:-:S07]  /*19c0*/  @P0 SHF.R.U32.HI R3, RZ, R5, R4 ;  /* 0x00000005ff030219 */ /* 0x000fce0000011604 */
.L_x_1588:
[----:B------:R-:W-:Y:S05]  /*19d0*/  BSYNC B0 ;  /* 0x0000000000007941 */ /* 0x000fea0003800000 */
.L_x_1586:
[----:B------:R-:W-:-:S05]  /*19e0*/  IMAD R3, R3, R13, R13 ;  /* 0x0000000d03037224 */ /* 0x000fca00078e020d */
[----:B------:R-:W-:-:S07]  /*19f0*/  VIMNMX R0, R0, R3, PT ;  /* 0x0000000300007248 */ /* 0x000fce0003fe0100 */
.L_x_1585:
[----:B------:R-:W0:Y:S01]  /*1a00*/  @P1 LDC R3, c[0x0][0x44c] ;  /* 0x00011300ff031b82 */ /* 0x000e220000000800 */
[----:B------:R-:W-:Y:S01]  /*1a10*/  IMAD.IADD R88, R203, 0x1, -R202 ;  /* 0x00000001cb587824 */ /* 0x000fe200078e0aca */
[----:B------:R-:W-:-:S06]  /*1a20*/  ULDC UR4, c[0x0][0x9dc] ;  /* 0x0002770000047ab9 */ /* 0x000fcc0000000800 */
[----:B------:R-:W1:Y:S01]  /*1a30*/  @P1 LDC R5, c[0x0][0x450] ;  /* 0x00011400ff051b82 */ /* 0x000e620000000800 */
[----:B0-----:R-:W-:-:S04]  /*1a40*/  @P1 IMAD.HI.U32 R4, R212, R3, RZ ;  /* 0x00000003d4041227 */ /* 0x001fc800078e00ff */
[----:B------:R-:W-:Y:S01]  /*1a50*/  IMAD.MOV.U32 R3, RZ, RZ, R212 ;  /* 0x000000ffff037224 */ /* 0x000fe200078e00d4 */
[----:B-1----:R-:W-:-:S05]  /*1a60*/  @P1 SHF.R.U32.HI R3, RZ, R5, R4 ;  /* 0x00000005ff031219 */ /* 0x002fca0000011604 */
[----:B------:R-:W-:-:S04]  /*1a70*/  IMAD.IADD R3, R88, 0x1, R3 ;  /* 0x0000000158037824 */ /* 0x000fc800078e0203 */
[----:B------:R-:W-:Y:S01]  /*1a80*/  VIADD R4, R3, -UR4 ;  /* 0x8000000403047c36 */ /* 0x000fe20008000000 */
[----:B------:R-:W-:Y:S06]  /*1a90*/  @!P2 BRA `(.L_x_1589) ;  /* 0x000000000044a947 */ /* 0x000fec0003800000 */
[----:B------:R-:W-:Y:S01]  /*1aa0*/  ISETP.GT.AND P0, PT, R3, -0x1, PT ;  /* 0xffffffff0300780c */ /* 0x000fe20003f04270 */
[----:B------:R-:W-:-:S12]  /*1ab0*/  BSSY B0, `(.L_x_1590) ;  /* 0x000000d000007945 */ /* 0x000fd80003800000 */
[----:B------:R-:W-:Y:S05]  /*1ac0*/  @P0 BRA `(.L_x_1591) ;  /* 0x00000000001c0947 */ /* 0x000fea0003800000 */
[----:B------:R-:W-:Y:S02]  /*1ad0*/  ISETP.NE.AND P0, PT, R13, 0x1, PT ;  /* 0x000000010d00780c */ /* 0x000fe40003f05270 */
[----:B------:R-:W-:-:S11]  /*1ae0*/  LOP3.LUT R3, RZ, R3, RZ, 0x33, !PT ;  /* 0x00000003ff037212 */ /* 0x000fd600078e33ff */
[----:B------:R-:W0:Y:S02]  /*1af0*/  @P0 LDC.64 R6, c[0x0][0x9e8] ;  /* 0x00027a00ff060b82 */ /* 0x000e240000000a00 */
[----:B0-----:R-:W-:-:S05]  /*1b00*/  @P0 IMAD.HI.U32 R6, R3, R6, RZ ;  /* 0x0000000603060227 */ /* 0x001fca00078e00ff */
[----:B------:R-:W-:-:S04]  /*1b10*/  @P0 SHF.R.U32.HI R3, RZ, R7, R6 ;  /* 0x00000007ff030219 */ /* 0x000fc80000011606 */
[----:B------:R-:W-:Y:S01]  /*1b20*/  LOP3.LUT R3, RZ, R3, RZ, 0x33, !PT ;  /* 0x00000003ff037212 */ /* 0x000fe200078e33ff */
[----:B------:R-:W-:Y:S06]  /*1b30*/  BRA `(.L_x_1592) ;  /* 0x0000000000107947 */ /* 0x000fec0003800000 */
.L_x_1591:
[----:B------:R-:W-:-:S13]  /*1b40*/  ISETP.NE.AND P0, PT, R13, 0x1, PT ;  /* 0x000000010d00780c */ /* 0x000fda0003f05270 */
[----:B------:R-:W0:Y:S02]  /*1b50*/  @P0 LDC.64 R6, c[0x0][0x9e8] ;  /* 0x00027a00ff060b82 */ /* 0x000e240000000a00 */
[----:B0-----:R-:W-:-:S05]  /*1b60*/  @P0 IMAD.HI.U32 R6, R3, R6, RZ ;  /* 0x0000000603060227 */ /* 0x001fca00078e00ff */
[----:B------:R-:W-:-:S07]  /*1b70*/  @P0 SHF.R.U32.HI R3, RZ, R7, R6 ;  /* 0x00000007ff030219 */ /* 0x000fce0000011606 */
.L_x_1592:
[----:B------:R-:W-:Y:S05]  /*1b80*/  BSYNC B0 ;  /* 0x0000000000007941 */ /* 0x000fea0003800000 */
.L_x_1590:
[----:B------:R-:W-:-:S05]  /*1b90*/  IMAD R3, R3, R13, RZ ;  /* 0x0000000d03037224 */ /* 0x000fca00078e02ff */
[----:B------:R-:W-:-:S07]  /*1ba0*/  VIMNMX R4, R4, R3, !PT ;  /* 0x0000000304047248 */ /* 0x000fce0007fe0100 */
.L_x_1589:
[----:B------:R-:W-:Y:S01]  /*1bb0*/  VIADD R0, R0, 0x7f ;  /* 0x0000007f00007836 */ /* 0x000fe20000000000 */
[----:B------:R-:W-:-:S04]  /*1bc0*/  SHF.R.S32.HI R5, RZ, 0x1f, R4 ;  /* 0x0000001fff057819 */ /* 0x000fc80000011404 */
[----:B------:R-:W-:Y:S02]  /*1bd0*/  SHF.R.S32.HI R3, RZ, 0x1f, R0 ;  /* 0x0000001fff037819 */ /* 0x000fe40000011400 */
[----:B------:R-:W-:Y:S02]  /*1be0*/  LEA.HI R5, R5, R4, RZ, 0x7 ;  /* 0x0000000405057211 */ /* 0x000fe400078f38ff */
[----:B------:R-:W-:Y:S02]  /*1bf0*/  LEA.HI R3, R3, R0, RZ, 0x7 ;  /* 0x0000000003037211 */ /* 0x000fe400078f38ff */
[----:B------:R-:W-:Y:S02]  /*1c00*/  SHF.R.S32.HI R5, RZ, 0x7, R5 ;  /* 0x00000007ff057819 */ /* 0x000fe40000011405 */
[----:B------:R-:W-:Y:S02]  /*1c10*/  SHF.R.S32.HI R0, RZ, 0x7, R3 ;  /* 0x00000007ff007819 */ /* 0x000fe40000011403 */
[----:B------:R-:W-:-:S02]  /*1c20*/  VIMNMX R5, RZ, R5, !PT ;  /* 0x00000005ff057248 */ /* 0x000fc40007fe0100 */
[----:B------:R-:W-:-:S03]  /*1c30*/  VIMNMX R0, R25, R0, PT ;  /* 0x0000000019007248 */ /* 0x000fc60003fe0100 */
[--C-:B------:R-:W-:Y:S02]  /*1c40*/  IMAD R5, R5, 0x80, -R11.reuse ;  /* 0x0000008005057824 */ /* 0x100fe400078e0a0b */
[----:B------:R-:W-:-:S03]  /*1c50*/  IMAD R3, R0, 0x80, -R11 ;  /* 0x0000008000037824 */ /* 0x000fc600078e0a0b */
[----:B------:R-:W-:Y:S02]  /*1c60*/  VIMNMX R5, RZ, R5, !PT ;  /* 0x00000005ff057248 */ /* 0x000fe40007fe0100 */
[----:B------:R-:W-:Y:S02]  /*1c70*/  VIMNMX R0, R3, R2, PT ;  /* 0x0000000203007248 */ /* 0x000fe40003fe0100 */
[----:B------:R-:W-:Y:S02]  /*1c80*/  SHF.R.U32.HI R27, RZ, 0x7, R5 ;  /* 0x00000007ff1b7819 */ /* 0x000fe40000011605 */
[----:B------:R-:W-:-:S03]  /*1c90*/  ISETP.GT.AND P0, PT, R0, R5, PT ;  /* 0x000000050000720c */ /* 0x000fc60003f04270 */
[----:B------:R-:W-:-:S10]  /*1ca0*/  IMAD.MOV.U32 R26, RZ, RZ, R27 ;  /* 0x000000ffff1a7224 */ /* 0x000fd400078e001b */
[----:B------:R-:W-:-:S05]  /*1cb0*/  @P0 VIADD R0, R0, 0x7f ;  /* 0x0000007f00000836 */ /* 0x000fca0000000000 */
[----:B------:R-:W-:-:S04]  /*1cc0*/  @P0 SHF.R.S32.HI R3, RZ, 0x1f, R0 ;  /* 0x0000001fff030819 */ /* 0x000fc80000011400 */
[----:B------:R-:W-:-:S04]  /*1cd0*/  @P0 LEA.HI R3, R3, R0, RZ, 0x7 ;  /* 0x0000000003030211 */ /* 0x000fc800078f38ff */
[----:B------:R-:W-:Y:S02]  /*1ce0*/  @P0 SHF.R.S32.HI R26, RZ, 0x7, R3 ;  /* 0x00000007ff1a0819 */ /* 0x000fe40000011403 */
[----:B------:R-:W-:Y:S02]  /*1cf0*/  PLOP3.LUT P0, PT, PT, PT, PT, 0x80, 0x0 ;  /* 0x000000000000781c */ /* 0x000fe40003f0f070 */
[----:B------:R-:W-:-:S13]  /*1d00*/  ISETP.GT.AND P1, PT, R26, R27, PT ;  /* 0x0000001b1a00720c */ /* 0x000fda0003f24270 */
[----:B------:R-:W-:Y:S05]  /*1d10*/  @!P1 BRA `(.L_x_1593) ;  /* 0x0000007c00149947 */ /* 0x000fea0003800000 */
        /* <DEDUP_REMOVED lines=20> */
.L_x_1595:
[----:B------:R-:W-:Y:S05]  /*1e60*/  BSYNC B6 ;  /* 0x0000000000067941 */ /* 0x000fea0003800000 */
.L_x_1594:
        /* <DEDUP_REMOVED lines=20> */
.L_x_1597:
[----:B------:R-:W-:Y:S05]  /*1fb0*/  BSYNC B6 ;  /* 0x0000000000067941 */ /* 0x000fea0003800000 */
.L_x_1596:
[----:B------:R-:W-:Y:S01]  /*1fc0*/  ULDC.64 UR4, c[0x0][0x9f8] ;  /* 0x00027e0000047ab9 */ /* 0x000fe20000000a00 */
[----:B------:R-:W2:Y:S01]  /*1fd0*/  LDL R32, [R1+0x8] ;  /* 0x0000080001207983 */ /* 0x000ea20000100800 */
[----:B------:R-:W-:Y:S01]  /*1fe0*/  ISETP.NE.U32.AND P0, PT, RZ, UR4, PT ;  /* 0x00000004ff007c0c */ /* 0x000fe2000bf05070 */
[----:B------:R-:W-:Y:S01]  /*1ff0*/  IMAD.MOV.U32 R81, RZ, RZ, R23 ;  /* 0x000000ffff517224 */ /* 0x000fe200078e0017 */
[----:B------:R-:W0:Y:S01]  /*2000*/  LDC.64 R70, c[0x0][0x408] ;  /* 0x00010200ff467b82 */ /* 0x000e220000000a00 */
[----:B------:R-:W1:Y:S01]  /*2010*/  S2R R31, SR_TID.X ;  /* 0x00000000001f7919 */ /* 0x000e620000002100 */
[----:B------:R-:W-:Y:S01]  /*2020*/  ISETP.NE.AND.EX P0, PT, RZ, UR5, PT, P0 ;  /* 0x00000005ff007c0c */ /* 0x000fe2000bf05300 */
[----:B------:R-:W-:-:S05]  /*2030*/  VIADD R80, R18, 0x20 ;  /* 0x0000002012507836 */ /* 0x000fca0000000000 */
[----:B------:R-:W3:Y:S08]  /*2040*/  LDC.64 R68, c[0x0][0x3f8] ;  /* 0x0000fe00ff447b82 */ /* 0x000ef00000000a00 */
[----:B------:R-:W4:Y:S08]  /*2050*/  @P0 LDC.64 R4, c[0x0][0x9f8] ;  /* 0x00027e00ff040b82 */ /* 0x000f300000000a00 */
[----:B------:R-:W3:Y:S01]  /*2060*/  LDC R11, c[0x0][0x3f4] ;  /* 0x0000fd00ff0b7b82 */ /* 0x000ee20000000800 */
[----:B-1----:R-:W-:-:S04]  /*2070*/  SHF.R.U32.HI R30, RZ, 0x7, R31 ;  /* 0x00000007ff1e7819 */ /* 0x002fc8000001161f */
[----:B------:R-:W-:Y:S01]  /*2080*/  ISETP.NE.AND P6, PT, R30, 0x1, PT ;  /* 0x000000011e00780c */ /* 0x000fe20003fc5270 */
[----:B----4-:R-:W-:-:S05]  /*2090*/  @P0 IMAD.WIDE R4, R23, 0x4, R4 ;  /* 0x0000000417040825 */ /* 0x010fca00078e0204 */
[----:B------:R1:W4:Y:S01]  /*20a0*/  @P0 LDG.E R81, desc[UR42][R4.64] ;  /* 0x0000002a04510981 */ /* 0x000322000c1e1900 */
[----:B------:R-:W-:Y:S01]  /*20b0*/  VIADD R79, R18, 0x40 ;  /* 0x00000040124f7836 */ /* 0x000fe20000000000 */
[----:B------:R-:W-:Y:S01]  /*20c0*/  SHF.R.S32.HI R207, RZ, 0x1f, R206 ;  /* 0x0000001fffcf7819 */ /* 0x000fe200000114ce */
[----:B0-----:R-:W-:Y:S01]  /*20d0*/  IMAD.WIDE.U32 R20, R211, R70, R18 ;  /* 0x00000046d3147225 */ /* 0x001fe200078e0012 */
[----:B---3--:R-:W-:-:S03]  /*20e0*/  ISETP.GE.AND P3, PT, R80, R11, PT ;  /* 0x0000000b5000720c */ /* 0x008fc60003f66270 */
[----:B------:R-:W-:Y:S05]  /*20f0*/  @!P6 WARPSYNC.ALL ;  /* 0x000000000000e948 */ /* 0x000fea0003800000 */
[----:B------:R-:W-:Y:S01]  /*2100*/  ULDC UR4, c[0x0][0x2f4] ;  /* 0x0000bd0000047ab9 */ /* 0x000fe20000000800 */
[----:B-1----:R-:W-:Y:S01]  /*2110*/  SHF.R.S32.HI R5, RZ, 0x1f, R211 ;  /* 0x0000001fff057819 */ /* 0x002fe200000114d3 */
[-C--:B------:R-:W-:Y:S01]  /*2120*/  IMAD.WIDE.U32 R48, R211, R70.reuse, R206 ;  /* 0x00000046d3307225 */ /* 0x080fe200078e00ce */
[----:B------:R-:W-:Y:S02]  /*2130*/  ISETP.GE.AND P1, PT, R80, UR4, PT ;  /* 0x0000000450007c0c */ /* 0x000fe4000bf26270 */
[----:B------:R-:W-:Y:S01]  /*2140*/  ISETP.GE.AND P0, PT, R18, UR4, PT ;  /* 0x0000000412007c0c */ /* 0x000fe2000bf06270 */
[----:B------:R-:W-:Y:S01]  /*2150*/  IMAD R4, R5, R70, RZ ;  /* 0x0000004605047224 */ /* 0x000fe200078e02ff */
[----:B------:R-:W-:Y:S01]  /*2160*/  SEL R3, RZ, 0xffffffff, P1 ;  /* 0xffffffffff037807 */ /* 0x000fe20000800000 */
[----:B------:R-:W-:Y:S01]  /*2170*/  IMAD.WIDE.U32 R50, R211, R68, R18 ;  /* 0x00000044d3327225 */ /* 0x000fe200078e0012 */
[----:B------:R-:W-:-:S02]  /*2180*/  SEL R0, RZ, 0x1, P0 ;  /* 0x00000001ff007807 */ /* 0x000fc40000000000 */
[----:B------:R-:W-:Y:S01]  /*2190*/  ISETP.GE.AND P1, PT, R208, UR4, PT ;  /* 0x00000004d0007c0c */ /* 0x000fe2000bf26270 */
[----:B------:R-:W-:Y:S01]  /*21a0*/  IMAD.SHL.U32 R3, R3, 0x2, RZ ;  /* 0x0000000203037824 */ /* 0x000fe200078e00ff */
[----:B------:R-:W-:Y:S01]  /*21b0*/  ISETP.GE.AND P0, PT, R79, UR4, PT ;  /* 0x000000044f007c0c */ /* 0x000fe2000bf06270 */
[C---:B------:R-:W-:Y:S01]  /*21c0*/  IMAD R7, R211.reuse, R71, R4 ;  /* 0x00000047d3077224 */ /* 0x040fe200078e0204 */
[----:B------:R-:W-:Y:S01]  /*21d0*/  SEL R4, RZ, 0x8, P1 ;  /* 0x00000008ff047807 */ /* 0x000fe20000800000 */
[----:B------:R-:W-:Y:S01]  /*21e0*/  IMAD.WIDE.U32 R52, R211, R68, R206 ;  /* 0x00000044d3347225 */ /* 0x000fe200078e00ce */
[----:B------:R-:W-:Y:S02]  /*21f0*/  LOP3.LUT R0, R3, 0x2, R0, 0xe2, !PT ;  /* 0x0000000203007812 */ /* 0x000fe400078ee200 */
[----:B------:R-:W-:Y:S01]  /*2200*/  SEL R3, RZ, 0x4, P0 ;  /* 0x00000004ff037807 */ /* 0x000fe20000000000 */
[----:B------:R-:W-:Y:S01]  /*2210*/  IMAD.IADD R21, R21, 0x1, R7 ;  /* 0x0000000115157824 */ /* 0x000fe200078e0207 */
[----:B------:R-:W-:Y:S01]  /*2220*/  ISETP.GE.AND P0, PT, R205, UR4, PT ;  /* 0x00000004cd007c0c */ /* 0x000fe2000bf06270 */
[----:B------:R-:W-:Y:S01]  /*2230*/  IMAD.IADD R49, R7, 0x1, R49 ;  /* 0x0000000107317824 */ /* 0x000fe200078e0231 */
[----:B------:R-:W-:Y:S01]  /*2240*/  LOP3.LUT R0, R4, R0, R3, 0xfe, !PT ;  /* 0x0000000004007212 */ /* 0x000fe200078efe03 */
[----:B------:R-:W-:Y:S01]  /*2250*/  IMAD R4, R5, R68, RZ ;  /* 0x0000004405047224 */ /* 0x000fe200078e02ff */
[----:B------:R-:W-:Y:S01]  /*2260*/  SEL R3, RZ, 0x10, P0 ;  /* 0x00000010ff037807 */ /* 0x000fe20000000000 */
[----:B------:R-:W-:Y:S01]  /*2270*/  VIADD R31, R31, 0xffffff80 ;  /* 0xffffff801f1f7836 */ /* 0x000fe20000000000 */
[----:B------:R-:W-:Y:S01]  /*2280*/  ISETP.GE.AND P0, PT, R18, R11, PT ;  /* 0x0000000b1200720c */ /* 0x000fe20003f06270 */
[----:B------:R-:W-:Y:S01]  /*2290*/  IMAD R7, R211, R69, R4 ;  /* 0x00000045d3077224 */ /* 0x000fe200078e0204 */
[----:B------:R-:W-:Y:S01]  /*22a0*/  ISETP.GE.AND P2, PT, R79, R11, PT ;  /* 0x0000000b4f00720c */ /* 0x000fe20003f46270 */
[----:B-----5:R-:W-:Y:S01]  /*22b0*/  IMAD.WIDE.U32 R20, R24, R70, R20 ;  /* 0x0000004618147225 */ /* 0x020fe200078e0014 */
[----:B------:R-:W-:-:S02]  /*22c0*/  LOP3.LUT R0, R0, R3, RZ, 0xfc, !PT ;  /* 0x0000000300007212 */ /* 0x000fc400078efcff */
[----:B------:R-:W-:Y:S01]  /*22d0*/  SEL R3, R11, RZ, P0 ;  /* 0x000000ff0b037207 */ /* 0x000fe20000000000 */
[----:B------:R-:W-:Y:S01]  /*22e0*/  IMAD.IADD R51, R51, 0x1, R7 ;  /* 0x0000000133337824 */ /* 0x000fe200078e0207 */
[----:B------:R-:W-:Y:S01]  /*22f0*/  SEL R5, R11, RZ, P3 ;  /* 0x000000ff0b057207 */ /* 0x000fe20001800000 */
[----:B------:R-:W-:Y:S01]  /*2300*/  IMAD.IADD R53, R7, 0x1, R53 ;  /* 0x0000000107357824 */ /* 0x000fe200078e0235 */
[----:B------:R-:W-:Y:S01]  /*2310*/  SEL R4, R11, RZ, P2 ;  /* 0x000000ff0b047207 */ /* 0x000fe20001000000 */
[----:B------:R-:W-:Y:S01]  /*2320*/  IMAD.IADD R3, R18, 0x1, R3 ;  /* 0x0000000112037824 */ /* 0x000fe200078e0203 */
[----:B------:R-:W-:Y:S01]  /*2330*/  SHF.R.S32.HI R9, RZ, 0x1f, R24 ;  /* 0x0000001fff097819 */ /* 0x000fe20000011418 */
[----:B------:R-:W-:Y:S01]  /*2340*/  IMAD.IADD R5, R80, 0x1, R5 ;  /* 0x0000000150057824 */ /* 0x000fe200078e0205 */
[----:B------:R-:W-:Y:S01]  /*2350*/  LEA.HI R12, R31, R31, RZ, 0x1 ;  /* 0x0000001f1f0c7211 */ /* 0x000fe200078f08ff */
[----:B------:R-:W-:Y:S01]  /*2360*/  IMAD.IADD R7, R79, 0x1, R4 ;  /* 0x000000014f077824 */ /* 0x000fe200078e0204 */
[----:B------:R-:W-:Y:S01]  /*2370*/  SHF.R.S32.HI R4, RZ, 0x1f, R3 ;  /* 0x0000001fff047819 */ /* 0x000fe20000011403 */
[C---:B------:R-:W-:Y:S01]  /*2380*/  IMAD R10, R9.reuse, R70, RZ ;  /* 0x00000046090a7224 */ /* 0x040fe200078e02ff */
[----:B------:R-:W-:Y:S01]  /*2390*/  SHF.R.S32.HI R6, RZ, 0x1f, R5 ;  /* 0x0000001fff067819 */ /* 0x000fe20000011405 */
[----:B------:R-:W-:Y:S01]  /*23a0*/  IMAD R9, R9, R68, RZ ;  /* 0x0000004409097224 */ /* 0x000fe200078e02ff */
[----:B------:R-:W-:Y:S01]  /*23b0*/  SHF.R.S32.HI R8, RZ, 0x1f, R7 ;  /* 0x0000001fff087819 */ /* 0x000fe20000011407 */
[----:B------:R-:W-:Y:S01]  /*23c0*/  IMAD R61, R24, R71, R10 ;  /* 0x00000047183d7224 */ /* 0x000fe200078e020a */
[-C--:B------:R-:W-:Y:S01]  /*23d0*/  LEA.HI R77, R4, R3.reuse, RZ, 0x4 ;  /* 0x00000003044d7211 */ /* 0x080fe200078f20ff */
[----:B------:R-:W-:Y:S01]  /*23e0*/  IMAD.WIDE.U32 R48, R24, R70, R48 ;  /* 0x0000004618307225 */ /* 0x000fe200078e0030 */
[----:B------:R-:W-:-:S02]  /*23f0*/  LEA.HI R3, R4, R3, RZ, 0x6 ;  /* 0x0000000304037211 */ /* 0x000fc400078f30ff */
[----:B------:R-:W-:Y:S01]  /*2400*/  LEA.HI R76, R6, R5, RZ, 0x4 ;  /* 0x00000005064c7211 */ /* 0x000fe200078f20ff */
[----:B------:R-:W-:Y:S01]  /*2410*/  IMAD R9, R24, R69, R9 ;  /* 0x0000004518097224 */ /* 0x000fe200078e0209 */
[----:B------:R-:W-:Y:S01]  /*2420*/  LEA.HI R75, R8, R7, RZ, 0x4 ;  /* 0x00000007084b7211 */ /* 0x000fe200078f20ff */
[----:B------:R-:W-:Y:S01]  /*2430*/  IMAD.SHL.U32 R4, R3, 0x80, RZ ;  /* 0x0000008003047824 */ /* 0x000fe200078e00ff */
[----:B------:R-:W-:Y:S01]  /*2440*/  LEA.HI R5, R6, R5, RZ, 0x6 ;  /* 0x0000000506057211 */ /* 0x000fe200078f30ff */
[-C--:B------:R-:W-:Y:S01]  /*2450*/  IMAD.WIDE.U32 R50, R24, R68.reuse, R50 ;  /* 0x0000004418327225 */ /* 0x080fe200078e0032 */
[----:B------:R-:W-:Y:S02]  /*2460*/  LEA.HI R7, R8, R7, RZ, 0x6 ;  /* 0x0000000708077211 */ /* 0x000fe400078f30ff */
[----:B------:R-:W-:Y:S01]  /*2470*/  LOP3.LUT R3, R215, 0x30, R77, 0xf8, !PT ;  /* 0x00000030d7037812 */ /* 0x000fe200078ef84d */
[----:B------:R-:W-:Y:S01]  /*2480*/  IMAD.SHL.U32 R6, R5, 0x80, RZ ;  /* 0x0000008005067824 */ /* 0x000fe200078e00ff */
[----:B------:R-:W-:Y:S01]  /*2490*/  LOP3.LUT R12, R12, 0xfffffffe, RZ, 0xc0, !PT ;  /* 0xfffffffe0c0c7812 */ /* 0x000fe200078ec0ff */
[----:B------:R-:W-:Y:S01]  /*24a0*/  IMAD.SHL.U32 R8, R7, 0x80, RZ ;  /* 0x0000008007087824 */ /* 0x000fe200078e00ff */
[C---:B------:R-:W-:Y:S01]  /*24b0*/  LOP3.LUT R5, R215.reuse, 0x30, R76, 0xf8, !PT ;  /* 0x00000030d7057812 */ /* 0x040fe200078ef84c */
[----:B------:R-:W-:Y:S01]  /*24c0*/  IMAD.WIDE.U32 R52, R24, R68, R52 ;  /* 0x0000004418347225 */ /* 0x000fe200078e0034 */
[----:B------:R-:W-:-:S02]  /*24d0*/  LOP3.LUT R7, R215, 0x30, R75, 0xf8, !PT ;  /* 0x00000030d7077812 */ /* 0x000fc400078ef84b */
[----:B------:R-:W-:Y:S01]  /*24e0*/  LOP3.LUT R4, R4, 0xffffe000, RZ, 0xc0, !PT ;  /* 0xffffe00004047812 */ /* 0x000fe200078ec0ff */
[----:B------:R-:W-:Y:S01]  /*24f0*/  IMAD.IADD R12, R31, 0x1, -R12 ;  /* 0x000000011f0c7824 */ /* 0x000fe200078e0a0c */
[-C--:B------:R-:W-:Y:S01]  /*2500*/  LOP3.LUT R3, R3, R216.reuse, RZ, 0x3c, !PT ;  /* 0x000000d803037212 */ /* 0x080fe200078e3cff */
[----:B------:R-:W-:Y:S01]  /*2510*/  IMAD.IADD R62, R21, 0x1, R61 ;  /* 0x00000001153e7824 */ /* 0x000fe200078e023d */
[----:B------:R-:W-:Y:S01]  /*2520*/  LOP3.LUT R6, R6, 0xffffe000, RZ, 0xc0, !PT ;  /* 0xffffe00006067812 */ /* 0x000fe200078ec0ff */
[----:B------:R-:W-:Y:S01]  /*2530*/  IMAD.IADD R78, R29, 0x1, R28 ;  /* 0x000000011d4e7824 */ /* 0x000fe200078e021c */
[-C--:B------:R-:W-:Y:S01]  /*2540*/  LOP3.LUT R5, R5, R216.reuse, RZ, 0x3c, !PT ;  /* 0x000000d805057212 */ /* 0x080fe200078e3cff */
[----:B------:R-:W-:Y:S01]  /*2550*/  IMAD R66, R12, 0x80, R211 ;  /* 0x000000800c427824 */ /* 0x000fe200078e02d3 */
[----:B------:R-:W-:Y:S01]  /*2560*/  LOP3.LUT R8, R8, 0xffffe000, RZ, 0xc0, !PT ;  /* 0xffffe00008087812 */ /* 0x000fe200078ec0ff */
[----:B------:R-:W-:Y:S01]  /*2570*/  VIADD R65, R30, 0x8 ;  /* 0x000000081e417836 */ /* 0x000fe20000000000 */
[----:B------:R-:W-:Y:S01]  /*2580*/  LOP3.LUT R7, R7, R216, RZ, 0x3c, !PT ;  /* 0x000000d807077212 */ /* 0x000fe200078e3cff */
[----:B------:R-:W-:Y:S01]  /*2590*/  IMAD.SHL.U32 R64, R11, 0x2, RZ ;  /* 0x000000020b407824 */ /* 0x000fe200078e00ff */
[----:B------:R-:W-:Y:S01]  /*25a0*/  IADD3 R74, R3, R4, R217 ;  /* 0x00000004034a7210 */ /* 0x000fe20007ffe0d9 */
[----:B------:R-:W-:Y:S01]  /*25b0*/  IMAD.IADD R61, R61, 0x1, R49 ;  /* 0x000000013d3d7824 */ /* 0x000fe200078e0231 */
[C---:B------:R-:W-:Y:S01]  /*25c0*/  SHF.L.U64.HI R71, R70.reuse, 0x7, R71 ;  /* 0x0000000746477819 */ /* 0x040fe20000010247 */
[----:B------:R-:W-:Y:S01]  /*25d0*/  IMAD.SHL.U32 R70, R70, 0x80, RZ ;  /* 0x0000008046467824 */ /* 0x000fe200078e00ff */
[C---:B------:R-:W-:Y:S01]  /*25e0*/  SHF.L.U64.HI R69, R68.reuse, 0x7, R69 ;  /* 0x0000000744457819 */ /* 0x040fe20000010245 */
[----:B------:R-:W-:Y:S01]  /*25f0*/  IMAD.SHL.U32 R68, R68, 0x80, RZ ;  /* 0x0000008044447824 */ /* 0x000fe200078e00ff */
[----:B------:R-:W-:Y:S01]  /*2600*/  LOP3.LUT R54, R0, 0x1, RZ, 0xc0, !PT ;  /* 0x0000000100367812 */ /* 0x000fe200078ec0ff */
[----:B------:R-:W-:Y:S01]  /*2610*/  IMAD.IADD R60, R51, 0x1, R9 ;  /* 0x00000001333c7824 */ /* 0x000fe200078e0209 */
[----:B------:R-:W-:Y:S01]  /*2620*/  P2R R83, PR, RZ, 0x8 ;  /* 0x00000008ff537803 */ /* 0x000fe20000000000 */
[----:B------:R-:W-:Y:S01]  /*2630*/  IMAD.IADD R59, R9, 0x1, R53 ;  /* 0x00000001093b7824 */ /* 0x000fe200078e0235 */
[----:B------:R-:W-:-:S02]  /*2640*/  P2R R84, PR, RZ, 0x4 ;  /* 0x00000004ff547803 */ /* 0x000fc40000000000 */
[--C-:B------:R-:W-:Y:S02]  /*2650*/  IADD3 R73, R5, R6, R217.reuse ;  /* 0x0000000605497210 */ /* 0x100fe40007ffe0d9 */
[----:B------:R-:W-:Y:S02]  /*2660*/  IADD3 R72, R7, R8, R217 ;  /* 0x0000000807487210 */ /* 0x000fe40007ffe0d9 */
[----:B------:R-:W-:Y:S02]  /*2670*/  SHF.R.S32.HI R67, RZ, 0x1f, R22 ;  /* 0x0000001fff437819 */ /* 0x000fe40000011416 */
[----:B------:R-:W-:Y:S02]  /*2680*/  LOP3.LUT R58, R77, 0xfffffff0, RZ, 0xc0, !PT ;  /* 0xfffffff04d3a7812 */ /* 0x000fe400078ec0ff */
[----:B------:R-:W-:Y:S02]  /*2690*/  LOP3.LUT R56, R76, 0xfffffff0, RZ, 0xc0, !PT ;  /* 0xfffffff04c387812 */ /* 0x000fe400078ec0ff */
[----:B------:R-:W-:Y:S01]  /*26a0*/  LOP3.LUT R55, R75, 0xfffffff0, RZ, 0xc0, !PT ;  /* 0xfffffff04b377812 */ /* 0x000fe200078ec0ff */
[----:B------:R-:W-:Y:S01]  /*26b0*/  @!P6 BAR.SYNC.DEFER_BLOCKING 0x9, 0x100 ;  /* 0x024400000000eb1d */ /* 0x000fe20000010000 */
[----:B--2---:R-:W-:-:S02]  /*26c0*/  LOP3.LUT P1, RZ, R32, 0x2, RZ, 0xc0, !PT ;  /* 0x0000000220ff7812 */ /* 0x004fc4000782c0ff */
[----:B------:R-:W-:-:S04]  /*26d0*/  ISETP.GE.AND P1, PT, R209, UR4, PT ;  /* 0x00000004d1007c0c */ /* 0x000fc8000bf26270 */
[----:B------:R-:W-:-:S04]  /*26e0*/  SEL R57, RZ, 0x20, P1 ;  /* 0x00000020ff397807 */ /* 0x000fc80000800000 */
[----:B------:R-:W-:-:S04]  /*26f0*/  LOP3.LUT R57, R0, R57, RZ, 0xfc, !PT ;  /* 0x0000003900397212 */ /* 0x000fc800078efcff */
[C---:B------:R-:W-:Y:S02]  /*2700*/  LOP3.LUT R3, R57.reuse, 0x2, RZ, 0xc0, !PT ;  /* 0x0000000239037812 */ /* 0x040fe400078ec0ff */
[----:B------:R-:W-:Y:S02]  /*2710*/  LOP3.LUT R0, R57, 0x4, RZ, 0xc0, !PT ;  /* 0x0000000439007812 */ /* 0x000fe400078ec0ff */
[----:B----4-:R-:W-:-:S07]  /*2720*/  SHF.R.S32.HI R63, RZ, 0x1f, R81 ;  /* 0x0000001fff3f7819 */ /* 0x010fce0000011451 */
.L_x_1656:
[----:B--2---:R-:W2:Y:S01]  /*2730*/  LDL R8, [R1+0x8] ;  /* 0x0000080001087983 */ /* 0x004ea20000100800 */
[----:B0-----:R-:W0:Y:S03]  /*2740*/  LDC R89, c[0x0][0x430] ;  /* 0x00010c00ff597b82 */ /* 0x001e260000000800 */
[----:B---3--:R-:W3:Y:S01]  /*2750*/  LDL R10, [R1+0x4] ;  /* 0x00000400010a7983 */ /* 0x008ee20000100800 */
[----:B------:R-:W-:-:S04]  /*2760*/  VIADD R26, R26, 0xffffffff ;  /* 0xffffffff1a1a7836 */ /* 0x000fc80000000000 */
[----:B------:R-:W-:Y:S01]  /*2770*/  IMAD R9, R26, 0x80, R66 ;  /* 0x000000801a097824 */ /* 0x000fe200078e0242 */
[----:B------:R-:W1:Y:S04]  /*2780*/  LDC R96, c[0x0][0x3f4] ;  /* 0x0000fd00ff607b82 */ /* 0x000e680000000800 */
[----:B------:R-:W-:-:S04]  /*2790*/  ISETP.GE.AND P1, PT, R9, R2, PT ;  /* 0x000000020900720c */ /* 0x000fc80003f26270 */
[----:B------:R-:W-:Y:S02]  /*27a0*/  ISETP.GT.OR P1, PT, R66, 0x7f, P1 ;  /* 0x0000007f4200780c */ /* 0x000fe40000f24670 */
[----:B0-----:R-:W-:-:S11]  /*27b0*/  ISETP.NE.AND P2, PT, R89, 0x1, PT ;  /* 0x000000015900780c */ /* 0x001fd60003f45270 */
[----:B------:R-:W0:Y:S08]  /*27c0*/  @!P1 LDC.64 R6, c[0x0][0x428] ;  /* 0x00010a00ff069b82 */ /* 0x000e300000000a00 */
[----:B----4-:R-:W4:Y:S08]  /*27d0*/  @P2 LDC R4, c[0x0][0x434] ;  /* 0x00010d00ff042b82 */ /* 0x010f300000000800 */
[----:B------:R-:W1:Y:S01]  /*27e0*/  @P2 LDC R5, c[0x0][0x438] ;  /* 0x00010e00ff052b82 */ /* 0x000e620000000800 */
[----:B------:R-:W-:-:S07]  /*27f0*/  IMAD.IADD R11, R78, 0x1, R9 ;  /* 0x000000014e0b7824 */ /* 0x000fce00078e0209 */
[----:B------:R-:W0:Y:S01]  /*2800*/  @!P1 LDC.64 R12, c[0x0][0x418] ;  /* 0x00010600ff0c9b82 */ /* 0x000e220000000a00 */
[----:B------:R-:W-:Y:S02]  /*2810*/  IMAD.MOV.U32 R9, RZ, RZ, R11 ;  /* 0x000000ffff097224 */ /* 0x000fe400078e000b */
[----:B----4-:R-:W-:-:S05]  /*2820*/  @P2 IMAD.HI.U32 R4, R11, R4, RZ ;  /* 0x000000040b042227 */ /* 0x010fca00078e00ff */
[----:B-1----:R-:W-:Y:S01]  /*2830*/  @P2 SHF.R.U32.HI R9, RZ, R5, R4 ;  /* 0x00000005ff092219 */ /* 0x002fe20000011604 */
[----:B0-----:R-:W-:-:S03]  /*2840*/  @!P1 IMAD R4, R63, R6, RZ ;  /* 0x000000063f049224 */ /* 0x001fc600078e02ff */
[--C-:B------:R-:W-:Y:S01]  /*2850*/  @!P1 SHF.R.S32.HI R5, RZ, 0x1f, R9.reuse ;  /* 0x0000001fff059819 */ /* 0x100fe20000011409 */
[----:B------:R-:W-:Y:S02]  /*2860*/  @!P1 IMAD R7, R81, R7, R4 ;  /* 0x0000000751079224 */ /* 0x000fe400078e0204 */
[----:B------:R-:W-:-:S04]  /*2870*/  @!P1 IMAD.MOV.U32 R4, RZ, RZ, R9 ;  /* 0x000000ffff049224 */ /* 0x000fc800078e0009 */
[----:B------:R-:W-:-:S04]  /*2880*/  @!P1 IMAD.WIDE.U32 R4, R81, R6, R4 ;  /* 0x0000000651049225 */ /* 0x000fc800078e0004 */
[----:B------:R-:W-:Y:S01]  /*2890*/  @!P1 IMAD.IADD R5, R5, 0x1, R7 ;  /* 0x0000000105059824 */ /* 0x000fe200078e0207 */
[----:B------:R-:W-:-:S04]  /*28a0*/  @!P1 LEA R6, P2, R4, R12, 0x2 ;  /* 0x0000000c04069211 */ /* 0x000fc800078410ff */
[----:B------:R-:W-:Y:S02]  /*28b0*/  @!P1 LEA.HI.X R7, R4, R13, R5, 0x2, P2 ;  /* 0x0000000d04079211 */ /* 0x000fe400010f1405 */
[----:B------:R-:W-:Y:S01]  /*28c0*/  ISETP.GE.AND P2, PT, R96, 0x1, PT ;  /* 0x000000016000780c */ /* 0x000fe20003f46270 */
[----:B------:R-:W-:Y:S01]  /*28d0*/  IMAD.MOV.U32 R87, RZ, RZ, RZ ;  /* 0x000000ffff577224 */ /* 0x000fe200078e00ff */
[----:B------:R-:W-:Y:S05]  /*28e0*/  YIELD ;  /* 0x0000000000007946 */ /* 0x000fea0003800000 */
[----:B------:R-:W-:Y:S01]  /*28f0*/  IMAD.MOV R4, RZ, RZ, -R9 ;  /* 0x000000ffff047224 */ /* 0x000fe200078e0a09 */
[----:B------:R-:W-:Y:S01]  /*2900*/  BSSY B0, `(.L_x_1598) ;  /* 0x00006a4000007945 */ /* 0x000fe20003800000 */
[----:B------:R0:W5:Y:S01]  /*2910*/  @!P1 LDG.E R87, desc[UR42][R6.64] ;  /* 0x0000002a06579981 */ /* 0x000162000c1e1900 */
[----:B------:R-:W-:Y:S01]  /*2920*/  ISETP.GT.AND P1, PT, R26, R27, PT ;  /* 0x0000001b1a00720c */ /* 0x000fe20003f24270 */
[----:B------:R-:W-:Y:S01]  /*2930*/  IMAD R89, R89, R4, R11 ;  /* 0x0000000459597224 */ /* 0x000fe200078e020b */
[----:B--2---:R-:W-:Y:S01]  /*2940*/  LOP3.LUT P3, RZ, R8, 0x2, RZ, 0xc0, !PT ;  /* 0x0000000208ff7812 */ /* 0x004fe2000786c0ff */
[----:B---3--:R-:W-:-:S04]  /*2950*/  IMAD R5, R200, 0x6000, R10 ;  /* 0x00006000c8057824 */ /* 0x008fc800078e020a */
[----:B------:R-:W-:-:S08]  /*2960*/  VIADD R85, R5, 0x20 ;  /* 0x0000002005557836 */ /* 0x000fd00000000000 */
[----:B------:R-:W-:Y:S02]  /*2970*/  @P3 VIADD R85, R5, 0xffffffe0 ;  /* 0xffffffe005553836 */ /* 0x000fe40000000000 */
[C---:B------:R-:W-:Y:S02]  /*2980*/  IMAD.IADD R86, R16.reuse, 0x1, R5 ;  /* 0x0000000110567824 */ /* 0x040fe400078e0205 */
[----:B------:R-:W-:Y:S01]  /*2990*/  IMAD.IADD R85, R16, 0x1, R85 ;  /* 0x0000000110557824 */ /* 0x000fe200078e0255 */
[----:B0-----:R-:W-:Y:S06]  /*29a0*/  @!P2 BRA `(.L_x_1599) ;  /* 0x00000064004ca947 */ /* 0x001fec0003800000 */
[----:B------:R-:W-:Y:S01]  /*29b0*/  SHF.R.S32.HI R90, RZ, 0x1f, R89 ;  /* 0x0000001fff5a7819 */ /* 0x000fe20000011459 */
[----:B------:R-:W-:Y:S01]  /*29c0*/  ULDC.64 UR4, c[0x0][0x300] ;  /* 0x0000c00000047ab9 */ /* 0x000fe20000000a00 */
[----:B-----5:R-:W-:Y:S01]  /*29d0*/  SHF.R.S32.HI R91, RZ, 0x1f, R87 ;  /* 0x0000001fff5b7819 */ /* 0x020fe20000011457 */
[----:B------:R-:W-:-:S04]  /*29e0*/  IMAD.WIDE.U32 R4, R89, UR4, RZ ;  /* 0x0000000459047c25 */ /* 0x000fc8000f8e00ff */
[----:B------:R-:W-:Y:S02]  /*29f0*/  IMAD R6, R90, UR4, RZ ;  /* 0x000000045a067c24 */ /* 0x000fe4000f8e02ff */
[----:B------:R-:W-:Y:S02]  /*2a00*/  IMAD R8, R71, R26, RZ ;  /* 0x0000001a47087224 */ /* 0x000fe400078e02ff */
[----:B------:R-:W-:Y:S01]  /*2a10*/  IMAD R7, R89, UR5, R6 ;  /* 0x0000000559077c24 */ /* 0x000fe2000f8e0206 */
[----:B------:R-:W-:Y:S01]  /*2a20*/  ULDC.64 UR4, c[0x0][0x310] ;  /* 0x0000c40000047ab9 */ /* 0x000fe20000000a00 */
[----:B------:R-:W-:Y:S02]  /*2a30*/  IMAD R92, R26, -0x80, R2 ;  /* 0xffffff801a5c7824 */ /* 0x000fe400078e0202 */
[----:B------:R-:W-:Y:S02]  /*2a40*/  IMAD R6, R91, UR4, RZ ;  /* 0x000000045b067c24 */ /* 0x000fe4000f8e02ff */
[----:B------:R-:W-:Y:S01]  /*2a50*/  IMAD.IADD R5, R5, 0x1, R7 ;  /* 0x0000000105057824 */ /* 0x000fe200078e0207 */
[----:B------:R-:W-:Y:S01]  /*2a60*/  VIMNMX R92, R92, 0x80, PT ;  /* 0x000000805c5c7848 */ /* 0x000fe20003fe0100 */
[----:B------:R-:W-:-:S02]  /*2a70*/  IMAD R7, R87, UR5, R6 ;  /* 0x0000000557077c24 */ /* 0x000fc4000f8e0206 */
[----:B------:R-:W-:Y:S01]  /*2a80*/  IMAD.WIDE.U32 R4, R87, UR4, R4 ;  /* 0x0000000457047c25 */ /* 0x000fe2000f8e0004 */
[----:B------:R-:W-:-:S03]  /*2a90*/  ULDC.64 UR4, c[0x0][0x308] ;  /* 0x0000c20000047ab9 */ /* 0x000fc60000000a00 */
[----:B------:R-:W-:Y:S01]  /*2aa0*/  IMAD.IADD R5, R5, 0x1, R7 ;  /* 0x0000000105057824 */ /* 0x000fe200078e0207 */
[----:B------:R-:W-:Y:S01]  /*2ab0*/  SHF.R.S32.HI R7, RZ, 0x1f, R26 ;  /* 0x0000001fff077819 */ /* 0x000fe2000001141a */
[----:B------:R-:W-:Y:S02]  /*2ac0*/  IMAD R9, R67, UR4, RZ ;  /* 0x0000000443097c24 */ /* 0x000fe4000f8e02ff */
[----:B------:R-:W-:-:S04]  /*2ad0*/  IMAD.WIDE.U32 R4, R22, UR4, R4 ;  /* 0x0000000416047c25 */ /* 0x000fc8000f8e0004 */
[----:B------:R-:W-:Y:S01]  /*2ae0*/  IMAD R9, R22, UR5, R9 ;  /* 0x0000000516097c24 */ /* 0x000fe2000f8e0209 */
[----:B------:R-:W-:Y:S01]  /*2af0*/  ULDC.64 UR4, c[0x0][0x2e8] ;  /* 0x0000ba0000047ab9 */ /* 0x000fe20000000a00 */
[-C--:B------:R-:W-:Y:S01]  /*2b00*/  IMAD R6, R69, R26.reuse, RZ ;  /* 0x0000001a45067224 */ /* 0x080fe200078e02ff */
[----:B------:R-:W-:Y:S01]  /*2b10*/  IADD3 R99, P2, R4, UR4, RZ ;  /* 0x0000000404637c10 */ /* 0x000fe2000ff5e0ff */
[----:B------:R-:W-:Y:S01]  /*2b20*/  ULDC.U8 UR4, c[0x0][0x410] ;  /* 0x0001040000047ab9 */ /* 0x000fe20000000000 */
[----:B------:R-:W-:Y:S02]  /*2b30*/  IMAD.WIDE.U32 R12, R68, R26, RZ ;  /* 0x0000001a440c7225 */ /* 0x000fe400078e00ff */
[----:B------:R-:W-:Y:S02]  /*2b40*/  IADD3.X R97, R5, UR5, R9, P2, !PT ;  /* 0x0000000505617c10 */ /* 0x000fe400097fe409 */
[----:B------:R-:W-:Y:S01]  /*2b50*/  ISETP.NE.AND P2, PT, RZ, UR4, PT ;  /* 0x00000004ff007c0c */ /* 0x000fe2000bf45270 */
[----:B------:R-:W-:-:S02]  /*2b60*/  IMAD R15, R7, R68, R6 ;  /* 0x00000044070f7224 */ /* 0x000fc400078e0206 */
[----:B------:R-:W-:Y:S02]  /*2b70*/  IMAD R7, R7, R70, R8 ;  /* 0x0000004607077224 */ /* 0x000fe400078e0208 */
[----:B------:R-:W-:-:S04]  /*2b80*/  IMAD.WIDE.U32 R10, R70, R26, RZ ;  /* 0x0000001a460a7225 */ /* 0x000fc800078e00ff */
[----:B------:R-:W-:Y:S02]  /*2b90*/  IMAD.IADD R15, R13, 0x1, R15 ;  /* 0x000000010d0f7824 */ /* 0x000fe400078e020f */
[----:B------:R-:W-:Y:S02]  /*2ba0*/  IMAD.IADD R14, R11, 0x1, R7 ;  /* 0x000000010b0e7824 */ /* 0x000fe400078e0207 */
[----:B------:R-:W-:Y:S05]  /*2bb0*/  @!P2 BRA `(.L_x_1600) ;  /* 0x000000300020a947 */ /* 0x000fea0003800000 */
[----:B------:R-:W-:Y:S01]  /*2bc0*/  ISETP.GE.AND P3, PT, R211, R92, PT ;  /* 0x0000005cd300720c */ /* 0x000fe20003f66270 */
        /* <DEDUP_REMOVED lines=12> */
[----:B------:R-:W-:Y:S01]  /*2c90*/  CS2R R94, SRZ ;  /* 0x00000000005e7805 */ /* 0x000fe2000001ff00 */
[----:B------:R-:W-:Y:S06]  /*2ca0*/  @P3 BRA `(.L_x_1602) ;  /* 0x0000000000903947 */ /* 0x000fec0003800000 */
        /* <DEDUP_REMOVED lines=36> */
.L_x_1602:
[----:B------:R-:W-:Y:S05]  /*2ef0*/  BSYNC B1 ;  /* 0x0000000000017941 */ /* 0x000fea0003800000 */
.L_x_1601:
[----:B------:R-:W-:Y:S01]  /*2f00*/  UISETP.NE.AND UP0, UPT, UR40, 0x3, UPT ;  /* 0x000000032800788c */ /* 0x000fe2000bf05270 */
[----:B-----5:R-:W-:Y:S02]  /*2f10*/  IMAD.MOV.U32 R98, RZ, RZ, R8 ;  /* 0x000000ffff627224 */ /* 0x020fe400078e0008 */
[----:B------:R-:W-:Y:S02]  /*2f20*/  IMAD.MOV.U32 R101, RZ, RZ, R30 ;  /* 0x000000ffff657224 */ /* 0x000fe400078e001e */
[----:B------:R-:W-:Y:S01]  /*2f30*/  IMAD.MOV.U32 R103, RZ, RZ, R34 ;  /* 0x000000ffff677224 */ /* 0x000fe200078e0022 */
[----:B------:R-:W-:Y:S01]  /*2f40*/  PLOP3.LUT P2, PT, PT, PT, UP0, 0x80, 0x0 ;  /* 0x000000000000781c */ /* 0x000fe20003f4f008 */
        /* <DEDUP_REMOVED lines=11> */
.L_x_1603:
[----:B------:R-:W-:Y:S01]  /*3000*/  IMAD R82, R200, 0x8, R16 ;  /* 0x00000008c8527824 */ /* 0x000fe200078e0210 */
[----:B------:R-:W-:Y:S01]  /*3010*/  SHF.L.U32 R93, R210, 0x1f, RZ ;  /* 0x0000001fd25d7819 */ /* 0x000fe200000006ff */
[----:B------:R-:W-:Y:S03]  /*3020*/  BSSY B1, `(.L_x_1604) ;  /* 0x0000003000017945 */ /* 0x000fe60003800000 */
[----:B------:R-:W1:Y:S02]  /*3030*/  SYNCS.PHASECHK.TRANS64.TRYWAIT P4, [R82+URZ+0x2a890], R93 ;  /* 0x02a8905d520075a7 */ /* 0x000e64000808017f */
[----:B-1----:R-:W-:Y:S05]  /*3040*/  @!P4 BRA `(.L_x_1605) ;  /* 0x000002640024c947 */ /* 0x002fea0003800000 */
.L_x_1966:
[----:B------:R-:W-:Y:S05]  /*3050*/  BSYNC B1 ;  /* 0x0000000000017941 */ /* 0x000fea0003800000 */
.L_x_1604:
[----:B------:R-:W-:-:S03]  /*3060*/  UMOV UR4, 0xffffffff ;  /* 0xffffffff00047882 */ /* 0x000fc60000000000 */
[----:B------:R-:W-:Y:S05]  /*3070*/  BRA.DIV UR4, `(.L_x_1606) ;  /* 0x00000266042c7947 */ /* 0x000fea000b800000 */
[----:B------:R-:W2:Y:S04]  /*3080*/  SHFL.IDX PT, R97, R97, RZ, 0x1e1f ;  /* 0x001e1fff61617589 */ /* 0x000ea800000e0000 */
[----:B------:R3:W4:Y:S02]  /*3090*/  SHFL.IDX PT, R14, R99, RZ, 0x1e1f ;  /* 0x001e1fff630e7589 */ /* 0x00072400000e0000 */
.L_x_1970:
[----:B------:R-:W-:Y:S05]  /*30a0*/  @P3 BRA `(.L_x_1607) ;  /* 0x0000006000a43947 */ /* 0x000fea0003800000 */
[----:B------:R-:W-:Y:S01]  /*30b0*/  ISETP.NE.AND P3, PT, R54, RZ, PT ;  /* 0x000000ff3600720c */ /* 0x000fe20003f65270 */
[----:B------:R-:W-:-:S12]  /*30c0*/  BSSY B1, `(.L_x_1608) ;  /* 0x0000071000017945 */ /* 0x000fd80003800000 */
[----:B------:R-:W-:Y:S05]  /*30d0*/  @!P3 BRA `(.L_x_1609) ;  /* 0x0000000400bcb947 */ /* 0x000fea0003800000 */
[----:B------:R1:W1:Y:S01]  /*30e0*/  LDS.128 R4, [R86+0x1e400] ;  /* 0x01e4000056047984 */ /* 0x0002620000000c00 */
[----:B0---4-:R-:W-:Y:S01]  /*30f0*/  IADD3 R10, P3, R18, R14, RZ ;  /* 0x0000000e120a7210 */ /* 0x011fe20007f7e0ff */
[----:B------:R-:W-:Y:S04]  /*3100*/  BSSY B2, `(.L_x_1610) ;  /* 0x000006b000027945 */ /* 0x000fe80003800000 */
[----:B--2---:R-:W-:Y:S01]  /*3110*/  IMAD.X R11, R97, 0x1, R19, P3 ;  /* 0x00000001610b7824 */ /* 0x004fe200018e0613 */
[----:B------:R-:W-:-:S13]  /*3120*/  ISETP.GE.AND P3, PT, R206, R96, PT ;  /* 0x00000060ce00720c */ /* 0x000fda0003f66270 */
[----:B------:R-:W-:Y:S05]  /*3130*/  @P3 BRA `(.L_x_1611) ;  /* 0x00000004009c3947 */ /* 0x000fea0003800000 */
[----:B------:R-:W-:Y:S01]  /*3140*/  SHF.R.U32.HI R13, RZ, 0x8, R47 ;  /* 0x00000008ff0d7819 */ /* 0x000fe2000001162f */
[----:B-1----:R-:W-:Y:S01]  /*3150*/  IMAD.MOV.U32 R12, RZ, RZ, R4 ;  /* 0x000000ffff0c7224 */ /* 0x002fe200078e0004 */
[----:B------:R-:W-:Y:S02]  /*3160*/  SHF.R.U32.HI R15, RZ, 0x8, R95 ;  /* 0x00000008ff0f7819 */ /* 0x000fe4000001165f */
[----:B---3--:R-:W-:Y:S01]  /*3170*/  SHF.R.U32.HI R99, RZ, 0x10, R47 ;  /* 0x00000010ff637819 */ /* 0x008fe2000001162f */
[----:B------:R-:W-:Y:S01]  /*3180*/  IMAD.SHL.U32 R13, R13, 0x100, RZ ;  /* 0x000001000d0d7824 */ /* 0x000fe200078e00ff */
[----:B------:R-:W-:Y:S01]  /*3190*/  LOP3.LUT R46, R47, 0xff0000ff, RZ, 0xc0, !PT ;  /* 0xff0000ff2f2e7812 */ /* 0x000fe200078ec0ff */
[----:B------:R-:W-:Y:S01]  /*31a0*/  IMAD.SHL.U32 R15, R15, 0x100, RZ ;  /* 0x000001000f0f7824 */ /* 0x000fe200078e00ff */
[----:B------:R-:W-:Y:S02]  /*31b0*/  SHF.R.U32.HI R47, RZ, 0x10, R95 ;  /* 0x00000010ff2f7819 */ /* 0x000fe4000001165f */
[----:B------:R-:W-:-:S02]  /*31c0*/  LOP3.LUT R94, R95, 0xff0000ff, RZ, 0xc0, !PT ;  /* 0xff0000ff5f5e7812 */ /* 0x000fc400078ec0ff */
[----:B------:R-:W-:Y:S01]  /*31d0*/  LOP3.LUT R46, R46, 0xff00, R13, 0xf8, !PT ;  /* 0x0000ff002e2e7812 */ /* 0x000fe200078ef80d */
[----:B------:R-:W-:Y:S01]  /*31e0*/  IMAD.U32 R13, R99, 0x10000, RZ ;  /* 0x00010000630d7824 */ /* 0x000fe200078e00ff */
[----:B------:R-:W-:Y:S01]  /*31f0*/  LOP3.LUT R94, R94, 0xff00, R15, 0xf8, !PT ;  /* 0x0000ff005e5e7812 */ /* 0x000fe200078ef80f */
[----:B------:R-:W-:Y:S01]  /*3200*/  IMAD.U32 R47, R47, 0x10000, RZ ;  /* 0x000100002f2f7824 */ /* 0x000fe200078e00ff */
[----:B------:R-:W-:Y:S02]  /*3210*/  F2FP.F16.E4M3.UNPACK_B R15, R113.H1 ;  /* 0x00000071ff0f723e */ /* 0x000fe400030006ff */
[-C--:B------:R-:W-:Y:S02]  /*3220*/  F2FP.F16.E4M3.UNPACK_B R4, R5.reuse ;  /* 0x00000005ff04723e */ /* 0x080fe400020006ff */
[----:B------:R-:W-:Y:S01]  /*3230*/  F2FP.F16.E4M3.UNPACK_B R5, R5.H1 ;  /* 0x00000005ff05723e */ /* 0x000fe200030006ff */
[--C-:B------:R-:W-:Y:S01]  /*3240*/  HADD2.F32 R110, -RZ, R15.reuse.H1_H1 ;  /* 0x3000000fff6e7230 */ /* 0x100fe20000004100 */
[----:B------:R-:W-:Y:S01]  /*3250*/  LOP3.LUT R95, R46, 0xff0000, R13, 0xf8, !PT ;  /* 0x00ff00002e5f7812 */ /* 0x000fe200078ef80d */
[----:B------:R-:W-:Y:S01]  /*3260*/  HADD2.F32 R13, -RZ, R4.H1_H1 ;  /* 0x30000004ff0d7230 */ /* 0x000fe20000004100 */
[----:B------:R-:W-:Y:S01]  /*3270*/  LOP3.LUT R99, R94, 0xff0000, R47, 0xf8, !PT ;  /* 0x00ff00005e637812 */ /* 0x000fe200078ef82f */
[----:B------:R-:W-:Y:S01]  /*3280*/  HADD2.F32 R94, -RZ, R15.H0_H0 ;  /* 0x2000000fff5e7230 */ /* 0x000fe20000004100 */
[----:B------:R-:W-:Y:S01]  /*3290*/  F2FP.F16.E4M3.UNPACK_B R46, R111.H1 ;  /* 0x0000006fff2e723e */ /* 0x000fe200030006ff */
[----:B------:R-:W-:-:S02]  /*32a0*/  HADD2.F32 R15, -RZ, R5.H1_H1 ;  /* 0x30000005ff0f7230 */ /* 0x000fc40000004100 */
[----:B------:R-:W-:Y:S02]  /*32b0*/  HADD2.F32 R4, -RZ, R4.H0_H0 ;  /* 0x20000004ff047230 */ /* 0x000fe40000004100 */
[----:B------:R-:W-:Y:S01]  /*32c0*/  FMUL.FTZ R109, R13, R94 ;  /* 0x0000005e0d6d7220 */ /* 0x000fe20000410000 */
[--C-:B------:R-:W-:Y:S02]  /*32d0*/  HADD2.F32 R47, -RZ, R46.reuse.H0_H0 ;  /* 0x2000002eff2f7230 */ /* 0x100fe40000004100 */
[----:B------:R-:W-:Y:S01]  /*32e0*/  FMUL.FTZ R114, R15, R110 ;  /* 0x0000006e0f727220 */ /* 0x000fe20000410000 */
[----:B------:R-:W-:Y:S02]  /*32f0*/  HADD2.F32 R5, -RZ, R5.H0_H0 ;  /* 0x20000005ff057230 */ /* 0x000fe40000004100 */
[C---:B------:R-:W-:Y:S01]  /*3300*/  FMUL.FTZ R112, R4.reuse, R94 ;  /* 0x0000005e04707220 */ /* 0x040fe20000410000 */
[----:B------:R-:W-:Y:S02]  /*3310*/  HADD2.F32 R46, -RZ, R46.H1_H1 ;  /* 0x3000002eff2e7230 */ /* 0x000fe40000004100 */
[----:B------:R-:W-:Y:S01]  /*3320*/  FFMA.FTZ R4, R4, R47, -R109 ;  /* 0x0000002f04047223 */ /* 0x000fe2000001086d */
[----:B------:R-:W-:Y:S01]  /*3330*/  F2FP.F16.E4M3.UNPACK_B R94, R113 ;  /* 0x00000071ff5e723e */ /* 0x000fe200020006ff */
[----:B------:R-:W-:Y:S01]  /*3340*/  FMUL.FTZ R110, R5, R110 ;  /* 0x0000006e056e7220 */ /* 0x000fe20000410000 */
[----:B------:R-:W-:Y:S01]  /*3350*/  FFMA.FTZ R113, R13, R47, R112 ;  /* 0x0000002f0d717223 */ /* 0x000fe20000010070 */
[----:B------:R-:W-:Y:S01]  /*3360*/  FFMA.FTZ R109, R5, R46, -R114 ;  /* 0x0000002e056d7223 */ /* 0x000fe20000010872 */
[----:B------:R-:W-:Y:S01]  /*3370*/  F2FP.F16.E4M3.UNPACK_B R5, R12.H1 ;  /* 0x0000000cff05723e */ /* 0x000fe200030006ff */
[----:B------:R-:W-:Y:S01]  /*3380*/  FFMA.FTZ R116, R15, R46, R110 ;  /* 0x0000002e0f747223 */ /* 0x000fe2000001006e */
[----:B------:R-:W-:Y:S01]  /*3390*/  F2FP.F16.E4M3.UNPACK_B R12, R12 ;  /* 0x0000000cff0c723e */ /* 0x000fe200020006ff */
[----:B------:R-:W-:Y:S01]  /*33a0*/  HADD2.F32 R110, -RZ, R94.H1_H1 ;  /* 0x3000005eff6e7230 */ /* 0x000fe20000004100 */
[----:B------:R-:W-:Y:S01]  /*33b0*/  F2FP.F16.E4M3.UNPACK_B R46, R111 ;  /* 0x0000006fff2e723e */ /* 0x000fe200020006ff */
[--C-:B------:R-:W-:Y:S01]  /*33c0*/  HADD2.F32 R13, -RZ, R5.reuse.H0_H0 ;  /* 0x20000005ff0d7230 */ /* 0x100fe20000004100 */
[----:B------:R-:W-:Y:S01]  /*33d0*/  F2FP.SATFINITE.E4M3.F32.PACK_AB_MERGE_C R118, R116, R109, RZ ;  /* 0x0000006d7476723e */ /* 0x000fe200048070ff */
[----:B------:R-:W-:-:S02]  /*33e0*/  HADD2.F32 R15, -RZ, R5.H1_H1 ;  /* 0x30000005ff0f7230 */ /* 0x000fc40000004100 */
[----:B------:R-:W-:Y:S02]  /*33f0*/  HADD2.F32 R5, -RZ, R12.H0_H0 ;  /* 0x2000000cff057230 */ /* 0x000fe40000004100 */
[-C--:B------:R-:W-:Y:S01]  /*3400*/  FMUL.FTZ R114, R13, R110.reuse ;  /* 0x0000006e0d727220 */ /* 0x080fe20000410000 */
[----:B------:R-:W-:Y:S02]  /*3410*/  HADD2.F32 R47, -RZ, R94.H0_H0 ;  /* 0x2000005eff2f7230 */ /* 0x000fe40000004100 */
[----:B------:R-:W-:Y:S01]  /*3420*/  FMUL.FTZ R112, R15, R110 ;  /* 0x0000006e0f707220 */ /* 0x000fe20000410000 */
[----:B------:R-:W-:Y:S02]  /*3430*/  HADD2.F32 R12, -RZ, R12.H1_H1 ;  /* 0x3000000cff0c7230 */ /* 0x000fe40000004100 */
[--C-:B------:R-:W-:Y:S02]  /*3440*/  HADD2.F32 R94, -RZ, R46.reuse.H1_H1 ;  /* 0x3000002eff5e7230 */ /* 0x100fe40000004100 */
[----:B------:R-:W-:-:S02]  /*3450*/  HADD2.F32 R46, -RZ, R46.H0_H0 ;  /* 0x2000002eff2e7230 */ /* 0x000fc40000004100 */
[CC--:B------:R-:W-:Y:S01]  /*3460*/  FMUL.FTZ R110, R12.reuse, R47.reuse ;  /* 0x0000002f0c6e7220 */ /* 0x0c0fe20000410000 */
[----:B------:R-:W-:Y:S01]  /*3470*/  FMUL.FTZ R47, R5, R47 ;  /* 0x0000002f052f7220 */ /* 0x000fe20000410000 */
[-C--:B------:R-:W-:Y:S01]  /*3480*/  FFMA.FTZ R13, R13, R94.reuse, -R112 ;  /* 0x0000005e0d0d7223 */ /* 0x080fe20000010870 */
[----:B------:R-:W-:Y:S01]  /*3490*/  FFMA.FTZ R114, R15, R94, R114 ;  /* 0x0000005e0f727223 */ /* 0x000fe20000010072 */
[-C--:B------:R-:W-:Y:S01]  /*34a0*/  FFMA.FTZ R111, R5, R46.reuse, -R110 ;  /* 0x0000002e056f7223 */ /* 0x080fe2000001086e */
[----:B------:R-:W-:Y:S01]  /*34b0*/  FFMA.FTZ R112, R12, R46, R47 ;  /* 0x0000002e0c707223 */ /* 0x000fe2000001002f */
[----:B------:R-:W-:Y:S02]  /*34c0*/  F2FP.F16.E4M3.UNPACK_B R12, R7.H1 ;  /* 0x00000007ff0c723e */ /* 0x000fe400030006ff */
[----:B------:R-:W-:Y:S02]  /*34d0*/  F2FP.F16.E4M3.UNPACK_B R47, R99.H1 ;  /* 0x00000063ff2f723e */ /* 0x000fe400030006ff */
[----:B------:R-:W-:Y:S01]  /*34e0*/  F2FP.F16.E4M3.UNPACK_B R46, R95.H1 ;  /* 0x0000005fff2e723e */ /* 0x000fe200030006ff */
[----:B------:R-:W-:Y:S01]  /*34f0*/  HADD2.F32 R15, -RZ, R12.H1_H1 ;  /* 0x3000000cff0f7230 */ /* 0x000fe20000004100 */
[----:B------:R-:W-:Y:S01]  /*3500*/  F2FP.F16.E4M3.UNPACK_B R5, R6.H1 ;  /* 0x00000006ff05723e */ /* 0x000fe200030006ff */
[----:B------:R-:W-:Y:S01]  /*3510*/  HADD2.F32 R110, -RZ, R47.H1_H1 ;  /* 0x3000002fff6e7230 */ /* 0x000fe20000004100 */
[----:B------:R-:W-:Y:S01]  /*3520*/  F2FP.F16.E4M3.UNPACK_B R99, R99 ;  /* 0x00000063ff63723e */ /* 0x000fe200020006ff */
[----:B------:R-:W-:Y:S01]  /*3530*/  HADD2.F32 R94, -RZ, R46.H1_H1 ;  /* 0x3000002eff5e7230 */ /* 0x000fe20000004100 */
[----:B------:R-:W-:Y:S01]  /*3540*/  F2FP.SATFINITE.E4M3.F32.PACK_AB_MERGE_C R117, R114, R13, RZ ;  /* 0x0000000d7275723e */ /* 0x000fe200048070ff */
[----:B------:R-:W-:Y:S01]  /*3550*/  HADD2.F32 R13, -RZ, R12.H0_H0 ;  /* 0x2000000cff0d7230 */ /* 0x000fe20000004100 */
[----:B------:R-:W-:Y:S01]  /*3560*/  F2FP.F16.E4M3.UNPACK_B R95, R95 ;  /* 0x0000005fff5f723e */ /* 0x000fe200020006ff */
[----:B------:R-:W-:Y:S01]  /*3570*/  FMUL.FTZ R114, R15, R110 ;  /* 0x0000006e0f727220 */ /* 0x000fe20000410000 */
[----:B------:R-:W-:Y:S01]  /*3580*/  HADD2.F32 R12, -RZ, R5.H1_H1 ;  /* 0x30000005ff0c7230 */ /* 0x000fe20000004100 */
[----:B------:R-:W-:Y:S01]  /*3590*/  F2FP.F16.E4M3.UNPACK_B R6, R6 ;  /* 0x00000006ff06723e */ /* 0x000fe200020006ff */
        /* <DEDUP_REMOVED lines=8> */
[----:B------:R-:W-:Y:S02]  /*3620*/  HADD2.F32 R99, -RZ, R99.H0_H0 ;  /* 0x20000063ff637230 */ /* 0x000fe40000004100 */
[----:B------:R-:W-:Y:S01]  /*3630*/  FFMA.FTZ R110, R5, R13, -R110 ;  /* 0x0000000d056e7223 */ /* 0x000fe2000001086e */
[----:B------:R-:W-:-:S02]  /*3640*/  HADD2.F32 R5, -RZ, R6.H0_H0 ;  /* 0x20000006ff057230 */ /* 0x000fc40000004100 */
[----:B------:R-:W-:Y:S01]  /*3650*/  FFMA.FTZ R109, R12, R13, R109 ;  /* 0x0000000d0c6d7223 */ /* 0x000fe2000001006d */
[--C-:B------:R-:W-:Y:S02]  /*3660*/  HADD2.F32 R12, -RZ, R7.reuse.H0_H0 ;  /* 0x20000007ff0c7230 */ /* 0x100fe40000004100 */
[----:B------:R-:W-:Y:S01]  /*3670*/  FFMA.FTZ R116, R15, R94, R116 ;  /* 0x0000005e0f747223 */ /* 0x000fe20000010074 */
[----:B------:R-:W-:Y:S02]  /*3680*/  HADD2.F32 R6, -RZ, R6.H1_H1 ;  /* 0x30000006ff067230 */ /* 0x000fe40000004100 */
[----:B------:R-:W-:Y:S01]  /*3690*/  HADD2.F32 R7, -RZ, R7.H1_H1 ;  /* 0x30000007ff077230 */ /* 0x000fe20000004100 */
[----:B------:R-:W-:Y:S01]  /*36a0*/  F2FP.SATFINITE.E4M3.F32.PACK_AB_MERGE_C R109, R109, R110, RZ ;  /* 0x0000006e6d6d723e */ /* 0x000fe200048070ff */
[----:B------:R-:W-:Y:S02]  /*36b0*/  HADD2.F32 R47, -RZ, R47.H0_H0 ;  /* 0x2000002fff2f7230 */ /* 0x000fe40000004100 */
[----:B------:R-:W-:Y:S01]  /*36c0*/  FMUL.FTZ R94, R6, R99 ;  /* 0x00000063065e7220 */ /* 0x000fe20000410000 */
[----:B------:R-:W-:-:S02]  /*36d0*/  HADD2.F32 R46, -RZ, R46.H0_H0 ;  /* 0x2000002eff2e7230 */ /* 0x000fc40000004100 */
[----:B------:R-:W-:Y:S01]  /*36e0*/  FMUL.FTZ R99, R5, R99 ;  /* 0x0000006305637220 */ /* 0x000fe20000410000 */
[----:B------:R-:W-:Y:S02]  /*36f0*/  HADD2.F32 R95, -RZ, R95.H0_H0 ;  /* 0x2000005fff5f7230 */ /* 0x000fe40000004100 */
[CC--:B------:R-:W-:Y:S01]  /*3700*/  FMUL.FTZ R13, R7.reuse, R47.reuse ;  /* 0x0000002f070d7220 */ /* 0x0c0fe20000410000 */
[----:B------:R-:W-:Y:S01]  /*3710*/  FMUL.FTZ R114, R12, R47 ;  /* 0x0000002f0c727220 */ /* 0x000fe20000410000 */
[----:B------:R-:W-:Y:S02]  /*3720*/  F2FP.SATFINITE.E4M3.F32.PACK_AB_MERGE_C R115, R116, R115, RZ ;  /* 0x000000737473723e */ /* 0x000fe400048070ff */
        /* <DEDUP_REMOVED lines=8> */
.L_x_1611:
[----:B------:R-:W-:Y:S05]  /*37b0*/  BSYNC B2 ;  /* 0x0000000000027941 */ /* 0x000fea0003800000 */
.L_x_1610:
[----:B-1----:R0:W-:Y:S02]  /*37c0*/  ST.E.128 desc[UR42][R10.64], R4 ;  /* 0x000000040a007985 */ /* 0x0021e4000c101d2a */
.L_x_1609:
[----:B------:R-:W-:Y:S05]  /*37d0*/  BSYNC B1 ;  /* 0x0000000000017941 */ /* 0x000fea0003800000 */
.L_x_1608:
[----:B------:R-:W-:Y:S01]  /*37e0*/  ISETP.NE.AND P3, PT, R3, RZ, PT ;  /* 0x000000ff0300720c */ /* 0x000fe20003f65270 */
[----:B------:R-:W-:-:S12]  /*37f0*/  BSSY B1, `(.L_x_1612) ;  /* 0x0000073000017945 */ /* 0x000fd80003800000 */
[----:B------:R-:W-:Y:S05]  /*3800*/  @!P3 BRA `(.L_x_1613) ;  /* 0x0000000400c4b947 */ /* 0x000fea0003800000 */
[----:B0-----:R-:W-:Y:S01]  /*3810*/  IMAD.SHL.U32 R4, R213, 0x10, RZ ;  /* 0x00000010d5047824 */ /* 0x001fe200078e00ff */
[----:B------:R-:W-:Y:S04]  /*3820*/  BSSY B2, `(.L_x_1614) ;  /* 0x000006e000027945 */ /* 0x000fe80003800000 */
[----:B----4-:R-:W-:-:S04]  /*3830*/  IADD3 R10, P3, R14, R4, RZ ;  /* 0x000000040e0a7210 */ /* 0x010fc80007f7e0ff */
[----:B--2---:R-:W-:Y:S02]  /*3840*/  LEA.HI.X.SX32 R11, R4, R97, 0x1, P3 ;  /* 0x00000061040b7211 */ /* 0x004fe400018f0eff */
[----:B------:R0:W2:Y:S01]  /*3850*/  LDS.128 R4, [R85+0x1e400] ;  /* 0x01e4000055047984 */ /* 0x0000a20000000c00 */
[----:B------:R-:W-:-:S13]  /*3860*/  ISETP.GE.AND P3, PT, R224, R96, PT ;  /* 0x00000060e000720c */ /* 0x000fda0003f66270 */
[----:B0-----:R-:W-:Y:S05]  /*3870*/  @P3 BRA `(.L_x_1615) ;  /* 0x0000000400a03947 */ /* 0x001fea0003800000 */
[----:B------:R-:W-:Y:S01]  /*3880*/  SHF.R.U32.HI R46, RZ, 0x8, R43 ;  /* 0x00000008ff2e7819 */ /* 0x000fe2000001162b */
[----:B--2---:R-:W-:Y:S01]  /*3890*/  IMAD.MOV.U32 R15, RZ, RZ, R7 ;  /* 0x000000ffff0f7224 */ /* 0x004fe200078e0007 */
[----:B------:R-:W-:Y:S01]  /*38a0*/  LOP3.LUT R12, R43, 0xff0000ff, RZ, 0xc0, !PT ;  /* 0xff0000ff2b0c7812 */ /* 0x000fe200078ec0ff */
[----:B------:R-:W-:Y:S01]  /*38b0*/  IMAD.MOV.U32 R13, RZ, RZ, R6 ;  /* 0x000000ffff0d7224 */ /* 0x000fe200078e0006 */
[----:B------:R-:W-:Y:S01]  /*38c0*/  SHF.R.U32.HI R44, RZ, 0x10, R43 ;  /* 0x00000010ff2c7819 */ /* 0x000fe2000001162b */
[----:B------:R-:W-:Y:S01]  /*38d0*/  IMAD.SHL.U32 R7, R46, 0x100, RZ ;  /* 0x000001002e077824 */ /* 0x000fe200078e00ff */
[--C-:B------:R-:W-:Y:S02]  /*38e0*/  SHF.R.U32.HI R43, RZ, 0x8, R45.reuse ;  /* 0x00000008ff2b7819 */ /* 0x100fe4000001162d */
[----:B------:R-:W-:Y:S02]  /*38f0*/  LOP3.LUT R42, R45, 0xff0000ff, RZ, 0xc0, !PT ;  /* 0xff0000ff2d2a7812 */ /* 0x000fe400078ec0ff */
[----:B------:R-:W-:Y:S01]  /*3900*/  SHF.R.U32.HI R45, RZ, 0x10, R45 ;  /* 0x00000010ff2d7819 */ /* 0x000fe2000001162d */
[----:B------:R-:W-:Y:S01]  /*3910*/  IMAD.SHL.U32 R43, R43, 0x100, RZ ;  /* 0x000001002b2b7824 */ /* 0x000fe200078e00ff */
[----:B------:R-:W-:Y:S01]  /*3920*/  LOP3.LUT R7, R12, 0xff00, R7, 0xf8, !PT ;  /* 0x0000ff000c077812 */ /* 0x000fe200078ef807 */
[----:B------:R-:W-:Y:S01]  /*3930*/  IMAD.U32 R12, R44, 0x10000, RZ ;  /* 0x000100002c0c7824 */ /* 0x000fe200078e00ff */
[----:B------:R-:W-:Y:S01]  /*3940*/  F2FP.F16.E4M3.UNPACK_B R6, R5 ;  /* 0x00000005ff06723e */ /* 0x000fe200020006ff */
[----:B------:R-:W-:Y:S01]  /*3950*/  IMAD.U32 R45, R45, 0x10000, RZ ;  /* 0x000100002d2d7824 */ /* 0x000fe200078e00ff */
[----:B------:R-:W-:-:S02]  /*3960*/  LOP3.LUT R42, R42, 0xff00, R43, 0xf8, !PT ;  /* 0x0000ff002a2a7812 */ /* 0x000fc400078ef82b */
[-C--:B------:R-:W-:Y:S02]  /*3970*/  F2FP.F16.E4M3.UNPACK_B R43, R108.reuse.H1 ;  /* 0x0000006cff2b723e */ /* 0x080fe400030006ff */
[----:B------:R-:W-:Y:S02]  /*3980*/  LOP3.LUT R47, R42, 0xff0000, R45, 0xf8, !PT ;  /* 0x00ff00002a2f7812 */ /* 0x000fe400078ef82d */
[----:B------:R-:W-:Y:S01]  /*3990*/  LOP3.LUT R44, R7, 0xff0000, R12, 0xf8, !PT ;  /* 0x00ff0000072c7812 */ /* 0x000fe200078ef80c */
[--C-:B------:R-:W-:Y:S01]  /*39a0*/  HADD2.F32 R45, -RZ, R43.reuse.H0_H0 ;  /* 0x2000002bff2d7230 */ /* 0x100fe20000004100 */
[----:B------:R-:W-:Y:S01]  /*39b0*/  F2FP.F16.E4M3.UNPACK_B R42, R107.H1 ;  /* 0x0000006bff2a723e */ /* 0x000fe200030006ff */
[--C-:B------:R-:W-:Y:S01]  /*39c0*/  HADD2.F32 R7, -RZ, R6.reuse.H1_H1 ;  /* 0x30000006ff077230 */ /* 0x100fe20000004100 */
[----:B------:R-:W-:Y:S01]  /*39d0*/  F2FP.F16.E4M3.UNPACK_B R5, R5.H1 ;  /* 0x00000005ff05723e */ /* 0x000fe200030006ff */
[----:B------:R-:W-:Y:S01]  /*39e0*/  HADD2.F32 R46, -RZ, R43.H1_H1 ;  /* 0x3000002bff2e7230 */ /* 0x000fe20000004100 */
[----:B------:R-:W-:Y:S01]  /*39f0*/  F2FP.F16.E4M3.UNPACK_B R108, R108 ;  /* 0x0000006cff6c723e */ /* 0x000fe200020006ff */
        /* <DEDUP_REMOVED lines=11> */
[----:B------:R-:W-:-:S02]  /*3ab0*/  FMUL.FTZ R45, R5, R46 ;  /* 0x0000002e052d7220 */ /* 0x000fc40000410000 */
[----:B---3--:R-:W-:Y:S01]  /*3ac0*/  FFMA.FTZ R99, R5, R42, -R6 ;  /* 0x0000002a05637223 */ /* 0x008fe20000010806 */
[----:B------:R-:W-:Y:S01]  /*3ad0*/  F2FP.F16.E4M3.UNPACK_B R5, R4.H1 ;  /* 0x00000004ff05723e */ /* 0x000fe200030006ff */
[----:B------:R-:W-:Y:S01]  /*3ae0*/  FFMA.FTZ R112, R12, R42, R45 ;  /* 0x0000002a0c707223 */ /* 0x000fe2000001002d */
[----:B------:R-:W-:Y:S01]  /*3af0*/  F2FP.F16.E4M3.UNPACK_B R4, R4 ;  /* 0x00000004ff04723e */ /* 0x000fe200020006ff */
[----:B------:R-:W-:Y:S02]  /*3b00*/  HADD2.F32 R42, -RZ, R108.H1_H1 ;  /* 0x3000006cff2a7230 */ /* 0x000fe40000004100 */
[--C-:B------:R-:W-:Y:S01]  /*3b10*/  HADD2.F32 R6, -RZ, R5.reuse.H0_H0 ;  /* 0x20000005ff067230 */ /* 0x100fe20000004100 */
[----:B------:R-:W-:Y:S01]  /*3b20*/  F2FP.SATFINITE.E4M3.F32.PACK_AB_MERGE_C R113, R112, R99, RZ ;  /* 0x000000637071723e */ /* 0x000fe200048070ff */
[----:B------:R-:W-:Y:S02]  /*3b30*/  HADD2.F32 R7, -RZ, R5.H1_H1 ;  /* 0x30000005ff077230 */ /* 0x000fe40000004100 */
[----:B------:R-:W-:-:S02]  /*3b40*/  HADD2.F32 R5, -RZ, R4.H0_H0 ;  /* 0x20000004ff057230 */ /* 0x000fc40000004100 */
[-C--:B------:R-:W-:Y:S01]  /*3b50*/  FMUL.FTZ R46, R6, R42.reuse ;  /* 0x0000002a062e7220 */ /* 0x080fe20000410000 */
[----:B------:R-:W-:Y:S02]  /*3b60*/  HADD2.F32 R108, -RZ, R108.H0_H0 ;  /* 0x2000006cff6c7230 */ /* 0x000fe40000004100 */
[----:B------:R-:W-:Y:S01]  /*3b70*/  FMUL.FTZ R45, R7, R42 ;  /* 0x0000002a072d7220 */ /* 0x000fe20000410000 */
[----:B------:R-:W-:Y:S02]  /*3b80*/  HADD2.F32 R4, -RZ, R4.H1_H1 ;  /* 0x30000004ff047230 */ /* 0x000fe40000004100 */
[--C-:B------:R-:W-:Y:S02]  /*3b90*/  HADD2.F32 R12, -RZ, R107.reuse.H1_H1 ;  /* 0x3000006bff0c7230 */ /* 0x100fe40000004100 */
[-C--:B------:R-:W-:Y:S01]  /*3ba0*/  FMUL.FTZ R43, R5, R108.reuse ;  /* 0x0000006c052b7220 */ /* 0x080fe20000410000 */
[----:B------:R-:W-:Y:S02]  /*3bb0*/  HADD2.F32 R107, -RZ, R107.H0_H0 ;  /* 0x2000006bff6b7230 */ /* 0x000fe40000004100 */
[----:B------:R-:W-:Y:S01]  /*3bc0*/  FMUL.FTZ R42, R4, R108 ;  /* 0x0000006c042a7220 */ /* 0x000fe20000410000 */
[-C--:B------:R-:W-:Y:S01]  /*3bd0*/  FFMA.FTZ R45, R6, R12.reuse, -R45 ;  /* 0x0000000c062d7223 */ /* 0x080fe2000001082d */
[----:B------:R-:W-:-:S02]  /*3be0*/  FFMA.FTZ R46, R7, R12, R46 ;  /* 0x0000000c072e7223 */ /* 0x000fc4000001002e */
[-C--:B------:R-:W-:Y:S01]  /*3bf0*/  FFMA.FTZ R94, R5, R107.reuse, -R42 ;  /* 0x0000006b055e7223 */ /* 0x080fe2000001082a */
[----:B------:R-:W-:Y:S01]  /*3c00*/  FFMA.FTZ R107, R4, R107, R43 ;  /* 0x0000006b046b7223 */ /* 0x000fe2000001002b */
[----:B------:R-:W-:Y:S02]  /*3c10*/  F2FP.F16.E4M3.UNPACK_B R5, R15.H1 ;  /* 0x0000000fff05723e */ /* 0x000fe400030006ff */
[----:B------:R-:W-:Y:S02]  /*3c20*/  F2FP.F16.E4M3.UNPACK_B R43, R47.H1 ;  /* 0x0000002fff2b723e */ /* 0x000fe400030006ff */
[----:B------:R-:W-:Y:S01]  /*3c30*/  F2FP.SATFINITE.E4M3.F32.PACK_AB_MERGE_C R111, R46, R45, RZ ;  /* 0x0000002d2e6f723e */ /* 0x000fe200048070ff */
[----:B------:R-:W-:Y:S01]  /*3c40*/  HADD2.F32 R7, -RZ, R5.H1_H1 ;  /* 0x30000005ff077230 */ /* 0x000fe20000004100 */
[-C--:B------:R-:W-:Y:S01]  /*3c50*/  F2FP.F16.E4M3.UNPACK_B R12, R44.reuse.H1 ;  /* 0x0000002cff0c723e */ /* 0x080fe200030006ff */
        /* <DEDUP_REMOVED lines=12> */
[----:B------:R-:W-:Y:S01]  /*3d20*/  HADD2.F32 R6, -RZ, R44.H1_H1 ;  /* 0x3000002cff067230 */ /* 0x000fe20000004100 */
[----:B------:R-:W-:Y:S01]  /*3d30*/  F2FP.F16.E4M3.UNPACK_B R15, R15 ;  /* 0x0000000fff0f723e */ /* 0x000fe200020006ff */
[-C--:B------:R-:W-:Y:S01]  /*3d40*/  FMUL.FTZ R99, R5, R45.reuse ;  /* 0x0000002d05637220 */ /* 0x080fe20000410000 */
[----:B------:R-:W-:Y:S01]  /*3d50*/  FMUL.FTZ R46, R4, R45 ;  /* 0x0000002d042e7220 */ /* 0x000fe20000410000 */
[----:B------:R-:W-:Y:S01]  /*3d60*/  F2FP.F16.E4M3.UNPACK_B R13, R13 ;  /* 0x0000000dff0d723e */ /* 0x000fe200020006ff */
[----:B------:R-:W-:-:S02]  /*3d70*/  HADD2.F32 R47, -RZ, R47.H0_H0 ;  /* 0x2000002fff2f7230 */ /* 0x000fc40000004100 */
[-C--:B------:R-:W-:Y:S01]  /*3d80*/  FFMA.FTZ R99, R4, R6.reuse, -R99 ;  /* 0x0000000604637223 */ /* 0x080fe20000010863 */
[----:B------:R-:W-:Y:S01]  /*3d90*/  FFMA.FTZ R46, R5, R6, R46 ;  /* 0x00000006052e7223 */ /* 0x000fe2000001002e */
[--C-:B------:R-:W-:Y:S02]  /*3da0*/  HADD2.F32 R5, -RZ, R15.reuse.H0_H0 ;  /* 0x2000000fff057230 */ /* 0x100fe40000004100 */
[----:B------:R-:W-:Y:S01]  /*3db0*/  FFMA.FTZ R112, R7, R42, R108 ;  /* 0x0000002a07707223 */ /* 0x000fe2000001006c */
[----:B------:R-:W-:Y:S02]  /*3dc0*/  HADD2.F32 R15, -RZ, R15.H1_H1 ;  /* 0x3000000fff0f7230 */ /* 0x000fe40000004100 */
[----:B------:R-:W-:Y:S01]  /*3dd0*/  HADD2.F32 R6, -RZ, R43.H0_H0 ;  /* 0x2000002bff067230 */ /* 0x000fe20000004100 */
[----:B------:R-:W-:Y:S01]  /*3de0*/  F2FP.SATFINITE.E4M3.F32.PACK_AB_MERGE_C R46, R46, R99, RZ ;  /* 0x000000632e2e723e */ /* 0x000fe200048070ff */
[--C-:B------:R-:W-:Y:S01]  /*3df0*/  HADD2.F32 R4, -RZ, R13.reuse.H0_H0 ;  /* 0x2000000dff047230 */ /* 0x100fe20000004100 */
[----:B------:R-:W-:Y:S01]  /*3e00*/  F2FP.SATFINITE.E4M3.F32.PACK_AB_MERGE_C R109, R112, R109, RZ ;  /* 0x0000006d706d723e */ /* 0x000fe200048070ff */
[----:B------:R-:W-:-:S02]  /*3e10*/  HADD2.F32 R13, -RZ, R13.H1_H1 ;  /* 0x3000000dff0d7230 */ /* 0x000fc40000004100 */
[-C--:B------:R-:W-:Y:S01]  /*3e20*/  FMUL.FTZ R42, R15, R6.reuse ;  /* 0x000000060f2a7220 */ /* 0x080fe20000410000 */
[----:B------:R-:W-:Y:S02]  /*3e30*/  HADD2.F32 R44, -RZ, R44.H0_H0 ;  /* 0x2000002cff2c7230 */ /* 0x000fe40000004100 */
[----:B------:R-:W-:Y:S01]  /*3e40*/  FMUL.FTZ R108, R5, R6 ;  /* 0x00000006056c7220 */ /* 0x000fe20000410000 */
[----:B------:R-:W-:Y:S02]  /*3e50*/  HADD2.F32 R12, -RZ, R12.H0_H0 ;  /* 0x2000000cff0c7230 */ /* 0x000fe40000004100 */
[-C--:B------:R-:W-:Y:S01]  /*3e60*/  FMUL.FTZ R7, R13, R47.reuse ;  /* 0x0000002f0d077220 */ /* 0x080fe20000410000 */
[----:B------:R-:W-:-:S03]  /*3e70*/  FMUL.FTZ R6, R4, R47 ;  /* 0x0000002f04067220 */ /* 0x000fc60000410000 */
[-C--:B------:R-:W-:Y:S01]  /*3e80*/  FFMA.FTZ R7, R4, R44.reuse, -R7 ;  /* 0x0000002c04077223 */ /* 0x080fe20000010807 */
[----:B------:R-:W-:Y:S01]  /*3e90*/  FFMA.FTZ R6, R13, R44, R6 ;  /* 0x0000002c0d067223 */ /* 0x000fe20000010006 */
[-C--:B------:R-:W-:Y:S01]  /*3ea0*/  FFMA.FTZ R42, R5, R12.reuse, -R42 ;  /* 0x0000000c052a7223 */ /* 0x080fe2000001082a */
[----:B------:R-:W-:Y:S01]  /*3eb0*/  FFMA.FTZ R15, R15, R12, R108 ;  /* 0x0000000c0f0f7223 */ /* 0x000fe2000001006c */
[----:B------:R-:W-:Y:S02]  /*3ec0*/  F2FP.SATFINITE.E4M3.F32.PACK_AB_MERGE_C R5, R110, R95, R113 ;  /* 0x0000005f6e05723e */ /* 0x000fe40004807071 */
[----:B------:R-:W-:Y:S02]  /*3ed0*/  F2FP.SATFINITE.E4M3.F32.PACK_AB_MERGE_C R6, R6, R7, R46 ;  /* 0x000000070606723e */ /* 0x000fe4000480702e */
[----:B------:R-:W-:Y:S02]  /*3ee0*/  F2FP.SATFINITE.E4M3.F32.PACK_AB_MERGE_C R4, R107, R94, R111 ;  /* 0x0000005e6b04723e */ /* 0x000fe4000480706f */
[----:B------:R-:W-:-:S07]  /*3ef0*/  F2FP.SATFINITE.E4M3.F32.PACK_AB_MERGE_C R7, R15, R42, R109 ;  /* 0x0000002a0f07723e */ /* 0x000fce000480706d */
.L_x_1615:
[----:B------:R-:W-:Y:S05]  /*3f00*/  BSYNC B2 ;  /* 0x0000000000027941 */ /* 0x000fea0003800000 */
.L_x_1614:
[----:B--2---:R0:W-:Y:S02]  /*3f10*/  ST.E.128 desc[UR42][R10.64], R4 ;  /* 0x000000040a007985 */ /* 0x0041e4000c101d2a */
.L_x_1613:
[----:B------:R-:W-:Y:S05]  /*3f20*/  BSYNC B1 ;  /* 0x0000000000017941 */ /* 0x000fea0003800000 */
.L_x_1612:
        /* <DEDUP_REMOVED lines=12> */
[----:B------:R-:W-:Y:S01]  /*3ff0*/  SHF.R.U32.HI R42, RZ, 0x8, R39 ;  /* 0x00000008ff2a7819 */ /* 0x000fe20000011627 */
[----:B------:R-:W-:Y:S01]  /*4000*/  IMAD.MOV.U32 R13, RZ, RZ, R6 ;  /* 0x000000ffff0d7224 */ /* 0x000fe200078e0006 */
[----:B------:R-:W-:Y:S01]  /*4010*/  SHF.R.U32.HI R40, RZ, 0x10, R41 ;  /* 0x00000010ff287819 */ /* 0x000fe20000011629 */
        /* <DEDUP_REMOVED lines=27> */
[CC--:B------:R-:W-:Y:S01]  /*41d0*/  FMUL.FTZ R6, R12.reuse, R42.reuse ;  /* 0x0000002a0c067220 */ /* 0x0c0fe20000410000 */
        /* <DEDUP_REMOVED lines=25> */
[----:B------:R-:W-:Y:S02]  /*4370*/  F2FP.F16.E4M3.UNPACK_B R39, R43.H1 ;  /* 0x0000002bff27723e */ /* 0x000fe400030006ff */
[----:B---3--:R-:W-:Y:S01]  /*4380*/  F2FP.SATFINITE.E4M3.F32.PACK_AB_MERGE_C R99, R42, R41, RZ ;  /* 0x000000292a63723e */ /* 0x008fe200048070ff */
        /* <DEDUP_REMOVED lines=44> */
.L_x_1619:
[----:B------:R-:W-:Y:S05]  /*4650*/  BSYNC B2 ;  /* 0x0000000000027941 */ /* 0x000fea0003800000 */
.L_x_1618:
[----:B--2---:R0:W-:Y:S02]  /*4660*/  ST.E.128 desc[UR42][R10.64], R4 ;  /* 0x000000040a007985 */ /* 0x0041e4000c101d2a */
.L_x_1617:
[----:B------:R-:W-:Y:S05]  /*4670*/  BSYNC B1 ;  /* 0x0000000000017941 */ /* 0x000fea0003800000 */
.L_x_1616:
[----:B------:R-:W-:Y:S01]  /*4680*/  LOP3.LUT P3, RZ, R57, 0x8, RZ, 0xc0, !PT ;  /* 0x0000000839ff7812 */ /* 0x000fe2000786c0ff */
[----:B------:R-:W-:-:S12]  /*4690*/  BSSY B1, `(.L_x_1620) ;  /* 0x0000072000017945 */ /* 0x000fd80003800000 */
[----:B------:R-:W-:Y:S05]  /*46a0*/  @!P3 BRA `(.L_x_1621) ;  /* 0x0000000400c0b947 */ /* 0x000fea0003800000 */
[----:B0-----:R0:W0:Y:S01]  /*46b0*/  LDS.128 R4, [R85+0x20400] ;  /* 0x0204000055047984 */ /* 0x0010220000000c00 */
[----:B----4-:R-:W-:Y:S01]  /*46c0*/  IADD3 R10, P3, R208, R14, RZ ;  /* 0x0000000ed00a7210 */ /* 0x010fe20007f7e0ff */
[----:B------:R-:W-:Y:S04]  /*46d0*/  BSSY B2, `(.L_x_1622) ;  /* 0x000006c000027945 */ /* 0x000fe80003800000 */
[----:B--2---:R-:W-:Y:S01]  /*46e0*/  IMAD.X R11, R97, 0x1, R221, P3 ;  /* 0x00000001610b7824 */ /* 0x004fe200018e06dd */
[----:B------:R-:W-:-:S13]  /*46f0*/  ISETP.GE.AND P3, PT, R223, R96, PT ;  /* 0x00000060df00720c */ /* 0x000fda0003f66270 */
[----:B------:R-:W-:Y:S05]  /*4700*/  @P3 BRA `(.L_x_1623) ;  /* 0x0000000400a03947 */ /* 0x000fea0003800000 */
[----:B------:R-:W-:Y:S01]  /*4710*/  SHF.R.U32.HI R38, RZ, 0x8, R35 ;  /* 0x00000008ff267819 */ /* 0x000fe20000011623 */
[----:B0-----:R-:W-:Y:S01]  /*4720*/  IMAD.MOV.U32 R15, RZ, RZ, R7 ;  /* 0x000000ffff0f7224 */ /* 0x001fe200078e0007 */
        /* <DEDUP_REMOVED lines=34> */
[----:B------:R-:W-:Y:S01]  /*4950*/  FFMA.FTZ R43, R5, R34, -R6 ;  /* 0x00000022052b7223 */ /* 0x000fe20000010806 */
        /* <DEDUP_REMOVED lines=67> */
.L_x_1623:
[----:B------:R-:W-:Y:S05]  /*4d90*/  BSYNC B2 ;  /* 0x0000000000027941 */ /* 0x000fea0003800000 */
.L_x_1622:
[----:B0-----:R0:W-:Y:S02]  /*4da0*/  ST.E.128 desc[UR42][R10.64], R4 ;  /* 0x000000040a007985 */ /* 0x0011e4000c101d2a */
.L_x_1621:
[----:B------:R-:W-:Y:S05]  /*4db0*/  BSYNC B1 ;  /* 0x0000000000017941 */ /* 0x000fea0003800000 */
.L_x_1620:
        /* <DEDUP_REMOVED lines=113> */
.L_x_1627:
[----:B------:R-:W-:Y:S05]  /*54d0*/  BSYNC B2 ;  /* 0x0000000000027941 */ /* 0x000fea0003800000 */
.L_x_1626:
[----:B0-----:R0:W-:Y:S02]  /*54e0*/  ST.E.128 desc[UR42][R10.64], R4 ;  /* 0x000000040a007985 */ /* 0x0011e4000c101d2a */
.L_x_1625:
[----:B------:R-:W-:Y:S05]  /*54f0*/  BSYNC B1 ;  /* 0x0000000000017941 */ /* 0x000fea0003800000 */
.L_x_1624:
[----:B------:R-:W-:-:S13]  /*5500*/  LOP3.LUT P3, RZ, R57, 0x20, RZ, 0xc0, !PT ;  /* 0x0000002039ff7812 */ /* 0x000fda000786c0ff */
        /* <DEDUP_REMOVED lines=32> */
[----:B------:R-:W-:Y:S01]  /*5710*/  HADD2.F32 R12, -RZ, R11.H0_H0 ;  /* 0x2000000bff0c7230 */ /* 0x000fe20000004100 */
        /* <DEDUP_REMOVED lines=10> */
[-C--:B------:R-:W-:Y:S01]  /*57c0*/  FFMA.FTZ R34, R5, R11.reuse, -R6 ;  /* 0x0000000b05227223 */ /* 0x080fe20000010806 */
[-C--:B------:R-:W-:Y:S01]  /*57d0*/  F2FP.F16.E4M3.UNPACK_B R5, R4.reuse.H1 ;  /* 0x00000004ff05723e */ /* 0x080fe200030006ff */
        /* <DEDUP_REMOVED lines=30> */
[----:B------:R-:W-:Y:S01]  /*59c0*/  FMUL.FTZ R35, R7, R29 ;  /* 0x0000001d07237220 */ /* 0x000fe20000410000 */
[----:B------:R-:W-:-:S02]  /*59d0*/  HADD2.F32 R5, -RZ, R4.H1_H1 ;  /* 0x30000004ff057230 */ /* 0x000fc40000004100 */
[C---:B------:R-:W-:Y:S01]  /*59e0*/  FMUL.FTZ R34, R6.reuse, R29 ;  /* 0x0000001d06227220 */ /* 0x040fe20000410000 */
[----:B------:R-:W-:Y:S02]  /*59f0*/  HADD2.F32 R28, -RZ, R30.H1_H1 ;  /* 0x3000001eff1c7230 */ /* 0x000fe40000004100 */
[----:B------:R-:W-:Y:S01]  /*5a00*/  FFMA.FTZ R35, R6, R11, -R35 ;  /* 0x0000000b06237223 */ /* 0x000fe20000010823 */
[----:B------:R-:W-:Y:S01]  /*5a10*/  HADD2.F32 R4, -RZ, R4.H0_H0 ;  /* 0x20000004ff047230 */ /* 0x000fe20000004100 */
[----:B------:R-:W-:Y:S01]  /*5a20*/  F2FP.F16.E4M3.UNPACK_B R9, R9 ;  /* 0x00000009ff09723e */ /* 0x000fe200020006ff */
[----:B------:R-:W-:Y:S02]  /*5a30*/  HADD2.F32 R6, -RZ, R13.H1_H1 ;  /* 0x3000000dff067230 */ /* 0x000fe40000004100 */
[----:B------:R-:W-:Y:S01]  /*5a40*/  FMUL.FTZ R29, R5, R28 ;  /* 0x0000001c051d7220 */ /* 0x000fe20000410000 */
[----:B------:R-:W-:Y:S01]  /*5a50*/  F2FP.F16.E4M3.UNPACK_B R10, R10 ;  /* 0x0000000aff0a723e */ /* 0x000fe200020006ff */
[----:B------:R-:W-:Y:S01]  /*5a60*/  FMUL.FTZ R28, R4, R28 ;  /* 0x0000001c041c7220 */ /* 0x000fe20000410000 */
[----:B------:R-:W-:-:S02]  /*5a70*/  HADD2.F32 R30, -RZ, R30.H0_H0 ;  /* 0x2000001eff1e7230 */ /* 0x000fc40000004100 */
[-C--:B------:R-:W-:Y:S01]  /*5a80*/  FFMA.FTZ R29, R4, R6.reuse, -R29 ;  /* 0x00000006041d7223 */ /* 0x080fe2000001081d */
[--C-:B------:R-:W-:Y:S02]  /*5a90*/  HADD2.F32 R4, -RZ, R9.reuse.H0_H0 ;  /* 0x20000009ff047230 */ /* 0x100fe40000004100 */
[----:B------:R-:W-:Y:S01]  /*5aa0*/  FFMA.FTZ R28, R5, R6, R28 ;  /* 0x00000006051c7223 */ /* 0x000fe2000001001c */
[----:B------:R-:W-:Y:S02]  /*5ab0*/  HADD2.F32 R9, -RZ, R9.H1_H1 ;  /* 0x30000009ff097230 */ /* 0x000fe40000004100 */
[----:B------:R-:W-:Y:S01]  /*5ac0*/  FFMA.FTZ R34, R7, R11, R34 ;  /* 0x0000000b07227223 */ /* 0x000fe20000010022 */
[--C-:B------:R-:W-:Y:S02]  /*5ad0*/  HADD2.F32 R5, -RZ, R10.reuse.H0_H0 ;  /* 0x2000000aff057230 */ /* 0x100fe40000004100 */
[----:B------:R-:W-:Y:S02]  /*5ae0*/  HADD2.F32 R10, -RZ, R10.H1_H1 ;  /* 0x3000000aff0a7230 */ /* 0x000fe40000004100 */
[----:B------:R-:W-:Y:S01]  /*5af0*/  FMUL.FTZ R7, R9, R30 ;  /* 0x0000001e09077220 */ /* 0x000fe20000410000 */
        /* <DEDUP_REMOVED lines=11> */
[----:B------:R-:W-:-:S02]  /*5bb0*/  F2FP.SATFINITE.E4M3.F32.PACK_AB_MERGE_C R34, R34, R35, RZ ;  /* 0x000000232222723e */ /* 0x000fc400048070ff */
[----:B------:R-:W-:Y:S02]  /*5bc0*/  F2FP.SATFINITE.E4M3.F32.PACK_AB_MERGE_C R28, R30, R7, R28 ;  /* 0x000000071e1c723e */ /* 0x000fe4000480701c */
[----:B------:R-:W-:Y:S02]  /*5bd0*/  F2FP.SATFINITE.E4M3.F32.PACK_AB_MERGE_C R7, R11, R6, R34 ;  /* 0x000000060b07723e */ /* 0x000fe40004807022 */
[----:B------:R-:W-:Y:S01]  /*5be0*/  F2FP.SATFINITE.E4M3.F32.PACK_AB_MERGE_C R5, R33, R32, R37 ;  /* 0x000000202105723e */ /* 0x000fe20004807025 */
[----:B------:R-:W-:Y:S01]  /*5bf0*/  IMAD.MOV.U32 R6, RZ, RZ, R28 ;  /* 0x000000ffff067224 */ /* 0x000fe200078e001c */
[----:B------:R-:W-:-:S07]  /*5c00*/  F2FP.SATFINITE.E4M3.F32.PACK_AB_MERGE_C R4, R98, R31, R36 ;  /* 0x0000001f6204723e */ /* 0x000fce0004807024 */
.L_x_1629:
[----:B------:R-:W-:Y:S05]  /*5c10*/  BSYNC B1 ;  /* 0x0000000000017941 */ /* 0x000fea0003800000 */
.L_x_1628:
[----:B0-----:R0:W-:Y:S01]  /*5c20*/  ST.E.128 desc[UR42][R14.64], R4 ;  /* 0x000000040e007985 */ /* 0x0011e2000c101d2a */
[----:B------:R-:W-:Y:S05]  /*5c30*/  BRA `(.L_x_1607) ;  /* 0x0000003400c07947 */ /* 0x000fea0003800000 */
.L_x_1600:
        /* <DEDUP_REMOVED lines=42> */
.L_x_1631:
[----:B------:R-:W-:Y:S05]  /*5ee0*/  BSYNC B1 ;  /* 0x0000000000017941 */ /* 0x000fea0003800000 */
.L_x_1630:
        /* <DEDUP_REMOVED lines=16> */
.L_x_1632:
[----:B------:R-:W-:Y:S01]  /*5ff0*/  IMAD R82, R200, 0x8, R16 ;  /* 0x00000008c8527824 */ /* 0x000fe200078e0210 */
[----:B------:R-:W-:Y:S01]  /*6000*/  SHF.L.U32 R93, R210, 0x1f, RZ ;  /* 0x0000001fd25d7819 */ /* 0x000fe200000006ff */
[----:B------:R-:W-:Y:S03]  /*6010*/  BSSY B1, `(.L_x_1633) ;  /* 0x0000003000017945 */ /* 0x000fe60003800000 */
[----:B------:R-:W1:Y:S02]  /*6020*/  SYNCS.PHASECHK.TRANS64.TRYWAIT P4, [R82+URZ+0x2a890], R93 ;  /* 0x02a8905d520075a7 */ /* 0x000e64000808017f */
[----:B-1----:R-:W-:Y:S05]  /*6030*/  @!P4 BRA `(.L_x_1634) ;  /* 0x000002340084c947 */ /* 0x002fea0003800000 */
.L_x_1971:
[----:B------:R-:W-:Y:S05]  /*6040*/  BSYNC B1 ;  /* 0x0000000000017941 */ /* 0x000fea0003800000 */
.L_x_1633:
[----:B------:R-:W-:-:S03]  /*6050*/  UMOV UR4, 0xffffffff ;  /* 0xffffffff00047882 */ /* 0x000fc60000000000 */
[----:B------:R-:W-:Y:S05]  /*6060*/  BRA.DIV UR4, `(.L_x_1635) ;  /* 0x00000236048c7947 */ /* 0x000fea000b800000 */
[----:B------:R-:W2:Y:S04]  /*6070*/  SHFL.IDX PT, R97, R97, RZ, 0x1e1f ;  /* 0x001e1fff61617589 */ /* 0x000ea800000e0000 */
[----:B------:R-:W3:Y:S02]  /*6080*/  SHFL.IDX PT, R99, R99, RZ, 0x1e1f ;  /* 0x001e1fff63637589 */ /* 0x000ee400000e0000 */
.L_x_1975:
[----:B------:R-:W-:Y:S05]  /*6090*/  @P3 BRA `(.L_x_1607) ;  /* 0x0000003000a83947 */ /* 0x000fea0003800000 */
[----:B------:R-:W4:Y:S01]  /*60a0*/  LDC R103, c[0x0][0x2f4] ;  /* 0x0000bd00ff677b82 */ /* 0x000f220000000800 */
[----:B------:R-:W-:Y:S01]  /*60b0*/  ISETP.NE.AND P3, PT, R54, RZ, PT ;  /* 0x000000ff3600720c */ /* 0x000fe20003f65270 */
[----:B------:R-:W-:Y:S01]  /*60c0*/  BSSY B1, `(.L_x_1636) ;  /* 0x00000f4000017945 */ /* 0x000fe20003800000 */
[----:B----4-:R-:W-:-:S11]  /*60d0*/  IMAD.IADD R105, R103, 0x1, -R64 ;  /* 0x0000000167697824 */ /* 0x010fd600078e0a40 */
[----:B------:R-:W-:Y:S05]  /*60e0*/  @!P3 BRA `(.L_x_1637) ;  /* 0x0000000c00c4b947 */ /* 0x000fea0003800000 */
[----:B------:R-:W-:Y:S01]  /*60f0*/  SEL R8, R64, R105, !P0 ;  /* 0x0000006940087207 */ /* 0x000fe20004000000 */
[----:B------:R-:W-:Y:S01]  /*6100*/  BSSY B2, `(.L_x_1638) ;  /* 0x00000ea000027945 */ /* 0x000fe20003800000 */
[C---:B---3--:R-:W-:Y:S02]  /*6110*/  IADD3 R94, P3, R58.reuse, R99, RZ ;  /* 0x000000633a5e7210 */ /* 0x048fe40007f7e0ff */
[----:B------:R-:W-:Y:S02]  /*6120*/  SHF.R.S32.HI R9, RZ, 0x1f, R8 ;  /* 0x0000001fff097819 */ /* 0x000fe40000011408 */
[----:B--2---:R-:W-:Y:S02]  /*6130*/  LEA.HI.X.SX32 R95, R58, R97, 0x1, P3 ;  /* 0x000000613a5f7211 */ /* 0x004fe400018f0eff */
[----:B------:R-:W-:Y:S02]  /*6140*/  LEA.HI R9, R9, R8, RZ, 0x5 ;  /* 0x0000000809097211 */ /* 0x000fe400078f28ff */
[----:B------:R-:W-:-:S02]  /*6150*/  ISETP.GE.AND P3, PT, R18, R96, PT ;  /* 0x000000601200720c */ /* 0x000fc40003f66270 */
[----:B------:R-:W-:-:S04]  /*6160*/  SHF.R.S32.HI R8, RZ, 0x5, R9 ;  /* 0x00000005ff087819 */ /* 0x000fc80000011409 */
[----:B------:R-:W-:-:S04]  /*6170*/  LEA.HI.SX32 R8, R77, R8, 0x1c ;  /* 0x000000084d087211 */ /* 0x000fc800078fe2ff */
[----:B------:R-:W-:Y:S01]  /*6180*/  SHF.R.S32.HI R9, RZ, 0x1f, R8 ;  /* 0x0000001fff097819 */ /* 0x000fe20000011408 */
[----:B------:R-:W-:-:S03]  /*6190*/  IMAD.SHL.U32 R110, R8, 0x10, RZ ;  /* 0x00000010086e7824 */ /* 0x000fc600078e00ff */
[----:B------:R-:W-:Y:S02]  /*61a0*/  LEA.HI R8, R9, R8, RZ, 0x2 ;  /* 0x0000000809087211 */ /* 0x000fe400078f10ff */
[----:B------:R-:W-:-:S03]  /*61b0*/  LOP3.LUT R9, R215, 0x30, R110, 0xf8, !PT ;  /* 0x00000030d7097812 */ /* 0x000fc600078ef86e */
[----:B------:R-:W-:Y:S01]  /*61c0*/  IMAD.SHL.U32 R8, R8, 0x800, RZ ;  /* 0x0000080008087824 */ /* 0x000fe200078e00ff */
[----:B------:R-:W-:-:S04]  /*61d0*/  LOP3.LUT R9, R9, R216, RZ, 0x3c, !PT ;  /* 0x000000d809097212 */ /* 0x000fc800078e3cff */
[----:B------:R-:W-:-:S04]  /*61e0*/  LOP3.LUT R8, R8, 0xffffe000, RZ, 0xc0, !PT ;  /* 0xffffe00008087812 */ /* 0x000fc800078ec0ff */
[----:B0-----:R-:W-:Y:S01]  /*61f0*/  IADD3 R11, R9, R8, R217 ;  /* 0x00000008090b7210 */ /* 0x001fe20007ffe0d9 */
[----:B------:R-:W-:-:S04]  /*6200*/  IMAD R9, R200, 0x6000, R74 ;  /* 0x00006000c8097824 */ /* 0x000fc800078e024a */
        /* <DEDUP_REMOVED lines=8> */
[----:B------:R-:W-:Y:S01]  /*6290*/  LOP3.LUT R115, R33, 0xff0000ff, RZ, 0xc0, !PT ;  /* 0xff0000ff21737812 */ /* 0x000fe200078ec0ff */
[----:B------:R-:W-:Y:S01]  /*62a0*/  IMAD.MOV.U32 R32, RZ, RZ, R9 ;  /* 0x000000ffff207224 */ /* 0x000fe200078e0009 */
[----:B------:R-:W-:Y:S01]  /*62b0*/  SHF.R.U32.HI R116, RZ, 0x8, R35 ;  /* 0x00000008ff747819 */ /* 0x000fe20000011623 */
[----:B------:R-:W-:Y:S01]  /*62c0*/  IMAD.SHL.U32 R8, R117, 0x100, RZ ;  /* 0x0000010075087824 */ /* 0x000fe200078e00ff */
[----:B------:R-:W-:Y:S02]  /*62d0*/  SHF.R.U32.HI R46, RZ, 0x8, R47 ;  /* 0x00000008ff2e7819 */ /* 0x000fe4000001162f */
[--C-:B------:R-:W-:Y:S02]  /*62e0*/  SHF.R.U32.HI R120, RZ, 0x10, R45.reuse ;  /* 0x00000010ff787819 */ /* 0x100fe4000001162d */
[----:B------:R-:W-:-:S02]  /*62f0*/  SHF.R.U32.HI R114, RZ, 0x8, R45 ;  /* 0x00000008ff727819 */ /* 0x000fc4000001162d */
[----:B------:R-:W-:Y:S02]  /*6300*/  LOP3.LUT R34, R45, 0xff0000ff, RZ, 0xc0, !PT ;  /* 0xff0000ff2d227812 */ /* 0x000fe400078ec0ff */
[----:B------:R-:W-:Y:S01]  /*6310*/  SHF.R.U32.HI R118, RZ, 0x10, R47 ;  /* 0x00000010ff767819 */ /* 0x000fe2000001162f */
[----:B------:R-:W-:Y:S01]  /*6320*/  IMAD.SHL.U32 R9, R114, 0x100, RZ ;  /* 0x0000010072097824 */ /* 0x000fe200078e00ff */
[----:B------:R-:W-:Y:S01]  /*6330*/  LOP3.LUT R45, R47, 0xff0000ff, RZ, 0xc0, !PT ;  /* 0xff0000ff2f2d7812 */ /* 0x000fe200078ec0ff */
[----:B--2---:R-:W-:Y:S01]  /*6340*/  IMAD.MOV.U32 R47, RZ, RZ, R12 ;  /* 0x000000ffff2f7224 */ /* 0x004fe200078e000c */
[----:B------:R-:W-:Y:S01]  /*6350*/  LOP3.LUT R115, R115, 0xff00, R8, 0xf8, !PT ;  /* 0x0000ff0073737812 */ /* 0x000fe200078ef808 */
[----:B------:R-:W-:Y:S01]  /*6360*/  IMAD.SHL.U32 R8, R116, 0x100, RZ ;  /* 0x0000010074087824 */ /* 0x000fe200078e00ff */
[----:B------:R-:W-:Y:S01]  /*6370*/  SHF.R.U32.HI R119, RZ, 0x10, R33 ;  /* 0x00000010ff777819 */ /* 0x000fe20000011621 */
[----:B------:R-:W-:Y:S01]  /*6380*/  IMAD.SHL.U32 R12, R46, 0x100, RZ ;  /* 0x000001002e0c7824 */ /* 0x000fe200078e00ff */
[----:B------:R-:W-:Y:S01]  /*6390*/  SHF.R.U32.HI R121, RZ, 0x10, R35 ;  /* 0x00000010ff797819 */ /* 0x000fe20000011623 */
[----:B------:R-:W-:Y:S01]  /*63a0*/  IMAD.MOV.U32 R33, RZ, RZ, R10 ;  /* 0x000000ffff217224 */ /* 0x000fe200078e000a */
[----:B------:R-:W-:Y:S01]  /*63b0*/  LOP3.LUT R35, R35, 0xff0000ff, RZ, 0xc0, !PT ;  /* 0xff0000ff23237812 */ /* 0x000fe200078ec0ff */
[----:B------:R-:W-:Y:S01]  /*63c0*/  IMAD.U32 R10, R119, 0x10000, RZ ;  /* 0x00010000770a7824 */ /* 0x000fe200078e00ff */
[----:B------:R-:W-:Y:S01]  /*63d0*/  LOP3.LUT R119, R45, 0xff00, R12, 0xf8, !PT ;  /* 0x0000ff002d777812 */ /* 0x000fe200078ef80c */
[----:B------:R-:W-:Y:S01]  /*63e0*/  IMAD.U32 R12, R120, 0x10000, RZ ;  /* 0x00010000780c7824 */ /* 0x000fe200078e00ff */
[----:B------:R-:W-:Y:S01]  /*63f0*/  LOP3.LUT R35, R35, 0xff00, R8, 0xf8, !PT ;  /* 0x0000ff0023237812 */ /* 0x000fe200078ef808 */
[----:B------:R-:W-:Y:S01]  /*6400*/  IMAD.U32 R8, R121, 0x10000, RZ ;  /* 0x0001000079087824 */ /* 0x000fe200078e00ff */
[----:B------:R-:W-:Y:S01]  /*6410*/  F2FP.F16.E4M3.UNPACK_B R116, R113.H1 ;  /* 0x00000071ff74723e */ /* 0x000fe200030006ff */
[----:B------:R-:W-:Y:S01]  /*6420*/  IMAD.U32 R118, R118, 0x10000, RZ ;  /* 0x0001000076767824 */ /* 0x000fe200078e00ff */
[----:B------:R-:W-:-:S02]  /*6430*/  F2FP.F16.E4M3.UNPACK_B R114, R47.H1 ;  /* 0x0000002fff72723e */ /* 0x000fc400030006ff */
[----:B------:R-:W-:Y:S02]  /*6440*/  F2FP.F16.E4M3.UNPACK_B R45, R44.H1 ;  /* 0x0000002cff2d723e */ /* 0x000fe400030006ff */
[----:B------:R-:W-:Y:S01]  /*6450*/  LOP3.LUT R117, R34, 0xff00, R9, 0xf8, !PT ;  /* 0x0000ff0022757812 */ /* 0x000fe200078ef809 */
[----:B------:R-:W-:Y:S01]  /*6460*/  HADD2.F32 R9, -RZ, R116.H0_H0 ;  /* 0x20000074ff097230 */ /* 0x000fe20000004100 */
[----:B------:R-:W-:Y:S01]  /*6470*/  LOP3.LUT R8, R35, 0xff0000, R8, 0xf8, !PT ;  /* 0x00ff000023087812 */ /* 0x000fe200078ef808 */
[--C-:B------:R-:W-:Y:S01]  /*6480*/  HADD2.F32 R35, -RZ, R114.reuse.H0_H0 ;  /* 0x20000072ff237230 */ /* 0x100fe20000004100 */
[----:B------:R-:W-:Y:S01]  /*6490*/  F2FP.F16.E4M3.UNPACK_B R46, R112.H1 ;  /* 0x00000070ff2e723e */ /* 0x000fe200030006ff */
[----:B------:R-:W-:Y:S01]  /*64a0*/  HADD2.F32 R34, -RZ, R45.H0_H0 ;  /* 0x2000002dff227230 */ /* 0x000fe20000004100 */
[----:B------:R-:W-:Y:S01]  /*64b0*/  LOP3.LUT R10, R115, 0xff0000, R10, 0xf8, !PT ;  /* 0x00ff0000730a7812 */ /* 0x000fe200078ef80a */
[----:B------:R-:W-:Y:S02]  /*64c0*/  HADD2.F32 R114, -RZ, R114.H1_H1 ;  /* 0x30000072ff727230 */ /* 0x000fe40000004100 */
[----:B------:R-:W-:Y:S01]  /*64d0*/  FMUL.FTZ R121, R35, R9 ;  /* 0x0000000923797220 */ /* 0x000fe20000410000 */
[----:B------:R-:W-:-:S02]  /*64e0*/  HADD2.F32 R115, -RZ, R46.H0_H0 ;  /* 0x2000002eff737230 */ /* 0x000fc40000004100 */
[C---:B------:R-:W-:Y:S01]  /*64f0*/  FMUL.FTZ R120, R34.reuse, R9 ;  /* 0x0000000922787220 */ /* 0x040fe20000410000 */
[----:B------:R-:W-:Y:S01]  /*6500*/  LOP3.LUT R9, R119, 0xff0000, R118, 0xf8, !PT ;  /* 0x00ff000077097812 */ /* 0x000fe200078ef876 */
[----:B------:R-:W-:Y:S01]  /*6510*/  HADD2.F32 R119, -RZ, R116.H1_H1 ;  /* 0x30000074ff777230 */ /* 0x000fe20000004100 */
[----:B------:R-:W-:Y:S01]  /*6520*/  F2FP.F16.E4M3.UNPACK_B R116, R113 ;  /* 0x00000071ff74723e */ /* 0x000fe200020006ff */
[-C--:B------:R-:W-:Y:S01]  /*6530*/  FFMA.FTZ R34, R34, R115.reuse, -R121 ;  /* 0x0000007322227223 */ /* 0x080fe20000010879 */
[----:B------:R-:W-:Y:S01]  /*6540*/  FFMA.FTZ R35, R35, R115, R120 ;  /* 0x0000007323237223 */ /* 0x000fe20000010078 */
[----:B------:R-:W-:Y:S01]  /*6550*/  HADD2.F32 R115, -RZ, R46.H1_H1 ;  /* 0x3000002eff737230 */ /* 0x000fe20000004100 */
[----:B------:R-:W-:Y:S01]  /*6560*/  F2FP.F16.E4M3.UNPACK_B R44, R44 ;  /* 0x0000002cff2c723e */ /* 0x000fe200020006ff */
[----:B------:R-:W-:Y:S01]  /*6570*/  HADD2.F32 R46, -RZ, R45.H1_H1 ;  /* 0x3000002dff2e7230 */ /* 0x000fe20000004100 */
[----:B------:R-:W-:Y:S01]  /*6580*/  F2FP.F16.E4M3.UNPACK_B R47, R47 ;  /* 0x0000002fff2f723e */ /* 0x000fe200020006ff */
[-C--:B------:R-:W-:Y:S01]  /*6590*/  FMUL.FTZ R121, R114, R119.reuse ;  /* 0x0000007772797220 */ /* 0x080fe20000410000 */
[----:B------:R-:W-:Y:S01]  /*65a0*/  LOP3.LUT R12, R117, 0xff0000, R12, 0xf8, !PT ;  /* 0x00ff0000750c7812 */ /* 0x000fe200078ef80c */
[----:B------:R-:W-:Y:S01]  /*65b0*/  HADD2.F32 R117, -RZ, R116.H0_H0 ;  /* 0x20000074ff757230 */ /* 0x000fe20000004100 */
[----:B------:R-:W-:Y:S01]  /*65c0*/  F2FP.F16.E4M3.UNPACK_B R113, R112 ;  /* 0x00000070ff71723e */ /* 0x000fe200020006ff */
[----:B------:R-:W-:Y:S01]  /*65d0*/  FMUL.FTZ R119, R46, R119 ;  /* 0x000000772e777220 */ /* 0x000fe20000410000 */
[----:B------:R-:W-:-:S02]  /*65e0*/  HADD2.F32 R45, -RZ, R44.H0_H0 ;  /* 0x2000002cff2d7230 */ /* 0x000fc40000004100 */
        /* <DEDUP_REMOVED lines=8> */
[-C--:B------:R-:W-:Y:S01]  /*6670*/  FFMA.FTZ R118, R112, R46.reuse, R115 ;  /* 0x0000002e70767223 */ /* 0x080fe20000010073 */
[----:B------:R-:W-:Y:S02]  /*6680*/  HADD2.F32 R44, -RZ, R44.H1_H1 ;  /* 0x3000002cff2c7230 */ /* 0x000fe40000004100 */
[----:B------:R-:W-:Y:S01]  /*6690*/  FFMA.FTZ R117, R45, R46, -R114 ;  /* 0x0000002e2d757223 */ /* 0x000fe20000010872 */
        /* <DEDUP_REMOVED lines=23> */
[----:B------:R-:W-:Y:S01]  /*6810*/  FFMA.FTZ R115, R112, R47, R115 ;  /* 0x0000002f70737223 */ /* 0x000fe20000010073 */
[C---:B------:R-:W-:Y:S01]  /*6820*/  FMUL.FTZ R113, R44.reuse, R113 ;  /* 0x000000712c717220 */ /* 0x040fe20000410000 */
[----:B------:R-:W-:Y:S01]  /*6830*/  F2FP.F16.E4M3.UNPACK_B R109, R109 ;  /* 0x0000006dff6d723e */ /* 0x000fe200020006ff */
[-C--:B------:R-:W-:Y:S01]  /*6840*/  FFMA.FTZ R123, R44, R45.reuse, -R123 ;  /* 0x0000002d2c7b7223 */ /* 0x080fe2000001087b */
[----:B------:R-:W-:Y:S01]  /*6850*/  F2FP.F16.E4M3.UNPACK_B R44, R14 ;  /* 0x0000000eff2c723e */ /* 0x000fe200020006ff */
        /* <DEDUP_REMOVED lines=11> */
[----:B------:R-:W-:Y:S01]  /*6910*/  HADD2.F32 R46, -RZ, R109.H0_H0 ;  /* 0x2000006dff2e7230 */ /* 0x000fe20000004100 */
[----:B------:R-:W-:Y:S01]  /*6920*/  F2FP.SATFINITE.E4M3.F32.PACK_AB_MERGE_C R122, R122, R35, RZ ;  /* 0x000000237a7a723e */ /* 0x000fe200048070ff */
[----:B------:R-:W-:Y:S02]  /*6930*/  HADD2.F32 R33, -RZ, R33.H1_H1 ;  /* 0x30000021ff217230 */ /* 0x000fe40000004100 */
[-C--:B------:R-:W-:Y:S01]  /*6940*/  FMUL.FTZ R114, R44, R111.reuse ;  /* 0x0000006f2c727220 */ /* 0x080fe20000410000 */
[----:B------:R-:W-:Y:S02]  /*6950*/  HADD2.F32 R109, -RZ, R109.H1_H1 ;  /* 0x3000006dff6d7230 */ /* 0x000fe40000004100 */
[-C--:B------:R-:W-:Y:S01]  /*6960*/  FFMA.FTZ R14, R14, R46.reuse, -R113 ;  /* 0x0000002e0e0e7223 */ /* 0x080fe20000010871 */
[----:B------:R-:W-:Y:S01]  /*6970*/  FFMA.FTZ R112, R45, R46, R112 ;  /* 0x0000002e2d707223 */ /* 0x000fe20000010070 */
        /* <DEDUP_REMOVED lines=12> */
[----:B------:R-:W-:-:S02]  /*6a40*/  HADD2.F32 R112, -RZ, R111.H0_H0 ;  /* 0x2000006fff707230 */ /* 0x000fc40000004100 */
[CC--:B------:R-:W-:Y:S01]  /*6a50*/  FMUL.FTZ R115, R47.reuse, R114.reuse ;  /* 0x000000722f737220 */ /* 0x0c0fe20000410000 */
[----:B------:R-:W-:Y:S02]  /*6a60*/  HADD2.F32 R109, -RZ, R46.H1_H1 ;  /* 0x3000002eff6d7230 */ /* 0x000fe40000004100 */
[----:B------:R-:W-:Y:S01]  /*6a70*/  FMUL.FTZ R114, R44, R114 ;  /* 0x000000722c727220 */ /* 0x000fe20000410000 */
[----:B------:R-:W-:Y:S01]  /*6a80*/  HADD2.F32 R113, -RZ, R113.H1_H1 ;  /* 0x30000071ff717230 */ /* 0x000fe20000004100 */
[----:B------:R-:W-:Y:S01]  /*6a90*/  F2FP.SATFINITE.E4M3.F32.PACK_AB_MERGE_C R35, R116, R117, R34 ;  /* 0x000000757423723e */ /* 0x000fe20004807022 */
[----:B------:R-:W-:Y:S02]  /*6aa0*/  HADD2.F32 R46, -RZ, R45.H1_H1 ;  /* 0x3000002dff2e7230 */ /* 0x000fe40000004100 */
[-C--:B------:R-:W-:Y:S01]  /*6ab0*/  FFMA.FTZ R45, R47, R112.reuse, R114 ;  /* 0x000000702f2d7223 */ /* 0x080fe20000010072 */
[----:B------:R-:W-:Y:S02]  /*6ac0*/  HADD2.F32 R111, -RZ, R111.H1_H1 ;  /* 0x3000006fff6f7230 */ /* 0x000fe40000004100 */
[-C--:B------:R-:W-:Y:S01]  /*6ad0*/  FMUL.FTZ R47, R109, R113.reuse ;  /* 0x000000716d2f7220 */ /* 0x080fe20000410000 */
[----:B------:R-:W-:Y:S01]  /*6ae0*/  FFMA.FTZ R44, R44, R112, -R115 ;  /* 0x000000702c2c7223 */ /* 0x000fe20000010873 */
[----:B------:R-:W-:Y:S01]  /*6af0*/  F2FP.F16.E4M3.UNPACK_B R32, R32.H1 ;  /* 0x00000020ff20723e */ /* 0x000fe200030006ff */
[C---:B------:R-:W-:Y:S01]  /*6b00*/  FMUL.FTZ R112, R46.reuse, R113 ;  /* 0x000000712e707220 */ /* 0x040fe20000410000 */
[----:B------:R-:W-:Y:S01]  /*6b10*/  FFMA.FTZ R117, R46, R111, -R47 ;  /* 0x0000006f2e757223 */ /* 0x000fe2000001082f */
[----:B------:R-:W-:-:S02]  /*6b20*/  F2FP.F16.E4M3.UNPACK_B R13, R13.H1 ;  /* 0x0000000dff0d723e */ /* 0x000fc400030006ff */
[----:B------:R-:W-:Y:S01]  /*6b30*/  F2FP.F16.E4M3.UNPACK_B R47, R12.H1 ;  /* 0x0000000cff2f723e */ /* 0x000fe200030006ff */
[----:B------:R-:W-:Y:S01]  /*6b40*/  FFMA.FTZ R116, R109, R111, R112 ;  /* 0x0000006f6d747223 */ /* 0x000fe20000010070 */
[----:B------:R-:W-:Y:S01]  /*6b50*/  HADD2.F32 R12, -RZ, R32.H0_H0 ;  /* 0x20000020ff0c7230 */ /* 0x000fe20000004100 */
[----:B------:R-:W-:Y:S01]  /*6b60*/  F2FP.F16.E4M3.UNPACK_B R10, R10.H1 ;  /* 0x0000000aff0a723e */ /* 0x000fe200030006ff */
[----:B------:R-:W-:Y:S01]  /*6b70*/  HADD2.F32 R46, -RZ, R13.H0_H0 ;  /* 0x2000000dff2e7230 */ /* 0x000fe20000004100 */
[----:B------:R-:W-:Y:S01]  /*6b80*/  F2FP.SATFINITE.E4M3.F32.PACK_AB_MERGE_C R34, R119, R118, R122 ;  /* 0x000000767722723e */ /* 0x000fe2000480707a */
[----:B------:R-:W-:Y:S01]  /*6b90*/  HADD2.F32 R109, -RZ, R47.H0_H0 ;  /* 0x2000002fff6d7230 */ /* 0x000fe20000004100 */
[----:B------:R-:W-:Y:S01]  /*6ba0*/  F2FP.F16.E4M3.UNPACK_B R112, R9 ;  /* 0x00000009ff70723e */ /* 0x000fe200020006ff */
[----:B------:R-:W-:Y:S02]  /*6bb0*/  HADD2.F32 R13, -RZ, R13.H1_H1 ;  /* 0x3000000dff0d7230 */ /* 0x000fe40000004100 */
[----:B------:R-:W-:-:S02]  /*6bc0*/  HADD2.F32 R111, -RZ, R47.H1_H1 ;  /* 0x3000002fff6f7230 */ /* 0x000fc40000004100 */
[-C--:B------:R-:W-:Y:S01]  /*6bd0*/  FMUL.FTZ R113, R46, R109.reuse ;  /* 0x0000006d2e717220 */ /* 0x080fe20000410000 */
[----:B------:R-:W-:Y:S02]  /*6be0*/  HADD2.F32 R47, -RZ, R10.H0_H0 ;  /* 0x2000000aff2f7230 */ /* 0x000fe40000004100 */
[C---:B------:R-:W-:Y:S01]  /*6bf0*/  FMUL.FTZ R115, R12.reuse, R109 ;  /* 0x0000006d0c737220 */ /* 0x040fe20000410000 */
[----:B------:R-:W-:Y:S02]  /*6c00*/  HADD2.F32 R32, -RZ, R32.H1_H1 ;  /* 0x30000020ff207230 */ /* 0x000fe40000004100 */
[C---:B------:R-:W-:Y:S01]  /*6c10*/  FMUL.FTZ R121, R13.reuse, R111 ;  /* 0x0000006f0d797220 */ /* 0x040fe20000410000 */
[----:B------:R-:W-:Y:S02]  /*6c20*/  HADD2.F32 R109, -RZ, R10.H1_H1 ;  /* 0x3000000aff6d7230 */ /* 0x000fe40000004100 */
[----:B------:R-:W-:Y:S01]  /*6c30*/  FFMA.FTZ R118, R12, R47, -R113 ;  /* 0x0000002f0c767223 */ /* 0x000fe20000010871 */
[----:B------:R-:W-:Y:S01]  /*6c40*/  F2FP.F16.E4M3.UNPACK_B R113, R9.H1 ;  /* 0x00000009ff71723e */ /* 0x000fe200030006ff */
[----:B------:R-:W-:Y:S01]  /*6c50*/  FMUL.FTZ R12, R32, R111 ;  /* 0x0000006f200c7220 */ /* 0x000fe20000410000 */
[----:B------:R-:W-:Y:S01]  /*6c60*/  FFMA.FTZ R119, R46, R47, R115 ;  /* 0x0000002f2e777223 */ /* 0x000fe20000010073 */
[----:B------:R-:W-:Y:S01]  /*6c70*/  FFMA.FTZ R121, R32, R109, -R121 ;  /* 0x0000006d20797223 */ /* 0x000fe20000010879 */
[----:B------:R-:W-:Y:S01]  /*6c80*/  F2FP.F16.E4M3.UNPACK_B R32, R15 ;  /* 0x0000000fff20723e */ /* 0x000fe200020006ff */
[----:B------:R-:W-:Y:S01]  /*6c90*/  HADD2.F32 R115, -RZ, R112.H0_H0 ;  /* 0x20000070ff737230 */ /* 0x000fe20000004100 */
[----:B------:R-:W-:Y:S01]  /*6ca0*/  F2FP.F16.E4M3.UNPACK_B R10, R11 ;  /* 0x0000000bff0a723e */ /* 0x000fe200020006ff */
[----:B------:R-:W-:Y:S01]  /*6cb0*/  FFMA.FTZ R120, R13, R109, R12 ;  /* 0x0000006d0d787223 */ /* 0x000fe2000001000c */
[----:B------:R-:W-:Y:S01]  /*6cc0*/  F2FP.F16.E4M3.UNPACK_B R15, R15.H1 ;  /* 0x0000000fff0f723e */ /* 0x000fe200030006ff */
[----:B------:R-:W-:Y:S01]  /*6cd0*/  HADD2.F32 R46, -RZ, R32.H0_H0 ;  /* 0x20000020ff2e7230 */ /* 0x000fe20000004100 */
[-C--:B------:R-:W-:Y:S01]  /*6ce0*/  F2FP.F16.E4M3.UNPACK_B R9, R8.reuse ;  /* 0x00000008ff09723e */ /* 0x080fe200020006ff */
[----:B------:R-:W-:Y:S01]  /*6cf0*/  HADD2.F32 R12, -RZ, R10.H0_H0 ;  /* 0x2000000aff0c7230 */ /* 0x000fe20000004100 */
[----:B------:R-:W-:Y:S01]  /*6d00*/  F2FP.F16.E4M3.UNPACK_B R11, R11.H1 ;  /* 0x0000000bff0b723e */ /* 0x000fe200030006ff */
[----:B------:R-:W-:Y:S01]  /*6d10*/  HADD2.F32 R114, -RZ, R113.H0_H0 ;  /* 0x20000071ff727230 */ /* 0x000fe20000004100 */
[----:B------:R-:W-:Y:S01]  /*6d20*/  F2FP.F16.E4M3.UNPACK_B R47, R8.H1 ;  /* 0x00000008ff2f723e */ /* 0x000fe200030006ff */
[----:B------:R-:W-:-:S02]  /*6d30*/  HADD2.F32 R8, -RZ, R15.H0_H0 ;  /* 0x2000000fff087230 */ /* 0x000fc40000004100 */
[-C--:B------:R-:W-:Y:S01]  /*6d40*/  FMUL.FTZ R123, R46, R115.reuse ;  /* 0x000000732e7b7220 */ /* 0x080fe20000410000 */
[----:B------:R-:W-:Y:S02]  /*6d50*/  HADD2.F32 R109, -RZ, R9.H0_H0 ;  /* 0x20000009ff6d7230 */ /* 0x000fe40000004100 */
[----:B------:R-:W-:Y:S01]  /*6d60*/  FMUL.FTZ R115, R12, R115 ;  /* 0x000000730c737220 */ /* 0x000fe20000410000 */
[----:B------:R-:W-:Y:S02]  /*6d70*/  HADD2.F32 R13, -RZ, R11.H0_H0 ;  /* 0x2000000bff0d7230 */ /* 0x000fe40000004100 */
[----:B------:R-:W-:Y:S01]  /*6d80*/  FMUL.FTZ R122, R8, R114 ;  /* 0x00000072087a7220 */ /* 0x000fe20000410000 */
[----:B------:R-:W-:Y:S02]  /*6d90*/  HADD2.F32 R111, -RZ, R47.H0_H0 ;  /* 0x2000002fff6f7230 */ /* 0x000fe40000004100 */
[----:B------:R-:W-:Y:S01]  /*6da0*/  FFMA.FTZ R123, R12, R109, -R123 ;  /* 0x0000006d0c7b7223 */ /* 0x000fe2000001087b */
[----:B------:R-:W-:-:S02]  /*6db0*/  HADD2.F32 R15, -RZ, R15.H1_H1 ;  /* 0x3000000fff0f7230 */ /* 0x000fc40000004100 */
[C---:B------:R-:W-:Y:S01]  /*6dc0*/  FMUL.FTZ R125, R13.reuse, R114 ;  /* 0x000000720d7d7220 */ /* 0x040fe20000410000 */
[----:B------:R-:W-:Y:S02]  /*6dd0*/  HADD2.F32 R12, -RZ, R113.H1_H1 ;  /* 0x30000071ff0c7230 */ /* 0x000fe40000004100 */
[----:B------:R-:W-:Y:S01]  /*6de0*/  FFMA.FTZ R122, R13, R111, -R122 ;  /* 0x0000006f0d7a7223 */ /* 0x000fe2000001087a */
        /* <DEDUP_REMOVED lines=20> */
[----:B------:R-:W-:-:S02]  /*6f30*/  F2FP.SATFINITE.E4M3.F32.PACK_AB_MERGE_C R11, R11, R122, RZ ;  /* 0x0000007a0b0b723e */ /* 0x000fc400048070ff */
[----:B------:R-:W-:Y:S02]  /*6f40*/  F2FP.SATFINITE.E4M3.F32.PACK_AB_MERGE_C R12, R12, R125, RZ ;  /* 0x0000007d0c0c723e */ /* 0x000fe400048070ff */
[----:B------:R-:W-:Y:S01]  /*6f50*/  F2FP.SATFINITE.E4M3.F32.PACK_AB_MERGE_C R11, R10, R123, R11 ;  /* 0x0000007b0a0b723e */ /* 0x000fe2000480700b */
[----:B------:R-:W-:Y:S01]  /*6f60*/  IMAD.MOV.U32 R10, RZ, RZ, R33 ;  /* 0x000000ffff0a7224 */ /* 0x000fe200078e0021 */
[----:B------:R-:W-:Y:S01]  /*6f70*/  F2FP.SATFINITE.E4M3.F32.PACK_AB_MERGE_C R15, R32, R115, R12 ;  /* 0x00000073200f723e */ /* 0x000fe2000480700c */
[----:B------:R-:W-:Y:S01]  /*6f80*/  IMAD.MOV.U32 R12, RZ, RZ, R34 ;  /* 0x000000ffff0c7224 */ /* 0x000fe200078e0022 */
[----:B------:R-:W-:-:S07]  /*6f90*/  F2FP.SATFINITE.E4M3.F32.PACK_AB_MERGE_C R13, R116, R45, R119 ;  /* 0x0000002d740d723e */ /* 0x000fce0004807077 */
.L_x_1639:
[----:B------:R-:W-:Y:S05]  /*6fa0*/  BSYNC B2 ;  /* 0x0000000000027941 */ /* 0x000fea0003800000 */
.L_x_1638:
[----:B------:R-:W-:Y:S01]  /*6fb0*/  ISETP.GE.AND P3, PT, R110, R103, PT ;  /* 0x000000676e00720c */ /* 0x000fe20003f66270 */
[----:B0-----:R4:W-:-:S12]  /*6fc0*/  ST.E.128 desc[UR42][R94.64], R8 ;  /* 0x000000085e007985 */ /* 0x0019d8000c101d2a */
[----:B------:R-:W-:-:S04]  /*6fd0*/  @!P3 IADD3 R32, P4, R99, R110, RZ ;  /* 0x0000006e6320b210 */ /* 0x000fc80007f9e0ff */
[----:B------:R-:W-:-:S05]  /*6fe0*/  @!P3 LEA.HI.X.SX32 R33, R110, R97, 0x1, P4 ;  /* 0x000000616e21b211 */ /* 0x000fca00020f0eff */
[----:B--2---:R4:W-:Y:S04]  /*6ff0*/  @!P3 ST.E.128 desc[UR42][R32.64], R12 ;  /* 0x0000000c2000b985 */ /* 0x0049e8000c101d2a */
.L_x_1637:
[----:B------:R-:W-:Y:S05]  /*7000*/  BSYNC B1 ;  /* 0x0000000000017941 */ /* 0x000fea0003800000 */
.L_x_1636:
[----:B------:R-:W-:Y:S01]  /*7010*/  ISETP.NE.AND P3, PT, R3, RZ, PT ;  /* 0x000000ff0300720c */ /* 0x000fe20003f65270 */
[----:B------:R-:W-:-:S12]  /*7020*/  BSSY B1, `(.L_x_1640) ;  /* 0x00000f5000017945 */ /* 0x000fd80003800000 */
[----:B------:R-:W-:Y:S05]  /*7030*/  @!P3 BRA `(.L_x_1641) ;  /* 0x0000000c00ccb947 */ /* 0x000fea0003800000 */
[----:B------:R-:W-:Y:S01]  /*7040*/  ISETP.NE.AND P4, PT, R83, RZ, PT ;  /* 0x000000ff5300720c */ /* 0x000fe20003f85270 */
[----:B------:R-:W-:Y:S01]  /*7050*/  BSSY B2, `(.L_x_1642) ;  /* 0x00000ec000027945 */ /* 0x000fe20003800000 */
[----:B---34-:R-:W-:Y:S02]  /*7060*/  IADD3 R32, P3, R56, R99, RZ ;  /* 0x0000006338207210 */ /* 0x018fe40007f7e0ff */
[----:B------:R-:W-:Y:S02]  /*7070*/  SEL R8, R64, R105, !P4 ;  /* 0x0000006940087207 */ /* 0x000fe40006000000 */
[----:B--2---:R-:W-:Y:S02]  /*7080*/  LEA.HI.X.SX32 R33, R56, R97, 0x1, P3 ;  /* 0x0000006138217211 */ /* 0x004fe400018f0eff */
[----:B------:R-:W-:Y:S02]  /*7090*/  SHF.R.S32.HI R9, RZ, 0x1f, R8 ;  /* 0x0000001fff097819 */ /* 0x000fe40000011408 */
[----:B------:R-:W-:-:S02]  /*70a0*/  ISETP.GE.AND P3, PT, R80, R96, PT ;  /* 0x000000605000720c */ /* 0x000fc40003f66270 */
[----:B------:R-:W-:-:S04]  /*70b0*/  LEA.HI R9, R9, R8, RZ, 0x5 ;  /* 0x0000000809097211 */ /* 0x000fc800078f28ff */
        /* <DEDUP_REMOVED lines=19> */
[--C-:B------:R-:W-:Y:S01]  /*71f0*/  SHF.R.U32.HI R109, RZ, 0x8, R31.reuse ;  /* 0x00000008ff6d7819 */ /* 0x100fe2000001161f */
[----:B--2---:R-:W-:Y:S01]  /*7200*/  IMAD.MOV.U32 R40, RZ, RZ, R12 ;  /* 0x000000ffff287224 */ /* 0x004fe200078e000c */
[----:B------:R-:W-:Y:S01]  /*7210*/  LOP3.LUT R42, R31, 0xff0000ff, RZ, 0xc0, !PT ;  /* 0xff0000ff1f2a7812 */ /* 0x000fe200078ec0ff */
[----:B------:R-:W-:Y:S01]  /*7220*/  IMAD.SHL.U32 R8, R28, 0x100, RZ ;  /* 0x000001001c087824 */ /* 0x000fe200078e00ff */
[----:B------:R-:W-:Y:S01]  /*7230*/  SHF.R.U32.HI R94, RZ, 0x10, R31 ;  /* 0x00000010ff5e7819 */ /* 0x000fe2000001161f */
[----:B------:R-:W-:Y:S01]  /*7240*/  IMAD.MOV.U32 R28, RZ, RZ, R10 ;  /* 0x000000ffff1c7224 */ /* 0x000fe200078e000a */
[----:B------:R-:W-:Y:S02]  /*7250*/  SHF.R.U32.HI R31, RZ, 0x8, R43 ;  /* 0x00000008ff1f7819 */ /* 0x000fe4000001162b */
[----:B------:R-:W-:-:S02]  /*7260*/  SHF.R.U32.HI R110, RZ, 0x10, R29 ;  /* 0x00000010ff6e7819 */ /* 0x000fc4000001161d */
[----:B------:R-:W-:Y:S01]  /*7270*/  LOP3.LUT R35, R29, 0xff0000ff, RZ, 0xc0, !PT ;  /* 0xff0000ff1d237812 */ /* 0x000fe200078ec0ff */
[----:B------:R-:W-:Y:S01]  /*7280*/  IMAD.SHL.U32 R10, R31, 0x100, RZ ;  /* 0x000001001f0a7824 */ /* 0x000fe200078e00ff */
[--C-:B------:R-:W-:Y:S01]  /*7290*/  SHF.R.U32.HI R46, RZ, 0x8, R41.reuse ;  /* 0x00000008ff2e7819 */ /* 0x100fe20000011629 */
[----:B------:R-:W-:Y:S01]  /*72a0*/  IMAD.U32 R31, R110, 0x10000, RZ ;  /* 0x000100006e1f7824 */ /* 0x000fe200078e00ff */
[----:B------:R-:W-:Y:S01]  /*72b0*/  LOP3.LUT R44, R41, 0xff0000ff, RZ, 0xc0, !PT ;  /* 0xff0000ff292c7812 */ /* 0x000fe200078ec0ff */
[----:B------:R-:W-:Y:S01]  /*72c0*/  IMAD.MOV.U32 R29, RZ, RZ, R14 ;  /* 0x000000ffff1d7224 */ /* 0x000fe200078e000e */
[----:B------:R-:W-:Y:S01]  /*72d0*/  SHF.R.U32.HI R47, RZ, 0x10, R41 ;  /* 0x00000010ff2f7819 */ /* 0x000fe20000011629 */
[----:B------:R-:W-:Y:S01]  /*72e0*/  IMAD.SHL.U32 R41, R46, 0x100, RZ ;  /* 0x000001002e297824 */ /* 0x000fe200078e00ff */
[----:B------:R-:W-:Y:S01]  /*72f0*/  LOP3.LUT R8, R35, 0xff00, R8, 0xf8, !PT ;  /* 0x0000ff0023087812 */ /* 0x000fe200078ef808 */
[----:B------:R-:W-:Y:S01]  /*7300*/  IMAD.SHL.U32 R35, R109, 0x100, RZ ;  /* 0x000001006d237824 */ /* 0x000fe200078e00ff */
[----:B------:R-:W-:Y:S01]  /*7310*/  LOP3.LUT R45, R43, 0xff0000ff, RZ, 0xc0, !PT ;  /* 0xff0000ff2b2d7812 */ /* 0x000fe200078ec0ff */
[----:B------:R-:W-:Y:S01]  /*7320*/  IMAD.U32 R47, R47, 0x10000, RZ ;  /* 0x000100002f2f7824 */ /* 0x000fe200078e00ff */
[----:B------:R-:W-:Y:S01]  /*7330*/  LOP3.LUT R12, R8, 0xff0000, R31, 0xf8, !PT ;  /* 0x00ff0000080c7812 */ /* 0x000fe200078ef81f */
[----:B------:R-:W-:Y:S01]  /*7340*/  IMAD.U32 R8, R94, 0x10000, RZ ;  /* 0x000100005e087824 */ /* 0x000fe200078e00ff */
[----:B------:R-:W-:-:S02]  /*7350*/  LOP3.LUT R46, R45, 0xff00, R10, 0xf8, !PT ;  /* 0x0000ff002d2e7812 */ /* 0x000fc400078ef80a */
[----:B------:R-:W-:Y:S02]  /*7360*/  LOP3.LUT R35, R42, 0xff00, R35, 0xf8, !PT ;  /* 0x0000ff002a237812 */ /* 0x000fe400078ef823 */
[----:B------:R-:W-:Y:S02]  /*7370*/  LOP3.LUT R14, R44, 0xff00, R41, 0xf8, !PT ;  /* 0x0000ff002c0e7812 */ /* 0x000fe400078ef829 */
[----:B------:R-:W-:Y:S02]  /*7380*/  F2FP.F16.E4M3.UNPACK_B R45, R108.H1 ;  /* 0x0000006cff2d723e */ /* 0x000fe400030006ff */
[----:B------:R-:W-:Y:S02]  /*7390*/  F2FP.F16.E4M3.UNPACK_B R31, R30.H1 ;  /* 0x0000001eff1f723e */ /* 0x000fe400030006ff */
[----:B------:R-:W-:Y:S01]  /*73a0*/  F2FP.F16.E4M3.UNPACK_B R41, R40.H1 ;  /* 0x00000028ff29723e */ /* 0x000fe200030006ff */
[--C-:B------:R-:W-:Y:S01]  /*73b0*/  HADD2.F32 R10, -RZ, R45.reuse.H0_H0 ;  /* 0x2000002dff0a7230 */ /* 0x100fe20000004100 */
[----:B------:R-:W-:Y:S01]  /*73c0*/  SHF.R.U32.HI R95, RZ, 0x10, R43 ;  /* 0x00000010ff5f7819 */ /* 0x000fe2000001162b */
[----:B------:R-:W-:Y:S01]  /*73d0*/  HADD2.F32 R45, -RZ, R45.H1_H1 ;  /* 0x3000002dff2d7230 */ /* 0x000fe20000004100 */
[----:B------:R-:W-:Y:S01]  /*73e0*/  LOP3.LUT R8, R35, 0xff0000, R8, 0xf8, !PT ;  /* 0x00ff000023087812 */ /* 0x000fe200078ef808 */
[----:B------:R-:W-:Y:S01]  /*73f0*/  HADD2.F32 R35, -RZ, R31.H0_H0 ;  /* 0x2000001fff237230 */ /* 0x000fe20000004100 */
[----:B------:R-:W-:Y:S01]  /*7400*/  F2FP.F16.E4M3.UNPACK_B R43, R106.H1 ;  /* 0x0000006aff2b723e */ /* 0x000fe200030006ff */
[----:B------:R-:W-:Y:S01]  /*7410*/  HADD2.F32 R42, -RZ, R41.H0_H0 ;  /* 0x20000029ff2a7230 */ /* 0x000fe20000004100 */
[----:B------:R-:W-:Y:S01]  /*7420*/  F2FP.F16.E4M3.UNPACK_B R108, R108 ;  /* 0x0000006cff6c723e */ /* 0x000fe200020006ff */
[----:B------:R-:W-:-:S02]  /*7430*/  IMAD.U32 R95, R95, 0x10000, RZ ;  /* 0x000100005f5f7824 */ /* 0x000fc400078e00ff */
[CC--:B------:R-:W-:Y:S01]  /*7440*/  FMUL.FTZ R109, R35.reuse, R10.reuse ;  /* 0x0000000a236d7220 */ /* 0x0c0fe20000410000 */
[--C-:B------:R-:W-:Y:S02]  /*7450*/  HADD2.F32 R44, -RZ, R43.reuse.H0_H0 ;  /* 0x2000002bff2c7230 */ /* 0x100fe40000004100 */
[----:B------:R-:W-:Y:S01]  /*7460*/  FMUL.FTZ R94, R42, R10 ;  /* 0x0000000a2a5e7220 */ /* 0x000fe20000410000 */
[----:B------:R-:W-:Y:S01]  /*7470*/  F2FP.F16.E4M3.UNPACK_B R40, R40 ;  /* 0x00000028ff28723e */ /* 0x000fe200020006ff */
[----:B------:R-:W-:Y:S01]  /*7480*/  HADD2.F32 R43, -RZ, R43.H1_H1 ;  /* 0x3000002bff2b7230 */ /* 0x000fe20000004100 */
[----:B------:R-:W-:Y:S01]  /*7490*/  LOP3.LUT R10, R46, 0xff0000, R95, 0xf8, !PT ;  /* 0x00ff00002e0a7812 */ /* 0x000fe200078ef85f */
        /* <DEDUP_REMOVED lines=8> */
[----:B------:R-:W-:Y:S02]  /*7520*/  HADD2.F32 R41, -RZ, R40.H0_H0 ;  /* 0x20000028ff297230 */ /* 0x000fe40000004100 */
[C---:B------:R-:W-:Y:S01]  /*7530*/  FMUL.FTZ R45, R35.reuse, R45 ;  /* 0x0000002d232d7220 */ /* 0x040fe20000410000 */
[----:B------:R-:W-:Y:S02]  /*7540*/  HADD2.F32 R31, -RZ, R30.H0_H0 ;  /* 0x2000001eff1f7230 */ /* 0x000fe40000004100 */
[-C--:B------:R-:W-:Y:S01]  /*7550*/  FFMA.FTZ R110, R35, R43.reuse, -R46 ;  /* 0x0000002b236e7223 */ /* 0x080fe2000001082e */
[----:B------:R-:W-:Y:S02]  /*7560*/  HADD2.F32 R40, -RZ, R40.H1_H1 ;  /* 0x30000028ff287230 */ /* 0x000fe40000004100 */
[----:B------:R-:W-:Y:S01]  /*7570*/  FFMA.FTZ R112, R42, R43, R45 ;  /* 0x0000002b2a707223 */ /* 0x000fe2000001002d */
[----:B------:R-:W-:-:S02]  /*7580*/  HADD2.F32 R42, -RZ, R106.H0_H0 ;  /* 0x2000006aff2a7230 */ /* 0x000fc40000004100 */
[-C--:B------:R-:W-:Y:S01]  /*7590*/  FMUL.FTZ R46, R41, R44.reuse ;  /* 0x0000002c292e7220 */ /* 0x080fe20000410000 */
[C---:B------:R-:W-:Y:S01]  /*75a0*/  FMUL.FTZ R44, R31.reuse, R44 ;  /* 0x0000002c1f2c7220 */ /* 0x040fe20000410000 */
[----:B------:R-:W-:Y:S01]  /*75b0*/  HADD2.F32 R43, -RZ, R108.H1_H1 ;  /* 0x3000006cff2b7230 */ /* 0x000fe20000004100 */
[----:B------:R-:W-:Y:S01]  /*75c0*/  LOP3.LUT R14, R14, 0xff0000, R47, 0xf8, !PT ;  /* 0x00ff00000e0e7812 */ /* 0x000fe200078ef82f */
[-C--:B------:R-:W-:Y:S01]  /*75d0*/  FFMA.FTZ R45, R31, R42.reuse, -R46 ;  /* 0x0000002a1f2d7223 */ /* 0x080fe2000001082e */
[----:B------:R-:W-:Y:S01]  /*75e0*/  FFMA.FTZ R47, R41, R42, R44 ;  /* 0x0000002a292f7223 */ /* 0x000fe2000001002c */
[----:B------:R-:W-:Y:S02]  /*75f0*/  HADD2.F32 R30, -RZ, R30.H1_H1 ;  /* 0x3000001eff1e7230 */ /* 0x000fe40000004100 */
[----:B------:R-:W-:Y:S01]  /*7600*/  FMUL.FTZ R41, R40, R43 ;  /* 0x0000002b28297220 */ /* 0x000fe20000410000 */
[----:B------:R-:W-:Y:S01]  /*7610*/  HADD2.F32 R31, -RZ, R106.H1_H1 ;  /* 0x3000006aff1f7230 */ /* 0x000fe20000004100 */
[----:B------:R-:W-:-:S02]  /*7620*/  F2FP.F16.E4M3.UNPACK_B R44, R107.H1 ;  /* 0x0000006bff2c723e */ /* 0x000fc400030006ff */
[----:B------:R-:W-:Y:S01]  /*7630*/  F2FP.F16.E4M3.UNPACK_B R35, R29.H1 ;  /* 0x0000001dff23723e */ /* 0x000fe200030006ff */
[C---:B------:R-:W-:Y:S01]  /*7640*/  FMUL.FTZ R43, R30.reuse, R43 ;  /* 0x0000002b1e2b7220 */ /* 0x040fe20000410000 */
[-C--:B------:R-:W-:Y:S01]  /*7650*/  FFMA.FTZ R94, R30, R31.reuse, -R41 ;  /* 0x0000001f1e5e7223 */ /* 0x080fe20000010829 */
[----:B------:R-:W-:Y:S01]  /*7660*/  F2FP.F16.E4M3.UNPACK_B R42, R104.H1 ;  /* 0x00000068ff2a723e */ /* 0x000fe200030006ff */
[----:B------:R-:W-:Y:S01]  /*7670*/  HADD2.F32 R46, -RZ, R44.H0_H0 ;  /* 0x2000002cff2e7230 */ /* 0x000fe20000004100 */
[----:B------:R-:W-:Y:S01]  /*7680*/  F2FP.F16.E4M3.UNPACK_B R30, R28.H1 ;  /* 0x0000001cff1e723e */ /* 0x000fe200030006ff */
[----:B------:R-:W-:Y:S02]  /*7690*/  HADD2.F32 R41, -RZ, R35.H0_H0 ;  /* 0x20000023ff297230 */ /* 0x000fe40000004100 */
[----:B------:R-:W-:Y:S01]  /*76a0*/  FFMA.FTZ R106, R40, R31, R43 ;  /* 0x0000001f286a7223 */ /* 0x000fe2000001002b */
[----:B------:R-:W-:Y:S01]  /*76b0*/  HADD2.F32 R40, -RZ, R42.H0_H0 ;  /* 0x2000002aff287230 */ /* 0x000fe20000004100 */
[----:B------:R-:W-:Y:S01]  /*76c0*/  F2FP.F16.E4M3.UNPACK_B R107, R107 ;  /* 0x0000006bff6b723e */ /* 0x000fe200020006ff */
[----:B------:R-:W-:-:S02]  /*76d0*/  HADD2.F32 R31, -RZ, R30.H0_H0 ;  /* 0x2000001eff1f7230 */ /* 0x000fc40000004100 */
[----:B------:R-:W-:Y:S01]  /*76e0*/  FMUL.FTZ R108, R41, R46 ;  /* 0x0000002e296c7220 */ /* 0x000fe20000410000 */
[----:B------:R-:W-:Y:S01]  /*76f0*/  HADD2.F32 R44, -RZ, R44.H1_H1 ;  /* 0x3000002cff2c7230 */ /* 0x000fe20000004100 */
[----:B------:R-:W-:Y:S01]  /*7700*/  F2FP.F16.E4M3.UNPACK_B R28, R28 ;  /* 0x0000001cff1c723e */ /* 0x000fe200020006ff */
[----:B------:R-:W-:Y:S02]  /*7710*/  HADD2.F32 R35, -RZ, R35.H1_H1 ;  /* 0x30000023ff237230 */ /* 0x000fe40000004100 */
[C---:B------:R-:W-:Y:S01]  /*7720*/  FMUL.FTZ R46, R31.reuse, R46 ;  /* 0x0000002e1f2e7220 */ /* 0x040fe20000410000 */
[----:B------:R-:W-:Y:S02]  /*7730*/  HADD2.F32 R30, -RZ, R30.H1_H1 ;  /* 0x3000001eff1e7230 */ /* 0x000fe40000004100 */
[----:B------:R-:W-:Y:S01]  /*7740*/  FFMA.FTZ R108, R31, R40, -R108 ;  /* 0x000000281f6c7223 */ /* 0x000fe2000001086c */
[----:B------:R-:W-:Y:S02]  /*7750*/  HADD2.F32 R42, -RZ, R42.H1_H1 ;  /* 0x3000002aff2a7230 */ /* 0x000fe40000004100 */
[----:B------:R-:W-:Y:S01]  /*7760*/  FMUL.FTZ R31, R35, R44 ;  /* 0x0000002c231f7220 */ /* 0x000fe20000410000 */
[----:B------:R-:W-:Y:S01]  /*7770*/  F2FP.F16.E4M3.UNPACK_B R104, R104 ;  /* 0x00000068ff68723e */ /* 0x000fe200020006ff */
[C---:B------:R-:W-:Y:S01]  /*7780*/  FMUL.FTZ R44, R30.reuse, R44 ;  /* 0x0000002c1e2c7220 */ /* 0x040fe20000410000 */
[----:B------:R-:W-:Y:S01]  /*7790*/  FFMA.FTZ R43, R41, R40, R46 ;  /* 0x00000028292b7223 */ /* 0x000fe2000001002e */
[-C--:B------:R-:W-:Y:S01]  /*77a0*/  FFMA.FTZ R111, R30, R42.reuse, -R31 ;  /* 0x0000002a1e6f7223 */ /* 0x080fe2000001081f */
[----:B------:R-:W-:Y:S01]  /*77b0*/  F2FP.F16.E4M3.UNPACK_B R30, R29 ;  /* 0x0000001dff1e723e */ /* 0x000fe200020006ff */
[----:B------:R-:W-:Y:S01]  /*77c0*/  FFMA.FTZ R114, R35, R42, R44 ;  /* 0x0000002a23727223 */ /* 0x000fe2000001002c */
[----:B------:R-:W-:-:S02]  /*77d0*/  HADD2.F32 R42, -RZ, R107.H0_H0 ;  /* 0x2000006bff2a7230 */ /* 0x000fc40000004100 */
[----:B------:R-:W-:Y:S01]  /*77e0*/  HADD2.F32 R107, -RZ, R107.H1_H1 ;  /* 0x3000006bff6b7230 */ /* 0x000fe20000004100 */
[----:B------:R-:W-:Y:S01]  /*77f0*/  F2FP.SATFINITE.E4M3.F32.PACK_AB_MERGE_C R108, R111, R108, RZ ;  /* 0x0000006c6f6c723e */ /* 0x000fe200048070ff */
[----:B------:R-:W-:Y:S01]  /*7800*/  HADD2.F32 R31, -RZ, R30.H0_H0 ;  /* 0x2000001eff1f7230 */ /* 0x000fe20000004100 */
[----:B------:R-:W-:Y:S01]  /*7810*/  F2FP.SATFINITE.E4M3.F32.PACK_AB_MERGE_C R114, R114, R43, RZ ;  /* 0x0000002b7272723e */ /* 0x000fe200048070ff */
[----:B------:R-:W-:Y:S01]  /*7820*/  HADD2.F32 R29, -RZ, R28.H0_H0 ;  /* 0x2000001cff1d7230 */ /* 0x000fe20000004100 */
[----:B------:R-:W-:Y:S01]  /*7830*/  F2FP.F16.E4M3.UNPACK_B R43, R12 ;  /* 0x0000000cff2b723e */ /* 0x000fe200020006ff */
[----:B------:R-:W-:Y:S02]  /*7840*/  HADD2.F32 R30, -RZ, R30.H1_H1 ;  /* 0x3000001eff1e7230 */ /* 0x000fe40000004100 */
[-C--:B------:R-:W-:Y:S01]  /*7850*/  FMUL.FTZ R44, R31, R42.reuse ;  /* 0x0000002a1f2c7220 */ /* 0x080fe20000410000 */
[----:B------:R-:W-:Y:S02]  /*7860*/  HADD2.F32 R28, -RZ, R28.H1_H1 ;  /* 0x3000001cff1c7230 */ /* 0x000fe40000004100 */
[----:B------:R-:W-:Y:S01]  /*7870*/  FMUL.FTZ R42, R29, R42 ;  /* 0x0000002a1d2a7220 */ /* 0x000fe20000410000 */
[----:B------:R-:W-:-:S02]  /*7880*/  HADD2.F32 R40, -RZ, R104.H0_H0 ;  /* 0x20000068ff287230 */ /* 0x000fc40000004100 */
[-C--:B------:R-:W-:Y:S01]  /*7890*/  FMUL.FTZ R41, R30, R107.reuse ;  /* 0x0000006b1e297220 */ /* 0x080fe20000410000 */
[----:B------:R-:W-:Y:S02]  /*78a0*/  HADD2.F32 R35, -RZ, R104.H1_H1 ;  /* 0x30000068ff237230 */ /* 0x000fe40000004100 */
[C---:B------:R-:W-:Y:S01]  /*78b0*/  FMUL.FTZ R107, R28.reuse, R107 ;  /* 0x0000006b1c6b7220 */ /* 0x040fe20000410000 */
[----:B------:R-:W-:Y:S01]  /*78c0*/  F2FP.F16.E4M3.UNPACK_B R12, R12.H1 ;  /* 0x0000000cff0c723e */ /* 0x000fe200030006ff */
[----:B------:R-:W-:Y:S01]  /*78d0*/  FFMA.FTZ R29, R29, R40, -R44 ;  /* 0x000000281d1d7223 */ /* 0x000fe2000001082c */
[----:B------:R-:W-:Y:S01]  /*78e0*/  F2FP.F16.E4M3.UNPACK_B R44, R14 ;  /* 0x0000000eff2c723e */ /* 0x000fe200020006ff */
[-C--:B------:R-:W-:Y:S01]  /*78f0*/  FFMA.FTZ R28, R28, R35.reuse, -R41 ;  /* 0x000000231c1c7223 */ /* 0x080fe20000010829 */
[----:B------:R-:W-:Y:S01]  /*7900*/  FFMA.FTZ R107, R30, R35, R107 ;  /* 0x000000231e6b7223 */ /* 0x000fe2000001006b */
[----:B------:R-:W-:Y:S01]  /*7910*/  F2FP.SATFINITE.E4M3.F32.PACK_AB_MERGE_C R30, R112, R109, RZ ;  /* 0x0000006d701e723e */ /* 0x000fe200048070ff */
[----:B------:R-:W-:Y:S01]  /*7920*/  FFMA.FTZ R46, R31, R40, R42 ;  /* 0x000000281f2e7223 */ /* 0x000fe2000001002a */
[----:B------:R-:W-:-:S02]  /*7930*/  F2FP.F16.E4M3.UNPACK_B R41, R13 ;  /* 0x0000000dff29723e */ /* 0x000fc400020006ff */
[----:B------:R-:W-:Y:S02]  /*7940*/  F2FP.F16.E4M3.UNPACK_B R35, R9 ;  /* 0x00000009ff23723e */ /* 0x000fe400020006ff */
[----:B------:R-:W-:Y:S01]  /*7950*/  F2FP.SATFINITE.E4M3.F32.PACK_AB_MERGE_C R30, R106, R47, R30 ;  /* 0x0000002f6a1e723e */ /* 0x000fe2000480701e */
[----:B------:R-:W-:Y:S01]  /*7960*/  HADD2.F32 R42, -RZ, R41.H0_H0 ;  /* 0x20000029ff2a7230 */ /* 0x000fe20000004100 */
[----:B------:R-:W-:Y:S01]  /*7970*/  F2FP.SATFINITE.E4M3.F32.PACK_AB_MERGE_C R31, R110, R95, RZ ;  /* 0x0000005f6e1f723e */ /* 0x000fe200048070ff */
[----:B------:R-:W-:Y:S01]  /*7980*/  HADD2.F32 R47, -RZ, R44.H0_H0 ;  /* 0x2000002cff2f7230 */ /* 0x000fe20000004100 */
[----:B------:R-:W-:Y:S01]  /*7990*/  F2FP.SATFINITE.E4M3.F32.PACK_AB_MERGE_C R29, R28, R29, R108 ;  /* 0x0000001d1c1d723e */ /* 0x000fe2000480706c */
[----:B------:R-:W-:Y:S01]  /*79a0*/  HADD2.F32 R40, -RZ, R35.H0_H0 ;  /* 0x20000023ff287230 */ /* 0x000fe20000004100 */
[----:B------:R-:W-:Y:S01]  /*79b0*/  F2FP.SATFINITE.E4M3.F32.PACK_AB_MERGE_C R31, R94, R45, R31 ;  /* 0x0000002d5e1f723e */ /* 0x000fe2000480701f */
[----:B------:R-:W-:Y:S02]  /*79c0*/  HADD2.F32 R45, -RZ, R43.H0_H0 ;  /* 0x2000002bff2d7230 */ /* 0x000fe40000004100 */
[----:B------:R-:W-:Y:S01]  /*79d0*/  FMUL.FTZ R95, R42, R47 ;  /* 0x0000002f2a5f7220 */ /* 0x000fe20000410000 */
[----:B------:R-:W-:-:S02]  /*79e0*/  HADD2.F32 R41, -RZ, R41.H1_H1 ;  /* 0x30000029ff297230 */ /* 0x000fc40000004100 */
        /* <DEDUP_REMOVED lines=8> */
[C---:B------:R-:W-:Y:S01]  /*7a70*/  FMUL.FTZ R44, R35.reuse, R44 ;  /* 0x0000002c232c7220 */ /* 0x040fe20000410000 */
[----:B------:R-:W-:Y:S01]  /*7a80*/  F2FP.F16.E4M3.UNPACK_B R40, R13.H1 ;  /* 0x0000000dff28723e */ /* 0x000fe200030006ff */
[----:B------:R-:W-:Y:S01]  /*7a90*/  FFMA.FTZ R94, R35, R42, -R46 ;  /* 0x0000002a235e7223 */ /* 0x000fe2000001082e */
[----:B------:R-:W-:Y:S01]  /*7aa0*/  F2FP.F16.E4M3.UNPACK_B R35, R14.H1 ;  /* 0x0000000eff23723e */ /* 0x000fe200030006ff */
[----:B------:R-:W-:Y:S01]  /*7ab0*/  FFMA.FTZ R104, R41, R42, R44 ;  /* 0x0000002a29687223 */ /* 0x000fe2000001002c */
[----:B------:R-:W-:Y:S01]  /*7ac0*/  F2FP.F16.E4M3.UNPACK_B R9, R9.H1 ;  /* 0x00000009ff09723e */ /* 0x000fe200030006ff */
[----:B------:R-:W-:Y:S01]  /*7ad0*/  HADD2.F32 R14, -RZ, R40.H0_H0 ;  /* 0x20000028ff0e7230 */ /* 0x000fe20000004100 */
[----:B------:R-:W-:Y:S01]  /*7ae0*/  F2FP.F16.E4M3.UNPACK_B R43, R10 ;  /* 0x0000000aff2b723e */ /* 0x000fe200020006ff */
[----:B------:R-:W-:-:S02]  /*7af0*/  HADD2.F32 R41, -RZ, R35.H0_H0 ;  /* 0x20000023ff297230 */ /* 0x000fc40000004100 */
[----:B------:R-:W-:Y:S02]  /*7b00*/  HADD2.F32 R13, -RZ, R9.H0_H0 ;  /* 0x20000009ff0d7230 */ /* 0x000fe40000004100 */
[----:B------:R-:W-:Y:S02]  /*7b10*/  HADD2.F32 R40, -RZ, R40.H1_H1 ;  /* 0x30000028ff287230 */ /* 0x000fe40000004100 */
[-C--:B------:R-:W-:Y:S01]  /*7b20*/  FMUL.FTZ R44, R14, R41.reuse ;  /* 0x000000290e2c7220 */ /* 0x080fe20000410000 */
[----:B------:R-:W-:Y:S02]  /*7b30*/  HADD2.F32 R42, -RZ, R35.H1_H1 ;  /* 0x30000023ff2a7230 */ /* 0x000fe40000004100 */
[----:B------:R-:W-:Y:S01]  /*7b40*/  FMUL.FTZ R41, R13, R41 ;  /* 0x000000290d297220 */ /* 0x000fe20000410000 */
[----:B------:R-:W-:Y:S02]  /*7b50*/  HADD2.F32 R35, -RZ, R12.H0_H0 ;  /* 0x2000000cff237230 */ /* 0x000fe40000004100 */
[----:B------:R-:W-:-:S02]  /*7b60*/  HADD2.F32 R9, -RZ, R9.H1_H1 ;  /* 0x30000009ff097230 */ /* 0x000fc40000004100 */
        /* <DEDUP_REMOVED lines=21> */
[C---:B------:R-:W-:Y:S01]  /*7cc0*/  FMUL.FTZ R110, R12.reuse, R45 ;  /* 0x0000002d0c6e7220 */ /* 0x040fe20000410000 */
        /* <DEDUP_REMOVED lines=32> */
[----:B------:R-:W-:Y:S01]  /*7ed0*/  F2FP.SATFINITE.E4M3.F32.PACK_AB_MERGE_C R9, R94, R95, R106 ;  /* 0x0000005f5e09723e */ /* 0x000fe2000480706a */
[----:B------:R-:W-:Y:S01]  /*7ee0*/  IMAD.MOV.U32 R14, RZ, RZ, R28 ;  /* 0x000000ffff0e7224 */ /* 0x000fe200078e001c */
[----:B------:R-:W-:-:S02]  /*7ef0*/  F2FP.SATFINITE.E4M3.F32.PACK_AB_MERGE_C R13, R104, R47, R107 ;  /* 0x0000002f680d723e */ /* 0x000fc4000480706b */
[----:B------:R-:W-:-:S07]  /*7f00*/  F2FP.SATFINITE.E4M3.F32.PACK_AB_MERGE_C R15, R43, R110, R44 ;  /* 0x0000006e2b0f723e */ /* 0x000fce000480702c */
.L_x_1643:
[----:B------:R-:W-:Y:S05]  /*7f10*/  BSYNC B2 ;  /* 0x0000000000027941 */ /* 0x000fea0003800000 */
.L_x_1642:
[----:B------:R-:W-:Y:S01]  /*7f20*/  ISETP.GE.AND P3, PT, R34, R103, PT ;  /* 0x000000672200720c */ /* 0x000fe20003f66270 */
[----:B0-----:R0:W-:-:S12]  /*7f30*/  ST.E.128 desc[UR42][R32.64], R8 ;  /* 0x0000000820007985 */ /* 0x0011d8000c101d2a */
[----:B------:R-:W-:-:S04]  /*7f40*/  @!P3 IADD3 R28, P4, R99, R34, RZ ;  /* 0x00000022631cb210 */ /* 0x000fc80007f9e0ff */
[----:B------:R-:W-:-:S05]  /*7f50*/  @!P3 LEA.HI.X.SX32 R29, R34, R97, 0x1, P4 ;  /* 0x00000061221db211 */ /* 0x000fca00020f0eff */
[----:B--2---:R0:W-:Y:S04]  /*7f60*/  @!P3 ST.E.128 desc[UR42][R28.64], R12 ;  /* 0x0000000c1c00b985 */ /* 0x0041e8000c101d2a */
.L_x_1641:
[----:B------:R-:W-:Y:S05]  /*7f70*/  BSYNC B1 ;  /* 0x0000000000017941 */ /* 0x000fea0003800000 */
.L_x_1640:
[----:B------:R-:W-:-:S13]  /*7f80*/  ISETP.NE.AND P3, PT, R0, RZ, PT ;  /* 0x000000ff0000720c */ /* 0x000fda0003f65270 */
[----:B------:R-:W-:Y:S05]  /*7f90*/  @!P3 BRA `(.L_x_1607) ;  /* 0x0000001000e8b947 */ /* 0x000fea0003800000 */
[----:B------:R-:W-:Y:S01]  /*7fa0*/  ISETP.NE.AND P4, PT, R84, RZ, PT ;  /* 0x000000ff5400720c */ /* 0x000fe20003f85270 */
[----:B------:R-:W-:Y:S01]  /*7fb0*/  BSSY B1, `(.L_x_1644) ;  /* 0x00000eb000017945 */ /* 0x000fe20003800000 */
[C---:B0--3--:R-:W-:Y:S02]  /*7fc0*/  IADD3 R28, P3, R55.reuse, R99, RZ ;  /* 0x00000063371c7210 */ /* 0x049fe40007f7e0ff */
[----:B------:R-:W-:Y:S02]  /*7fd0*/  SEL R105, R64, R105, !P4 ;  /* 0x0000006940697207 */ /* 0x000fe40006000000 */
[----:B--2---:R-:W-:Y:S02]  /*7fe0*/  LEA.HI.X.SX32 R29, R55, R97, 0x1, P3 ;  /* 0x00000061371d7211 */ /* 0x004fe400018f0eff */
[----:B----4-:R-:W-:Y:S02]  /*7ff0*/  SHF.R.S32.HI R8, RZ, 0x1f, R105 ;  /* 0x0000001fff087819 */ /* 0x010fe40000011469 */
        /* <DEDUP_REMOVED lines=11> */
[----:B------:R-:W-:Y:S01]  /*80b0*/  IADD3 R11, R9, R8, R217 ;  /* 0x00000008090b7210 */ /* 0x000fe20007ffe0d9 */
        /* <DEDUP_REMOVED lines=14> */
[----:B------:R-:W-:Y:S01]  /*81a0*/  IMAD.SHL.U32 R10, R38, 0x100, RZ ;  /* 0x00000100260a7824 */ /* 0x000fe200078e00ff */
[----:B------:R-:W-:Y:S01]  /*81b0*/  SHF.R.U32.HI R40, RZ, 0x8, R7 ;  /* 0x00000008ff287819 */ /* 0x000fe20000011607 */
[----:B------:R-:W-:Y:S01]  /*81c0*/  IMAD.MOV.U32 R34, RZ, RZ, R14 ;  /* 0x000000ffff227224 */ /* 0x000fe200078e000e */
[----:B------:R-:W-:-:S02]  /*81d0*/  SHF.R.U32.HI R6, RZ, 0x8, R39 ;  /* 0x00000008ff067819 */ /* 0x000fc40000011627 */
[----:B------:R-:W-:Y:S02]  /*81e0*/  LOP3.LUT R33, R37, 0xff0000ff, RZ, 0xc0, !PT ;  /* 0xff0000ff25217812 */ /* 0x000fe400078ec0ff */
[----:B------:R-:W-:Y:S01]  /*81f0*/  LOP3.LUT R5, R5, 0xff00, R4, 0xf8, !PT ;  /* 0x0000ff0005057812 */ /* 0x000fe200078ef804 */
[----:B------:R-:W-:Y:S01]  /*8200*/  IMAD.SHL.U32 R4, R40, 0x100, RZ ;  /* 0x0000010028047824 */ /* 0x000fe200078e00ff */
[----:B------:R-:W-:Y:S01]  /*8210*/  SHF.R.U32.HI R42, RZ, 0x10, R7 ;  /* 0x00000010ff2a7819 */ /* 0x000fe20000011607 */
[----:B------:R-:W-:Y:S01]  /*8220*/  IMAD.SHL.U32 R12, R6, 0x100, RZ ;  /* 0x00000100060c7824 */ /* 0x000fe200078e00ff */
[----:B------:R-:W-:Y:S01]  /*8230*/  LOP3.LUT R7, R7, 0xff0000ff, RZ, 0xc0, !PT ;  /* 0xff0000ff07077812 */ /* 0x000fe200078ec0ff */
[----:B------:R-:W-:Y:S01]  /*8240*/  IMAD.U32 R6, R43, 0x10000, RZ ;  /* 0x000100002b067824 */ /* 0x000fe200078e00ff */
[----:B------:R-:W-:Y:S02]  /*8250*/  SHF.R.U32.HI R41, RZ, 0x10, R37 ;  /* 0x00000010ff297819 */ /* 0x000fe40000011625 */
[----:B------:R-:W-:-:S02]  /*8260*/  LOP3.LUT R35, R39, 0xff0000ff, RZ, 0xc0, !PT ;  /* 0xff0000ff27237812 */ /* 0x000fc400078ec0ff */
[----:B------:R-:W-:Y:S02]  /*8270*/  LOP3.LUT R38, R33, 0xff00, R10, 0xf8, !PT ;  /* 0x0000ff0021267812 */ /* 0x000fe400078ef80a */
[----:B------:R-:W-:Y:S02]  /*8280*/  F2FP.F16.E4M3.UNPACK_B R37, R98.H1 ;  /* 0x00000062ff25723e */ /* 0x000fe400030006ff */
[----:B------:R-:W-:Y:S02]  /*8290*/  F2FP.F16.E4M3.UNPACK_B R14, R32.H1 ;  /* 0x00000020ff0e723e */ /* 0x000fe400030006ff */
[----:B------:R-:W-:Y:S02]  /*82a0*/  F2FP.F16.E4M3.UNPACK_B R10, R8.H1 ;  /* 0x00000008ff0a723e */ /* 0x000fe400030006ff */
[----:B------:R-:W-:Y:S01]  /*82b0*/  LOP3.LUT R7, R7, 0xff00, R4, 0xf8, !PT ;  /* 0x0000ff0007077812 */ /* 0x000fe200078ef804 */
[----:B------:R-:W-:Y:S01]  /*82c0*/  IMAD.U32 R4, R42, 0x10000, RZ ;  /* 0x000100002a047824 */ /* 0x000fe200078e00ff */
[----:B------:R-:W-:Y:S01]  /*82d0*/  SHF.R.U32.HI R36, RZ, 0x10, R39 ;  /* 0x00000010ff247819 */ /* 0x000fe20000011627 */
[----:B------:R-:W-:Y:S01]  /*82e0*/  HADD2.F32 R33, -RZ, R14.H0_H0 ;  /* 0x2000000eff217230 */ /* 0x000fe20000004100 */
[----:B------:R-:W-:Y:S01]  /*82f0*/  LOP3.LUT R40, R35, 0xff00, R12, 0xf8, !PT ;  /* 0x0000ff0023287812 */ /* 0x000fe200078ef80c */
[----:B------:R-:W-:Y:S01]  /*8300*/  HADD2.F32 R12, -RZ, R10.H0_H0 ;  /* 0x2000000aff0c7230 */ /* 0x000fe20000004100 */
[----:B------:R-:W-:Y:S01]  /*8310*/  LOP3.LUT R6, R5, 0xff0000, R6, 0xf8, !PT ;  /* 0x00ff000005067812 */ /* 0x000fe200078ef806 */
[----:B------:R-:W-:Y:S01]  /*8320*/  HADD2.F32 R5, -RZ, R37.H0_H0 ;  /* 0x20000025ff057230 */ /* 0x000fe20000004100 */
[----:B------:R-:W-:Y:S01]  /*8330*/  F2FP.F16.E4M3.UNPACK_B R35, R102.H1 ;  /* 0x00000066ff23723e */ /* 0x000fe200030006ff */
[----:B------:R-:W-:Y:S01]  /*8340*/  IMAD.U32 R39, R36, 0x10000, RZ ;  /* 0x0001000024277824 */ /* 0x000fe200078e00ff */
[----:B------:R-:W-:Y:S01]  /*8350*/  LOP3.LUT R4, R7, 0xff0000, R4, 0xf8, !PT ;  /* 0x00ff000007047812 */ /* 0x000fe200078ef804 */
[----:B------:R-:W-:-:S02]  /*8360*/  IMAD.U32 R7, R41, 0x10000, RZ ;  /* 0x0001000029077824 */ /* 0x000fc400078e00ff */
[CC--:B------:R-:W-:Y:S01]  /*8370*/  FMUL.FTZ R41, R33.reuse, R5.reuse ;  /* 0x0000000521297220 */ /* 0x0c0fe20000410000 */
[--C-:B------:R-:W-:Y:S02]  /*8380*/  HADD2.F32 R36, -RZ, R35.reuse.H0_H0 ;  /* 0x20000023ff247230 */ /* 0x100fe40000004100 */
[----:B------:R-:W-:Y:S01]  /*8390*/  FMUL.FTZ R42, R12, R5 ;  /* 0x000000050c2a7220 */ /* 0x000fe20000410000 */
        /* <DEDUP_REMOVED lines=21> */
[----:B------:R-:W-:Y:S01]  /*84f0*/  FMUL.FTZ R37, R10, R37 ;  /* 0x000000250a257220 */ /* 0x000fe20000410000 */
        /* <DEDUP_REMOVED lines=10> */
[----:B------:R-:W-:Y:S01]  /*85a0*/  FFMA.FTZ R41, R8, R33, -R37 ;  /* 0x0000002108297223 */ /* 0x000fe20000010825 */
[----:B------:R-:W-:Y:S01]  /*85b0*/  F2FP.F16.E4M3.UNPACK_B R8, R31.H1 ;  /* 0x0000001fff08723e */ /* 0x000fe200030006ff */
[----:B------:R-:W-:Y:S01]  /*85c0*/  HADD2.F32 R37, -RZ, R10.H0_H0 ;  /* 0x2000000aff257230 */ /* 0x000fe20000004100 */
[----:B------:R-:W-:Y:S01]  /*85d0*/  F2FP.F16.E4M3.UNPACK_B R35, R101.H1 ;  /* 0x00000065ff23723e */ /* 0x000fe200030006ff */
[----:B------:R-:W-:Y:S01]  /*85e0*/  FFMA.FTZ R43, R32, R33, R39 ;  /* 0x00000021202b7223 */ /* 0x000fe20000010027 */
[----:B------:R-:W-:Y:S01]  /*85f0*/  HADD2.F32 R14, -RZ, R12.H0_H0 ;  /* 0x2000000cff0e7230 */ /* 0x000fe20000004100 */
[----:B------:R-:W-:Y:S01]  /*8600*/  F2FP.F16.E4M3.UNPACK_B R100, R100 ;  /* 0x00000064ff64723e */ /* 0x000fe200020006ff */
[----:B------:R-:W-:Y:S01]  /*8610*/  HADD2.F32 R39, -RZ, R10.H1_H1 ;  /* 0x3000000aff277230 */ /* 0x000fe20000004100 */
[----:B------:R-:W-:Y:S01]  /*8620*/  F2FP.F16.E4M3.UNPACK_B R34, R34 ;  /* 0x00000022ff22723e */ /* 0x000fe200020006ff */
[----:B------:R-:W-:-:S02]  /*8630*/  HADD2.F32 R10, -RZ, R8.H0_H0 ;  /* 0x20000008ff0a7230 */ /* 0x000fc40000004100 */
[----:B------:R-:W-:Y:S01]  /*8640*/  FMUL.FTZ R95, R14, R37 ;  /* 0x000000250e5f7220 */ /* 0x000fe20000410000 */
        /* <DEDUP_REMOVED lines=8> */
[----:B------:R-:W-:Y:S01]  /*86d0*/  F2FP.F16.E4M3.UNPACK_B R101, R101 ;  /* 0x00000065ff65723e */ /* 0x000fe200020006ff */
[----:B------:R-:W-:Y:S01]  /*86e0*/  FFMA.FTZ R95, R10, R33, -R95 ;  /* 0x000000210a5f7223 */ /* 0x000fe2000001085f */
[----:B------:R-:W-:-:S02]  /*86f0*/  HADD2.F32 R10, -RZ, R34.H0_H0 ;  /* 0x20000022ff0a7230 */ /* 0x000fc40000004100 */
[-C--:B------:R-:W-:Y:S01]  /*8700*/  FFMA.FTZ R32, R8, R35.reuse, -R105 ;  /* 0x0000002308207223 */ /* 0x080fe20000010869 */
[----:B------:R-:W-:Y:S01]  /*8710*/  FFMA.FTZ R105, R12, R35, R39 ;  /* 0x000000230c697223 */ /* 0x000fe20000010027 */
[--C-:B------:R-:W-:Y:S02]  /*8720*/  HADD2.F32 R35, -RZ, R100.reuse.H0_H0 ;  /* 0x20000064ff237230 */ /* 0x100fe40000004100 */
[----:B------:R-:W-:Y:S01]  /*8730*/  FFMA.FTZ R14, R14, R33, R37 ;  /* 0x000000210e0e7223 */ /* 0x000fe20000010025 */
[----:B------:R-:W-:Y:S01]  /*8740*/  HADD2.F32 R8, -RZ, R31.H0_H0 ;  /* 0x2000001fff087230 */ /* 0x000fe20000004100 */
[----:B------:R-:W-:Y:S01]  /*8750*/  F2FP.SATFINITE.E4M3.F32.PACK_AB_MERGE_C R95, R32, R95, RZ ;  /* 0x0000005f205f723e */ /* 0x000fe200048070ff */
[----:B------:R-:W-:Y:S02]  /*8760*/  HADD2.F32 R100, -RZ, R100.H1_H1 ;  /* 0x30000064ff647230 */ /* 0x000fe40000004100 */
[----:B------:R-:W-:Y:S01]  /*8770*/  FMUL.FTZ R37, R10, R35 ;  /* 0x000000230a257220 */ /* 0x000fe20000410000 */
[----:B------:R-:W-:-:S02]  /*8780*/  HADD2.F32 R34, -RZ, R34.H1_H1 ;  /* 0x30000022ff227230 */ /* 0x000fc40000004100 */
[----:B------:R-:W-:Y:S01]  /*8790*/  FMUL.FTZ R35, R8, R35 ;  /* 0x0000002308237220 */ /* 0x000fe20000410000 */
[----:B------:R-:W-:Y:S01]  /*87a0*/  HADD2.F32 R33, -RZ, R101.H0_H0 ;  /* 0x20000065ff217230 */ /* 0x000fe20000004100 */
[----:B------:R-:W-:Y:S01]  /*87b0*/  F2FP.F16.E4M3.UNPACK_B R32, R7 ;  /* 0x00000007ff20723e */ /* 0x000fe200020006ff */
[----:B------:R-:W-:Y:S02]  /*87c0*/  HADD2.F32 R31, -RZ, R31.H1_H1 ;  /* 0x3000001fff1f7230 */ /* 0x000fe40000004100 */
[-C--:B------:R-:W-:Y:S01]  /*87d0*/  FMUL.FTZ R12, R34, R100.reuse ;  /* 0x00000064220c7220 */ /* 0x080fe20000410000 */
[----:B------:R-:W-:Y:S02]  /*87e0*/  HADD2.F32 R101, -RZ, R101.H1_H1 ;  /* 0x30000065ff657230 */ /* 0x000fe40000004100 */
[-C--:B------:R-:W-:Y:S01]  /*87f0*/  FFMA.FTZ R37, R8, R33.reuse, -R37 ;  /* 0x0000002108257223 */ /* 0x080fe20000010825 */
[----:B------:R-:W-:Y:S01]  /*8800*/  FFMA.FTZ R33, R10, R33, R35 ;  /* 0x000000210a217223 */ /* 0x000fe20000010023 */
[C---:B------:R-:W-:Y:S01]  /*8810*/  FMUL.FTZ R39, R31.reuse, R100 ;  /* 0x000000641f277220 */ /* 0x040fe20000410000 */
[----:B------:R-:W-:Y:S01]  /*8820*/  F2FP.F16.E4M3.UNPACK_B R8, R9 ;  /* 0x00000009ff08723e */ /* 0x000fe200020006ff */
[----:B------:R-:W-:Y:S01]  /*8830*/  FFMA.FTZ R10, R31, R101, -R12 ;  /* 0x000000651f0a7223 */ /* 0x000fe2000001080c */
[----:B------:R-:W-:Y:S01]  /*8840*/  F2FP.F16.E4M3.UNPACK_B R12, R13 ;  /* 0x0000000dff0c723e */ /* 0x000fe200020006ff */
[----:B------:R-:W-:Y:S01]  /*8850*/  FFMA.FTZ R34, R34, R101, R39 ;  /* 0x0000006522227223 */ /* 0x000fe20000010027 */
[----:B------:R-:W-:Y:S01]  /*8860*/  F2FP.SATFINITE.E4M3.F32.PACK_AB_MERGE_C R105, R105, R14, RZ ;  /* 0x0000000e6969723e */ /* 0x000fe200048070ff */
[----:B------:R-:W-:Y:S01]  /*8870*/  HADD2.F32 R35, -RZ, R32.H0_H0 ;  /* 0x20000020ff237230 */ /* 0x000fe20000004100 */
[----:B------:R-:W-:Y:S01]  /*8880*/  F2FP.SATFINITE.E4M3.F32.PACK_AB_MERGE_C R95, R10, R37, R95 ;  /* 0x000000250a5f723e */ /* 0x000fe2000480705f */
[----:B------:R-:W-:Y:S01]  /*8890*/  HADD2.F32 R14, -RZ, R12.H0_H0 ;  /* 0x2000000cff0e7230 */ /* 0x000fe20000004100 */
[----:B------:R-:W-:Y:S01]  /*88a0*/  F2FP.F16.E4M3.UNPACK_B R31, R6 ;  /* 0x00000006ff1f723e */ /* 0x000fe200020006ff */
[----:B------:R-:W-:Y:S01]  /*88b0*/  HADD2.F32 R10, -RZ, R8.H0_H0 ;  /* 0x20000008ff0a7230 */ /* 0x000fe20000004100 */
[----:B------:R-:W-:Y:S01]  /*88c0*/  F2FP.SATFINITE.E4M3.F32.PACK_AB_MERGE_C R105, R34, R33, R105 ;  /* 0x000000212269723e */ /* 0x000fe20004807069 */
[----:B------:R-:W-:-:S02]  /*88d0*/  HADD2.F32 R12, -RZ, R12.H1_H1 ;  /* 0x3000000cff0c7230 */ /* 0x000fc40000004100 */
[-C--:B------:R-:W-:Y:S01]  /*88e0*/  FMUL.FTZ R37, R14, R35.reuse ;  /* 0x000000230e257220 */ /* 0x080fe20000410000 */
[--C-:B------:R-:W-:Y:S02]  /*88f0*/  HADD2.F32 R33, -RZ, R31.reuse.H0_H0 ;  /* 0x2000001fff217230 */ /* 0x100fe40000004100 */
[C---:B------:R-:W-:Y:S01]  /*8900*/  FMUL.FTZ R39, R10.reuse, R35 ;  /* 0x000000230a277220 */ /* 0x040fe20000410000 */
[----:B------:R-:W-:Y:S01]  /*8910*/  HADD2.F32 R35, -RZ, R32.H1_H1 ;  /* 0x30000020ff237230 */ /* 0x000fe20000004100 */
[----:B------:R-:W-:Y:S01]  /*8920*/  F2FP.SATFINITE.E4M3.F32.PACK_AB_MERGE_C R40, R45, R40, RZ ;  /* 0x000000282d28723e */ /* 0x000fe200048070ff */
[----:B------:R-:W-:Y:S02]  /*8930*/  HADD2.F32 R8, -RZ, R8.H1_H1 ;  /* 0x30000008ff087230 */ /* 0x000fe40000004100 */
[-C--:B------:R-:W-:Y:S01]  /*8940*/  FFMA.FTZ R37, R10, R33.reuse, -R37 ;  /* 0x000000210a257223 */ /* 0x080fe20000010825 */
        /* <DEDUP_REMOVED lines=9> */
[----:B------:R-:W-:Y:S01]  /*89e0*/  F2FP.SATFINITE.E4M3.F32.PACK_AB_MERGE_C R44, R41, R36, R40 ;  /* 0x00000024292c723e */ /* 0x000fe20004807028 */
[----:B------:R-:W-:Y:S01]  /*89f0*/  FFMA.FTZ R36, R12, R31, R35 ;  /* 0x0000001f0c247223 */ /* 0x000fe20000010023 */
[--C-:B------:R-:W-:Y:S01]  /*8a00*/  HADD2.F32 R8, -RZ, R13.reuse.H0_H0 ;  /* 0x2000000dff087230 */ /* 0x100fe20000004100 */
[----:B------:R-:W-:Y:S01]  /*8a10*/  F2FP.F16.E4M3.UNPACK_B R6, R6.H1 ;  /* 0x00000006ff06723e */ /* 0x000fe200030006ff */
[----:B------:R-:W-:Y:S01]  /*8a20*/  HADD2.F32 R12, -RZ, R10.H0_H0 ;  /* 0x2000000aff0c7230 */ /* 0x000fe20000004100 */
[----:B------:R-:W-:Y:S01]  /*8a30*/  F2FP.SATFINITE.E4M3.F32.PACK_AB_MERGE_C R42, R47, R42, RZ ;  /* 0x0000002a2f2a723e */ /* 0x000fe200048070ff */
[----:B------:R-:W-:-:S02]  /*8a40*/  HADD2.F32 R13, -RZ, R13.H1_H1 ;  /* 0x3000000dff0d7230 */ /* 0x000fc40000004100 */
[----:B------:R-:W-:Y:S02]  /*8a50*/  HADD2.F32 R14, -RZ, R10.H1_H1 ;  /* 0x3000000aff0e7230 */ /* 0x000fe40000004100 */
[CC--:B------:R-:W-:Y:S01]  /*8a60*/  FMUL.FTZ R32, R8.reuse, R12.reuse ;  /* 0x0000000c08207220 */ /* 0x0c0fe20000410000 */
[----:B------:R-:W-:Y:S01]  /*8a70*/  FMUL.FTZ R31, R7, R12 ;  /* 0x0000000c071f7220 */ /* 0x000fe20000410000 */
[----:B------:R-:W-:Y:S01]  /*8a80*/  HADD2.F32 R9, -RZ, R9.H1_H1 ;  /* 0x30000009ff097230 */ /* 0x000fe20000004100 */
[----:B------:R-:W-:Y:S01]  /*8a90*/  F2FP.SATFINITE.E4M3.F32.PACK_AB_MERGE_C R46, R43, R38, R42 ;  /* 0x000000262b2e723e */ /* 0x000fe2000480702a */
[--C-:B------:R-:W-:Y:S02]  /*8aa0*/  HADD2.F32 R10, -RZ, R6.reuse.H0_H0 ;  /* 0x20000006ff0a7230 */ /* 0x100fe40000004100 */
[----:B------:R-:W-:Y:S02]  /*8ab0*/  HADD2.F32 R12, -RZ, R6.H1_H1 ;  /* 0x30000006ff0c7230 */ /* 0x000fe40000004100 */
[-C--:B------:R-:W-:Y:S01]  /*8ac0*/  FMUL.FTZ R6, R13, R14.reuse ;  /* 0x0000000e0d067220 */ /* 0x080fe20000410000 */
[----:B------:R-:W-:Y:S01]  /*8ad0*/  FMUL.FTZ R14, R9, R14 ;  /* 0x0000000e090e7220 */ /* 0x000fe20000410000 */
[----:B------:R-:W-:Y:S01]  /*8ae0*/  FFMA.FTZ R38, R7, R10, -R32 ;  /* 0x0000000a07267223 */ /* 0x000fe20000010820 */
[----:B------:R-:W-:Y:S01]  /*8af0*/  F2FP.F16.E4M3.UNPACK_B R32, R5.H1 ;  /* 0x00000005ff20723e */ /* 0x000fe200030006ff */
[-C--:B------:R-:W-:Y:S01]  /*8b00*/  FFMA.FTZ R41, R9, R12.reuse, -R6 ;  /* 0x0000000c09297223 */ /* 0x080fe20000010806 */
[----:B------:R-:W-:Y:S01]  /*8b10*/  F2FP.F16.E4M3.UNPACK_B R9, R15 ;  /* 0x0000000fff09723e */ /* 0x000fe200020006ff */
[----:B------:R-:W-:Y:S01]  /*8b20*/  FFMA.FTZ R43, R13, R12, R14 ;  /* 0x0000000c0d2b7223 */ /* 0x000fe2000001000e */
[----:B------:R-:W-:Y:S01]  /*8b30*/  F2FP.F16.E4M3.UNPACK_B R6, R11 ;  /* 0x0000000bff06723e */ /* 0x000fe200020006ff */
[----:B------:R-:W-:Y:S01]  /*8b40*/  FFMA.FTZ R40, R8, R10, R31 ;  /* 0x0000000a08287223 */ /* 0x000fe2000001001f */
[----:B------:R-:W-:Y:S01]  /*8b50*/  F2FP.F16.E4M3.UNPACK_B R15, R15.H1 ;  /* 0x0000000fff0f723e */ /* 0x000fe200030006ff */
[--C-:B------:R-:W-:Y:S01]  /*8b60*/  HADD2.F32 R35, -RZ, R32.reuse.H0_H0 ;  /* 0x20000020ff237230 */ /* 0x100fe20000004100 */
[----:B------:R-:W-:Y:S01]  /*8b70*/  F2FP.F16.E4M3.UNPACK_B R11, R11.H1 ;  /* 0x0000000bff0b723e */ /* 0x000fe200030006ff */
[----:B------:R-:W-:Y:S01]  /*8b80*/  HADD2.F32 R10, -RZ, R9.H0_H0 ;  /* 0x20000009ff0a7230 */ /* 0x000fe20000004100 */
[----:B------:R-:W-:Y:S01]  /*8b90*/  F2FP.F16.E4M3.UNPACK_B R14, R5 ;  /* 0x00000005ff0e723e */ /* 0x000fe200020006ff */
[----:B------:R-:W-:Y:S01]  /*8ba0*/  HADD2.F32 R32, -RZ, R32.H1_H1 ;  /* 0x30000020ff207230 */ /* 0x000fe20000004100 */
[-C--:B------:R-:W-:Y:S01]  /*8bb0*/  F2FP.F16.E4M3.UNPACK_B R5, R4.reuse ;  /* 0x00000004ff05723e */ /* 0x080fe200020006ff */
        /* <DEDUP_REMOVED lines=8> */
[----:B------:R-:W-:Y:S01]  /*8c40*/  FMUL.FTZ R35, R8, R35 ;  /* 0x0000002308237220 */ /* 0x000fe20000410000 */
[----:B------:R-:W-:Y:S02]  /*8c50*/  HADD2.F32 R15, -RZ, R15.H1_H1 ;  /* 0x3000000fff0f7230 */ /* 0x000fe40000004100 */
[----:B------:R-:W-:Y:S01]  /*8c60*/  FMUL.FTZ R42, R10, R33 ;  /* 0x000000210a2a7220 */ /* 0x000fe20000410000 */
[----:B------:R-:W-:Y:S02]  /*8c70*/  HADD2.F32 R11, -RZ, R11.H1_H1 ;  /* 0x3000000bff0b7230 */ /* 0x000fe40000004100 */
[----:B------:R-:W-:Y:S01]  /*8c80*/  FFMA.FTZ R35, R4, R31, R35 ;  /* 0x0000001f04237223 */ /* 0x000fe20000010023 */
[----:B------:R-:W-:Y:S02]  /*8c90*/  HADD2.F32 R7, -RZ, R6.H0_H0 ;  /* 0x20000006ff077230 */ /* 0x000fe40000004100 */
[----:B------:R-:W-:Y:S01]  /*8ca0*/  FMUL.FTZ R4, R15, R32 ;  /* 0x000000200f047220 */ /* 0x000fe20000410000 */
[----:B------:R-:W-:-:S02]  /*8cb0*/  HADD2.F32 R13, -RZ, R5.H0_H0 ;  /* 0x20000005ff0d7230 */ /* 0x000fc40000004100 */
[----:B------:R-:W-:Y:S01]  /*8cc0*/  FMUL.FTZ R32, R11, R32 ;  /* 0x000000200b207220 */ /* 0x000fe20000410000 */
[----:B------:R-:W-:Y:S02]  /*8cd0*/  HADD2.F32 R9, -RZ, R9.H1_H1 ;  /* 0x30000009ff097230 */ /* 0x000fe40000004100 */
[C---:B------:R-:W-:Y:S01]  /*8ce0*/  FMUL.FTZ R33, R7.reuse, R33 ;  /* 0x0000002107217220 */ /* 0x040fe20000410000 */
[----:B------:R-:W-:Y:S02]  /*8cf0*/  HADD2.F32 R14, -RZ, R14.H1_H1 ;  /* 0x3000000eff0e7230 */ /* 0x000fe40000004100 */
[----:B------:R-:W-:Y:S01]  /*8d00*/  FFMA.FTZ R42, R7, R13, -R42 ;  /* 0x0000000d072a7223 */ /* 0x000fe2000001082a */
[----:B------:R-:W-:Y:S02]  /*8d10*/  HADD2.F32 R6, -RZ, R6.H1_H1 ;  /* 0x30000006ff067230 */ /* 0x000fe40000004100 */
[----:B------:R-:W-:Y:S01]  /*8d20*/  FFMA.FTZ R45, R8, R31, -R45 ;  /* 0x0000001f082d7223 */ /* 0x000fe2000001082d */
[----:B------:R-:W-:-:S02]  /*8d30*/  HADD2.F32 R12, -RZ, R12.H1_H1 ;  /* 0x3000000cff0c7230 */ /* 0x000fc40000004100 */
[-C--:B------:R-:W-:Y:S01]  /*8d40*/  FMUL.FTZ R7, R9, R14.reuse ;  /* 0x0000000e09077220 */ /* 0x080fe20000410000 */
[----:B------:R-:W-:Y:S02]  /*8d50*/  HADD2.F32 R5, -RZ, R5.H1_H1 ;  /* 0x30000005ff057230 */ /* 0x000fe40000004100 */
[----:B------:R-:W-:Y:S01]  /*8d60*/  FMUL.FTZ R14, R6, R14 ;  /* 0x0000000e060e7220 */ /* 0x000fe20000410000 */
[----:B------:R-:W-:Y:S01]  /*8d70*/  FFMA.FTZ R33, R10, R13, R33 ;  /* 0x0000000d0a217223 */ /* 0x000fe20000010021 */
[-C--:B------:R-:W-:Y:S01]  /*8d80*/  FFMA.FTZ R32, R15, R12.reuse, R32 ;  /* 0x0000000c0f207223 */ /* 0x080fe20000010020 */
[----:B------:R-:W-:Y:S01]  /*8d90*/  FFMA.FTZ R4, R11, R12, -R4 ;  /* 0x0000000c0b047223 */ /* 0x000fe20000010804 */
[-C--:B------:R-:W-:Y:S01]  /*8da0*/  FFMA.FTZ R14, R9, R5.reuse, R14 ;  /* 0x00000005090e7223 */ /* 0x080fe2000001000e */
[----:B------:R-:W-:Y:S01]  /*8db0*/  FFMA.FTZ R7, R6, R5, -R7 ;  /* 0x0000000506077223 */ /* 0x000fe20000010807 */
[----:B------:R-:W-:Y:S01]  /*8dc0*/  F2FP.SATFINITE.E4M3.F32.PACK_AB_MERGE_C R9, R34, R37, R38 ;  /* 0x000000252209723e */ /* 0x000fe20004807026 */
[----:B------:R-:W-:Y:S01]  /*8dd0*/  IMAD.MOV.U32 R8, RZ, RZ, R44 ;  /* 0x000000ffff087224 */ /* 0x000fe200078e002c */
[----:B------:R-:W-:Y:S01]  /*8de0*/  F2FP.SATFINITE.E4M3.F32.PACK_AB_MERGE_C R32, R32, R35, RZ ;  /* 0x000000232020723e */ /* 0x000fe200048070ff */
[----:B------:R-:W-:Y:S01]  /*8df0*/  IMAD.MOV.U32 R12, RZ, RZ, R46 ;  /* 0x000000ffff0c7224 */ /* 0x000fe200078e002e */
[----:B------:R-:W-:Y:S01]  /*8e00*/  F2FP.SATFINITE.E4M3.F32.PACK_AB_MERGE_C R4, R4, R45, RZ ;  /* 0x0000002d0404723e */ /* 0x000fe200048070ff */
[----:B------:R-:W-:Y:S01]  /*8e10*/  IMAD.MOV.U32 R10, RZ, RZ, R95 ;  /* 0x000000ffff0a7224 */ /* 0x000fe200078e005f */
[----:B------:R-:W-:Y:S01]  /*8e20*/  F2FP.SATFINITE.E4M3.F32.PACK_AB_MERGE_C R15, R14, R33, R32 ;  /* 0x000000210e0f723e */ /* 0x000fe20004807020 */
[----:B------:R-:W-:Y:S01]  /*8e30*/  IMAD.MOV.U32 R14, RZ, RZ, R105 ;  /* 0x000000ffff0e7224 */ /* 0x000fe200078e0069 */
[----:B------:R-:W-:-:S02]  /*8e40*/  F2FP.SATFINITE.E4M3.F32.PACK_AB_MERGE_C R11, R7, R42, R4 ;  /* 0x0000002a070b723e */ /* 0x000fc40004807004 */
[----:B------:R-:W-:-:S07]  /*8e50*/  F2FP.SATFINITE.E4M3.F32.PACK_AB_MERGE_C R13, R36, R39, R40 ;  /* 0x00000027240d723e */ /* 0x000fce0004807028 */
.L_x_1645:
[----:B------:R-:W-:Y:S05]  /*8e60*/  BSYNC B1 ;  /* 0x0000000000017941 */ /* 0x000fea0003800000 */
.L_x_1644:
[----:B0-----:R0:W-:Y:S01]  /*8e70*/  ST.E.128 desc[UR42][R28.64], R8 ;  /* 0x000000081c007985 */ /* 0x0011e2000c101d2a */
[----:B------:R-:W-:-:S13]  /*8e80*/  ISETP.GE.AND P3, PT, R30, R103, PT ;  /* 0x000000671e00720c */ /* 0x000fda0003f66270 */
[----:B------:R-:W-:Y:S05]  /*8e90*/  @P3 BRA `(.L_x_1607) ;  /* 0x0000000400283947 */ /* 0x000fea0003800000 */
[----:B------:R-:W-:-:S04]  /*8ea0*/  IADD3 R4, P3, R99, R30, RZ ;  /* 0x0000001e63047210 */ /* 0x000fc80007f7e0ff */
[----:B------:R-:W-:-:S05]  /*8eb0*/  LEA.HI.X.SX32 R5, R30, R97, 0x1, P3 ;  /* 0x000000611e057211 */ /* 0x000fca00018f0eff */
[----:B--2---:R2:W-:Y:S01]  /*8ec0*/  ST.E.128 desc[UR42][R4.64], R12 ;  /* 0x0000000c04007985 */ /* 0x0045e2000c101d2a */
[----:B------:R-:W-:Y:S05]  /*8ed0*/  BRA `(.L_x_1607) ;  /* 0x0000000400187947 */ /* 0x000fea0003800000 */
.L_x_1599:
[----:B------:R-:W-:-:S06]  /*8ee0*/  UISETP.NE.AND UP0, UPT, UR40, 0x3, UPT ;  /* 0x000000032800788c */ /* 0x000fcc000bf05270 */
[----:B------:R-:W-:-:S13]  /*8ef0*/  PLOP3.LUT P2, PT, PT, PT, UP0, 0x80, 0x0 ;  /* 0x000000000000781c */ /* 0x000fda0003f4f008 */
[----:B------:R-:W-:Y:S05]  /*8f00*/  @!P2 BRA `(.L_x_1646) ;  /* 0x000000000004a947 */ /* 0x000fea0003800000 */
[----:B------:R-:W-:Y:S01]  /*8f10*/  BPT.TRAP 0x1 ;  /* 0x000000040000795c */ /* 0x000fe20000300000 */
.L_x_1646:
[----:B------:R-:W-:Y:S01]  /*8f20*/  IMAD R82, R200, 0x8, R16 ;  /* 0x00000008c8527824 */ /* 0x000fe200078e0210 */
[----:B------:R-:W-:Y:S01]  /*8f30*/  SHF.L.U32 R93, R210, 0x1f, RZ ;  /* 0x0000001fd25d7819 */ /* 0x000fe200000006ff */
[----:B------:R-:W-:Y:S01]  /*8f40*/  BSSY B1, `(.L_x_1647) ;  /* 0x0000004000017945 */ /* 0x000fe20003800000 */
[----:B------:R-:W-:Y:S02]  /*8f50*/  SHF.R.S32.HI R90, RZ, 0x1f, R89 ;  /* 0x0000001fff5a7819 */ /* 0x000fe40000011459 */
[----:B------:R-:W0:Y:S02]  /*8f60*/  SYNCS.PHASECHK.TRANS64.TRYWAIT P3, [R82+URZ+0x2a890], R93 ;  /* 0x02a8905d520075a7 */ /* 0x000e24000806017f */
[----:B0-----:R-:W-:Y:S05]  /*8f70*/  @!P3 BRA `(.L_x_1648) ;  /* 0x000002080014b947 */ /* 0x001fea0003800000 */
.L_x_1976:
[----:B------:R-:W-:Y:S05]  /*8f80*/  BSYNC B1 ;  /* 0x0000000000017941 */ /* 0x000fea0003800000 */
.L_x_1647:
        /* <DEDUP_REMOVED lines=19> */
[----:B------:R-:W-:-:S04]  /*90c0*/  IADD3 R4, P3, R4, UR6, RZ ;  /* 0x0000000604047c10 */ /* 0x000fc8000ff7e0ff */
[----:B------:R-:W-:Y:S02]  /*90d0*/  IADD3.X R13, R5, UR7, R7, P3, !PT ;  /* 0x00000007050d7c10 */ /* 0x000fe40009ffe407 */
[----:B------:R-:W-:Y:S01]  /*90e0*/  ISETP.GT.AND P3, PT, R92, R211, PT ;  /* 0x000000d35c00720c */ /* 0x000fe20003f64270 */
[----:B------:R-:W-:-:S12]  /*90f0*/  BRA.DIV UR4, `(.L_x_1649) ;  /* 0x0000020604c87947 */ /* 0x000fd8000b800000 */
[----:B------:R1:W2:Y:S04]  /*9100*/  SHFL.IDX PT, R28, R13, RZ, 0x1e1f ;  /* 0x001e1fff0d1c7589 */ /* 0x0002a800000e0000 */
[----:B------:R1:W3:Y:S02]  /*9110*/  SHFL.IDX PT, R14, R4, RZ, 0x1e1f ;  /* 0x001e1fff040e7589 */ /* 0x0002e400000e0000 */
.L_x_1980:
[----:B------:R-:W-:Y:S05]  /*9120*/  @!P3 BRA `(.L_x_1607) ;  /* 0x000000000084b947 */ /* 0x000fea0003800000 */
[----:B------:R-:W-:Y:S02]  /*9130*/  ULDC UR4, c[0x0][0x2f4] ;  /* 0x0000bd0000047ab9 */ /* 0x000fe40000000800 */
[----:B------:R-:W-:-:S13]  /*9140*/  ISETP.GE.AND P5, PT, R18, UR4, PT ;  /* 0x0000000412007c0c */ /* 0x000fda000bfa6270 */
[----:B-1----:R-:W1:Y:S01]  /*9150*/  @!P5 LDS.128 R4, [R86+0x1e400] ;  /* 0x01e400005604d984 */ /* 0x002e620000000c00 */
[----:B---3--:R-:W-:-:S05]  /*9160*/  @!P5 IADD3 R12, P3, R18, R14, RZ ;  /* 0x0000000e120cd210 */ /* 0x008fca0007f7e0ff */
[----:B--2---:R-:W-:Y:S01]  /*9170*/  @!P5 IMAD.X R13, R28, 0x1, R19, P3 ;  /* 0x000000011c0dd824 */ /* 0x004fe200018e0613 */
[----:B------:R-:W-:-:S13]  /*9180*/  ISETP.GE.AND P3, PT, R208, UR4, PT ;  /* 0x00000004d0007c0c */ /* 0x000fda000bf66270 */
[----:B------:R-:W-:-:S05]  /*9190*/  @!P3 IADD3 R10, P4, R208, R14, RZ ;  /* 0x0000000ed00ab210 */ /* 0x000fca0007f9e0ff */
[----:B------:R-:W-:Y:S01]  /*91a0*/  @!P3 IMAD.X R11, R28, 0x1, R221, P4 ;  /* 0x000000011c0bb824 */ /* 0x000fe200020e06dd */
[----:B------:R-:W-:-:S13]  /*91b0*/  ISETP.GE.AND P4, PT, R205, UR4, PT ;  /* 0x00000004cd007c0c */ /* 0x000fda000bf86270 */
[----:B------:R-:W-:Y:S01]  /*91c0*/  @!P4 IADD3 R8, P6, R205, R14, RZ ;  /* 0x0000000ecd08c210 */ /* 0x000fe20007fde0ff */
[----:B-1----:R-:W-:Y:S01]  /*91d0*/  @!P5 ST.E.128 desc[UR42][R12.64], R4 ;  /* 0x000000040c00d985 */ /* 0x002fe2000c101d2a */
[----:B------:R-:W-:-:S03]  /*91e0*/  ISETP.GE.AND P5, PT, R80, UR4, PT ;  /* 0x0000000450007c0c */ /* 0x000fc6000bfa6270 */
[----:B------:R-:W-:-:S10]  /*91f0*/  @!P4 IMAD.X R9, R28, 0x1, R220, P6 ;  /* 0x000000011c09c824 */ /* 0x000fd400030e06dc */
[----:B------:R-:W1:Y:S01]  /*9200*/  @!P5 LDS.128 R4, [R85+0x1e400] ;  /* 0x01e400005504d984 */ /* 0x000e620000000c00 */
[----:B------:R-:W-:-:S05]  /*9210*/  @!P5 IMAD.SHL.U32 R15, R213, 0x10, RZ ;  /* 0x00000010d50fd824 */ /* 0x000fca00078e00ff */
[----:B------:R-:W-:-:S04]  /*9220*/  @!P5 IADD3 R30, P6, R15, R14, RZ ;  /* 0x0000000e0f1ed210 */ /* 0x000fc80007fde0ff */
[----:B------:R-:W-:-:S05]  /*9230*/  @!P5 LEA.HI.X.SX32 R31, R15, R28, 0x1, P6 ;  /* 0x0000001c0f1fd211 */ /* 0x000fca00030f0eff */
[----:B-1----:R-:W-:Y:S01]  /*9240*/  @!P5 ST.E.128 desc[UR42][R30.64], R4 ;  /* 0x000000041e00d985 */ /* 0x002fe2000c101d2a */
[----:B------:R-:W-:-:S13]  /*9250*/  ISETP.GE.AND P5, PT, R79, UR4, PT ;  /* 0x000000044f007c0c */ /* 0x000fda000bfa6270 */
[----:B------:R-:W1:Y:S01]  /*9260*/  @!P5 LDS.128 R4, [R86+0x20400] ;  /* 0x020400005604d984 */ /* 0x000e620000000c00 */
[----:B------:R-:W-:-:S05]  /*9270*/  @!P5 IMAD.SHL.U32 R15, R214, 0x10, RZ ;  /* 0x00000010d60fd824 */ /* 0x000fca00078e00ff */
        /* <DEDUP_REMOVED lines=12> */
.L_x_1607:
[----:B------:R-:W-:Y:S05]  /*9340*/  BSYNC B0 ;  /* 0x0000000000007941 */ /* 0x000fea0003800000 */
.L_x_1598:
[----:B012-4-:R-:W0:Y:S01]  /*9350*/  S2R R4, SR_TID.X ;  /* 0x0000000000047919 */ /* 0x017e220000002100 */
[----:B------:R-:W-:Y:S01]  /*9360*/  @!PT LDS RZ, [RZ] ;  /* 0x00000000fffff984 */ /* 0x000fe20000000800 */
[----:B------:R-:W-:Y:S01]  /*9370*/  @!PT LDS RZ, [RZ] ;  /* 0x00000000fffff984 */ /* 0x000fe20000000800 */
[----:B------:R-:W-:Y:S01]  /*9380*/  @!PT LDS RZ, [RZ] ;  /* 0x00000000fffff984 */ /* 0x000fe20000000800 */
[----:B------:R-:W-:Y:S01]  /*9390*/  @!PT LDS RZ, [RZ] ;  /* 0x00000000fffff984 */ /* 0x000fe20000000800 */
[----:B------:R1:W-:Y:S06]  /*93a0*/  MEMBAR.ALL.CTA ;  /* 0x0000000000007992 */ /* 0x0003ec0000008000 */
[----:B-1----:R-:W1:Y:S01]  /*93b0*/  FENCE.VIEW.ASYNC.S ;  /* 0x00000000000073c6 */ /* 0x002e620000000000 */
[----:B------:R-:W-:Y:S05]  /*93c0*/  WARPSYNC.ALL ;  /* 0x0000000000007948 */ /* 0x000fea0003800000 */
[----:B------:R-:W-:Y:S01]  /*93d0*/  BSSY B0, `(.L_x_1650) ;  /* 0x0000008000007945 */ /* 0x000fe20003800000 */
[----:B-1----:R1:W-:Y:S01]  /*93e0*/  BAR.SYNC.DEFER_BLOCKING R65, 0x80 ;  /* 0x000200410000751d */ /* 0x0023e20000010000 */
[----:B0-----:R-:W-:-:S13]  /*93f0*/  LOP3.LUT P3, RZ, R4, 0x7f, RZ, 0xc0, !PT ;  /* 0x0000007f04ff7812 */ /* 0x001fda000786c0ff */
[----:B------:R-:W-:-:S05]  /*9400*/  @!P3 VIADD R4, R82, 0x2a8a0 ;  /* 0x0002a8a05204b836 */ /* 0x000fca0000000000 */
[----:B------:R-:W-:-:S04]  /*9410*/  @!P3 PRMT R4, RZ, 0x654, R4 ;  /* 0x00000654ff04b816 */ /* 0x000fc80000000004 */
[----:B------:R1:W-:Y:S01]  /*9420*/  @!P3 SYNCS.ARRIVE.TRANS64.RED.A1T0 RZ, [R4+URZ], RZ ;  /* 0x000000ff04ffb9a7 */ /* 0x0003e2000810043f */
[----:B------:R-:W-:Y:S05]  /*9430*/  @!P2 BRA `(.L_x_1651) ;  /* 0x000000000004a947 */ /* 0x000fea0003800000 */
[----:B------:R-:W-:Y:S01]  /*9440*/  BPT.TRAP 0x1 ;  /* 0x000000040000795c */ /* 0x000fe20000300000 */
.L_x_1651:
[----:B------:R-:W-:Y:S05]  /*9450*/  BSYNC B0 ;  /* 0x0000000000007941 */ /* 0x000fea0003800000 */
.L_x_1650:
[----:B------:R-:W0:Y:S01]  /*9460*/  SYNCS.PHASECHK.TRANS64.TRYWAIT P2, [R82+URZ+0x2a8b0], R93 ;  /* 0x02a8b05d520075a7 */ /* 0x000e22000804017f */
[----:B------:R-:W-:Y:S04]  /*9470*/  BSSY B0, `(.L_x_1652) ;  /* 0x0000002000007945 */ /* 0x000fe80003800000 */
[----:B0-----:R-:W-:Y:S05]  /*9480*/  @!P2 BRA `(.L_x_1653) ;  /* 0x000002040028a947 */ /* 0x001fea0003800000 */
.L_x_1981:
[----:B------:R-:W-:Y:S05]  /*9490*/  BSYNC B0 ;  /* 0x0000000000007941 */ /* 0x000fea0003800000 */
.L_x_1652:
[----:B------:R-:W-:Y:S01]  /*94a0*/  ULDC.64 UR4, c[0x0][0x328] ;  /* 0x0000ca0000047ab9 */ /* 0x000fe20000000a00 */
[----:B------:R-:W-:Y:S01]  /*94b0*/  ULDC.64 UR6, c[0x0][0x318] ;  /* 0x0000c60000067ab9 */ /* 0x000fe20000000a00 */
[----:B------:R-:W-:Y:S01]  /*94c0*/  IMAD R90, R90, UR4, RZ ;  /* 0x000000045a5a7c24 */ /* 0x000fe2000f8e02ff */
[----:B------:R-:W-:Y:S01]  /*94d0*/  BSSY B0, `(.L_x_1654) ;  /* 0x0000034000007945 */ /* 0x000fe20003800000 */
[----:B-1----:R-:W-:-:S04]  /*94e0*/  IMAD.WIDE.U32 R4, R89, UR4, RZ ;  /* 0x0000000459047c25 */ /* 0x002fc8000f8e00ff */
[----:B------:R-:W-:Y:S01]  /*94f0*/  IMAD R89, R89, UR5, R90 ;  /* 0x0000000559597c24 */ /* 0x000fe2000f8e025a */
[----:B------:R-:W-:Y:S02]  /*9500*/  ULDC.64 UR4, c[0x0][0x338] ;  /* 0x0000ce0000047ab9 */ /* 0x000fe40000000a00 */
[----:B------:R-:W-:Y:S02]  /*9510*/  IMAD R6, R91, UR4, RZ ;  /* 0x000000045b067c24 */ /* 0x000fe4000f8e02ff */
[----:B------:R-:W-:Y:S02]  /*9520*/  IMAD.IADD R5, R5, 0x1, R89 ;  /* 0x0000000105057824 */ /* 0x000fe400078e0259 */
[C---:B------:R-:W-:Y:S02]  /*9530*/  IMAD R7, R87.reuse, UR5, R6 ;  /* 0x0000000557077c24 */ /* 0x040fe4000f8e0206 */
[----:B------:R-:W-:Y:S01]  /*9540*/  IMAD.WIDE.U32 R4, R87, UR4, R4 ;  /* 0x0000000457047c25 */ /* 0x000fe2000f8e0004 */
[----:B------:R-:W-:-:S03]  /*9550*/  ULDC.64 UR4, c[0x0][0x330] ;  /* 0x0000cc0000047ab9 */ /* 0x000fc60000000a00 */
[----:B------:R-:W-:Y:S02]  /*9560*/  IMAD.IADD R5, R5, 0x1, R7 ;  /* 0x0000000105057824 */ /* 0x000fe400078e0207 */
[----:B------:R-:W-:Y:S02]  /*9570*/  IMAD R7, R67, UR4, RZ ;  /* 0x0000000443077c24 */ /* 0x000fe4000f8e02ff */
[----:B------:R-:W-:-:S04]  /*9580*/  IMAD.WIDE.U32 R4, R22, UR4, R4 ;  /* 0x0000000416047c25 */ /* 0x000fc8000f8e0004 */
[----:B------:R-:W-:Y:S01]  /*9590*/  IMAD R7, R22, UR5, R7 ;  /* 0x0000000516077c24 */ /* 0x000fe2000f8e0207 */
[----:B------:R-:W-:-:S04]  /*95a0*/  IADD3 R4, P2, R4, UR6, RZ ;  /* 0x0000000604047c10 */ /* 0x000fc8000ff5e0ff */
[----:B------:R-:W-:Y:S01]  /*95b0*/  IADD3.X R5, R5, UR7, R7, P2, !PT ;  /* 0x0000000705057c10 */ /* 0x000fe200097fe407 */
[----:B------:R1:W2:Y:S01]  /*95c0*/  SHFL.IDX PT, R31, R4, RZ, 0x1e1f ;  /* 0x001e1fff041f7589 */ /* 0x0002a200000e0000 */
[----:B------:R-:W-:-:S03]  /*95d0*/  ISETP.GT.AND P2, PT, R92, R211, PT ;  /* 0x000000d35c00720c */ /* 0x000fc60003f44270 */
[----:B------:R1:W4:Y:S10]  /*95e0*/  SHFL.IDX PT, R30, R5, RZ, 0x1e1f ;  /* 0x001e1fff051e7589 */ /* 0x00033400000e0000 */
[----:B-1----:R-:W-:Y:S05]  /*95f0*/  @!P2 BRA `(.L_x_1655) ;  /* 0x000000000084a947 */ /* 0x002fea0003800000 */
[----:B------:R-:W-:Y:S02]  /*9600*/  ULDC UR4, c[0x0][0x2f4] ;  /* 0x0000bd0000047ab9 */ /* 0x000fe40000000800 */
[----:B------:R-:W-:-:S13]  /*9610*/  ISETP.GE.AND P5, PT, R18, UR4, PT ;  /* 0x0000000412007c0c */ /* 0x000fda000bfa6270 */
[----:B------:R-:W1:Y:S01]  /*9620*/  @!P5 LDS.128 R4, [R86+0xc400] ;  /* 0x00c400005604d984 */ /* 0x000e620000000c00 */
[----:B--2---:R-:W-:-:S05]  /*9630*/  @!P5 IADD3 R12, P2, R18, R31, RZ ;  /* 0x0000001f120cd210 */ /* 0x004fca0007f5e0ff */
[----:B----4-:R-:W-:Y:S01]  /*9640*/  @!P5 IMAD.X R13, R30, 0x1, R19, P2 ;  /* 0x000000011e0dd824 */ /* 0x010fe200010e0613 */
        /* <DEDUP_REMOVED lines=10> */
[----:B---3--:R-:W-:-:S04]  /*96f0*/  @!P5 IADD3 R14, P6, R15, R31, RZ ;  /* 0x0000001f0f0ed210 */ /* 0x008fc80007fde0ff */
        /* <DEDUP_REMOVED lines=17> */
.L_x_1655:
[----:B------:R-:W-:Y:S05]  /*9810*/  BSYNC B0 ;  /* 0x0000000000007941 */ /* 0x000fea0003800000 */
.L_x_1654:
[----:B------:R-:W-:Y:S01]  /*9820*/  @!PT LDS RZ, [RZ] ;  /* 0x00000000fffff984 */ /* 0x000fe20000000800 */
[----:B------:R-:W-:Y:S01]  /*9830*/  @!PT LDS RZ, [RZ] ;  /* 0x00000000fffff984 */ /* 0x000fe20000000800 */
[----:B------:R-:W-:Y:S01]  /*9840*/  @!PT LDS RZ, [RZ] ;  /* 0x00000000fffff984 */ /* 0x000fe20000000800 */
[----:B------:R-:W-:Y:S01]  /*9850*/  @!PT LDS RZ, [RZ] ;  /* 0x00000000fffff984 */ /* 0x000fe20000000800 */
[----:B------:R5:W-:Y:S06]  /*9860*/  MEMBAR.ALL.CTA ;  /* 0x0000000000007992 */ /* 0x000bec0000008000 */
[----:B-----5:R-:W5:Y:S01]  /*9870*/  FENCE.VIEW.ASYNC.S ;  /* 0x00000000000073c6 */ /* 0x020f620000000000 */
[----:B------:R-:W-:Y:S02]  /*9880*/  VIADD R200, R200, 0x1 ;  /* 0x00000001c8c87836 */ /* 0x000fe40000000000 */
[----:B0-----:R-:W-:Y:S01]  /*9890*/  @!P3 VIADD R82, R82, 0x2a8c0 ;  /* 0x0002a8c05252b836 */ /* 0x001fe20000000000 */
[----:B-----5:R0:W-:Y:S02]  /*98a0*/  BAR.SYNC.DEFER_BLOCKING R65, 0x80 ;  /* 0x000200410000751d */ /* 0x0201e40000010000 */
[----:B------:R-:W-:-:S02]  /*98b0*/  ISETP.NE.AND P2, PT, R200, 0x2, PT ;  /* 0x00000002c800780c */ /* 0x000fc40003f45270 */
[----:B------:R-:W-:Y:S02]  /*98c0*/  @!P3 PRMT R82, RZ, 0x654, R82 ;  /* 0x00000654ff52b816 */ /* 0x000fe40000000052 */
[----:B-1----:R-:W-:Y:S02]  /*98d0*/  SEL R5, RZ, 0x1, P2 ;  /* 0x00000001ff057807 */ /* 0x002fe40001000000 */
[----:B------:R-:W-:Y:S02]  /*98e0*/  SEL R200, R200, RZ, P2 ;  /* 0x000000ffc8c87207 */ /* 0x000fe40001000000 */
[----:B------:R-:W-:Y:S01]  /*98f0*/  LOP3.LUT R210, R210, R5, RZ, 0x3c, !PT ;  /* 0x00000005d2d27212 */ /* 0x000fe200078e3cff */
[----:B------:R0:W-:Y:S01]  /*9900*/  @!P3 SYNCS.ARRIVE.TRANS64.RED.A1T0 RZ, [R82+URZ], RZ ;  /* 0x000000ff52ffb9a7 */ /* 0x0001e2000810043f */
[----:B------:R-:W-:Y:S05]  /*9910*/  @P1 BRA `(.L_x_1656) ;  /* 0xffffff8c00841947 */ /* 0x000fea000383ffff */
[----:B------:R-:W1:Y:S01]  /*9920*/  S2R R4, SR_TID.X ;  /* 0x0000000000047919 */ /* 0x000e620000002100 */
[----:B------:R-:W-:Y:S02]  /*9930*/  PLOP3.LUT P0, PT, PT, PT, PT, 0x8, 0x0 ;  /* 0x000000000000781c */ /* 0x000fe40003f0e170 */
[----:B-1----:R-:W-:-:S04]  /*9940*/  SHF.R.U32.HI R4, RZ, 0x7, R4 ;  /* 0x00000007ff047819 */ /* 0x002fc80000011604 */
[----:B------:R-:W-:-:S13]  /*9950*/  ISETP.NE.AND P4, PT, R4, 0x1, PT ;  /* 0x000000010400780c */ /* 0x000fda0003f85270 */
[----:B------:R-:W-:Y:S06]  /*9960*/  @!P4 BAR.ARV 0x9, 0x100 ;  /* 0x024400000000cb1d */ /* 0x000fec0000002000 */
.L_x_1593:
[----:B------:R-:W-:Y:S05]  /*9970*/  @P0 BRA `(.L_x_1657) ;  /* 0x00000000000c0947 */ /* 0x000fea0003800000 */
[----:B------:R-:W1:Y:S01]  /*9980*/  FENCE.VIEW.ASYNC.G ;  /* 0x00000000000073c6 */ /* 0x000e620000000100 */
[----:B------:R-:W-:Y:S05]  /*9990*/  WARPSYNC.ALL ;  /* 0x0000000000007948 */ /* 0x000fea0003800000 */
[----:B-1----:R-:W-:Y:S06]  /*99a0*/  BAR.ARV 0xc, 0x180 ;  /* 0x0306000000007b1d */ /* 0x002fec0000002000 */
.L_x_1657:
[----:B------:R-:W-:Y:S01]  /*99b0*/  ULDC.64 UR6, c[0x0][0x998] ;  /* 0x0002660000067ab9 */ /* 0x000fe20000000a00 */
[----:B------:R-:W-:Y:S01]  /*99c0*/  ULDC.64 UR4, c[0x0][0x990] ;  /* 0x0002640000047ab9 */ /* 0x000fe20000000a00 */
[----:B------:R-:W-:Y:S02]  /*99d0*/  ISETP.NE.U32.AND P1, PT, RZ, UR6, PT ;  /* 0x00000006ff007c0c */ /* 0x000fe4000bf25070 */
[----:B------:R-:W-:Y:S02]  /*99e0*/  ISETP.NE.U32.AND P0, PT, RZ, UR4, PT ;  /* 0x00000004ff007c0c */ /* 0x000fe4000bf05070 */
[----:B------:R-:W-:Y:S02]  /*99f0*/  ISETP.NE.AND.EX P1, PT, RZ, UR7, PT, P1 ;  /* 0x00000007ff007c0c */ /* 0x000fe4000bf25310 */
[----:B------:R-:W-:-:S11]  /*9a00*/  ISETP.NE.AND.EX P0, PT, RZ, UR5, PT, P0 ;  /* 0x00000005ff007c0c */ /* 0x000fd6000bf05300 */
[----:B------:R-:W1:Y:S01]  /*9a10*/  @P1 LDC.64 R8, c[0x0][0x9b8] ;  /* 0x00026e00ff081b82 */ /* 0x000e620000000a00 */
[--C-:B------:R-:W-:Y:S02]  /*9a20*/  @P1 SHF.R.S32.HI R5, RZ, 0x1f, R23.reuse ;  /* 0x0000001fff051819 */ /* 0x100fe40000011417 */
[----:B------:R-:W-:Y:S02]  /*9a30*/  @P0 SHF.R.S32.HI R3, RZ, 0x1f, R23 ;  /* 0x0000001fff030819 */ /* 0x000fe40000011417 */
[----:B------:R-:W-:-:S03]  /*9a40*/  @P1 SHF.R.S32.HI R15, RZ, 0x1f, R22 ;  /* 0x0000001fff0f1819 */ /* 0x000fc60000011416 */
[----:B------:R-:W0:Y:S08]  /*9a50*/  @P0 LDC.64 R6, c[0x0][0x9a8] ;  /* 0x00026a00ff060b82 */ /* 0x000e300000000a00 */
[----:B------:R-:W2:Y:S08]  /*9a60*/  @P1 LDC.64 R10, c[0x0][0x9c0] ;  /* 0x00027000ff0a1b82 */ /* 0x000eb00000000a00 */
[----:B------:R-:W3:Y:S01]  /*9a70*/  @P0 LDC.64 R12, c[0x0][0x9b0] ;  /* 0x00026c00ff0c0b82 */ /* 0x000ee20000000a00 */
[----:B-1----:R-:W-:-:S02]  /*9a80*/  @P1 IMAD R2, R5, R8, RZ ;  /* 0x0000000805021224 */ /* 0x002fc400078e02ff */
[----:B------:R-:W-:-:S04]  /*9a90*/  @P1 IMAD.WIDE.U32 R4, R23, R8, RZ ;  /* 0x0000000817041225 */ /* 0x000fc800078e00ff */
[----:B------:R-:W-:Y:S02]  /*9aa0*/  @P1 IMAD R9, R23, R9, R2 ;  /* 0x0000000917091224 */ /* 0x000fe400078e0202 */
[-C--:B0-----:R-:W-:Y:S02]  /*9ab0*/  @P0 IMAD R0, R3, R6.reuse, RZ ;  /* 0x0000000603000224 */ /* 0x081fe400078e02ff */
[----:B------:R-:W-:Y:S01]  /*9ac0*/  @P1 IMAD.IADD R5, R5, 0x1, R9 ;  /* 0x0000000105051824 */ /* 0x000fe200078e0209 */
[----:B------:R-:W-:Y:S01]  /*9ad0*/  @P0 SHF.R.S32.HI R9, RZ, 0x1f, R22 ;  /* 0x0000001fff090819 */ /* 0x000fe20000011416 */
[C---:B------:R-:W-:Y:S02]  /*9ae0*/  @P0 IMAD R7, R23.reuse, R7, R0 ;  /* 0x0000000717070224 */ /* 0x040fe400078e0200 */
[----:B------:R-:W-:-:S04]  /*9af0*/  @P0 IMAD.WIDE.U32 R2, R23, R6, RZ ;  /* 0x0000000617020225 */ /* 0x000fc800078e00ff */
[----:B--2---:R-:W-:Y:S02]  /*9b00*/  @P1 IMAD R6, R15, R10, RZ ;  /* 0x0000000a0f061224 */ /* 0x004fe400078e02ff */
[----:B------:R-:W-:Y:S02]  /*9b10*/  @P0 IMAD.IADD R3, R3, 0x1, R7 ;  /* 0x0000000103030824 */ /* 0x000fe400078e0207 */
[C---:B------:R-:W-:Y:S02]  /*9b20*/  @P1 IMAD R11, R22.reuse, R11, R6 ;  /* 0x0000000b160b1224 */ /* 0x040fe400078e0206 */
[----:B---3--:R-:W-:Y:S02]  /*9b30*/  @P0 IMAD R0, R9, R12, RZ ;  /* 0x0000000c09000224 */ /* 0x008fe400078e02ff */
[----:B------:R-:W-:-:S04]  /*9b40*/  @P1 IMAD.WIDE.U32 R6, R22, R10, R4 ;  /* 0x0000000a16061225 */ /* 0x000fc800078e0004 */
[----:B------:R-:W-:Y:S01]  /*9b50*/  @P0 IMAD R9, R22, R13, R0 ;  /* 0x0000000d16090224 */ /* 0x000fe200078e0200 */
[----:B------:R-:W-:Y:S01]  /*9b60*/  @P1 LEA R8, P3, R6, UR6, 0x2 ;  /* 0x0000000606081c11 */ /* 0x000fe2000f8610ff */
[----:B------:R-:W-:-:S04]  /*9b70*/  @P0 IMAD.WIDE.U32 R2, R22, R12, R2 ;  /* 0x0000000c16020225 */ /* 0x000fc800078e0002 */
[----:B------:R-:W-:Y:S01]  /*9b80*/  @P1 IMAD.IADD R5, R7, 0x1, R11 ;  /* 0x0000000107051824 */ /* 0x000fe200078e020b */
[----:B------:R-:W-:Y:S01]  /*9b90*/  @P0 LEA R4, P2, R2, UR4, 0x2 ;  /* 0x0000000402040c11 */ /* 0x000fe2000f8410ff */
[----:B------:R-:W-:Y:S01]  /*9ba0*/  @P0 IMAD.IADD R3, R3, 0x1, R9 ;  /* 0x0000000103030824 */ /* 0x000fe200078e0209 */
[----:B------:R-:W0:Y:S01]  /*9bb0*/  LDC.64 R10, c[0x0][0x9e0] ;  /* 0x00027800ff0a7b82 */ /* 0x000e220000000a00 */
[----:B------:R-:W-:Y:S01]  /*9bc0*/  IMAD.MOV.U32 R0, RZ, RZ, 0x3f800000 ;  /* 0x3f800000ff007424 */ /* 0x000fe200078e00ff */
[----:B------:R-:W-:Y:S01]  /*9bd0*/  @P1 LEA.HI.X R9, R6, UR7, R5, 0x2, P3 ;  /* 0x0000000706091c11 */ /* 0x000fe200098f1405 */
[----:B------:R-:W-:Y:S01]  /*9be0*/  ULDC UR4, c[0x0][0x988] ;  /* 0x0002620000047ab9 */ /* 0x000fe20000000800 */
[----:B------:R-:W-:Y:S01]  /*9bf0*/  @P0 LEA.HI.X R5, R2, UR5, R3, 0x2, P2 ;  /* 0x0000000502050c11 */ /* 0x000fe200090f1403 */
[----:B------:R-:W-:Y:S02]  /*9c00*/  IMAD.MOV.U32 R3, RZ, RZ, 0x3f800000 ;  /* 0x3f800000ff037424 */ /* 0x000fe400078e00ff */
[----:B------:R-:W2:Y:S01]  /*9c10*/  @P1 LDG.E R0, desc[UR42][R8.64] ;  /* 0x0000002a08001981 */ /* 0x000ea2000c1e1900 */
[----:B------:R-:W1:Y:S03]  /*9c20*/  LDC R2, c[0x0][0x448] ;  /* 0x00011200ff027b82 */ /* 0x000e660000000800 */
[----:B------:R3:W2:Y:S01]  /*9c30*/  @P0 LDG.E R3, desc[UR42][R4.64] ;  /* 0x0000002a04030981 */ /* 0x0006a2000c1e1900 */
[----:B0-----:R-:W-:-:S02]  /*9c40*/  ISETP.GE.AND P2, PT, R11, 0x1, PT ;  /* 0x000000010b00780c */ /* 0x001fc40003f46270 */
[----:B-1----:R-:W-:Y:S01]  /*9c50*/  ISETP.NE.AND P1, PT, R2, 0x1, PT ;  /* 0x000000010200780c */ /* 0x002fe20003f25270 */
[----:B------:R-:W-:-:S12]  /*9c60*/  VIADD R2, R212, 0x7f ;  /* 0x0000007fd4027836 */ /* 0x000fd80000000000 */
[----:B------:R-:W0:Y:S08]  /*9c70*/  @P1 LDC R7, c[0x0][0x44c] ;  /* 0x00011300ff071b82 */ /* 0x000e300000000800 */
[----:B------:R-:W1:Y:S01]  /*9c80*/  @P1 LDC R6, c[0x0][0x450] ;  /* 0x00011400ff061b82 */ /* 0x000e620000000800 */
[----:B0-----:R-:W-:-:S05]  /*9c90*/  @P1 IMAD.HI.U32 R7, R2, R7, RZ ;  /* 0x0000000702071227 */ /* 0x001fca00078e00ff */
[----:B-1----:R-:W-:Y:S02]  /*9ca0*/  @P1 SHF.R.U32.HI R2, RZ, R6, R7 ;  /* 0x00000006ff021219 */ /* 0x002fe40000011607 */
[----:B------:R-:W-:-:S05]  /*9cb0*/  IADD3 R7, R203, 0x1, -R202 ;  /* 0x00000001cb077810 */ /* 0x000fca0007ffe8ca */
[----:B---3--:R-:W-:Y:S02]  /*9cc0*/  IMAD.IADD R5, R7, 0x1, R2 ;  /* 0x0000000107057824 */ /* 0x008fe400078e0202 */
[----:B--2---:R-:W-:Y:S02]  /*9cd0*/  FMUL.FTZ R0, R3, R0 ;  /* 0x0000000003007220 */ /* 0x004fe40000410000 */
[----:B------:R-:W-:Y:S02]  /*9ce0*/  IMAD.IADD R3, R5, 0x1, R10 ;  /* 0x0000000105037824 */ /* 0x000fe400078e020a */
[----:B------:R-:W-:Y:S01]  /*9cf0*/  FMUL.FTZ R2, R0, UR4 ;  /* 0x0000000400027c20 */ /* 0x000fe20008410000 */
        /* <DEDUP_REMOVED lines=12> */
.L_x_1660:
[----:B------:R-:W-:-:S13]  /*9dc0*/  ISETP.NE.AND P0, PT, R11, 0x1, PT ;  /* 0x000000010b00780c */ /* 0x000fda0003f05270 */
[----:B------:R-:W0:Y:S02]  /*9dd0*/  @P0 LDC.64 R4, c[0x0][0x9e8] ;  /* 0x00027a00ff040b82 */ /* 0x000e240000000a00 */
[----:B0-----:R-:W-:-:S05]  /*9de0*/  @P0 IMAD.HI.U32 R4, R0, R4, RZ ;  /* 0x0000000400040227 */ /* 0x001fca00078e00ff */
[----:B------:R-:W-:-:S07]  /*9df0*/  @P0 SHF.R.U32.HI R0, RZ, R5, R4 ;  /* 0x00000005ff000219 */ /* 0x000fce0000011604 */
.L_x_1661:
[----:B------:R-:W-:Y:S05]  /*9e00*/  BSYNC B0 ;  /* 0x0000000000007941 */ /* 0x000fea0003800000 */
.L_x_1659:
[----:B------:R-:W-:-:S05]  /*9e10*/  IMAD R0, R0, R11, R11 ;  /* 0x0000000b00007224 */ /* 0x000fca00078e020b */
[----:B------:R-:W-:-:S07]  /*9e20*/  VIMNMX R3, R3, R0, PT ;  /* 0x0000000003037248 */ /* 0x000fce0003fe0100 */
.L_x_1658:
[----:B------:R-:W0:Y:S01]  /*9e30*/  @P1 LDC R5, c[0x0][0x44c] ;  /* 0x00011300ff051b82 */ /* 0x000e220000000800 */
[----:B------:R-:W-:Y:S01]  /*9e40*/  VIADD R3, R3, 0x7f ;  /* 0x0000007f03037836 */ /* 0x000fe20000000000 */
[----:B------:R-:W-:-:S04]  /*9e50*/  ULDC UR4, c[0x0][0x9dc] ;  /* 0x0002770000047ab9 */ /* 0x000fc80000000800 */
[----:B------:R-:W-:Y:S02]  /*9e60*/  SHF.R.S32.HI R0, RZ, 0x1f, R3 ;  /* 0x0000001fff007819 */ /* 0x000fe40000011403 */
[----:B------:R-:W1:Y:S02]  /*9e70*/  @P1 LDC R7, c[0x0][0x450] ;  /* 0x00011400ff071b82 */ /* 0x000e640000000800 */
[----:B------:R-:W-:-:S04]  /*9e80*/  LEA.HI R0, R0, R3, RZ, 0x7 ;  /* 0x0000000300007211 */ /* 0x000fc800078f38ff */
[----:B------:R-:W-:-:S04]  /*9e90*/  SHF.R.S32.HI R0, RZ, 0x7, R0 ;  /* 0x00000007ff007819 */ /* 0x000fc80000011400 */
[----:B------:R-:W-:Y:S01]  /*9ea0*/  VIMNMX R89, R25, R0, PT ;  /* 0x0000000019597248 */ /* 0x000fe20003fe0100 */
        /* <DEDUP_REMOVED lines=16> */
.L_x_1664:
[----:B------:R-:W-:-:S13]  /*9fb0*/  ISETP.NE.AND P0, PT, R11, 0x1, PT ;  /* 0x000000010b00780c */ /* 0x000fda0003f05270 */
[----:B------:R-:W0:Y:S02]  /*9fc0*/  @P0 LDC.64 R4, c[0x0][0x9e8] ;  /* 0x00027a00ff040b82 */ /* 0x000e240000000a00 */
[----:B0-----:R-:W-:-:S05]  /*9fd0*/  @P0 IMAD.HI.U32 R4, R3, R4, RZ ;  /* 0x0000000403040227 */ /* 0x001fca00078e00ff */
[----:B------:R-:W-:-:S07]  /*9fe0*/  @P0 SHF.R.U32.HI R3, RZ, R5, R4 ;  /* 0x00000005ff030219 */ /* 0x000fce0000011604 */
.L_x_1665:
[----:B------:R-:W-:Y:S05]  /*9ff0*/  BSYNC B0 ;  /* 0x0000000000007941 */ /* 0x000fea0003800000 */
.L_x_1663:
[----:B------:R-:W-:-:S05]  /*a000*/  IMAD R3, R3, R11, RZ ;  /* 0x0000000b03037224 */ /* 0x000fca00078e02ff */
[----:B------:R-:W-:-:S07]  /*a010*/  VIMNMX R0, R0, R3, !PT ;  /* 0x0000000300007248 */ /* 0x000fce0007fe0100 */
.L_x_1662:
[----:B------:R-:W-:Y:S02]  /*a020*/  SHF.R.S32.HI R3, RZ, 0x1f, R0 ;  /* 0x0000001fff037819 */ /* 0x000fe40000011400 */
[----:B------:R-:W-:Y:S02]  /*a030*/  CS2R R120, SRZ ;  /* 0x0000000000787805 */ /* 0x000fe4000001ff00 */
[----:B------:R-:W-:Y:S01]  /*a040*/  PLOP3.LUT P0, PT, PT, PT, PT, 0x80, 0x0 ;  /* 0x000000000000781c */ /* 0x000fe20003f0f070 */
[----:B------:R-:W-:Y:S01]  /*a050*/  IMAD.MOV.U32 R95, RZ, RZ, RZ ;  /* 0x000000ffff5f7224 */ /* 0x000fe200078e00ff */
[----:B------:R-:W-:Y:S02]  /*a060*/  LEA.HI R3, R3, R0, RZ, 0x7 ;  /* 0x0000000003037211 */ /* 0x000fe400078f38ff */
[----:B------:R-:W-:Y:S02]  /*a070*/  CS2R R26, SRZ ;  /* 0x00000000001a7805 */ /* 0x000fe4000001ff00 */
[----:B------:R-:W-:-:S02]  /*a080*/  CS2R R76, SRZ ;  /* 0x00000000004c7805 */ /* 0x000fc4000001ff00 */
[----:B------:R-:W-:Y:S02]  /*a090*/  CS2R R112, SRZ ;  /* 0x0000000000707805 */ /* 0x000fe4000001ff00 */
[----:B------:R-:W-:Y:S02]  /*a0a0*/  SHF.R.S32.HI R3, RZ, 0x7, R3 ;  /* 0x00000007ff037819 */ /* 0x000fe40000011403 */
[----:B------:R-:W-:Y:S02]  /*a0b0*/  CS2R R84, SRZ ;  /* 0x0000000000547805 */ /* 0x000fe4000001ff00 */
[----:B------:R-:W-:Y:S01]  /*a0c0*/  CS2R R68, SRZ ;  /* 0x0000000000447805 */ /* 0x000fe2000001ff00 */
[----:B------:R-:W-:Y:S01]  /*a0d0*/  IMAD.MOV.U32 R111, RZ, RZ, RZ ;  /* 0x000000ffff6f7224 */ /* 0x000fe200078e00ff */
[----:B------:R-:W-:Y:S02]  /*a0e0*/  VIMNMX R229, RZ, R3, !PT ;  /* 0x00000003ffe57248 */ /* 0x000fe40007fe0100 */
[----:B----4-:R-:W-:-:S02]  /*a0f0*/  CS2R R30, SRZ ;  /* 0x00000000001e7805 */ /* 0x010fc4000001ff00 */
[----:B------:R-:W-:Y:S02]  /*a100*/  CS2R R52, SRZ ;  /* 0x0000000000347805 */ /* 0x000fe4000001ff00 */
[----:B------:R-:W-:Y:S02]  /*a110*/  CS2R R104, SRZ ;  /* 0x0000000000687805 */ /* 0x000fe4000001ff00 */
[----:B------:R-:W-:Y:S01]  /*a120*/  ISETP.GT.AND P1, PT, R89, R229, PT ;  /* 0x000000e55900720c */ /* 0x000fe20003f24270 */
[----:B------:R-:W-:Y:S01]  /*a130*/  IMAD.MOV.U32 R82, RZ, RZ, RZ ;  /* 0x000000ffff527224 */ /* 0x000fe200078e00ff */
[----:B------:R-:W-:Y:S01]  /*a140*/  CS2R R44, SRZ ;  /* 0x00000000002c7805 */ /* 0x000fe2000001ff00 */
[----:B------:R-:W-:Y:S01]  /*a150*/  IMAD.MOV.U32 R91, RZ, RZ, RZ ;  /* 0x000000ffff5b7224 */ /* 0x000fe200078e00ff */
[----:B------:R-:W-:Y:S02]  /*a160*/  CS2R R42, SRZ ;  /* 0x00000000002a7805 */ /* 0x000fe4000001ff00 */
[----:B------:R-:W-:Y:S01]  /*a170*/  CS2R R96, SRZ ;  /* 0x0000000000607805 */ /* 0x000fe2000001ff00 */
[----:B------:R-:W-:Y:S01]  /*a180*/  IMAD.MOV.U32 R102, RZ, RZ, RZ ;  /* 0x000000ffff667224 */ /* 0x000fe200078e00ff */
[----:B------:R-:W-:-:S02]  /*a190*/  CS2R R60, SRZ ;  /* 0x00000000003c7805 */ /* 0x000fc4000001ff00 */
[----:B------:R-:W-:Y:S01]  /*a1a0*/  CS2R R8, SRZ ;  /* 0x0000000000087805 */ /* 0x000fe2000001ff00 */
[----:B------:R-:W-:Y:S01]  /*a1b0*/  IMAD.MOV.U32 R67, RZ, RZ, RZ ;  /* 0x000000ffff437224 */ /* 0x000fe200078e00ff */
        /* <DEDUP_REMOVED lines=14> */
[----:B------:R-:W-:-:S02]  /*a2a0*/  CS2R R12, SRZ ;  /* 0x00000000000c7805 */ /* 0x000fc4000001ff00 */
[----:B------:R-:W-:Y:S02]  /*a2b0*/  CS2R R58, SRZ ;  /* 0x00000000003a7805 */ /* 0x000fe4000001ff00 */
[----:B------:R-:W-:Y:S01]  /*a2c0*/  CS2R R64, SRZ ;  /* 0x0000000000407805 */ /* 0x000fe2000001ff00 */
        /* <DEDUP_REMOVED lines=18> */
[----:B------:R-:W-:Y:S02]  /*a3f0*/  IMAD.MOV.U32 R25, RZ, RZ, RZ ;  /* 0x000000ffff197224 */ /* 0x000fe400078e00ff */
[----:B------:R-:W-:Y:S01]  /*a400*/  IMAD.MOV.U32 R134, RZ, RZ, RZ ;  /* 0x000000ffff867224 */ /* 0x000fe200078e00ff */
[----:B------:R-:W-:Y:S06]  /*a410*/  @!P1 BRA `(.L_x_1666) ;  /* 0x0000013c00589947 */ /* 0x000fec0003800000 */
[----:B------:R-:W-:-:S03]  /*a420*/  UMOV UR4, 0xffffffff ;  /* 0xffffffff00047882 */ /* 0x000fc60000000000 */
[----:B------:R-:W-:Y:S05]  /*a430*/  BRA.DIV UR4, `(.L_x_1667) ;  /* 0x000001f604507947 */ /* 0x000fea000b800000 */
[----:B------:R-:W0:Y:S02]  /*a440*/  S2R R0, SR_TID.X ;  /* 0x0000000000007919 */ /* 0x000e240000002100 */
[----:B0-----:R-:W-:-:S05]  /*a450*/  VIADD R3, R0, 0xffffff80 ;  /* 0xffffff8000037836 */ /* 0x001fca0000000000 */
[----:B------:R-:W-:-:S04]  /*a460*/  SHF.R.S32.HI R0, RZ, 0x1f, R3 ;  /* 0x0000001fff007819 */ /* 0x000fc80000011403 */
[----:B------:R-:W-:-:S04]  /*a470*/  LEA.HI R0, R0, R3, RZ, 0x7 ;  /* 0x0000000300007211 */ /* 0x000fc800078f38ff */
[----:B------:R-:W-:-:S05]  /*a480*/  SHF.R.S32.HI R0, RZ, 0x7, R0 ;  /* 0x00000007ff007819 */ /* 0x000fca0000011400 */
[----:B------:R0:W1:Y:S02]  /*a490*/  SHFL.IDX PT, R218, R0, RZ, 0x1f ;  /* 0x00001fff00da7589 */ /* 0x00006400000e0000 */
.L_x_1984:
[----:B01----:R-:W-:Y:S01]  /*a4a0*/  LEA.HI R0, R218, R218, RZ, 0x1 ;  /* 0x000000dada007211 */ /* 0x003fe200078f08ff */
        /* <DEDUP_REMOVED lines=24> */
.L_x_1668:
        /* <DEDUP_REMOVED lines=8> */
[----:B------:R0:W1:Y:S03]  /*a6b0*/  SYNCS.PHASECHK.TRANS64.TRYWAIT P0, [R16+URZ+0x2a800], R3 ;  /* 0x02a80003100075a7 */ /* 0x000066000800017f */
[----:B-1----:R-:W-:Y:S05]  /*a6c0*/  @!P0 NANOSLEEP.SYNCS 0x989680 ;  /* 0x009896800000895d */ /* 0x002fea0003900000 */
[----:B------:R-:W1:Y:S01]  /*a6d0*/  @!P0 SYNCS.PHASECHK.TRANS64 P0, [R16+URZ+0x2a800], R3 ;  /* 0x02a80003100085a7 */ /* 0x000e62000800007f */
[----:B------:R-:W-:Y:S04]  /*a6e0*/  BSSY B0, `(.L_x_1670) ;  /* 0x0000006000007945 */ /* 0x000fe80003800000 */
[----:B-1----:R-:W-:Y:S05]  /*a6f0*/  @P0 BRA `(.L_x_1671) ;  /* 0x0000000000100947 */ /* 0x002fea0003800000 */
.L_x_1672:
[----:B-1----:R1:W2:Y:S02]  /*a700*/  SYNCS.PHASECHK.TRANS64.TRYWAIT P0, [R16+URZ+0x2a800], R3 ;  /* 0x02a80003100075a7 */ /* 0x0022a4000800017f */
[----:B--2---:R-:W-:Y:S05]  /*a710*/  @!P0 NANOSLEEP.SYNCS 0x989680 ;  /* 0x009896800000895d */ /* 0x004fea0003900000 */
[----:B------:R-:W2:Y:S02]  /*a720*/  @!P0 SYNCS.PHASECHK.TRANS64 P0, [R16+URZ+0x2a800], R3 ;  /* 0x02a80003100085a7 */ /* 0x000ea4000800007f */
[----:B--2---:R-:W-:Y:S05]  /*a730*/  @!P0 BRA `(.L_x_1672) ;  /* 0xfffffffc00f08947 */ /* 0x004fea000383ffff */
.L_x_1671:
[----:B------:R-:W-:Y:S05]  /*a740*/  BSYNC B0 ;  /* 0x0000000000007941 */ /* 0x000fea0003800000 */
.L_x_1670:
[----:B------:R-:W-:Y:S05]  /*a750*/  BRA `(.L_x_1673) ;  /* 0x0000006c00e07947 */ /* 0x000fea0003800000 */
.L_x_1669:
[----:B------:R-:W-:Y:S01]  /*a760*/  ULOP3.LUT UP0, URZ, UR39, 0x1bf, URZ, 0xc0, !UPT ;  /* 0x000001bf273f7892 */ /* 0x000fe2000f80c03f */
[----:B-----5:R-:W-:Y:S01]  /*a770*/  SHF.R.S32.HI R0, RZ, 0x1f, R24 ;  /* 0x0000001fff007819 */ /* 0x020fe20000011418 */
[----:B------:R-:W-:Y:S01]  /*a780*/  ULDC.64 UR4, c[0x0][0x3f8] ;  /* 0x0000fe0000047ab9 */ /* 0x000fe20000000a00 */
[----:B------:R-:W-:Y:S01]  /*a790*/  ULDC.64 UR6, c[0x0][0x408] ;  /* 0x0001020000067ab9 */ /* 0x000fe20000000a00 */
[----:B------:R-:W-:Y:S02]  /*a7a0*/  IMAD.WIDE.U32 R26, R24, UR4, RZ ;  /* 0x00000004181a7c25 */ /* 0x000fe4000f8e00ff */
[----:B------:R-:W-:Y:S02]  /*a7b0*/  PLOP3.LUT P0, PT, PT, PT, UP0, 0x80, 0x0 ;  /* 0x000000000000781c */ /* 0x000fe40003f0f008 */
[C---:B------:R-:W-:Y:S02]  /*a7c0*/  IMAD R3, R0.reuse, UR4, RZ ;  /* 0x0000000400037c24 */ /* 0x040fe4000f8e02ff */
[----:B------:R-:W-:-:S02]  /*a7d0*/  IMAD R5, R0, UR6, RZ ;  /* 0x0000000600057c24 */ /* 0x000fc4000f8e02ff */
[C---:B------:R-:W-:Y:S02]  /*a7e0*/  IMAD R3, R24.reuse, UR5, R3 ;  /* 0x0000000518037c24 */ /* 0x040fe4000f8e0203 */
[C---:B------:R-:W-:Y:S02]  /*a7f0*/  IMAD R5, R24.reuse, UR7, R5 ;  /* 0x0000000718057c24 */ /* 0x040fe4000f8e0205 */
[----:B------:R-:W-:-:S04]  /*a800*/  IMAD.WIDE.U32 R24, R24, UR6, RZ ;  /* 0x0000000618187c25 */ /* 0x000fc8000f8e00ff */
[----:B------:R-:W-:Y:S02]  /*a810*/  IMAD.IADD R29, R3, 0x1, R27 ;  /* 0x00000001031d7824 */ /* 0x000fe400078e021b */
[----:B------:R-:W-:Y:S01]  /*a820*/  IMAD.IADD R31, R5, 0x1, R25 ;  /* 0x00000001051f7824 */ /* 0x000fe200078e0219 */
        /* <DEDUP_REMOVED lines=17> */
.L_x_1674:
[----:B------:R-:W-:Y:S01]  /*a940*/  ULDC.U8 UR4, c[0x0][0x410] ;  /* 0x0001040000047ab9 */ /* 0x000fe20000000000 */
[----:B------:R-:W-:Y:S01]  /*a950*/  BSSY B0, `(.L_x_1675) ;  /* 0x00006d0000007945 */ /* 0x000fe20003800000 */
[----:B------:R-:W-:Y:S01]  /*a960*/  ISETP.NE.AND P0, PT, RZ, UR4, PT ;  /* 0x00000004ff007c0c */ /* 0x000fe2000bf05270 */
[----:B------:R-:W-:-:S12]  /*a970*/  IMAD.IADD R10, R211, 0x1, R212 ;  /* 0x00000001d30a7824 */ /* 0x000fd800078e02d4 */
[----:B------:R-:W-:Y:S05]  /*a980*/  @!P0 BRA `(.L_x_1676) ;  /* 0x0000003400a08947 */ /* 0x000fea0003800000 */
[----:B------:R-:W0:Y:S01]  /*a990*/  LDC R21, c[0x0][0x448] ;  /* 0x00011200ff157b82 */ /* 0x000e220000000800 */
[----:B------:R-:W-:Y:S01]  /*a9a0*/  IMAD.MOV.U32 R11, RZ, RZ, R10 ;  /* 0x000000ffff0b7224 */ /* 0x000fe200078e000a */
[----:B------:R-:W-:Y:S01]  /*a9b0*/  ULDC.64 UR4, c[0x0][0x3f8] ;  /* 0x0000fe0000047ab9 */ /* 0x000fe20000000a00 */
[----:B------:R-:W-:Y:S01]  /*a9c0*/  IMAD.MOV.U32 R8, RZ, RZ, R24 ;  /* 0x000000ffff087224 */ /* 0x000fe200078e0018 */
[----:B------:R-:W-:Y:S01]  /*a9d0*/  ULDC.64 UR6, c[0x0][0x408] ;  /* 0x0001020000067ab9 */ /* 0x000fe20000000a00 */
[----:B------:R-:W-:Y:S01]  /*a9e0*/  IMAD.MOV.U32 R9, RZ, RZ, R31 ;  /* 0x000000ffff097224 */ /* 0x000fe200078e001f */
[----:B------:R-:W-:Y:S01]  /*a9f0*/  ULDC.64 UR8, c[0x0][0x400] ;  /* 0x0001000000087ab9 */ /* 0x000fe20000000a00 */
[----:B------:R-:W-:Y:S02]  /*aa00*/  IMAD.MOV.U32 R6, RZ, RZ, R26 ;  /* 0x000000ffff067224 */ /* 0x000fe400078e001a */
[----:B------:R-:W-:Y:S01]  /*aa10*/  IMAD.MOV.U32 R7, RZ, RZ, R29 ;  /* 0x000000ffff077224 */ /* 0x000fe200078e001d */
[----:B0-----:R-:W-:-:S13]  /*aa20*/  ISETP.NE.AND P0, PT, R21, 0x1, PT ;  /* 0x000000011500780c */ /* 0x001fda0003f05270 */
[----:B------:R-:W0:Y:S08]  /*aa30*/  @P0 LDC R3, c[0x0][0x44c] ;  /* 0x00011300ff030b82 */ /* 0x000e300000000800 */
[----:B------:R-:W1:Y:S01]  /*aa40*/  @P0 LDC R5, c[0x0][0x450] ;  /* 0x00011400ff050b82 */ /* 0x000e620000000800 */
[----:B0-----:R-:W-:-:S05]  /*aa50*/  @P0 IMAD.HI.U32 R0, R10, R3, RZ ;  /* 0x000000030a000227 */ /* 0x001fca00078e00ff */
[----:B-1----:R-:W-:-:S04]  /*aa60*/  @P0 SHF.R.U32.HI R11, RZ, R5, R0 ;  /* 0x00000005ff0b0219 */ /* 0x002fc80000011600 */
[----:B------:R-:W-:Y:S01]  /*aa70*/  SHF.R.S32.HI R0, RZ, 0x1f, R11 ;  /* 0x0000001fff007819 */ /* 0x000fe2000001140b */
[----:B------:R-:W-:-:S04]  /*aa80*/  IMAD.WIDE.U32 R8, R11, UR6, R8 ;  /* 0x000000060b087c25 */ /* 0x000fc8000f8e0008 */
[----:B------:R-:W-:Y:S01]  /*aa90*/  IMAD R4, R0, UR4, RZ ;  /* 0x0000000400047c24 */ /* 0x000fe2000f8e02ff */
[----:B------:R-:W-:Y:S01]  /*aaa0*/  IADD3 R5, P1, R8, UR8, RZ ;  /* 0x0000000808057c10 */ /* 0x000fe2000ff3e0ff */
[----:B------:R-:W-:-:S04]  /*aab0*/  IMAD.WIDE.U32 R6, R11, UR4, R6 ;  /* 0x000000040b067c25 */ /* 0x000fc8000f8e0006 */
[----:B------:R-:W-:Y:S02]  /*aac0*/  IMAD R0, R0, UR6, RZ ;  /* 0x0000000600007c24 */ /* 0x000fe4000f8e02ff */
[C---:B------:R-:W-:Y:S01]  /*aad0*/  IMAD R13, R11.reuse, UR5, R4 ;  /* 0x000000050b0d7c24 */ /* 0x040fe2000f8e0204 */
[----:B------:R-:W-:Y:S01]  /*aae0*/  ULDC.64 UR4, c[0x0][0x3e8] ;  /* 0x0000fa0000047ab9 */ /* 0x000fe20000000a00 */
[----:B------:R-:W-:Y:S01]  /*aaf0*/  IMAD R8, R11, UR7, R0 ;  /* 0x000000070b087c24 */ /* 0x000fe2000f8e0200 */
[----:B------:R-:W-:Y:S01]  /*ab00*/  IADD3 R3, P0, R6, UR4, RZ ;  /* 0x0000000406037c10 */ /* 0x000fe2000ff1e0ff */
[----:B------:R-:W-:-:S03]  /*ab10*/  UMOV UR4, 0xffffffff ;  /* 0xffffffff00047882 */ /* 0x000fc60000000000 */
[----:B------:R-:W-:Y:S02]  /*ab20*/  IADD3.X R13, R7, UR5, R13, P0, !PT ;  /* 0x00000005070d7c10 */ /* 0x000fe400087fe40d */
[----:B------:R-:W-:Y:S01]  /*ab30*/  IADD3.X R4, R9, UR9, R8, P1, !PT ;  /* 0x0000000909047c10 */ /* 0x000fe20008ffe408 */
[----:B------:R-:W-:Y:S06]  /*ab40*/  BRA.DIV UR4, `(.L_x_1677) ;  /* 0x000001ee04cc7947 */ /* 0x000fec000b800000 */
[----:B------:R0:W1:Y:S04]  /*ab50*/  SHFL.IDX PT, R0, R13, RZ, 0x1e1f ;  /* 0x001e1fff0d007589 */ /* 0x00006800000e0000 */
[----:B------:R-:W2:Y:S04]  /*ab60*/  SHFL.IDX PT, R3, R3, RZ, 0x1e1f ;  /* 0x001e1fff03037589 */ /* 0x000ea800000e0000 */
[----:B------:R-:W3:Y:S04]  /*ab70*/  SHFL.IDX PT, R4, R4, RZ, 0x1e1f ;  /* 0x001e1fff04047589 */ /* 0x000ee800000e0000 */
[----:B------:R0:W4:Y:S02]  /*ab80*/  SHFL.IDX PT, R14, R5, RZ, 0x1e1f ;  /* 0x001e1fff050e7589 */ /* 0x00012400000e0000 */
.L_x_1990:
[----:B0-----:R-:W-:Y:S01]  /*ab90*/  IMAD R5, R202, R21, RZ ;  /* 0x00000015ca057224 */ /* 0x001fe200078e02ff */
[----:B------:R-:W-:Y:S01]  /*aba0*/  BSSY B1, `(.L_x_1678) ;  /* 0x000004c000017945 */ /* 0x000fe20003800000 */
[----:B------:R-:W-:Y:S02]  /*abb0*/  CS2R R8, SRZ ;  /* 0x0000000000087805 */ /* 0x000fe4000001ff00 */
[----:B------:R-:W-:Y:S02]  /*abc0*/  CS2R R12, SRZ ;  /* 0x00000000000c7805 */ /* 0x000fe4000001ff00 */
[----:B------:R-:W-:Y:S02]  /*abd0*/  CS2R R20, SRZ ;  /* 0x0000000000147805 */ /* 0x000fe4000001ff00 */
[----:B------:R-:W-:Y:S02]  /*abe0*/  ISETP.GE.AND P0, PT, R10, R5, PT ;  /* 0x000000050a00720c */ /* 0x000fe40003f06270 */
        /* <DEDUP_REMOVED lines=10> */
[----:B------:R-:W3:Y:S01]  /*ac90*/  LDL R50, [R1+0x30] ;  /* 0x0000300001327983 */ /* 0x000ee20000100800 */
[----:B------:R-:W-:-:S03]  /*aca0*/  ULDC UR4, c[0x0][0x3f4] ;  /* 0x0000fd0000047ab9 */ /* 0x000fc60000000800 */
[----:B------:R-:W3:Y:S01]  /*acb0*/  LDL R45, [R1+0x2c] ;  /* 0x00002c00012d7983 */ /* 0x000ee20000100800 */
[----:B------:R-:W-:Y:S02]  /*acc0*/  ISETP.GE.AND P5, PT, R224, UR4, PT ;  /* 0x00000004e0007c0c */ /* 0x000fe4000bfa6270 */
[----:B------:R-:W-:Y:S02]  /*acd0*/  CS2R R32, SRZ ;  /* 0x0000000000207805 */ /* 0x000fe4000001ff00 */
[----:B------:R-:W-:Y:S02]  /*ace0*/  ISETP.GE.AND P2, PT, R222, UR4, PT ;  /* 0x00000004de007c0c */ /* 0x000fe4000bf46270 */
[----:B------:R-:W-:Y:S02]  /*acf0*/  CS2R R34, SRZ ;  /* 0x0000000000227805 */ /* 0x000fe4000001ff00 */
[----:B------:R-:W-:Y:S02]  /*ad00*/  ISETP.GE.AND P3, PT, R223, UR4, PT ;  /* 0x00000004df007c0c */ /* 0x000fe4000bf66270 */
[----:B------:R-:W-:-:S02]  /*ad10*/  CS2R R26, SRZ ;  /* 0x00000000001a7805 */ /* 0x000fc4000001ff00 */
[----:B------:R-:W-:Y:S02]  /*ad20*/  SHF.R.S32.HI R9, RZ, 0x1f, R224 ;  /* 0x0000001fff097819 */ /* 0x000fe400000114e0 */
[----:B------:R-:W-:Y:S02]  /*ad30*/  SHF.R.S32.HI R13, RZ, 0x1f, R222 ;  /* 0x0000001fff0d7819 */ /* 0x000fe400000114de */
[CC--:B--2---:R-:W-:Y:S02]  /*ad40*/  @!P5 IADD3 R6, P0, R224.reuse, R3.reuse, RZ ;  /* 0x00000003e006d210 */ /* 0x0c4fe40007f1e0ff */
[-C--:B----4-:R-:W-:Y:S02]  /*ad50*/  @!P5 IADD3 R8, P1, R224, R14.reuse, RZ ;  /* 0x0000000ee008d210 */ /* 0x090fe40007f3e0ff */
[----:B------:R-:W-:Y:S01]  /*ad60*/  @!P2 IADD3 R10, P4, R222, R3, RZ ;  /* 0x00000003de0aa210 */ /* 0x000fe20007f9e0ff */
[--C-:B-1----:R-:W-:Y:S02]  /*ad70*/  @!P5 IMAD.X R7, R0, 0x1, R9.reuse, P0 ;  /* 0x000000010007d824 */ /* 0x102fe400000e0609 */
[----:B---3--:R-:W-:Y:S01]  /*ad80*/  @!P5 IMAD.X R9, R4, 0x1, R9, P1 ;  /* 0x000000010409d824 */ /* 0x008fe200008e0609 */
[----:B------:R-:W-:Y:S01]  /*ad90*/  ISETP.GE.AND P1, PT, R206, UR4, PT ;  /* 0x00000004ce007c0c */ /* 0x000fe2000bf26270 */
[----:B------:R-:W-:Y:S01]  /*ada0*/  @!P2 IMAD.X R11, R0, 0x1, R13, P4 ;  /* 0x00000001000ba824 */ /* 0x000fe200020e060d */
[----:B------:R-:W5:Y:S01]  /*adb0*/  @!P5 LD.E.64 R32, desc[UR42][R6.64] ;  /* 0x0000002a0620d980 */ /* 0x000f62000c101b00 */
[----:B------:R-:W-:-:S02]  /*adc0*/  @!P2 IADD3 R12, P0, R222, R14, RZ ;  /* 0x0000000ede0ca210 */ /* 0x000fc40007f1e0ff */
[----:B------:R-:W-:Y:S01]  /*add0*/  SHF.R.S32.HI R15, RZ, 0x1f, R223 ;  /* 0x0000001fff0f7819 */ /* 0x000fe200000114df */
[----:B------:R0:W5:Y:S01]  /*ade0*/  @!P5 LD.E.64 R34, desc[UR42][R8.64] ;  /* 0x0000002a0822d980 */ /* 0x000162000c101b00 */
[C---:B------:R-:W-:Y:S02]  /*adf0*/  @!P3 IADD3 R28, P5, R223.reuse, R3, RZ ;  /* 0x00000003df1cb210 */ /* 0x040fe40007fbe0ff */
[----:B------:R-:W-:Y:S02]  /*ae00*/  @!P3 IADD3 R42, P4, R223, R14, RZ ;  /* 0x0000000edf2ab210 */ /* 0x000fe40007f9e0ff */
[----:B------:R-:W-:Y:S02]  /*ae10*/  CS2R R30, SRZ ;  /* 0x00000000001e7805 */ /* 0x000fe4000001ff00 */
[----:B------:R-:W-:Y:S01]  /*ae20*/  CS2R R20, SRZ ;  /* 0x0000000000147805 */ /* 0x000fe2000001ff00 */
[----:B------:R-:W-:Y:S01]  /*ae30*/  @!P2 IMAD.X R13, R4, 0x1, R13, P0 ;  /* 0x00000001040da824 */ /* 0x000fe200000e060d */
[----:B------:R-:W-:Y:S01]  /*ae40*/  CS2R R24, SRZ ;  /* 0x0000000000187805 */ /* 0x000fe2000001ff00 */
[--C-:B------:R-:W-:Y:S01]  /*ae50*/  @!P3 IMAD.X R29, R0, 0x1, R15.reuse, P5 ;  /* 0x00000001001db824 */ /* 0x100fe200028e060f */
[----:B------:R-:W5:Y:S01]  /*ae60*/  @!P2 LD.E.64 R26, desc[UR42][R10.64] ;  /* 0x0000002a0a1aa980 */ /* 0x000f62000c101b00 */
[----:B------:R-:W-:Y:S01]  /*ae70*/  @!P3 IMAD.X R43, R4, 0x1, R15, P4 ;  /* 0x00000001042bb824 */ /* 0x000fe200020e060f */
[----:B------:R-:W-:-:S02]  /*ae80*/  ISETP.GE.AND P0, PT, R225, UR4, PT ;  /* 0x00000004e1007c0c */ /* 0x000fc4000bf06270 */
[----:B------:R1:W5:Y:S01]  /*ae90*/  @!P2 LD.E.64 R30, desc[UR42][R12.64] ;  /* 0x0000002a0c1ea980 */ /* 0x000362000c101b00 */
[----:B------:R-:W-:Y:S02]  /*aea0*/  ISETP.GE.AND P2, PT, R226, UR4, PT ;  /* 0x00000004e2007c0c */ /* 0x000fe4000bf46270 */
[----:B0-----:R-:W-:Y:S01]  /*aeb0*/  @!P1 SHF.R.S32.HI R9, RZ, 0x1f, R206 ;  /* 0x0000001fff099819 */ /* 0x001fe200000114ce */
[----:B------:R-:W5:Y:S01]  /*aec0*/  @!P3 LD.E.64 R20, desc[UR42][R28.64] ;  /* 0x0000002a1c14b980 */ /* 0x000f62000c101b00 */
[----:B------:R-:W-:-:S03]  /*aed0*/  @!P1 IADD3 R40, P4, R206, R14, RZ ;  /* 0x0000000ece289210 */ /* 0x000fc60007f9e0ff */
[----:B------:R0:W5:Y:S01]  /*aee0*/  @!P3 LD.E.64 R24, desc[UR42][R42.64] ;  /* 0x0000002a2a18b980 */ /* 0x000162000c101b00 */
[-C--:B------:R-:W-:Y:S02]  /*aef0*/  @!P1 IADD3 R6, P3, R206, R3.reuse, RZ ;  /* 0x00000003ce069210 */ /* 0x080fe40007f7e0ff */
[----:B------:R-:W-:Y:S02]  /*af00*/  CS2R R38, SRZ ;  /* 0x0000000000267805 */ /* 0x000fe4000001ff00 */
[----:B------:R-:W-:Y:S01]  /*af10*/  CS2R R36, SRZ ;  /* 0x0000000000247805 */ /* 0x000fe2000001ff00 */
[--C-:B------:R-:W-:Y:S01]  /*af20*/  @!P1 IMAD.X R41, R4, 0x1, R9.reuse, P4 ;  /* 0x0000000104299824 */ /* 0x100fe200020e0609 */
[CC--:B------:R-:W-:Y:S01]  /*af30*/  @!P0 IADD3 R46, P5, R225.reuse, R3.reuse, RZ ;  /* 0x00000003e12e8210 */ /* 0x0c0fe20007fbe0ff */
[----:B------:R-:W-:Y:S01]  /*af40*/  @!P1 IMAD.X R7, R0, 0x1, R9, P3 ;  /* 0x0000000100079824 */ /* 0x000fe200018e0609 */
[----:B------:R-:W-:Y:S02]  /*af50*/  @!P2 IADD3 R48, P3, R226, R3, RZ ;  /* 0x00000003e230a210 */ /* 0x000fe40007f7e0ff */
[----:B-1----:R-:W-:Y:S01]  /*af60*/  CS2R R12, SRZ ;  /* 0x00000000000c7805 */ /* 0x002fe2000001ff00 */
[----:B------:R1:W5:Y:S04]  /*af70*/  @!P1 LD.E.64 R36, desc[UR42][R40.64] ;  /* 0x0000002a28249980 */ /* 0x000368000c101b00 */
[----:B------:R1:W5:Y:S01]  /*af80*/  @!P1 LD.E.64 R38, desc[UR42][R6.64] ;  /* 0x0000002a06269980 */ /* 0x000362000c101b00 */
[----:B0-----:R-:W-:-:S02]  /*af90*/  @!P0 IADD3 R42, P1, R225, R14, RZ ;  /* 0x0000000ee12a8210 */ /* 0x001fc40007f3e0ff */
[----:B------:R-:W-:Y:S02]  /*afa0*/  @!P2 IADD3 R14, P4, R226, R14, RZ ;  /* 0x0000000ee20ea210 */ /* 0x000fe40007f9e0ff */
[----:B------:R-:W-:Y:S02]  /*afb0*/  CS2R R28, SRZ ;  /* 0x00000000001c7805 */ /* 0x000fe4000001ff00 */
[----:B------:R-:W-:Y:S02]  /*afc0*/  CS2R R8, SRZ ;  /* 0x0000000000087805 */ /* 0x000fe4000001ff00 */
[----:B------:R-:W-:Y:S01]  /*afd0*/  CS2R R10, SRZ ;  /* 0x00000000000a7805 */ /* 0x000fe2000001ff00 */
[--C-:B------:R-:W-:Y:S02]  /*afe0*/  @!P0 IMAD.X R47, R0, 0x1, R50.reuse, P5 ;  /* 0x00000001002f8824 */ /* 0x100fe400028e0632 */
[----:B------:R-:W-:Y:S02]  /*aff0*/  @!P0 IMAD.X R43, R4, 0x1, R50, P1 ;  /* 0x00000001042b8824 */ /* 0x000fe400008e0632 */
[--C-:B------:R-:W-:Y:S01]  /*b000*/  @!P2 IMAD.X R49, R0, 0x1, R45.reuse, P3 ;  /* 0x000000010031a824 */ /* 0x100fe200018e062d */
[----:B------:R1:W5:Y:S01]  /*b010*/  @!P0 LD.E.64 R12, desc[UR42][R46.64] ;  /* 0x0000002a2e0c8980 */ /* 0x000362000c101b00 */
[----:B------:R-:W-:-:S03]  /*b020*/  @!P2 IMAD.X R15, R4, 0x1, R45, P4 ;  /* 0x00000001040fa824 */ /* 0x000fc600020e062d */
[----:B------:R1:W5:Y:S04]  /*b030*/  @!P0 LD.E.64 R28, desc[UR42][R42.64] ;  /* 0x0000002a2a1c8980 */ /* 0x000368000c101b00 */
[----:B------:R1:W5:Y:S04]  /*b040*/  @!P2 LD.E.64 R8, desc[UR42][R48.64] ;  /* 0x0000002a3008a980 */ /* 0x000368000c101b00 */
[----:B------:R1:W5:Y:S02]  /*b050*/  @!P2 LD.E.64 R10, desc[UR42][R14.64] ;  /* 0x0000002a0e0aa980 */ /* 0x000364000c101b00 */
.L_x_1679:
[----:B------:R-:W-:Y:S05]  /*b060*/  BSYNC B1 ;  /* 0x0000000000017941 */ /* 0x000fea0003800000 */
.L_x_1678:
[----:B------:R-:W-:Y:S01]  /*b070*/  ULEA.HI UR4, UR37, UR37, URZ, 0x1 ;  /* 0x0000002525047291 */ /* 0x000fe2000f8f083f */
[----:B-1----:R-:W-:Y:S01]  /*b080*/  VIADDMNMX R0, R5, -R212, 0x80, PT ;  /* 0x0000008005007446 */ /* 0x002fe200038009d4 */
[----:B------:R-:W-:Y:S02]  /*b090*/  BSSY B1, `(.L_x_1680) ;  /* 0x0000008000017945 */ /* 0x000fe40003800000 */
[----:B------:R-:W-:Y:S01]  /*b0a0*/  ULOP3.LUT UR4, UR4, 0xfffffffe, URZ, 0xc0, !UPT ;  /* 0xfffffffe04047892 */ /* 0x000fe2000f8ec03f */
[----:B------:R-:W-:-:S03]  /*b0b0*/  ISETP.GE.AND P1, PT, R211, R0, PT ;  /* 0x00000000d300720c */ /* 0x000fc60003f26270 */
[----:B------:R-:W-:-:S06]  /*b0c0*/  UIADD3 UR4, UR37, -UR4, URZ ;  /* 0x8000000425047290 */ /* 0x000fcc000fffe03f */
[----:B--2---:R-:W-:-:S05]  /*b0d0*/  IMAD.U32 R3, RZ, RZ, UR4 ;  /* 0x00000004ff037e24 */ /* 0x004fca000f8e00ff */
[----:B------:R-:W-:-:S04]  /*b0e0*/  SHF.L.U32 R3, R3, 0x1f, RZ ;  /* 0x0000001f03037819 */ /* 0x000fc800000006ff */
[----:B------:R-:W0:Y:S02]  /*b0f0*/  SYNCS.PHASECHK.TRANS64.TRYWAIT P0, [R16+URZ+0x2a800], R3 ;  /* 0x02a80003100075a7 */ /* 0x000e24000800017f */
[----:B0-----:R-:W-:Y:S05]  /*b100*/  @!P0 BRA `(.L_x_1681) ;  /* 0x000001e800c88947 */ /* 0x001fea0003800000 */
.L_x_1991:
[----:B------:R-:W-:Y:S05]  /*b110*/  BSYNC B1 ;  /* 0x0000000000017941 */ /* 0x000fea0003800000 */
.L_x_1680:
[----:B------:R-:W-:Y:S05]  /*b120*/  @P1 BRA `(.L_x_1682) ;  /* 0x0000006400481947 */ /* 0x000fea0003800000 */
[----:B------:R-:W0:Y:S01]  /*b130*/  LDL R0, [R1+0x4] ;  /* 0x0000040001007983 */ /* 0x000e220000100800 */
[----:B------:R-:W1:Y:S03]  /*b140*/  LDC R5, c[0x0][0x3f4] ;  /* 0x0000fd00ff057b82 */ /* 0x000e660000000800 */
[----:B---3--:R-:W2:Y:S01]  /*b150*/  LDL R4, [R1+0x8] ;  /* 0x0000080001047983 */ /* 0x008ea20000100800 */
[----:B------:R-:W-:Y:S01]  /*b160*/  BSSY B1, `(.L_x_1683) ;  /* 0x0000081000017945 */ /* 0x000fe20003800000 */
[-C--:B-1----:R-:W-:Y:S02]  /*b170*/  ISETP.GE.AND P6, PT, R206, R5.reuse, PT ;  /* 0x00000005ce00720c */ /* 0x082fe40003fc6270 */
[-C--:B------:R-:W-:Y:S02]  /*b180*/  ISETP.GE.AND P0, PT, R224, R5.reuse, PT ;  /* 0x00000005e000720c */ /* 0x080fe40003f06270 */
[----:B------:R-:W-:-:S02]  /*b190*/  ISETP.GE.AND P1, PT, R222, R5, PT ;  /* 0x00000005de00720c */ /* 0x000fc40003f26270 */
[-C--:B------:R-:W-:Y:S02]  /*b1a0*/  ISETP.GE.AND P2, PT, R223, R5.reuse, PT ;  /* 0x00000005df00720c */ /* 0x080fe40003f46270 */
[-C--:B------:R-:W-:Y:S02]  /*b1b0*/  ISETP.GE.AND P3, PT, R225, R5.reuse, PT ;  /* 0x00000005e100720c */ /* 0x080fe40003f66270 */
[----:B------:R-:W-:Y:S01]  /*b1c0*/  ISETP.GE.AND P4, PT, R226, R5, PT ;  /* 0x00000005e200720c */ /* 0x000fe20003f86270 */
[----:B0-----:R-:W-:-:S04]  /*b1d0*/  IMAD.IADD R3, R16, 0x1, R0 ;  /* 0x0000000110037824 */ /* 0x001fc800078e0200 */
[----:B------:R-:W-:Y:S01]  /*b1e0*/  VIADD R0, R3, 0x20 ;  /* 0x0000002003007836 */ /* 0x000fe20000000000 */
[----:B--2---:R-:W-:Y:S01]  /*b1f0*/  LOP3.LUT P5, RZ, R4, 0x2, RZ, 0xc0, !PT ;  /* 0x0000000204ff7812 */ /* 0x004fe200078ac0ff */
[----:B------:R-:W-:-:S12]  /*b200*/  @P6 BRA `(.L_x_1684) ;  /* 0x0000000400d86947 */ /* 0x000fd80003800000 */
[----:B------:R-:W0:Y:S01]  /*b210*/  LDS.128 R4, [R3+0x18400] ;  /* 0x0184000003047984 */ /* 0x000e220000000c00 */
        /* <DEDUP_REMOVED lines=15> */
[----:B----4-:R-:W-:-:S02]  /*b310*/  LOP3.LUT R14, R38, 0xff, RZ, 0xc0, !PT ;  /* 0x000000ff260e7812 */ /* 0x010fc400078ec0ff */
        /* <DEDUP_REMOVED lines=19> */
[----:B------:R-:W-:Y:S01]  /*b450*/  HADD2.F32 R46, -RZ, R46.H0_H0 ;  /* 0x2000002eff2e7230 */ /* 0x000fe20000004100 */
[----:B------:R-:W-:Y:S01]  /*b460*/  LOP3.LUT R40, R15, 0xff000000, R38, 0xf8, !PT ;  /* 0xff0000000f287812 */ /* 0x000fe200078ef826 */
[C---:B------:R-:W-:Y:S01]  /*b470*/  FMUL.FTZ R48, R14.reuse, R47 ;  /* 0x0000002f0e307220 */ /* 0x040fe20000410000 */
[----:B------:R-:W-:Y:S01]  /*b480*/  FMUL.FTZ R52, R14, R42 ;  /* 0x0000002a0e347220 */ /* 0x000fe20000410000 */
[-C--:B------:R-:W-:Y:S01]  /*b490*/  F2FP.F16.E4M3.UNPACK_B R14, R5.reuse ;  /* 0x00000005ff0e723e */ /* 0x080fe200020006ff */
[----:B------:R-:W-:Y:S01]  /*b4a0*/  HADD2.F32 R39, -RZ, R39.H0_H0 ;  /* 0x20000027ff277230 */ /* 0x000fe20000004100 */
[----:B------:R-:W-:Y:S01]  /*b4b0*/  F2FP.F16.E4M3.UNPACK_B R15, R5.H1 ;  /* 0x00000005ff0f723e */ /* 0x000fe200030006ff */
[----:B------:R-:W-:-:S02]  /*b4c0*/  HADD2.F32 R5, -RZ, R36.H1_H1 ;  /* 0x30000024ff057230 */ /* 0x000fc40000004100 */
[C---:B------:R-:W-:Y:S01]  /*b4d0*/  FFMA.FTZ R50, R37.reuse, R42, -R48 ;  /* 0x0000002a25327223 */ /* 0x040fe20000010830 */
[----:B------:R-:W-:Y:S01]  /*b4e0*/  FFMA.FTZ R51, R37, R47, R52 ;  /* 0x0000002f25337223 */ /* 0x000fe20000010034 */
[----:B------:R-:W-:Y:S01]  /*b4f0*/  HADD2.F32 R36, -RZ, R36.H0_H0 ;  /* 0x20000024ff247230 */ /* 0x000fe20000004100 */
[----:B------:R-:W-:Y:S01]  /*b500*/  F2FP.F16.E4M3.UNPACK_B R38, R7 ;  /* 0x00000007ff26723e */ /* 0x000fe200020006ff */
[C---:B------:R-:W-:Y:S01]  /*b510*/  FMUL.FTZ R37, R5.reuse, R46 ;  /* 0x0000002e05257220 */ /* 0x040fe20000410000 */
[----:B------:R-:W-:Y:S01]  /*b520*/  F2FP.F16.E4M3.UNPACK_B R45, R45.H1 ;  /* 0x0000002dff2d723e */ /* 0x000fe200030006ff */
[----:B------:R-:W-:Y:S01]  /*b530*/  FMUL.FTZ R49, R5, R39 ;  /* 0x0000002705317220 */ /* 0x000fe20000410000 */
[----:B------:R-:W-:Y:S01]  /*b540*/  F2FP.F16.E4M3.UNPACK_B R41, R41.H1 ;  /* 0x00000029ff29723e */ /* 0x000fe200030006ff */
[----:B------:R-:W-:Y:S01]  /*b550*/  FFMA.FTZ R47, R36, R39, -R37 ;  /* 0x00000027242f7223 */ /* 0x000fe20000010825 */
[----:B------:R-:W-:Y:S01]  /*b560*/  F2FP.F16.E4M3.UNPACK_B R7, R7.H1 ;  /* 0x00000007ff07723e */ /* 0x000fe200030006ff */
        /* <DEDUP_REMOVED lines=64> */
.L_x_1684:
[----:B------:R-:W-:Y:S05]  /*b970*/  BSYNC B1 ;  /* 0x0000000000017941 */ /* 0x000fea0003800000 */
.L_x_1683:
        /* <DEDUP_REMOVED lines=10> */
[----:B----4-:R-:W-:Y:S02]  /*ba20*/  SHF.R.U32.HI R14, RZ, 0x8, R32 ;  /* 0x00000008ff0e7819 */ /* 0x010fe40000011620 */
        /* <DEDUP_REMOVED lines=114> */
.L_x_1686:
[----:B------:R-:W-:Y:S05]  /*c150*/  BSYNC B1 ;  /* 0x0000000000017941 */ /* 0x000fea0003800000 */
.L_x_1685:
        /* <DEDUP_REMOVED lines=120> */
.L_x_1688:
[----:B------:R-:W-:Y:S05]  /*c8e0*/  BSYNC B1 ;  /* 0x0000000000017941 */ /* 0x000fea0003800000 */
.L_x_1687:
        /* <DEDUP_REMOVED lines=124> */
.L_x_1690:
[----:B------:R-:W-:Y:S05]  /*d0b0*/  BSYNC B1 ;  /* 0x0000000000017941 */ /* 0x000fea0003800000 */
.L_x_1689:
[----:B------:R-:W-:Y:S04]  /*d0c0*/  BSSY B1, `(.L_x_1691) ;  /* 0x0000078000017945 */ /* 0x000fe80003800000 */
[----:B------:R-:W-:Y:S05]  /*d0d0*/  @P3 BRA `(.L_x_1692) ;  /* 0x0000000400d83947 */ /* 0x000fea0003800000 */
[----:B0123--:R-:W0:Y:S01]  /*d0e0*/  LDS.128 R4, [R3+0x1c400] ;  /* 0x01c4000003047984 */ /* 0x00fe220000000c00 */
[----:B-----5:R-:W-:Y:S02]  /*d0f0*/  SHF.R.U32.HI R21, RZ, 0x8, R13 ;  /* 0x00000008ff157819 */ /* 0x020fe4000001160d */
[----:B------:R-:W-:Y:S02]  /*d100*/  LOP3.LUT R20, R13, 0xff, RZ, 0xc0, !PT ;  /* 0x000000ff0d147812 */ /* 0x000fe400078ec0ff */
[----:B------:R-:W-:Y:S02]  /*d110*/  LOP3.LUT R21, R21, 0xff, RZ, 0xc0, !PT ;  /* 0x000000ff15157812 */ /* 0x000fe400078ec0ff */
[----:B------:R-:W-:Y:S02]  /*d120*/  SHF.R.U32.HI R15, RZ, 0x8, R12 ;  /* 0x00000008ff0f7819 */ /* 0x000fe4000001160c */
[----:B------:R-:W-:Y:S02]  /*d130*/  SHF.R.U32.HI R27, RZ, 0x8, R29 ;  /* 0x00000008ff1b7819 */ /* 0x000fe4000001161d */
[----:B------:R-:W-:-:S02]  /*d140*/  PRMT R20, R21, 0x7604, R20 ;  /* 0x0000760415147816 */ /* 0x000fc40000000014 */
[----:B----4-:R-:W-:Y:S02]  /*d150*/  LOP3.LUT R14, R12, 0xff, RZ, 0xc0, !PT ;  /* 0x000000ff0c0e7812 */ /* 0x010fe400078ec0ff */
[----:B------:R-:W-:Y:S02]  /*d160*/  LOP3.LUT R15, R15, 0xff, RZ, 0xc0, !PT ;  /* 0x000000ff0f0f7812 */ /* 0x000fe400078ec0ff */
[----:B------:R-:W-:Y:S02]  /*d170*/  SHF.R.U32.HI R26, RZ, 0x10, R13 ;  /* 0x00000010ff1a7819 */ /* 0x000fe4000001160d */
[----:B------:R-:W-:Y:S02]  /*d180*/  SHF.R.U32.HI R21, RZ, 0x8, R28 ;  /* 0x00000008ff157819 */ /* 0x000fe4000001161c */
[----:B------:R-:W-:Y:S02]  /*d190*/  SHF.R.U32.HI R31, RZ, 0x10, R29 ;  /* 0x00000010ff1f7819 */ /* 0x000fe4000001161d */
[----:B------:R-:W-:-:S02]  /*d1a0*/  LOP3.LUT R24, R29, 0xff, RZ, 0xc0, !PT ;  /* 0x000000ff1d187812 */ /* 0x000fc400078ec0ff */
[----:B------:R-:W-:Y:S01]  /*d1b0*/  LOP3.LUT R27, R27, 0xff, RZ, 0xc0, !PT ;  /* 0x000000ff1b1b7812 */ /* 0x000fe200078ec0ff */
[----:B------:R-:W-:Y:S01]  /*d1c0*/  IMAD.U32 R31, R31, 0x10000, RZ ;  /* 0x000100001f1f7824 */ /* 0x000fe200078e00ff */
[----:B------:R-:W-:Y:S02]  /*d1d0*/  PRMT R15, R15, 0x7604, R14 ;  /* 0x000076040f0f7816 */ /* 0x000fe4000000000e */
[----:B------:R-:W-:Y:S01]  /*d1e0*/  LOP3.LUT R25, R21, 0xff, RZ, 0xc0, !PT ;  /* 0x000000ff15197812 */ /* 0x000fe200078ec0ff */
[----:B------:R-:W-:Y:S01]  /*d1f0*/  IMAD.U32 R21, R26, 0x10000, RZ ;  /* 0x000100001a157824 */ /* 0x000fe200078e00ff */
[----:B------:R-:W-:Y:S02]  /*d200*/  LOP3.LUT R14, R28, 0xff, RZ, 0xc0, !PT ;  /* 0x000000ff1c0e7812 */ /* 0x000fe400078ec0ff */
[----:B------:R-:W-:Y:S02]  /*d210*/  PRMT R24, R27, 0x7604, R24 ;  /* 0x000076041b187816 */ /* 0x000fe40000000018 */
[----:B------:R-:W-:-:S02]  /*d220*/  PRMT R27, R25, 0x7604, R14 ;  /* 0x00007604191b7816 */ /* 0x000fc4000000000e */
[----:B------:R-:W-:Y:S02]  /*d230*/  LOP3.LUT R25, R20, 0xff0000, R21, 0xf8, !PT ;  /* 0x00ff000014197812 */ /* 0x000fe400078ef815 */
[----:B------:R-:W-:Y:S02]  /*d240*/  LOP3.LUT R31, R24, 0xff0000, R31, 0xf8, !PT ;  /* 0x00ff0000181f7812 */ /* 0x000fe400078ef81f */
[--C-:B------:R-:W-:Y:S02]  /*d250*/  LOP3.LUT R27, R27, 0xff0000, R28.reuse, 0xf8, !PT ;  /* 0x00ff00001b1b7812 */ /* 0x100fe400078ef81c */
[----:B------:R-:W-:Y:S02]  /*d260*/  LOP3.LUT R31, R31, 0xff000000, R29, 0xf8, !PT ;  /* 0xff0000001f1f7812 */ /* 0x000fe400078ef81d */
[----:B------:R-:W-:Y:S02]  /*d270*/  LOP3.LUT R25, R25, 0xff000000, R13, 0xf8, !PT ;  /* 0xff00000019197812 */ /* 0x000fe400078ef80d */
[----:B------:R-:W-:-:S02]  /*d280*/  LOP3.LUT R27, R27, 0xff000000, R28, 0xf8, !PT ;  /* 0xff0000001b1b7812 */ /* 0x000fc400078ef81c */
[--C-:B------:R-:W-:Y:S02]  /*d290*/  LOP3.LUT R15, R15, 0xff0000, R12.reuse, 0xf8, !PT ;  /* 0x00ff00000f0f7812 */ /* 0x100fe400078ef80c */
[-C--:B0-----:R-:W-:Y:S02]  /*d2a0*/  F2FP.F16.E4M3.UNPACK_B R14, R6.reuse.H1 ;  /* 0x00000006ff0e723e */ /* 0x081fe400030006ff */
[----:B------:R-:W-:Y:S02]  /*d2b0*/  F2FP.F16.E4M3.UNPACK_B R28, R31 ;  /* 0x0000001fff1c723e */ /* 0x000fe400020006ff */
[----:B------:R-:W-:Y:S02]  /*d2c0*/  F2FP.F16.E4M3.UNPACK_B R24, R25 ;  /* 0x00000019ff18723e */ /* 0x000fe400020006ff */
[----:B------:R-:W-:Y:S01]  /*d2d0*/  LOP3.LUT R21, R15, 0xff000000, R12, 0xf8, !PT ;  /* 0xff0000000f157812 */ /* 0x000fe200078ef80c */
[----:B------:R-:W-:Y:S01]  /*d2e0*/  HADD2.F32 R12, -RZ, R14.H1_H1 ;  /* 0x3000000eff0c7230 */ /* 0x000fe20000004100 */
[----:B------:R-:W-:Y:S01]  /*d2f0*/  F2FP.F16.E4M3.UNPACK_B R13, R5.H1 ;  /* 0x00000005ff0d723e */ /* 0x000fe200030006ff */
[----:B------:R-:W-:Y:S01]  /*d300*/  HADD2.F32 R29, -RZ, R28.H1_H1 ;  /* 0x3000001cff1d7230 */ /* 0x000fe20000004100 */
[----:B------:R-:W-:Y:S01]  /*d310*/  F2FP.F16.E4M3.UNPACK_B R20, R7 ;  /* 0x00000007ff14723e */ /* 0x000fe200020006ff */
[----:B------:R-:W-:Y:S01]  /*d320*/  HADD2.F32 R26, -RZ, R24.H1_H1 ;  /* 0x30000018ff1a7230 */ /* 0x000fe20000004100 */
[----:B------:R-:W-:Y:S01]  /*d330*/  F2FP.F16.E4M3.UNPACK_B R31, R31.H1 ;  /* 0x0000001fff1f723e */ /* 0x000fe200030006ff */
[----:B------:R-:W-:Y:S01]  /*d340*/  HADD2.F32 R15, -RZ, R14.H0_H0 ;  /* 0x2000000eff0f7230 */ /* 0x000fe20000004100 */
[----:B------:R-:W-:Y:S01]  /*d350*/  F2FP.F16.E4M3.UNPACK_B R14, R6 ;  /* 0x00000006ff0e723e */ /* 0x000fe200020006ff */
[C---:B------:R-:W-:Y:S01]  /*d360*/  FMUL.FTZ R30, R12.reuse, R29 ;  /* 0x0000001d0c1e7220 */ /* 0x040fe20000410000 */
[----:B------:R-:W-:Y:S01]  /*d370*/  FMUL.FTZ R34, R12, R26 ;  /* 0x0000001a0c227220 */ /* 0x000fe20000410000 */
[----:B------:R-:W-:Y:S01]  /*d380*/  F2FP.F16.E4M3.UNPACK_B R12, R5 ;  /* 0x00000005ff0c723e */ /* 0x000fe200020006ff */
[----:B------:R-:W-:-:S02]  /*d390*/  HADD2.F32 R28, -RZ, R28.H0_H0 ;  /* 0x2000001cff1c7230 */ /* 0x000fc40000004100 */
[C---:B------:R-:W-:Y:S01]  /*d3a0*/  FFMA.FTZ R32, R15.reuse, R26, -R30 ;  /* 0x0000001a0f207223 */ /* 0x040fe2000001081e */
[----:B------:R-:W-:Y:S02]  /*d3b0*/  HADD2.F32 R5, -RZ, R14.H1_H1 ;  /* 0x3000000eff057230 */ /* 0x000fe40000004100 */
[----:B------:R-:W-:Y:S01]  /*d3c0*/  FFMA.FTZ R35, R15, R29, R34 ;  /* 0x0000001d0f237223 */ /* 0x000fe20000010022 */
[----:B------:R-:W-:Y:S01]  /*d3d0*/  HADD2.F32 R24, -RZ, R24.H0_H0 ;  /* 0x20000018ff187230 */ /* 0x000fe20000004100 */
[----:B------:R-:W-:Y:S01]  /*d3e0*/  F2FP.F16.E4M3.UNPACK_B R25, R25.H1 ;  /* 0x00000019ff19723e */ /* 0x000fe200030006ff */
[----:B------:R-:W-:Y:S02]  /*d3f0*/  HADD2.F32 R14, -RZ, R14.H0_H0 ;  /* 0x2000000eff0e7230 */ /* 0x000fe40000004100 */
        /* <DEDUP_REMOVED lines=19> */
[----:B------:R-:W-:Y:S01]  /*d530*/  F2FP.F16.E4M3.UNPACK_B R4, R4.H1 ;  /* 0x00000004ff04723e */ /* 0x000fe200030006ff */
[----:B------:R-:W-:Y:S01]  /*d540*/  FMUL.FTZ R20, R14, R25 ;  /* 0x000000190e147220 */ /* 0x000fe20000410000 */
[----:B------:R-:W-:Y:S01]  /*d550*/  F2FP.F16.E4M3.UNPACK_B R15, R27 ;  /* 0x0000001bff0f723e */ /* 0x000fe200020006ff */
[C---:B------:R-:W-:Y:S01]  /*d560*/  FFMA.FTZ R34, R5.reuse, R25, -R24 ;  /* 0x0000001905227223 */ /* 0x040fe20000010818 */
[----:B------:R-:W-:Y:S01]  /*d570*/  F2FP.F16.E4M3.UNPACK_B R14, R21 ;  /* 0x00000015ff0e723e */ /* 0x000fe200020006ff */
[----:B------:R-:W-:Y:S01]  /*d580*/  FFMA.FTZ R31, R5, R31, R20 ;  /* 0x0000001f051f7223 */ /* 0x000fe20000010014 */
[----:B------:R-:W-:Y:S01]  /*d590*/  HADD2.F32 R7, -RZ, R4.H1_H1 ;  /* 0x30000004ff077230 */ /* 0x000fe20000004100 */
[----:B------:R-:W-:Y:S01]  /*d5a0*/  F2FP.F16.E4M3.UNPACK_B R21, R21.H1 ;  /* 0x00000015ff15723e */ /* 0x000fe200030006ff */
[----:B------:R-:W-:Y:S01]  /*d5b0*/  HADD2.F32 R24, -RZ, R15.H1_H1 ;  /* 0x3000000fff187230 */ /* 0x000fe20000004100 */
[----:B------:R-:W-:Y:S01]  /*d5c0*/  F2FP.F16.E4M3.UNPACK_B R27, R27.H1 ;  /* 0x0000001bff1b723e */ /* 0x000fe200030006ff */
[----:B------:R-:W-:Y:S01]  /*d5d0*/  HADD2.F32 R20, -RZ, R14.H1_H1 ;  /* 0x3000000eff147230 */ /* 0x000fe20000004100 */
[----:B------:R-:W-:Y:S01]  /*d5e0*/  F2FP.SATFINITE.E4M3.F32.PACK_AB_MERGE_C R31, R31, R34, RZ ;  /* 0x000000221f1f723e */ /* 0x000fe200048070ff */
[----:B------:R-:W-:-:S02]  /*d5f0*/  HADD2.F32 R5, -RZ, R4.H0_H0 ;  /* 0x20000004ff057230 */ /* 0x000fc40000004100 */
[----:B------:R-:W-:Y:S01]  /*d600*/  FMUL.FTZ R26, R7, R24 ;  /* 0x00000018071a7220 */ /* 0x000fe20000410000 */
[----:B------:R-:W-:Y:S02]  /*d610*/  HADD2.F32 R25, -RZ, R15.H0_H0 ;  /* 0x2000000fff197230 */ /* 0x000fe40000004100 */
[----:B------:R-:W-:Y:S02]  /*d620*/  HADD2.F32 R4, -RZ, R6.H1_H1 ;  /* 0x30000006ff047230 */ /* 0x000fe40000004100 */
[-C--:B------:R-:W-:Y:S01]  /*d630*/  FFMA.FTZ R26, R5, R20.reuse, -R26 ;  /* 0x00000014051a7223 */ /* 0x080fe2000001081a */
[----:B------:R-:W-:Y:S02]  /*d640*/  HADD2.F32 R15, -RZ, R14.H0_H0 ;  /* 0x2000000eff0f7230 */ /* 0x000fe40000004100 */
[----:B------:R-:W-:Y:S01]  /*d650*/  FMUL.FTZ R14, R7, R20 ;  /* 0x00000014070e7220 */ /* 0x000fe20000410000 */
[----:B------:R-:W-:Y:S02]  /*d660*/  HADD2.F32 R6, -RZ, R6.H0_H0 ;  /* 0x20000006ff067230 */ /* 0x000fe40000004100 */
[C---:B------:R-:W-:Y:S01]  /*d670*/  FMUL.FTZ R7, R4.reuse, R25 ;  /* 0x0000001904077220 */ /* 0x040fe20000410000 */
[----:B------:R-:W-:Y:S01]  /*d680*/  FMUL.FTZ R4, R4, R15 ;  /* 0x0000000f04047220 */ /* 0x000fe20000410000 */
[----:B------:R-:W-:-:S02]  /*d690*/  FFMA.FTZ R29, R5, R24, R14 ;  /* 0x00000018051d7223 */ /* 0x000fc4000001000e */
[C---:B------:R-:W-:Y:S01]  /*d6a0*/  FFMA.FTZ R15, R6.reuse, R15, -R7 ;  /* 0x0000000f060f7223 */ /* 0x040fe20000010807 */
[----:B------:R-:W-:Y:S02]  /*d6b0*/  HADD2.F32 R5, -RZ, R13.H1_H1 ;  /* 0x3000000dff057230 */ /* 0x000fe40000004100 */
[----:B------:R-:W-:Y:S01]  /*d6c0*/  FFMA.FTZ R20, R6, R25, R4 ;  /* 0x0000001906147223 */ /* 0x000fe20000010004 */
[----:B------:R-:W-:Y:S02]  /*d6d0*/  HADD2.F32 R6, -RZ, R21.H1_H1 ;  /* 0x30000015ff067230 */ /* 0x000fe40000004100 */
[--C-:B------:R-:W-:Y:S02]  /*d6e0*/  HADD2.F32 R14, -RZ, R27.reuse.H1_H1 ;  /* 0x3000001bff0e7230 */ /* 0x100fe40000004100 */
[----:B------:R-:W-:Y:S02]  /*d6f0*/  HADD2.F32 R27, -RZ, R27.H0_H0 ;  /* 0x2000001bff1b7230 */ /* 0x000fe40000004100 */
[----:B------:R-:W-:Y:S01]  /*d700*/  FMUL.FTZ R7, R5, R6 ;  /* 0x0000000605077220 */ /* 0x000fe20000410000 */
[----:B------:R-:W-:-:S02]  /*d710*/  HADD2.F32 R4, -RZ, R12.H1_H1 ;  /* 0x3000000cff047230 */ /* 0x000fc40000004100 */
[----:B------:R-:W-:Y:S01]  /*d720*/  FMUL.FTZ R24, R5, R14 ;  /* 0x0000000e05187220 */ /* 0x000fe20000410000 */
[----:B------:R-:W-:Y:S02]  /*d730*/  HADD2.F32 R21, -RZ, R21.H0_H0 ;  /* 0x20000015ff157230 */ /* 0x000fe40000004100 */
        /* <DEDUP_REMOVED lines=11> */
[----:B------:R-:W-:Y:S02]  /*d7f0*/  F2FP.SATFINITE.E4M3.F32.PACK_AB_MERGE_C R6, R33, R30, R6 ;  /* 0x0000001e2106723e */ /* 0x000fe40004807006 */
[----:B------:R-:W-:Y:S02]  /*d800*/  F2FP.SATFINITE.E4M3.F32.PACK_AB_MERGE_C R7, R37, R28, R31 ;  /* 0x0000001c2507723e */ /* 0x000fe4000480701f */
[----:B------:R-:W-:Y:S02]  /*d810*/  F2FP.SATFINITE.E4M3.F32.PACK_AB_MERGE_C R4, R20, R15, R4 ;  /* 0x0000000f1404723e */ /* 0x000fe40004807004 */
[----:B------:R-:W-:-:S05]  /*d820*/  F2FP.SATFINITE.E4M3.F32.PACK_AB_MERGE_C R5, R12, R5, R24 ;  /* 0x000000050c05723e */ /* 0x000fca0004807018 */
[----:B------:R0:W-:Y:S02]  /*d830*/  STS.128 [R3+0x1c400], R4 ;  /* 0x01c4000403007388 */ /* 0x0001e40000000c00 */
.L_x_1692:
[----:B------:R-:W-:Y:S05]  /*d840*/  BSYNC B1 ;  /* 0x0000000000017941 */ /* 0x000fea0003800000 */
.L_x_1691:
[----:B------:R-:W-:Y:S05]  /*d850*/  @P4 BRA `(.L_x_1682) ;  /* 0x0000003c007c4947 */ /* 0x000fea0003800000 */
[----:B0123--:R-:W0:Y:S01]  /*d860*/  LDS.128 R4, [R0+0x1c400] ;  /* 0x01c4000000047984 */ /* 0x00fe220000000c00 */
[----:B-----5:R-:W-:Y:S02]  /*d870*/  SHF.R.U32.HI R13, RZ, 0x8, R9 ;  /* 0x00000008ff0d7819 */ /* 0x020fe40000011609 */
[----:B------:R-:W-:Y:S02]  /*d880*/  SHF.R.U32.HI R24, RZ, 0x8, R11 ;  /* 0x00000008ff187819 */ /* 0x000fe4000001160b */
[----:B------:R-:W-:Y:S02]  /*d890*/  SHF.R.U32.HI R15, RZ, 0x8, R10 ;  /* 0x00000008ff0f7819 */ /* 0x000fe4000001160a */
[----:B----4-:R-:W-:Y:S02]  /*d8a0*/  LOP3.LUT R14, R9, 0xff, RZ, 0xc0, !PT ;  /* 0x000000ff090e7812 */ /* 0x010fe400078ec0ff */
        /* <DEDUP_REMOVED lines=12> */
[----:B------:R-:W-:Y:S02]  /*d970*/  LOP3.LUT R24, R24, 0xff, RZ, 0xc0, !PT ;  /* 0x000000ff18187812 */ /* 0x000fe400078ec0ff */
[----:B------:R-:W-:-:S02]  /*d980*/  LOP3.LUT R21, R10, 0xff, RZ, 0xc0, !PT ;  /* 0x000000ff0a157812 */ /* 0x000fc400078ec0ff */
[----:B------:R-:W-:Y:S02]  /*d990*/  PRMT R12, R3, 0x7604, R12 ;  /* 0x00007604030c7816 */ /* 0x000fe4000000000c */
[----:B------:R-:W-:Y:S02]  /*d9a0*/  SHF.R.U32.HI R3, RZ, 0x10, R8 ;  /* 0x00000010ff037819 */ /* 0x000fe40000011608 */
[----:B------:R-:W-:Y:S02]  /*d9b0*/  SHF.R.U32.HI R13, RZ, 0x10, R10 ;  /* 0x00000010ff0d7819 */ /* 0x000fe4000001160a */
[----:B------:R-:W-:Y:S02]  /*d9c0*/  PRMT R15, R14, 0x7054, R15 ;  /* 0x000070540e0f7816 */ /* 0x000fe4000000000f */
[----:B------:R-:W-:Y:S02]  /*d9d0*/  PRMT R25, R24, 0x7054, R25 ;  /* 0x0000705418197816 */ /* 0x000fe40000000019 */
[----:B------:R-:W-:-:S02]  /*d9e0*/  PRMT R21, R20, 0x7604, R21 ;  /* 0x0000760414157816 */ /* 0x000fc40000000015 */
[----:B------:R-:W-:Y:S02]  /*d9f0*/  LOP3.LUT R3, R3, 0xff, RZ, 0xc0, !PT ;  /* 0x000000ff03037812 */ /* 0x000fe400078ec0ff */
[----:B------:R-:W-:Y:S02]  /*da00*/  LOP3.LUT R20, R13, 0xff, RZ, 0xc0, !PT ;  /* 0x000000ff0d147812 */ /* 0x000fe400078ec0ff */
[----:B------:R-:W-:Y:S02]  /*da10*/  LOP3.LUT R25, R25, 0xff000000, R11, 0xf8, !PT ;  /* 0xff00000019197812 */ /* 0x000fe400078ef80b */
[----:B------:R-:W-:Y:S02]  /*da20*/  LOP3.LUT R15, R15, 0xff000000, R9, 0xf8, !PT ;  /* 0xff0000000f0f7812 */ /* 0x000fe400078ef809 */
[----:B------:R-:W-:Y:S02]  /*da30*/  PRMT R13, R3, 0x7054, R12 ;  /* 0x00007054030d7816 */ /* 0x000fe4000000000c */
[----:B------:R-:W-:-:S02]  /*da40*/  PRMT R21, R20, 0x7054, R21 ;  /* 0x0000705414157816 */ /* 0x000fc40000000015 */
        /* <DEDUP_REMOVED lines=8> */
[----:B------:R-:W-:Y:S01]  /*dad0*/  LOP3.LUT R21, R21, 0xff000000, R10, 0xf8, !PT ;  /* 0xff00000015157812 */ /* 0x000fe200078ef80a */
[----:B------:R-:W-:Y:S01]  /*dae0*/  HADD2.F32 R14, -RZ, R12.H1_H1 ;  /* 0x3000000cff0e7230 */ /* 0x000fe20000004100 */
[-C--:B------:R-:W-:Y:S01]  /*daf0*/  F2FP.F16.E4M3.UNPACK_B R10, R7.reuse ;  /* 0x00000007ff0a723e */ /* 0x080fe200020006ff */
[----:B------:R-:W-:Y:S01]  /*db00*/  HADD2.F32 R20, -RZ, R20.H0_H0 ;  /* 0x20000014ff147230 */ /* 0x000fe20000004100 */
[----:B------:R-:W-:Y:S01]  /*db10*/  F2FP.F16.E4M3.UNPACK_B R11, R7.H1 ;  /* 0x00000007ff0b723e */ /* 0x000fe200030006ff */
        /* <DEDUP_REMOVED lines=9> */
[----:B------:R-:W-:Y:S01]  /*dbb0*/  F2FP.F16.E4M3.UNPACK_B R25, R25.H1 ;  /* 0x00000019ff19723e */ /* 0x000fe200030006ff */
[C---:B------:R-:W-:Y:S01]  /*dbc0*/  FMUL.FTZ R9, R5.reuse, R20 ;  /* 0x0000001405097220 */ /* 0x040fe20000410000 */
[----:B------:R-:W-:Y:S01]  /*dbd0*/  F2FP.F16.E4M3.UNPACK_B R15, R15.H1 ;  /* 0x0000000fff0f723e */ /* 0x000fe200030006ff */
[-C--:B------:R-:W-:Y:S01]  /*dbe0*/  FMUL.FTZ R27, R5, R12.reuse ;  /* 0x0000000c051b7220 */ /* 0x080fe20000410000 */
        /* <DEDUP_REMOVED lines=16> */
[----:B------:R-:W-:Y:S01]  /*dcf0*/  F2FP.F16.E4M3.UNPACK_B R5, R21 ;  /* 0x00000015ff05723e */ /* 0x000fe200020006ff */
[-C--:B------:R-:W-:Y:S01]  /*dd00*/  FMUL.FTZ R10, R6, R15.reuse ;  /* 0x0000000f060a7220 */ /* 0x080fe20000410000 */
[----:B------:R-:W-:Y:S01]  /*dd10*/  F2FP.F16.E4M3.UNPACK_B R4, R4.H1 ;  /* 0x00000004ff04723e */ /* 0x000fe200030006ff */
[C---:B------:R-:W-:Y:S01]  /*dd20*/  FFMA.FTZ R30, R11.reuse, R15, -R12 ;  /* 0x0000000f0b1e7223 */ /* 0x040fe2000001080c */
[----:B------:R-:W-:Y:S01]  /*dd30*/  F2FP.F16.E4M3.UNPACK_B R9, R13 ;  /* 0x0000000dff09723e */ /* 0x000fe200020006ff */
        /* <DEDUP_REMOVED lines=23> */
[----:B------:R-:W-:Y:S02]  /*deb0*/  HADD2.F32 R3, -RZ, R7.H1_H1 ;  /* 0x30000007ff037230 */ /* 0x000fe40000004100 */
[C---:B------:R-:W-:Y:S01]  /*dec0*/  FMUL.FTZ R20, R4.reuse, R5 ;  /* 0x0000000504147220 */ /* 0x040fe20000410000 */
[----:B------:R-:W-:Y:S02]  /*ded0*/  HADD2.F32 R6, -RZ, R13.H0_H0 ;  /* 0x2000000dff067230 */ /* 0x000fe40000004100 */
        /* <DEDUP_REMOVED lines=19> */
.L_x_1676:
[----:B------:R-:W0:Y:S01]  /*e010*/  LDC R9, c[0x0][0x448] ;  /* 0x00011200ff097b82 */ /* 0x000e220000000800 */
[----:B------:R-:W-:Y:S01]  /*e020*/  IMAD.MOV.U32 R4, RZ, RZ, R26 ;  /* 0x000000ffff047224 */ /* 0x000fe200078e001a */
[----:B------:R-:W-:Y:S01]  /*e030*/  ULDC.64 UR4, c[0x0][0x3f8] ;  /* 0x0000fe0000047ab9 */ /* 0x000fe20000000a00 */
[----:B------:R-:W-:Y:S01]  /*e040*/  IMAD.MOV.U32 R6, RZ, RZ, R24 ;  /* 0x000000ffff067224 */ /* 0x000fe200078e0018 */
[----:B------:R-:W-:Y:S01]  /*e050*/  ULDC.64 UR6, c[0x0][0x408] ;  /* 0x0001020000067ab9 */ /* 0x000fe20000000a00 */
[----:B------:R-:W-:Y:S01]  /*e060*/  IMAD.MOV.U32 R7, RZ, RZ, R31 ;  /* 0x000000ffff077224 */ /* 0x000fe200078e001f */
[----:B------:R-:W-:Y:S01]  /*e070*/  ULDC.64 UR8, c[0x0][0x400] ;  /* 0x0001000000087ab9 */ /* 0x000fe20000000a00 */
[----:B0-----:R-:W-:-:S13]  /*e080*/  ISETP.NE.AND P0, PT, R9, 0x1, PT ;  /* 0x000000010900780c */ /* 0x001fda0003f05270 */
[----:B------:R-:W0:Y:S08]  /*e090*/  @P0 LDC R3, c[0x0][0x44c] ;  /* 0x00011300ff030b82 */ /* 0x000e300000000800 */
[----:B------:R-:W1:Y:S01]  /*e0a0*/  @P0 LDC R5, c[0x0][0x450] ;  /* 0x00011400ff050b82 */ /* 0x000e620000000800 */
[----:B0-----:R-:W-:-:S04]  /*e0b0*/  @P0 IMAD.HI.U32 R0, R10, R3, RZ ;  /* 0x000000030a000227 */ /* 0x001fc800078e00ff */
[----:B------:R-:W-:Y:S01]  /*e0c0*/  IMAD.MOV.U32 R3, RZ, RZ, R10 ;  /* 0x000000ffff037224 */ /* 0x000fe200078e000a */
[----:B-1----:R-:W-:Y:S01]  /*e0d0*/  @P0 SHF.R.U32.HI R3, RZ, R5, R0 ;  /* 0x00000005ff030219 */ /* 0x002fe20000011600 */
[----:B------:R-:W-:-:S03]  /*e0e0*/  IMAD.MOV.U32 R5, RZ, RZ, R29 ;  /* 0x000000ffff057224 */ /* 0x000fc600078e001d */
[----:B------:R-:W-:Y:S01]  /*e0f0*/  SHF.R.S32.HI R0, RZ, 0x1f, R3 ;  /* 0x0000001fff007819 */ /* 0x000fe20000011403 */
[----:B------:R-:W-:-:S04]  /*e100*/  IMAD.WIDE.U32 R4, R3, UR4, R4 ;  /* 0x0000000403047c25 */ /* 0x000fc8000f8e0004 */
[----:B------:R-:W-:Y:S02]  /*e110*/  IMAD R8, R0, UR4, RZ ;  /* 0x0000000400087c24 */ /* 0x000fe4000f8e02ff */
[----:B------:R-:W-:-:S04]  /*e120*/  IMAD.WIDE.U32 R6, R3, UR6, R6 ;  /* 0x0000000603067c25 */ /* 0x000fc8000f8e0006 */
[----:B------:R-:W-:Y:S01]  /*e130*/  IMAD R0, R0, UR6, RZ ;  /* 0x0000000600007c24 */ /* 0x000fe2000f8e02ff */
[----:B------:R-:W-:Y:S01]  /*e140*/  IADD3 R39, P1, R6, UR8, RZ ;  /* 0x0000000806277c10 */ /* 0x000fe2000ff3e0ff */
        /* <DEDUP_REMOVED lines=11> */
[----:B0-----:R-:W4:Y:S02]  /*e200*/  SHFL.IDX PT, R39, R39, RZ, 0x1e1f ;  /* 0x001e1fff27277589 */ /* 0x001f2400000e0000 */
.L_x_1997:
[----:B------:R-:W-:Y:S01]  /*e210*/  IMAD R45, R202, R9, RZ ;  /* 0x00000009ca2d7224 */ /* 0x000fe200078e02ff */
        /* <DEDUP_REMOVED lines=15> */
[C---:B------:R-:W-:Y:S01]  /*e310*/  VIADD R0, R18.reuse, 0x20 ;  /* 0x0000002012007836 */ /* 0x040fe20000000000 */
[----:B------:R-:W-:Y:S01]  /*e320*/  ULDC UR4, c[0x0][0x3f4] ;  /* 0x0000fd0000047ab9 */ /* 0x000fe20000000800 */
[C---:B------:R-:W-:Y:S01]  /*e330*/  VIADD R4, R18.reuse, 0x40 ;  /* 0x0000004012047836 */ /* 0x040fe20000000000 */
[----:B------:R-:W-:Y:S02]  /*e340*/  ISETP.GE.AND P2, PT, R18, UR4, PT ;  /* 0x0000000412007c0c */ /* 0x000fe4000bf46270 */
[----:B------:R-:W-:Y:S02]  /*e350*/  CS2R R24, SRZ ;  /* 0x0000000000187805 */ /* 0x000fe4000001ff00 */
[----:B------:R-:W-:Y:S02]  /*e360*/  ISETP.GE.AND P1, PT, R0, UR4, PT ;  /* 0x0000000400007c0c */ /* 0x000fe4000bf26270 */
[----:B------:R-:W-:Y:S02]  /*e370*/  CS2R R26, SRZ ;  /* 0x00000000001a7805 */ /* 0x000fe4000001ff00 */
[----:B------:R-:W-:-:S02]  /*e380*/  ISETP.GE.AND P0, PT, R4, UR4, PT ;  /* 0x0000000404007c0c */ /* 0x000fc4000bf06270 */
[----:B------:R-:W-:Y:S02]  /*e390*/  CS2R R4, SRZ ;  /* 0x0000000000047805 */ /* 0x000fe4000001ff00 */
[----:B------:R-:W-:Y:S02]  /*e3a0*/  CS2R R6, SRZ ;  /* 0x0000000000067805 */ /* 0x000fe4000001ff00 */
[----:B------:R-:W-:Y:S02]  /*e3b0*/  CS2R R28, SRZ ;  /* 0x00000000001c7805 */ /* 0x000fe4000001ff00 */
[----:B------:R-:W-:Y:S02]  /*e3c0*/  CS2R R30, SRZ ;  /* 0x00000000001e7805 */ /* 0x000fe4000001ff00 */
[----:B--2---:R-:W-:Y:S01]  /*e3d0*/  @!P2 IADD3 R40, P3, R18, R21, RZ ;  /* 0x000000151228a210 */ /* 0x004fe20007f7e0ff */
[----:B------:R-:W-:Y:S02]  /*e3e0*/  @!P1 IMAD.SHL.U32 R46, R213, 0x10, RZ ;  /* 0x00000010d52e9824 */ /* 0x000fe400078e00ff */
[----:B------:R-:W-:-:S02]  /*e3f0*/  @!P0 IMAD.SHL.U32 R48, R214, 0x10, RZ ;  /* 0x00000010d6308824 */ /* 0x000fc400078e00ff */
[C---:B-1----:R-:W-:Y:S01]  /*e400*/  @!P2 IMAD.X R41, R3.reuse, 0x1, R19, P3 ;  /* 0x000000010329a824 */ /* 0x042fe200018e0613 */
[----:B------:R-:W-:Y:S02]  /*e410*/  @!P1 SHF.R.S32.HI R0, RZ, 0x1f, R46 ;  /* 0x0000001fff009819 */ /* 0x000fe4000001142e */
[C---:B------:R-:W-:Y:S02]  /*e420*/  @!P1 IADD3 R42, P5, R46.reuse, R21, RZ ;  /* 0x000000152e2a9210 */ /* 0x040fe40007fbe0ff */
[----:B----4-:R-:W-:Y:S02]  /*e430*/  @!P1 IADD3 R46, P4, R46, R39, RZ ;  /* 0x000000272e2e9210 */ /* 0x010fe40007f9e0ff */
[----:B------:R-:W-:Y:S02]  /*e440*/  CS2R R10, SRZ ;  /* 0x00000000000a7805 */ /* 0x000fe4000001ff00 */
[C---:B------:R-:W-:Y:S01]  /*e450*/  @!P0 IADD3 R38, P3, R48.reuse, R21, RZ ;  /* 0x0000001530268210 */ /* 0x040fe20007f7e0ff */
[----:B------:R-:W-:Y:S01]  /*e460*/  @!P1 IMAD.X R43, R3, 0x1, R0, P5 ;  /* 0x00000001032b9824 */ /* 0x000fe200028e0600 */
[----:B------:R-:W-:Y:S01]  /*e470*/  @!P0 SHF.R.S32.HI R8, RZ, 0x1f, R48 ;  /* 0x0000001fff088819 */ /* 0x000fe20000011430 */
[----:B---3--:R-:W-:Y:S01]  /*e480*/  @!P1 IMAD.X R47, R37, 0x1, R0, P4 ;  /* 0x00000001252f9824 */ /* 0x008fe200020e0600 */
[----:B------:R-:W-:-:S02]  /*e490*/  @!P0 IADD3 R48, P5, R48, R39, RZ ;  /* 0x0000002730308210 */ /* 0x000fc40007fbe0ff */
[----:B------:R-:W-:Y:S02]  /*e4a0*/  CS2R R32, SRZ ;  /* 0x0000000000207805 */ /* 0x000fe4000001ff00 */
[----:B------:R-:W-:Y:S01]  /*e4b0*/  @!P2 IADD3 R20, P4, R18, R39, RZ ;  /* 0x000000271214a210 */ /* 0x000fe20007f9e0ff */
[--C-:B------:R-:W-:Y:S01]  /*e4c0*/  @!P0 IMAD.X R39, R3, 0x1, R8.reuse, P3 ;  /* 0x0000000103278824 */ /* 0x100fe200018e0608 */
[----:B------:R-:W-:Y:S01]  /*e4d0*/  CS2R R34, SRZ ;  /* 0x0000000000227805 */ /* 0x000fe2000001ff00 */
[C---:B------:R-:W-:Y:S01]  /*e4e0*/  @!P0 IMAD.X R49, R37.reuse, 0x1, R8, P5 ;  /* 0x0000000125318824 */ /* 0x040fe200028e0608 */
[----:B------:R-:W-:Y:S02]  /*e4f0*/  CS2R R8, SRZ ;  /* 0x0000000000087805 */ /* 0x000fe4000001ff00 */
[----:B------:R-:W-:Y:S02]  /*e500*/  CS2R R12, SRZ ;  /* 0x00000000000c7805 */ /* 0x000fe4000001ff00 */
[----:B------:R-:W-:Y:S01]  /*e510*/  CS2R R14, SRZ ;  /* 0x00000000000e7805 */ /* 0x000fe2000001ff00 */
[----:B------:R-:W-:Y:S01]  /*e520*/  @!P2 IMAD.X R21, R37, 0x1, R19, P4 ;  /* 0x000000012515a824 */ /* 0x000fe200020e0613 */
[----:B------:R0:W5:Y:S04]  /*e530*/  @!P2 LD.E.128 R24, desc[UR42][R40.64] ;  /* 0x0000002a2818a980 */ /* 0x000168000c101d00 */
[----:B------:R0:W5:Y:S04]  /*e540*/  @!P2 LD.E.128 R4, desc[UR42][R20.64] ;  /* 0x0000002a1404a980 */ /* 0x000168000c101d00 */
[----:B------:R0:W5:Y:S04]  /*e550*/  @!P1 LD.E.128 R28, desc[UR42][R42.64] ;  /* 0x0000002a2a1c9980 */ /* 0x000168000c101d00 */
[----:B------:R0:W5:Y:S04]  /*e560*/  @!P1 LD.E.128 R8, desc[UR42][R46.64] ;  /* 0x0000002a2e089980 */ /* 0x000168000c101d00 */
[----:B------:R0:W5:Y:S04]  /*e570*/  @!P0 LD.E.128 R32, desc[UR42][R38.64] ;  /* 0x0000002a26208980 */ /* 0x000168000c101d00 */
[----:B------:R0:W5:Y:S02]  /*e580*/  @!P0 LD.E.128 R12, desc[UR42][R48.64] ;  /* 0x0000002a300c8980 */ /* 0x000164000c101d00 */
.L_x_1695:
[----:B------:R-:W-:Y:S05]  /*e590*/  BSYNC B1 ;  /* 0x0000000000017941 */ /* 0x000fea0003800000 */
.L_x_1694:
[----:B------:R-:W-:Y:S01]  /*e5a0*/  ULEA.HI UR4, UR37, UR37, URZ, 0x1 ;  /* 0x0000002525047291 */ /* 0x000fe2000f8f083f */
[----:B------:R-:W-:Y:S01]  /*e5b0*/  VIADDMNMX R0, R45, -R212, 0x80, PT ;  /* 0x000000802d007446 */ /* 0x000fe200038009d4 */
[----:B------:R-:W-:Y:S02]  /*e5c0*/  BSSY B1, `(.L_x_1696) ;  /* 0x0000008000017945 */ /* 0x000fe40003800000 */
[----:B------:R-:W-:Y:S01]  /*e5d0*/  ULOP3.LUT UR4, UR4, 0xfffffffe, URZ, 0xc0, !UPT ;  /* 0xfffffffe04047892 */ /* 0x000fe2000f8ec03f */
[----:B------:R-:W-:-:S03]  /*e5e0*/  ISETP.GE.AND P1, PT, R211, R0, PT ;  /* 0x00000000d300720c */ /* 0x000fc60003f26270 */
[----:B------:R-:W-:-:S06]  /*e5f0*/  UIADD3 UR4, UR37, -UR4, URZ ;  /* 0x8000000425047290 */ /* 0x000fcc000fffe03f */
[----:B-1----:R-:W-:-:S05]  /*e600*/  IMAD.U32 R3, RZ, RZ, UR4 ;  /* 0x00000004ff037e24 */ /* 0x002fca000f8e00ff */
[----:B------:R-:W-:-:S04]  /*e610*/  SHF.L.U32 R3, R3, 0x1f, RZ ;  /* 0x0000001f03037819 */ /* 0x000fc800000006ff */
[----:B------:R-:W1:Y:S02]  /*e620*/  SYNCS.PHASECHK.TRANS64.TRYWAIT P0, [R16+URZ+0x2a800], R3 ;  /* 0x02a80003100075a7 */ /* 0x000e64000800017f */
[----:B-1----:R-:W-:Y:S05]  /*e630*/  @!P0 BRA `(.L_x_1697) ;  /* 0x000001b800008947 */ /* 0x002fea0003800000 */
.L_x_1998:
[----:B------:R-:W-:Y:S05]  /*e640*/  BSYNC B1 ;  /* 0x0000000000017941 */ /* 0x000fea0003800000 */
.L_x_1696:
[----:B------:R-:W-:Y:S05]  /*e650*/  @P1 BRA `(.L_x_1682) ;  /* 0x0000002c00fc1947 */ /* 0x000fea0003800000 */
[----:B-1----:R-:W1:Y:S01]  /*e660*/  LDC R3, c[0x0][0x3f4] ;  /* 0x0000fd00ff037b82 */ /* 0x002e620000000800 */
[C---:B------:R-:W-:Y:S01]  /*e670*/  VIADD R0, R18.reuse, 0x20 ;  /* 0x0000002012007836 */ /* 0x040fe20000000000 */
[----:B------:R-:W-:Y:S01]  /*e680*/  BSSY B1, `(.L_x_1698) ;  /* 0x0000102000017945 */ /* 0x000fe20003800000 */
[C---:B0-----:R-:W-:Y:S01]  /*e690*/  VIADD R20, R18.reuse, 0x40 ;  /* 0x0000004012147836 */ /* 0x041fe20000000000 */
[-C--:B-1----:R-:W-:Y:S02]  /*e6a0*/  ISETP.GE.AND P0, PT, R18, R3.reuse, PT ;  /* 0x000000031200720c */ /* 0x082fe40003f06270 */
[-C--:B------:R-:W-:Y:S02]  /*e6b0*/  ISETP.GE.AND P1, PT, R0, R3.reuse, PT ;  /* 0x000000030000720c */ /* 0x080fe40003f26270 */
[----:B------:R-:W-:-:S09]  /*e6c0*/  ISETP.GE.AND P2, PT, R20, R3, PT ;  /* 0x000000031400720c */ /* 0x000fd20003f46270 */
[----:B------:R-:W-:Y:S05]  /*e6d0*/  @P0 BRA `(.L_x_1699) ;  /* 0x0000000c00f00947 */ /* 0x000fea0003800000 */
[----:B------:R-:W4:Y:S01]  /*e6e0*/  LDL R68, [R1+0x3c] ;  /* 0x00003c0001447983 */ /* 0x000f220000100800 */
[----:B--2---:R-:W0:Y:S01]  /*e6f0*/  S2R R21, SR_TID.X ;  /* 0x0000000000157919 */ /* 0x004e220000002100 */
[----:B-----5:R-:W-:Y:S02]  /*e700*/  SHF.R.U32.HI R0, RZ, 0x8, R24 ;  /* 0x00000008ff007819 */ /* 0x020fe40000011618 */
[----:B------:R-:W-:Y:S01]  /*e710*/  LOP3.LUT R20, R24, 0xff, RZ, 0xc0, !PT ;  /* 0x000000ff18147812 */ /* 0x000fe200078ec0ff */
[----:B0-----:R-:W-:-:S05]  /*e720*/  VIADD R21, R21, 0xffffff80 ;  /* 0xffffff8015157836 */ /* 0x001fca0000000000 */
[----:B------:R-:W-:-:S04]  /*e730*/  LEA.HI R40, R21, R21, RZ, 0x1 ;  /* 0x0000001515287211 */ /* 0x000fc800078f08ff */
[----:B------:R-:W-:-:S05]  /*e740*/  LOP3.LUT R40, R40, 0xfffffffe, RZ, 0xc0, !PT ;  /* 0xfffffffe28287812 */ /* 0x000fca00078ec0ff */
[----:B------:R-:W-:Y:S01]  /*e750*/  IMAD.IADD R40, R21, 0x1, -R40 ;  /* 0x0000000115287824 */ /* 0x000fe200078e0a28 */
[----:B------:R-:W-:-:S04]  /*e760*/  LOP3.LUT R21, R0, 0xff, RZ, 0xc0, !PT ;  /* 0x000000ff00157812 */ /* 0x000fc800078ec0ff */
[----:B------:R-:W-:Y:S02]  /*e770*/  LEA.HI R0, R3, R40, RZ, 0x1c ;  /* 0x0000002803007211 */ /* 0x000fe400078fe0ff */
[----:B------:R-:W-:Y:S02]  /*e780*/  PRMT R45, R21, 0x7604, R20 ;  /* 0x00007604152d7816 */ /* 0x000fe40000000014 */
[----:B------:R-:W-:-:S04]  /*e790*/  SHF.R.S32.HI R21, RZ, 0x1f, R0 ;  /* 0x0000001fff157819 */ /* 0x000fc80000011400 */
[----:B------:R-:W-:Y:S01]  /*e7a0*/  LEA.HI R20, R21, R0, RZ, 0x2 ;  /* 0x0000000015147211 */ /* 0x000fe200078f10ff */
[----:B------:R-:W-:Y:S01]  /*e7b0*/  IMAD.SHL.U32 R0, R0, 0x10, RZ ;  /* 0x0000001000007824 */ /* 0x000fe200078e00ff */
[----:B---3--:R-:W-:Y:S02]  /*e7c0*/  SHF.R.U32.HI R37, RZ, 0x8, R25 ;  /* 0x00000008ff257819 */ /* 0x008fe40000011619 */
[----:B----4-:R-:W-:Y:S01]  /*e7d0*/  SHF.R.U32.HI R39, RZ, 0x8, R26 ;  /* 0x00000008ff277819 */ /* 0x010fe2000001161a */
[----:B------:R-:W-:Y:S01]  /*e7e0*/  IMAD.SHL.U32 R20, R20, 0x800, RZ ;  /* 0x0000080014147824 */ /* 0x000fe200078e00ff */
[----:B------:R-:W-:Y:S02]  /*e7f0*/  LOP3.LUT R21, R215, 0x30, R0, 0xf8, !PT ;  /* 0x00000030d7157812 */ /* 0x000fe400078ef800 */
[----:B------:R-:W-:Y:S02]  /*e800*/  LOP3.LUT R36, R25, 0xff, RZ, 0xc0, !PT ;  /* 0x000000ff19247812 */ /* 0x000fe400078ec0ff */
[----:B------:R-:W-:-:S02]  /*e810*/  LOP3.LUT R38, R26, 0xff, RZ, 0xc0, !PT ;  /* 0x000000ff1a267812 */ /* 0x000fc400078ec0ff */
[----:B------:R-:W-:Y:S02]  /*e820*/  LOP3.LUT R37, R37, 0xff, RZ, 0xc0, !PT ;  /* 0x000000ff25257812 */ /* 0x000fe400078ec0ff */
[----:B------:R-:W-:Y:S02]  /*e830*/  LOP3.LUT R39, R39, 0xff, RZ, 0xc0, !PT ;  /* 0x000000ff27277812 */ /* 0x000fe400078ec0ff */
[----:B------:R-:W-:Y:S02]  /*e840*/  LOP3.LUT R21, R21, R216, RZ, 0x3c, !PT ;  /* 0x000000d815157212 */ /* 0x000fe400078e3cff */
[----:B------:R-:W-:Y:S02]  /*e850*/  LOP3.LUT R20, R20, 0xffffe000, RZ, 0xc0, !PT ;  /* 0xffffe00014147812 */ /* 0x000fe400078ec0ff */
[----:B------:R-:W-:Y:S02]  /*e860*/  PRMT R46, R37, 0x7604, R36 ;  /* 0x00007604252e7816 */ /* 0x000fe40000000024 */
[----:B------:R-:W-:-:S02]  /*e870*/  PRMT R47, R39, 0x7604, R38 ;  /* 0x00007604272f7816 */ /* 0x000fc40000000026 */
[----:B------:R-:W-:Y:S02]  /*e880*/  SHF.R.U32.HI R37, RZ, 0x8, R27 ;  /* 0x00000008ff257819 */ /* 0x000fe4000001161b */
[----:B------:R-:W-:Y:S02]  /*e890*/  SHF.R.U32.HI R39, RZ, 0x8, R4 ;  /* 0x00000008ff277819 */ /* 0x000fe40000011604 */
[----:B------:R-:W-:Y:S02]  /*e8a0*/  IADD3 R21, R21, R217, R20 ;  /* 0x000000d915157210 */ /* 0x000fe40007ffe014 */
[----:B------:R-:W-:Y:S02]  /*e8b0*/  LOP3.LUT R36, R27, 0xff, RZ, 0xc0, !PT ;  /* 0x000000ff1b247812 */ /* 0x000fe400078ec0ff */
[----:B------:R-:W-:Y:S02]  /*e8c0*/  LOP3.LUT R38, R4, 0xff, RZ, 0xc0, !PT ;  /* 0x000000ff04267812 */ /* 0x000fe400078ec0ff */
[----:B------:R-:W-:-:S02]  /*e8d0*/  LOP3.LUT R37, R37, 0xff, RZ, 0xc0, !PT ;  /* 0x000000ff25257812 */ /* 0x000fc400078ec0ff */
[----:B------:R-:W-:Y:S01]  /*e8e0*/  LOP3.LUT R39, R39, 0xff, RZ, 0xc0, !PT ;  /* 0x000000ff27277812 */ /* 0x000fe200078ec0ff */
[----:B------:R-:W-:Y:S01]  /*e8f0*/  IMAD.IADD R0, R16, 0x1, R21 ;  /* 0x0000000110007824 */ /* 0x000fe200078e0215 */
[----:B------:R-:W-:Y:S02]  /*e900*/  SHF.R.U32.HI R40, RZ, 0x8, R5 ;  /* 0x00000008ff287819 */ /* 0x000fe40000011605 */
[----:B------:R-:W-:Y:S02]  /*e910*/  PRMT R48, R37, 0x7604, R36 ;  /* 0x0000760425307816 */ /* 0x000fe40000000024 */
[----:B------:R-:W-:Y:S02]  /*e920*/  PRMT R53, R39, 0x7604, R38 ;  /* 0x0000760427357816 */ /* 0x000fe40000000026 */
[----:B------:R-:W-:Y:S02]  /*e930*/  LOP3.LUT R21, R40, 0xff, RZ, 0xc0, !PT ;  /* 0x000000ff28157812 */ /* 0x000fe400078ec0ff */
[----:B------:R-:W0:Y:S01]  /*e940*/  LDS.128 R40, [R0+0x18400] ;  /* 0x0184000000287984 */ /* 0x000e220000000c00 */
[----:B------:R-:W-:-:S02]  /*e950*/  SHF.R.U32.HI R50, RZ, 0x8, R6 ;  /* 0x00000008ff327819 */ /* 0x000fc40000011606 */
[----:B------:R-:W-:Y:S02]  /*e960*/  LOP3.LUT R20, R5, 0xff, RZ, 0xc0, !PT ;  /* 0x000000ff05147812 */ /* 0x000fe400078ec0ff */
[----:B------:R-:W-:Y:S02]  /*e970*/  LOP3.LUT R49, R6, 0xff, RZ, 0xc0, !PT ;  /* 0x000000ff06317812 */ /* 0x000fe400078ec0ff */
[----:B------:R-:W-:Y:S02]  /*e980*/  LOP3.LUT R50, R50, 0xff, RZ, 0xc0, !PT ;  /* 0x000000ff32327812 */ /* 0x000fe400078ec0ff */
[----:B------:R-:W-:Y:S02]  /*e990*/  PRMT R20, R21, 0x7604, R20 ;  /* 0x0000760415147816 */ /* 0x000fe40000000014 */
[----:B------:R-:W-:Y:S02]  /*e9a0*/  SHF.R.U32.HI R55, RZ, 0x10, R5 ;  /* 0x00000010ff377819 */ /* 0x000fe40000011605 */
[----:B------:R-:W-:-:S02]  /*e9b0*/  SHF.R.U32.HI R21, RZ, 0x10, R25 ;  /* 0x00000010ff157819 */ /* 0x000fc40000011619 */
[----:B------:R-:W-:Y:S01]  /*e9c0*/  PRMT R59, R50, 0x7604, R49 ;  /* 0x00007604323b7816 */ /* 0x000fe20000000031 */
[----:B------:R-:W-:Y:S01]  /*e9d0*/  IMAD.U32 R55, R55, 0x10000, RZ ;  /* 0x0001000037377824 */ /* 0x000fe200078e00ff */
[----:B------:R-:W-:Y:S01]  /*e9e0*/  SHF.R.U32.HI R49, RZ, 0x10, R27 ;  /* 0x00000010ff317819 */ /* 0x000fe2000001161b */
[----:B------:R-:W-:Y:S01]  /*e9f0*/  IMAD.U32 R21, R21, 0x10000, RZ ;  /* 0x0001000015157824 */ /* 0x000fe200078e00ff */
[----:B------:R-:W-:Y:S02]  /*ea00*/  SHF.R.U32.HI R52, RZ, 0x8, R7 ;  /* 0x00000008ff347819 */ /* 0x000fe40000011607 */
[----:B------:R-:W-:Y:S01]  /*ea10*/  LOP3.LUT R51, R7, 0xff, RZ, 0xc0, !PT ;  /* 0x000000ff07337812 */ /* 0x000fe200078ec0ff */
[----:B------:R-:W-:Y:S01]  /*ea20*/  IMAD.U32 R49, R49, 0x10000, RZ ;  /* 0x0001000031317824 */ /* 0x000fe200078e00ff */
[----:B------:R-:W-:Y:S02]  /*ea30*/  LOP3.LUT R52, R52, 0xff, RZ, 0xc0, !PT ;  /* 0x000000ff34347812 */ /* 0x000fe400078ec0ff */
[----:B------:R-:W-:-:S02]  /*ea40*/  LOP3.LUT R57, R20, 0xff0000, R55, 0xf8, !PT ;  /* 0x00ff000014397812 */ /* 0x000fc400078ef837 */
[----:B------:R-:W-:Y:S02]  /*ea50*/  LOP3.LUT R21, R46, 0xff0000, R21, 0xf8, !PT ;  /* 0x00ff00002e157812 */ /* 0x000fe400078ef815 */
[----:B------:R-:W-:Y:S02]  /*ea60*/  LOP3.LUT R45, R45, 0xff0000, R24, 0xf8, !PT ;  /* 0x00ff00002d2d7812 */ /* 0x000fe400078ef818 */
[----:B------:R-:W-:Y:S02]  /*ea70*/  PRMT R52, R52, 0x7604, R51 ;  /* 0x0000760434347816 */ /* 0x000fe40000000033 */
[----:B------:R-:W-:Y:S02]  /*ea80*/  SHF.R.U32.HI R61, RZ, 0x10, R7 ;  /* 0x00000010ff3d7819 */ /* 0x000fe40000011607 */
[----:B------:R-:W-:Y:S02]  /*ea90*/  LOP3.LUT R51, R48, 0xff0000, R49, 0xf8, !PT ;  /* 0x00ff000030337812 */ /* 0x000fe400078ef831 */
[----:B------:R-:W-:-:S02]  /*eaa0*/  LOP3.LUT R47, R47, 0xff0000, R26, 0xf8, !PT ;  /* 0x00ff00002f2f7812 */ /* 0x000fc400078ef81a */
[----:B------:R-:W-:Y:S02]  /*eab0*/  LOP3.LUT R57, R57, 0xff000000, R5, 0xf8, !PT ;  /* 0xff00000039397812 */ /* 0x000fe400078ef805 */
[----:B------:R-:W-:Y:S02]  /*eac0*/  LOP3.LUT R49, R21, 0xff000000, R25, 0xf8, !PT ;  /* 0xff00000015317812 */ /* 0x000fe400078ef819 */
[----:B------:R-:W-:Y:S01]  /*ead0*/  LOP3.LUT R50, R45, 0xff000000, R24, 0xf8, !PT ;  /* 0xff0000002d327812 */ /* 0x000fe200078ef818 */
[----:B------:R-:W-:Y:S01]  /*eae0*/  IMAD.U32 R61, R61, 0x10000, RZ ;  /* 0x000100003d3d7824 */ /* 0x000fe200078e00ff */
[----:B------:R-:W-:Y:S02]  /*eaf0*/  LOP3.LUT R21, R53, 0xff0000, R4, 0xf8, !PT ;  /* 0x00ff000035157812 */ /* 0x000fe400078ef804 */
[----:B------:R-:W-:Y:S02]  /*eb00*/  LOP3.LUT R20, R47, 0xff000000, R26, 0xf8, !PT ;  /* 0xff0000002f147812 */ /* 0x000fe400078ef81a */
[----:B0-----:R-:W-:-:S02]  /*eb10*/  F2FP.F16.E4M3.UNPACK_B R24, R41 ;  /* 0x00000029ff18723e */ /* 0x001fc400020006ff */
[----:B------:R-:W-:Y:S02]  /*eb20*/  F2FP.F16.E4M3.UNPACK_B R26, R49 ;  /* 0x00000031ff1a723e */ /* 0x000fe400020006ff */
[----:B------:R-:W-:Y:S01]  /*eb30*/  LOP3.LUT R55, R21, 0xff000000, R4, 0xf8, !PT ;  /* 0xff00000015377812 */ /* 0x000fe200078ef804 */
[----:B------:R-:W-:Y:S01]  /*eb40*/  HADD2.F32 R5, -RZ, R24.H0_H0 ;  /* 0x20000018ff057230 */ /* 0x000fe20000004100 */
[----:B------:R-:W-:Y:S01]  /*eb50*/  LOP3.LUT R61, R52, 0xff0000, R61, 0xf8, !PT ;  /* 0x00ff0000343d7812 */ /* 0x000fe200078ef83d */
[----:B------:R-:W-:Y:S01]  /*eb60*/  HADD2.F32 R52, -RZ, R26.H0_H0 ;  /* 0x2000001aff347230 */ /* 0x000fe20000004100 */
[----:B------:R-:W-:-:S04]  /*eb70*/  LOP3.LUT R53, R51, 0xff000000, R27, 0xf8, !PT ;  /* 0xff00000033357812 */ /* 0x000fc800078ef81b */
[----:B------:R-:W-:Y:S01]  /*eb80*/  FMUL.FTZ R51, R5, R52 ;  /* 0x0000003405337220 */ /* 0x000fe20000410000 */
[----:B------:R-:W-:Y:S01]  /*eb90*/  F2FP.F16.E4M3.UNPACK_B R47, R41.H1 ;  /* 0x00000029ff2f723e */ /* 0x000fe200030006ff */
[----:B------:R-:W-:Y:S01]  /*eba0*/  HADD2.F32 R24, -RZ, R24.H1_H1 ;  /* 0x30000018ff187230 */ /* 0x000fe20000004100 */
[----:B------:R-:W-:Y:S02]  /*ebb0*/  F2FP.F16.E4M3.UNPACK_B R49, R49.H1 ;  /* 0x00000031ff31723e */ /* 0x000fe400030006ff */
[--C-:B------:R-:W-:Y:S02]  /*ebc0*/  LOP3.LUT R59, R59, 0xff0000, R6.reuse, 0xf8, !PT ;  /* 0x00ff00003b3b7812 */ /* 0x100fe400078ef806 */
[----:B------:R-:W-:Y:S02]  /*ebd0*/  LOP3.LUT R61, R61, 0xff000000, R7, 0xf8, !PT ;  /* 0xff0000003d3d7812 */ /* 0x000fe400078ef807 */
[----:B------:R-:W-:Y:S02]  /*ebe0*/  LOP3.LUT R6, R59, 0xff000000, R6, 0xf8, !PT ;  /* 0xff0000003b067812 */ /* 0x000fe400078ef806 */
[----:B------:R-:W-:-:S02]  /*ebf0*/  F2FP.F16.E4M3.UNPACK_B R48, R43 ;  /* 0x0000002bff30723e */ /* 0x000fc400020006ff */
[----:B------:R-:W-:Y:S02]  /*ec00*/  F2FP.F16.E4M3.UNPACK_B R43, R43.H1 ;  /* 0x0000002bff2b723e */ /* 0x000fe400030006ff */
[-C--:B------:R-:W-:Y:S02]  /*ec10*/  F2FP.F16.E4M3.UNPACK_B R41, R40.reuse ;  /* 0x00000028ff29723e */ /* 0x080fe400020006ff */
[----:B------:R-:W-:Y:S01]  /*ec20*/  F2FP.F16.E4M3.UNPACK_B R40, R40.H1 ;  /* 0x00000028ff28723e */ /* 0x000fe200030006ff */
[----:B------:R-:W0:Y:S02]  /*ec30*/  LDS.128 R36, [R68+0x18400] ;  /* 0x0184000044247984 */ /* 0x000e240000000c00 */
[-C--:B0-----:R-:W-:Y:S02]  /*ec40*/  F2FP.F16.E4M3.UNPACK_B R45, R39.reuse ;  /* 0x00000027ff2d723e */ /* 0x081fe400020006ff */
[----:B------:R-:W-:Y:S02]  /*ec50*/  F2FP.F16.E4M3.UNPACK_B R46, R39.H1 ;  /* 0x00000027ff2e723e */ /* 0x000fe400030006ff */
[----:B------:R-:W-:-:S02]  /*ec60*/  F2FP.F16.E4M3.UNPACK_B R39, R57 ;  /* 0x00000039ff27723e */ /* 0x000fc400020006ff */
[----:B------:R-:W-:-:S03]  /*ec70*/  F2FP.F16.E4M3.UNPACK_B R21, R37 ;  /* 0x00000025ff15723e */ /* 0x000fc600020006ff */
[----:B------:R-:W-:Y:S02]  /*ec80*/  HADD2.F32 R54, -RZ, R39.H0_H0 ;  /* 0x20000027ff367230 */ /* 0x000fe40000004100 */
[----:B------:R-:W-:-:S03]  /*ec90*/  HADD2.F32 R25, -RZ, R21.H0_H0 ;  /* 0x20000015ff197230 */ /* 0x000fc60000004100 */
[----:B------:R-:W-:Y:S01]  /*eca0*/  FMUL.FTZ R56, R5, R54 ;  /* 0x0000003605387220 */ /* 0x000fe20000410000 */
[----:B------:R-:W-:-:S03]  /*ecb0*/  F2FP.F16.E4M3.UNPACK_B R57, R57.H1 ;  /* 0x00000039ff39723e */ /* 0x000fc600030006ff */
[C---:B------:R-:W-:Y:S01]  /*ecc0*/  FFMA.FTZ R5, R25.reuse, R52, -R56 ;  /* 0x0000003419057223 */ /* 0x040fe20000010838 */
[----:B------:R-:W-:Y:S01]  /*ecd0*/  FFMA.FTZ R25, R25, R54, R51 ;  /* 0x0000003619197223 */ /* 0x000fe20000010033 */
[----:B------:R-:W-:Y:S01]  /*ece0*/  HADD2.F32 R54, -RZ, R39.H1_H1 ;  /* 0x30000027ff367230 */ /* 0x000fe20000004100 */
[----:B------:R-:W-:Y:S01]  /*ecf0*/  F2FP.F16.E4M3.UNPACK_B R37, R37.H1 ;  /* 0x00000025ff25723e */ /* 0x000fe200030006ff */
[----:B------:R-:W-:Y:S02]  /*ed00*/  HADD2.F32 R51, -RZ, R26.H1_H1 ;  /* 0x3000001aff337230 */ /* 0x000fe40000004100 */
[----:B------:R-:W-:Y:S02]  /*ed10*/  HADD2.F32 R21, -RZ, R21.H1_H1 ;  /* 0x30000015ff157230 */ /* 0x000fe40000004100 */
[----:B------:R-:W-:Y:S01]  /*ed20*/  FMUL.FTZ R58, R24, R54 ;  /* 0x00000036183a7220 */ /* 0x000fe20000410000 */
[----:B------:R-:W-:Y:S02]  /*ed30*/  HADD2.F32 R56, -RZ, R57.H0_H0 ;  /* 0x20000039ff387230 */ /* 0x000fe40000004100 */
[----:B------:R-:W-:-:S02]  /*ed40*/  HADD2.F32 R26, -RZ, R47.H0_H0 ;  /* 0x2000002fff1a7230 */ /* 0x000fc40000004100 */
[----:B------:R-:W-:Y:S02]  /*ed50*/  HADD2.F32 R52, -RZ, R49.H0_H0 ;  /* 0x20000031ff347230 */ /* 0x000fe40000004100 */
[-C--:B------:R-:W-:Y:S01]  /*ed60*/  FMUL.FTZ R59, R24, R51.reuse ;  /* 0x00000033183b7220 */ /* 0x080fe20000410000 */
[----:B------:R-:W-:Y:S02]  /*ed70*/  HADD2.F32 R39, -RZ, R37.H0_H0 ;  /* 0x20000025ff277230 */ /* 0x000fe40000004100 */
[C---:B------:R-:W-:Y:S01]  /*ed80*/  FMUL.FTZ R60, R26.reuse, R56 ;  /* 0x000000381a3c7220 */ /* 0x040fe20000410000 */
[C---:B------:R-:W-:Y:S01]  /*ed90*/  FFMA.FTZ R24, R21.reuse, R51, -R58 ;  /* 0x0000003315187223 */ /* 0x040fe2000001083a */
[----:B------:R-:W-:Y:S01]  /*eda0*/  F2FP.F16.E4M3.UNPACK_B R58, R61 ;  /* 0x0000003dff3a723e */ /* 0x000fe200020006ff */
[----:B------:R-:W-:Y:S01]  /*edb0*/  FMUL.FTZ R63, R26, R52 ;  /* 0x000000341a3f7220 */ /* 0x000fe20000410000 */
[----:B------:R-:W-:Y:S01]  /*edc0*/  F2FP.F16.E4M3.UNPACK_B R51, R53 ;  /* 0x00000035ff33723e */ /* 0x000fe200020006ff */
[----:B------:R-:W-:Y:S01]  /*edd0*/  FFMA.FTZ R26, R21, R54, R59 ;  /* 0x00000036151a7223 */ /* 0x000fe2000001003b */
[----:B------:R-:W-:Y:S01]  /*ede0*/  FFMA.FTZ R21, R39, R52, -R60 ;  /* 0x0000003427157223 */ /* 0x000fe2000001083c */
[----:B------:R-:W-:-:S02]  /*edf0*/  HADD2.F32 R52, -RZ, R49.H1_H1 ;  /* 0x30000031ff347230 */ /* 0x000fc40000004100 */
[----:B------:R-:W-:Y:S01]  /*ee00*/  FFMA.FTZ R63, R39, R56, R63 ;  /* 0x00000038273f7223 */ /* 0x000fe2000001003f */
[----:B------:R-:W-:Y:S02]  /*ee10*/  HADD2.F32 R60, -RZ, R58.H0_H0 ;  /* 0x2000003aff3c7230 */ /* 0x000fe40000004100 */
[----:B------:R-:W-:Y:S02]  /*ee20*/  HADD2.F32 R49, -RZ, R48.H0_H0 ;  /* 0x20000030ff317230 */ /* 0x000fe40000004100 */
[----:B------:R-:W-:Y:S02]  /*ee30*/  HADD2.F32 R56, -RZ, R57.H1_H1 ;  /* 0x30000039ff387230 */ /* 0x000fe40000004100 */
[----:B------:R-:W-:Y:S02]  /*ee40*/  HADD2.F32 R47, -RZ, R47.H1_H1 ;  /* 0x3000002fff2f7230 */ /* 0x000fe40000004100 */
[----:B------:R-:W-:Y:S02]  /*ee50*/  HADD2.F32 R54, -RZ, R51.H0_H0 ;  /* 0x20000033ff367230 */ /* 0x000fe40000004100 */
[----:B------:R-:W-:Y:S01]  /*ee60*/  FMUL.FTZ R64, R49, R60 ;  /* 0x0000003c31407220 */ /* 0x000fe20000410000 */
[----:B------:R-:W-:-:S02]  /*ee70*/  HADD2.F32 R39, -RZ, R45.H0_H0 ;  /* 0x2000002dff277230 */ /* 0x000fc40000004100 */
[----:B------:R-:W-:Y:S01]  /*ee80*/  FMUL.FTZ R62, R47, R56 ;  /* 0x000000382f3e7220 */ /* 0x000fe20000410000 */
[----:B------:R-:W-:Y:S02]  /*ee90*/  HADD2.F32 R37, -RZ, R37.H1_H1 ;  /* 0x30000025ff257230 */ /* 0x000fe40000004100 */
[----:B------:R-:W-:Y:S01]  /*eea0*/  FMUL.FTZ R49, R49, R54 ;  /* 0x0000003631317220 */ /* 0x000fe20000410000 */
[----:B------:R-:W-:Y:S01]  /*eeb0*/  F2FP.F16.E4M3.UNPACK_B R61, R61.H1 ;  /* 0x0000003dff3d723e */ /* 0x000fe200030006ff */
[----:B------:R-:W-:Y:S01]  /*eec0*/  FMUL.FTZ R47, R47, R52 ;  /* 0x000000342f2f7220 */ /* 0x000fe20000410000 */
[----:B------:R-:W-:Y:S01]  /*eed0*/  HADD2.F32 R51, -RZ, R51.H1_H1 ;  /* 0x30000033ff337230 */ /* 0x000fe20000004100 */
[----:B------:R-:W-:Y:S01]  /*eee0*/  F2FP.F16.E4M3.UNPACK_B R53, R53.H1 ;  /* 0x00000035ff35723e */ /* 0x000fe200030006ff */
[----:B------:R-:W-:Y:S02]  /*eef0*/  HADD2.F32 R48, -RZ, R48.H1_H1 ;  /* 0x30000030ff307230 */ /* 0x000fe40000004100 */
[----:B------:R-:W-:-:S02]  /*ef00*/  HADD2.F32 R58, -RZ, R58.H1_H1 ;  /* 0x3000003aff3a7230 */ /* 0x000fc40000004100 */
[C---:B------:R-:W-:Y:S01]  /*ef10*/  FFMA.FTZ R64, R39.reuse, R54, -R64 ;  /* 0x0000003627407223 */ /* 0x040fe20000010840 */
[----:B------:R-:W-:Y:S01]  /*ef20*/  FFMA.FTZ R60, R39, R60, R49 ;  /* 0x0000003c273c7223 */ /* 0x000fe20000010031 */
[C---:B------:R-:W-:Y:S01]  /*ef30*/  FFMA.FTZ R62, R37.reuse, R52, -R62 ;  /* 0x00000034253e7223 */ /* 0x040fe2000001083e */
[----:B------:R-:W-:Y:S01]  /*ef40*/  FFMA.FTZ R56, R37, R56, R47 ;  /* 0x0000003825387223 */ /* 0x000fe2000001002f */
[----:B------:R-:W-:Y:S02]  /*ef50*/  HADD2.F32 R45, -RZ, R45.H1_H1 ;  /* 0x3000002dff2d7230 */ /* 0x000fe40000004100 */
[C---:B------:R-:W-:Y:S01]  /*ef60*/  FMUL.FTZ R47, R48.reuse, R51 ;  /* 0x00000033302f7220 */ /* 0x040fe20000410000 */
[----:B------:R-:W-:Y:S02]  /*ef70*/  HADD2.F32 R54, -RZ, R61.H0_H0 ;  /* 0x2000003dff367230 */ /* 0x000fe40000004100 */
[----:B------:R-:W-:Y:S02]  /*ef80*/  HADD2.F32 R39, -RZ, R43.H0_H0 ;  /* 0x2000002bff277230 */ /* 0x000fe40000004100 */
[----:B------:R-:W-:Y:S01]  /*ef90*/  FMUL.FTZ R66, R48, R58 ;  /* 0x0000003a30427220 */ /* 0x000fe20000410000 */
[----:B------:R-:W-:-:S02]  /*efa0*/  HADD2.F32 R52, -RZ, R53.H0_H0 ;  /* 0x20000035ff347230 */ /* 0x000fc40000004100 */
[----:B------:R-:W-:Y:S01]  /*efb0*/  FFMA.FTZ R59, R45, R58, R47 ;  /* 0x0000003a2d3b7223 */ /* 0x000fe2000001002f */
[----:B------:R-:W-:Y:S02]  /*efc0*/  HADD2.F32 R37, -RZ, R46.H0_H0 ;  /* 0x2000002eff257230 */ /* 0x000fe40000004100 */
[----:B------:R-:W-:Y:S01]  /*efd0*/  FMUL.FTZ R48, R39, R54 ;  /* 0x0000003627307220 */ /* 0x000fe20000410000 */
[----:B------:R-:W-:Y:S01]  /*efe0*/  FFMA.FTZ R57, R45, R51, -R66 ;  /* 0x000000332d397223 */ /* 0x000fe20000010842 */
[----:B------:R-:W-:Y:S01]  /*eff0*/  FMUL.FTZ R39, R39, R52 ;  /* 0x0000003427277220 */ /* 0x000fe20000410000 */
[----:B------:R-:W-:Y:S02]  /*f000*/  F2FP.F16.E4M3.UNPACK_B R47, R55.H1 ;  /* 0x00000037ff2f723e */ /* 0x000fe400030006ff */
[----:B------:R-:W-:Y:S01]  /*f010*/  F2FP.F16.E4M3.UNPACK_B R45, R50.H1 ;  /* 0x00000032ff2d723e */ /* 0x000fe200030006ff */
[C---:B------:R-:W-:Y:S01]  /*f020*/  FFMA.FTZ R58, R37.reuse, R52, -R48 ;  /* 0x00000034253a7223 */ /* 0x040fe20000010830 */
[----:B------:R-:W-:Y:S01]  /*f030*/  F2FP.F16.E4M3.UNPACK_B R27, R36 ;  /* 0x00000024ff1b723e */ /* 0x000fe200020006ff */
[----:B------:R-:W-:Y:S01]  /*f040*/  FFMA.FTZ R65, R37, R54, R39 ;  /* 0x0000003625417223 */ /* 0x000fe20000010027 */
[----:B------:R-:W-:Y:S01]  /*f050*/  F2FP.F16.E4M3.UNPACK_B R36, R36.H1 ;  /* 0x00000024ff24723e */ /* 0x000fe200030006ff */
[----:B------:R-:W-:-:S02]  /*f060*/  HADD2.F32 R52, -RZ, R47.H0_H0 ;  /* 0x2000002fff347230 */ /* 0x000fc40000004100 */
[----:B------:R-:W-:Y:S02]  /*f070*/  HADD2.F32 R39, -RZ, R40.H0_H0 ;  /* 0x20000028ff277230 */ /* 0x000fe40000004100 */
[----:B------:R-:W-:Y:S02]  /*f080*/  HADD2.F32 R53, -RZ, R53.H1_H1 ;  /* 0x30000035ff357230 */ /* 0x000fe40000004100 */
[----:B------:R-:W-:Y:S02]  /*f090*/  HADD2.F32 R61, -RZ, R61.H1_H1 ;  /* 0x3000003dff3d7230 */ /* 0x000fe40000004100 */
[----:B------:R-:W-:Y:S02]  /*f0a0*/  HADD2.F32 R43, -RZ, R43.H1_H1 ;  /* 0x3000002bff2b7230 */ /* 0x000fe40000004100 */
[----:B------:R-:W-:Y:S02]  /*f0b0*/  HADD2.F32 R48, -RZ, R45.H0_H0 ;  /* 0x2000002dff307230 */ /* 0x000fe40000004100 */
[----:B------:R-:W-:Y:S01]  /*f0c0*/  FMUL.FTZ R54, R39, R52 ;  /* 0x0000003427367220 */ /* 0x000fe20000410000 */
[----:B------:R-:W-:-:S02]  /*f0d0*/  HADD2.F32 R46, -RZ, R46.H1_H1 ;  /* 0x3000002eff2e7230 */ /* 0x000fc40000004100 */
[C---:B------:R-:W-:Y:S01]  /*f0e0*/  FMUL.FTZ R49, R43.reuse, R61 ;  /* 0x0000003d2b317220 */ /* 0x040fe20000410000 */
[----:B------:R-:W-:Y:S02]  /*f0f0*/  HADD2.F32 R37, -RZ, R36.H0_H0 ;  /* 0x20000024ff257230 */ /* 0x000fe40000004100 */
[----:B------:R-:W-:Y:S01]  /*f100*/  FMUL.FTZ R66, R43, R53 ;  /* 0x000000352b427220 */ /* 0x000fe20000410000 */
[----:B------:R-:W-:Y:S01]  /*f110*/  FMUL.FTZ R39, R39, R48 ;  /* 0x0000003027277220 */ /* 0x000fe20000410000 */
[----:B------:R-:W-:Y:S01]  /*f120*/  HADD2.F32 R47, -RZ, R47.H1_H1 ;  /* 0x3000002fff2f7230 */ /* 0x000fe20000004100 */
[----:B------:R-:W-:Y:S01]  /*f130*/  F2FP.F16.E4M3.UNPACK_B R55, R55 ;  /* 0x00000037ff37723e */ /* 0x000fe200020006ff */
[----:B------:R-:W-:Y:S02]  /*f140*/  HADD2.F32 R40, -RZ, R40.H1_H1 ;  /* 0x30000028ff287230 */ /* 0x000fe40000004100 */
[----:B------:R-:W-:Y:S02]  /*f150*/  HADD2.F32 R45, -RZ, R45.H1_H1 ;  /* 0x3000002dff2d7230 */ /* 0x000fe40000004100 */
[C---:B------:R-:W-:Y:S01]  /*f160*/  FFMA.FTZ R67, R46.reuse, R53, -R49 ;  /* 0x000000352e437223 */ /* 0x040fe20000010831 */
[----:B------:R-:W-:Y:S01]  /*f170*/  FFMA.FTZ R66, R46, R61, R66 ;  /* 0x0000003d2e427223 */ /* 0x000fe20000010042 */
[----:B------:R-:W-:Y:S01]  /*f180*/  FFMA.FTZ R52, R37, R52, R39 ;  /* 0x0000003425347223 */ /* 0x000fe20000010027 */
[----:B------:R-:W-:-:S02]  /*f190*/  HADD2.F32 R36, -RZ, R36.H1_H1 ;  /* 0x30000024ff247230 */ /* 0x000fc40000004100 */
[----:B------:R-:W-:Y:S01]  /*f1a0*/  FFMA.FTZ R54, R37, R48, -R54 ;  /* 0x0000003025367223 */ /* 0x000fe20000010836 */
[----:B------:R-:W-:Y:S01]  /*f1b0*/  F2FP.F16.E4M3.UNPACK_B R50, R50 ;  /* 0x00000032ff32723e */ /* 0x000fe200020006ff */
[C---:B------:R-:W-:Y:S01]  /*f1c0*/  FMUL.FTZ R39, R40.reuse, R47 ;  /* 0x0000002f28277220 */ /* 0x040fe20000410000 */
[-C--:B------:R-:W-:Y:S01]  /*f1d0*/  FMUL.FTZ R46, R40, R45.reuse ;  /* 0x0000002d282e7220 */ /* 0x080fe20000410000 */
[----:B------:R-:W-:Y:S02]  /*f1e0*/  HADD2.F32 R40, -RZ, R55.H0_H0 ;  /* 0x20000037ff287230 */ /* 0x000fe40000004100 */
[----:B------:R-:W-:Y:S02]  /*f1f0*/  HADD2.F32 R37, -RZ, R41.H0_H0 ;  /* 0x20000029ff257230 */ /* 0x000fe40000004100 */
[C---:B------:R-:W-:Y:S01]  /*f200*/  FFMA.FTZ R49, R36.reuse, R45, -R39 ;  /* 0x0000002d24317223 */ /* 0x040fe20000010827 */
[----:B------:R-:W-:Y:S01]  /*f210*/  FFMA.FTZ R51, R36, R47, R46 ;  /* 0x0000002f24337223 */ /* 0x000fe2000001002e */
[----:B------:R-:W-:-:S02]  /*f220*/  HADD2.F32 R39, -RZ, R50.H0_H0 ;  /* 0x20000032ff277230 */ /* 0x000fc40000004100 */
[----:B------:R-:W-:Y:S02]  /*f230*/  HADD2.F32 R36, -RZ, R27.H0_H0 ;  /* 0x2000001bff247230 */ /* 0x000fe40000004100 */
[C---:B------:R-:W-:Y:S01]  /*f240*/  FMUL.FTZ R43, R37.reuse, R40 ;  /* 0x00000028252b7220 */ /* 0x040fe20000410000 */
[----:B------:R-:W-:Y:S01]  /*f250*/  HADD2.F32 R46, -RZ, R55.H1_H1 ;  /* 0x30000037ff2e7230 */ /* 0x000fe20000004100 */
[-C--:B------:R-:W-:Y:S01]  /*f260*/  F2FP.F16.E4M3.UNPACK_B R7, R42.reuse ;  /* 0x0000002aff07723e */ /* 0x080fe200020006ff */
[----:B------:R-:W-:Y:S02]  /*f270*/  HADD2.F32 R41, -RZ, R41.H1_H1 ;  /* 0x30000029ff297230 */ /* 0x000fe40000004100 */
[-C--:B------:R-:W-:Y:S01]  /*f280*/  FMUL.FTZ R37, R37, R39.reuse ;  /* 0x0000002725257220 */ /* 0x080fe20000410000 */
[----:B------:R-:W-:Y:S01]  /*f290*/  FFMA.FTZ R45, R36, R39, -R43 ;  /* 0x00000027242d7223 */ /* 0x000fe2000001082b */
[----:B------:R-:W-:Y:S01]  /*f2a0*/  HADD2.F32 R50, -RZ, R50.H1_H1 ;  /* 0x30000032ff327230 */ /* 0x000fe20000004100 */
[----:B------:R-:W-:-:S02]  /*f2b0*/  F2FP.F16.E4M3.UNPACK_B R42, R42.H1 ;  /* 0x0000002aff2a723e */ /* 0x000fc400030006ff */
[----:B------:R-:W-:Y:S01]  /*f2c0*/  F2FP.F16.E4M3.UNPACK_B R43, R6.H1 ;  /* 0x00000006ff2b723e */ /* 0x000fe200030006ff */
[----:B------:R-:W-:Y:S01]  /*f2d0*/  HADD2.F32 R27, -RZ, R27.H1_H1 ;  /* 0x3000001bff1b7230 */ /* 0x000fe20000004100 */
[----:B------:R-:W-:Y:S01]  /*f2e0*/  F2FP.F16.E4M3.UNPACK_B R4, R38 ;  /* 0x00000026ff04723e */ /* 0x000fe200020006ff */
[C---:B------:R-:W-:Y:S01]  /*f2f0*/  FMUL.FTZ R48, R41.reuse, R46 ;  /* 0x0000002e29307220 */ /* 0x040fe20000410000 */
[----:B------:R-:W-:Y:S01]  /*f300*/  FFMA.FTZ R47, R36, R40, R37 ;  /* 0x00000028242f7223 */ /* 0x000fe20000010025 */
[----:B------:R-:W-:Y:S01]  /*f310*/  F2FP.F16.E4M3.UNPACK_B R38, R38.H1 ;  /* 0x00000026ff26723e */ /* 0x000fe200030006ff */
[----:B------:R-:W-:Y:S01]  /*f320*/  FMUL.FTZ R41, R41, R50 ;  /* 0x0000003229297220 */ /* 0x000fe20000410000 */
[----:B------:R-:W-:Y:S01]  /*f330*/  F2FP.F16.E4M3.UNPACK_B R37, R20.H1 ;  /* 0x00000014ff25723e */ /* 0x000fe200030006ff */
[----:B------:R-:W-:Y:S02]  /*f340*/  HADD2.F32 R40, -RZ, R43.H0_H0 ;  /* 0x2000002bff287230 */ /* 0x000fe40000004100 */
[----:B------:R-:W-:-:S02]  /*f350*/  HADD2.F32 R36, -RZ, R42.H0_H0 ;  /* 0x2000002aff247230 */ /* 0x000fc40000004100 */
[C---:B------:R-:W-:Y:S01]  /*f360*/  FFMA.FTZ R48, R27.reuse, R50, -R48 ;  /* 0x000000321b307223 */ /* 0x040fe20000010830 */
[----:B------:R-:W-:Y:S01]  /*f370*/  FFMA.FTZ R46, R27, R46, R41 ;  /* 0x0000002e1b2e7223 */ /* 0x000fe20000010029 */
[----:B------:R-:W-:Y:S02]  /*f380*/  HADD2.F32 R39, -RZ, R37.H0_H0 ;  /* 0x20000025ff277230 */ /* 0x000fe40000004100 */
[----:B------:R-:W-:Y:S02]  /*f390*/  HADD2.F32 R27, -RZ, R38.H0_H0 ;  /* 0x20000026ff1b7230 */ /* 0x000fe40000004100 */
[----:B------:R-:W-:Y:S01]  /*f3a0*/  FMUL.FTZ R50, R36, R40 ;  /* 0x0000002824327220 */ /* 0x000fe20000410000 */
[----:B------:R-:W-:Y:S02]  /*f3b0*/  HADD2.F32 R43, -RZ, R43.H1_H1 ;  /* 0x3000002bff2b7230 */ /* 0x000fe40000004100 */
[----:B------:R-:W-:Y:S02]  /*f3c0*/  HADD2.F32 R42, -RZ, R42.H1_H1 ;  /* 0x3000002aff2a7230 */ /* 0x000fe40000004100 */
[----:B------:R-:W-:-:S02]  /*f3d0*/  HADD2.F32 R37, -RZ, R37.H1_H1 ;  /* 0x30000025ff257230 */ /* 0x000fc40000004100 */
[-C--:B------:R-:W-:Y:S01]  /*f3e0*/  FMUL.FTZ R36, R36, R39.reuse ;  /* 0x0000002724247220 */ /* 0x080fe20000410000 */
[C---:B------:R-:W-:Y:S01]  /*f3f0*/  FFMA.FTZ R50, R27.reuse, R39, -R50 ;  /* 0x000000271b327223 */ /* 0x040fe20000010832 */
[----:B------:R-:W-:Y:S01]  /*f400*/  HADD2.F32 R38, -RZ, R38.H1_H1 ;  /* 0x30000026ff267230 */ /* 0x000fe20000004100 */
[----:B------:R-:W-:Y:S01]  /*f410*/  F2FP.F16.E4M3.UNPACK_B R20, R20 ;  /* 0x00000014ff14723e */ /* 0x000fe200020006ff */
[C---:B------:R-:W-:Y:S01]  /*f420*/  FMUL.FTZ R39, R42.reuse, R43 ;  /* 0x0000002b2a277220 */ /* 0x040fe20000410000 */
[----:B------:R-:W-:Y:S01]  /*f430*/  F2FP.F16.E4M3.UNPACK_B R6, R6 ;  /* 0x00000006ff06723e */ /* 0x000fe200020006ff */
[-C--:B------:R-:W-:Y:S01]  /*f440*/  FMUL.FTZ R42, R42, R37.reuse ;  /* 0x000000252a2a7220 */ /* 0x080fe20000410000 */
[----:B------:R-:W-:Y:S01]  /*f450*/  FFMA.FTZ R40, R27, R40, R36 ;  /* 0x000000281b287223 */ /* 0x000fe20000010024 */
[C---:B------:R-:W-:Y:S01]  /*f460*/  FFMA.FTZ R53, R38.reuse, R37, -R39 ;  /* 0x0000002526357223 */ /* 0x040fe20000010827 */
[--C-:B------:R-:W-:Y:S02]  /*f470*/  HADD2.F32 R27, -RZ, R20.reuse.H0_H0 ;  /* 0x20000014ff1b7230 */ /* 0x100fe40000004100 */
[----:B------:R-:W-:Y:S01]  /*f480*/  FFMA.FTZ R43, R38, R43, R42 ;  /* 0x0000002b262b7223 */ /* 0x000fe2000001002a */
[----:B------:R-:W-:-:S02]  /*f490*/  HADD2.F32 R36, -RZ, R20.H1_H1 ;  /* 0x30000014ff247230 */ /* 0x000fc40000004100 */
[--C-:B------:R-:W-:Y:S02]  /*f4a0*/  HADD2.F32 R37, -RZ, R6.reuse.H0_H0 ;  /* 0x20000006ff257230 */ /* 0x100fe40000004100 */
[--C-:B------:R-:W-:Y:S02]  /*f4b0*/  HADD2.F32 R20, -RZ, R7.reuse.H0_H0 ;  /* 0x20000007ff147230 */ /* 0x100fe40000004100 */
[----:B------:R-:W-:Y:S02]  /*f4c0*/  HADD2.F32 R38, -RZ, R6.H1_H1 ;  /* 0x30000006ff267230 */ /* 0x000fe40000004100 */
[----:B------:R-:W-:Y:S02]  /*f4d0*/  HADD2.F32 R7, -RZ, R7.H1_H1 ;  /* 0x30000007ff077230 */ /* 0x000fe40000004100 */
[C---:B------:R-:W-:Y:S01]  /*f4e0*/  FMUL.FTZ R39, R20.reuse, R37 ;  /* 0x0000002514277220 */ /* 0x040fe20000410000 */
[--C-:B------:R-:W-:Y:S02]  /*f4f0*/  HADD2.F32 R6, -RZ, R4.reuse.H0_H0 ;  /* 0x20000004ff067230 */ /* 0x100fe40000004100 */
[----:B------:R-:W-:Y:S01]  /*f500*/  FMUL.FTZ R20, R20, R27 ;  /* 0x0000001b14147220 */ /* 0x000fe20000410000 */
[----:B------:R-:W-:-:S02]  /*f510*/  HADD2.F32 R4, -RZ, R4.H1_H1 ;  /* 0x30000004ff047230 */ /* 0x000fc40000004100 */
[C---:B------:R-:W-:Y:S01]  /*f520*/  FMUL.FTZ R41, R7.reuse, R38 ;  /* 0x0000002607297220 */ /* 0x040fe20000410000 */
[-C--:B------:R-:W-:Y:S01]  /*f530*/  FMUL.FTZ R7, R7, R36.reuse ;  /* 0x0000002407077220 */ /* 0x080fe20000410000 */
[C---:B------:R-:W-:Y:S01]  /*f540*/  FFMA.FTZ R39, R6.reuse, R27, -R39 ;  /* 0x0000001b06277223 */ /* 0x040fe20000010827 */
[----:B------:R-:W-:Y:S01]  /*f550*/  FFMA.FTZ R20, R6, R37, R20 ;  /* 0x0000002506147223 */ /* 0x000fe20000010014 */
[C---:B------:R-:W-:Y:S01]  /*f560*/  FFMA.FTZ R6, R4.reuse, R36, -R41 ;  /* 0x0000002404067223 */ /* 0x040fe20000010829 */
[----:B------:R-:W-:Y:S01]  /*f570*/  FFMA.FTZ R37, R4, R38, R7 ;  /* 0x0000002604257223 */ /* 0x000fe20000010007 */
[----:B------:R-:W-:Y:S02]  /*f580*/  F2FP.SATFINITE.E4M3.F32.PACK_AB_MERGE_C R21, R62, R21, RZ ;  /* 0x000000153e15723e */ /* 0x000fe400048070ff */
[----:B------:R-:W-:Y:S02]  /*f590*/  F2FP.SATFINITE.E4M3.F32.PACK_AB_MERGE_C R7, R67, R58, RZ ;  /* 0x0000003a4307723e */ /* 0x000fe400048070ff */
[----:B------:R-:W-:-:S02]  /*f5a0*/  F2FP.SATFINITE.E4M3.F32.PACK_AB_MERGE_C R56, R56, R63, RZ ;  /* 0x0000003f3838723e */ /* 0x000fc400048070ff */
[----:B------:R-:W-:Y:S02]  /*f5b0*/  F2FP.SATFINITE.E4M3.F32.PACK_AB_MERGE_C R4, R49, R54, RZ ;  /* 0x000000363104723e */ /* 0x000fe400048070ff */
[----:B------:R-:W-:Y:S02]  /*f5c0*/  F2FP.SATFINITE.E4M3.F32.PACK_AB_MERGE_C R50, R53, R50, RZ ;  /* 0x000000323532723e */ /* 0x000fe400048070ff */
[----:B------:R-:W-:Y:S02]  /*f5d0*/  F2FP.SATFINITE.E4M3.F32.PACK_AB_MERGE_C R27, R66, R65, RZ ;  /* 0x00000041421b723e */ /* 0x000fe400048070ff */
[----:B------:R-:W-:Y:S02]  /*f5e0*/  F2FP.SATFINITE.E4M3.F32.PACK_AB_MERGE_C R51, R51, R52, RZ ;  /* 0x000000343333723e */ /* 0x000fe400048070ff */
[----:B------:R-:W-:Y:S02]  /*f5f0*/  F2FP.SATFINITE.E4M3.F32.PACK_AB_MERGE_C R40, R43, R40, RZ ;  /* 0x000000282b28723e */ /* 0x000fe400048070ff */
[----:B------:R-:W-:-:S02]  /*f600*/  F2FP.SATFINITE.E4M3.F32.PACK_AB_MERGE_C R5, R24, R5, R21 ;  /* 0x000000051805723e */ /* 0x000fc40004807015 */
[----:B------:R-:W-:Y:S02]  /*f610*/  F2FP.SATFINITE.E4M3.F32.PACK_AB_MERGE_C R7, R57, R64, R7 ;  /* 0x000000403907723e */ /* 0x000fe40004807007 */
[----:B------:R-:W-:Y:S02]  /*f620*/  F2FP.SATFINITE.E4M3.F32.PACK_AB_MERGE_C R25, R26, R25, R56 ;  /* 0x000000191a19723e */ /* 0x000fe40004807038 */
[----:B------:R-:W-:Y:S02]  /*f630*/  F2FP.SATFINITE.E4M3.F32.PACK_AB_MERGE_C R4, R48, R45, R4 ;  /* 0x0000002d3004723e */ /* 0x000fe40004807004 */
[----:B------:R-:W-:Y:S02]  /*f640*/  F2FP.SATFINITE.E4M3.F32.PACK_AB_MERGE_C R6, R6, R39, R50 ;  /* 0x000000270606723e */ /* 0x000fe40004807032 */
[----:B------:R-:W-:Y:S02]  /*f650*/  F2FP.SATFINITE.E4M3.F32.PACK_AB_MERGE_C R27, R59, R60, R27 ;  /* 0x0000003c3b1b723e */ /* 0x000fe4000480701b */
[----:B------:R-:W-:-:S02]  /*f660*/  F2FP.SATFINITE.E4M3.F32.PACK_AB_MERGE_C R24, R46, R47, R51 ;  /* 0x0000002f2e18723e */ /* 0x000fc40004807033 */
[----:B------:R-:W-:Y:S01]  /*f670*/  F2FP.SATFINITE.E4M3.F32.PACK_AB_MERGE_C R26, R37, R20, R40 ;  /* 0x00000014251a723e */ /* 0x000fe20004807028 */
[----:B------:R0:W-:Y:S04]  /*f680*/  STS.128 [R68+0x18400], R4 ;  /* 0x0184000444007388 */ /* 0x0001e80000000c00 */
[----:B------:R0:W-:Y:S02]  /*f690*/  STS.128 [R0+0x18400], R24 ;  /* 0x0184001800007388 */ /* 0x0001e40000000c00 */
.L_x_1699:
[----:B------:R-:W-:Y:S05]  /*f6a0*/  BSYNC B1 ;  /* 0x0000000000017941 */ /* 0x000fea0003800000 */
.L_x_1698:
[----:B------:R-:W-:Y:S04]  /*f6b0*/  BSSY B1, `(.L_x_1700) ;  /* 0x0000101000017945 */ /* 0x000fe80003800000 */
[----:B------:R-:W-:Y:S05]  /*f6c0*/  @P1 BRA `(.L_x_1701) ;  /* 0x0000000c00fc1947 */ /* 0x000fea0003800000 */
[----:B------:R-:W4:Y:S01]  /*f6d0*/  LDL R61, [R1+0x38] ;  /* 0x00003800013d7983 */ /* 0x000f220000100800 */
[----:B0----5:R-:W-:Y:S02]  /*f6e0*/  SHF.R.U32.HI R0, RZ, 0x8, R28 ;  /* 0x00000008ff007819 */ /* 0x021fe4000001161c */
[----:B------:R-:W-:Y:S02]  /*f6f0*/  LOP3.LUT R5, R28, 0xff, RZ, 0xc0, !PT ;  /* 0x000000ff1c057812 */ /* 0x000fe400078ec0ff */
[----:B------:R-:W-:Y:S02]  /*f700*/  LOP3.LUT R4, R0, 0xff, RZ, 0xc0, !PT ;  /* 0x000000ff00047812 */ /* 0x000fe400078ec0ff */
[----:B------:R-:W-:Y:S02]  /*f710*/  LEA.HI R0, R3, R213, RZ, 0x1c ;  /* 0x000000d503007211 */ /* 0x000fe400078fe0ff */
[----:B---3--:R-:W-:Y:S02]  /*f720*/  PRMT R37, R4, 0x7604, R5 ;  /* 0x0000760404257816 */ /* 0x008fe40000000005 */
[----:B------:R-:W-:-:S02]  /*f730*/  SHF.R.S32.HI R5, RZ, 0x1f, R0 ;  /* 0x0000001fff057819 */ /* 0x000fc40000011400 */
[----:B------:R-:W-:Y:S02]  /*f740*/  SHF.R.U32.HI R24, RZ, 0x8, R31 ;  /* 0x00000008ff187819 */ /* 0x000fe4000001161f */
[----:B------:R-:W-:Y:S01]  /*f750*/  LEA.HI R4, R5, R0, RZ, 0x2 ;  /* 0x0000000005047211 */ /* 0x000fe200078f10ff */
[----:B------:R-:W-:Y:S01]  /*f760*/  IMAD.SHL.U32 R0, R0, 0x10, RZ ;  /* 0x0000001000007824 */ /* 0x000fe200078e00ff */
[----:B--2---:R-:W-:Y:S02]  /*f770*/  LOP3.LUT R21, R31, 0xff, RZ, 0xc0, !PT ;  /* 0x000000ff1f157812 */ /* 0x004fe400078ec0ff */
[----:B------:R-:W-:Y:S01]  /*f780*/  SHF.R.U32.HI R20, RZ, 0x8, R8 ;  /* 0x00000008ff147819 */ /* 0x000fe20000011608 */
[----:B------:R-:W-:Y:S01]  /*f790*/  IMAD.SHL.U32 R4, R4, 0x800, RZ ;  /* 0x0000080004047824 */ /* 0x000fe200078e00ff */
[----:B------:R-:W-:Y:S02]  /*f7a0*/  LOP3.LUT R5, R215, 0x30, R0, 0xf8, !PT ;  /* 0x00000030d7057812 */ /* 0x000fe400078ef800 */
[----:B------:R-:W-:-:S02]  /*f7b0*/  LOP3.LUT R0, R24, 0xff, RZ, 0xc0, !PT ;  /* 0x000000ff18007812 */ /* 0x000fc400078ec0ff */
[----:B------:R-:W-:Y:S02]  /*f7c0*/  SHF.R.U32.HI R6, RZ, 0x8, R29 ;  /* 0x00000008ff067819 */ /* 0x000fe4000001161d */
[----:B------:R-:W-:Y:S02]  /*f7d0*/  LOP3.LUT R25, R8, 0xff, RZ, 0xc0, !PT ;  /* 0x000000ff08197812 */ /* 0x000fe400078ec0ff */
[----:B------:R-:W-:Y:S02]  /*f7e0*/  LOP3.LUT R20, R20, 0xff, RZ, 0xc0, !PT ;  /* 0x000000ff14147812 */ /* 0x000fe400078ec0ff */
[----:B------:R-:W-:Y:S02]  /*f7f0*/  PRMT R41, R0, 0x7604, R21 ;  /* 0x0000760400297816 */ /* 0x000fe40000000015 */
[----:B------:R-:W-:Y:S02]  /*f800*/  LOP3.LUT R5, R5, R216, RZ, 0x3c, !PT ;  /* 0x000000d805057212 */ /* 0x000fe400078e3cff */
[----:B------:R-:W-:-:S02]  /*f810*/  LOP3.LUT R4, R4, 0xffffe000, RZ, 0xc0, !PT ;  /* 0xffffe00004047812 */ /* 0x000fc400078ec0ff */
[----:B------:R-:W-:Y:S02]  /*f820*/  SHF.R.U32.HI R0, RZ, 0x8, R9 ;  /* 0x00000008ff007819 */ /* 0x000fe40000011609 */
[----:B------:R-:W-:Y:S02]  /*f830*/  LOP3.LUT R7, R29, 0xff, RZ, 0xc0, !PT ;  /* 0x000000ff1d077812 */ /* 0x000fe400078ec0ff */
[----:B------:R-:W-:Y:S02]  /*f840*/  LOP3.LUT R6, R6, 0xff, RZ, 0xc0, !PT ;  /* 0x000000ff06067812 */ /* 0x000fe400078ec0ff */
[----:B------:R-:W-:Y:S02]  /*f850*/  PRMT R45, R20, 0x7604, R25 ;  /* 0x00007604142d7816 */ /* 0x000fe40000000019 */
[----:B------:R-:W-:Y:S02]  /*f860*/  IADD3 R21, R5, R217, R4 ;  /* 0x000000d905157210 */ /* 0x000fe40007ffe004 */
[----:B------:R-:W-:-:S02]  /*f870*/  LOP3.LUT R25, R9, 0xff, RZ, 0xc0, !PT ;  /* 0x000000ff09197812 */ /* 0x000fc400078ec0ff */
[----:B------:R-:W-:Y:S02]  /*f880*/  SHF.R.U32.HI R24, RZ, 0x8, R11 ;  /* 0x00000008ff187819 */ /* 0x000fe4000001160b */
[----:B------:R-:W-:Y:S02]  /*f890*/  LOP3.LUT R0, R0, 0xff, RZ, 0xc0, !PT ;  /* 0x000000ff00007812 */ /* 0x000fe400078ec0ff */
[----:B------:R-:W-:Y:S02]  /*f8a0*/  SHF.R.U32.HI R20, RZ, 0x8, R10 ;  /* 0x00000008ff147819 */ /* 0x000fe4000001160a */
[----:B------:R-:W-:Y:S02]  /*f8b0*/  PRMT R36, R6, 0x7604, R7 ;  /* 0x0000760406247816 */ /* 0x000fe40000000007 */
[----:B------:R-:W-:Y:S02]  /*f8c0*/  SHF.R.U32.HI R6, RZ, 0x8, R30 ;  /* 0x00000008ff067819 */ /* 0x000fe4000001161e */
[----:B------:R-:W-:-:S02]  /*f8d0*/  LOP3.LUT R27, R10, 0xff, RZ, 0xc0, !PT ;  /* 0x000000ff0a1b7812 */ /* 0x000fc400078ec0ff */
[----:B------:R-:W-:Y:S02]  /*f8e0*/  LOP3.LUT R24, R24, 0xff, RZ, 0xc0, !PT ;  /* 0x000000ff18187812 */ /* 0x000fe400078ec0ff */
[----:B------:R-:W-:Y:S01]  /*f8f0*/  PRMT R49, R0, 0x7604, R25 ;  /* 0x0000760400317816 */ /* 0x000fe20000000019 */
[----:B------:R-:W-:Y:S01]  /*f900*/  IMAD.IADD R0, R16, 0x1, R21 ;  /* 0x0000000110007824 */ /* 0x000fe200078e0215 */
[----:B------:R-:W-:Y:S02]  /*f910*/  LOP3.LUT R20, R20, 0xff, RZ, 0xc0, !PT ;  /* 0x000000ff14147812 */ /* 0x000fe400078ec0ff */
[----:B------:R-:W-:Y:S02]  /*f920*/  LOP3.LUT R43, R11, 0xff, RZ, 0xc0, !PT ;  /* 0x000000ff0b2b7812 */ /* 0x000fe400078ec0ff */
[----:B------:R-:W-:Y:S02]  /*f930*/  LOP3.LUT R7, R30, 0xff, RZ, 0xc0, !PT ;  /* 0x000000ff1e077812 */ /* 0x000fe400078ec0ff */
[----:B------:R-:W-:-:S02]  /*f940*/  LOP3.LUT R6, R6, 0xff, RZ, 0xc0, !PT ;  /* 0x000000ff06067812 */ /* 0x000fc400078ec0ff */
[----:B------:R-:W-:Y:S02]  /*f950*/  PRMT R51, R20, 0x7604, R27 ;  /* 0x0000760414337816 */ /* 0x000fe4000000001b */
[----:B------:R-:W-:Y:S02]  /*f960*/  PRMT R53, R24, 0x7604, R43 ;  /* 0x0000760418357816 */ /* 0x000fe4000000002b */
[----:B------:R-:W0:Y:S01]  /*f970*/  LDS.128 R24, [R0+0x18400] ;  /* 0x0184000000187984 */ /* 0x000e220000000c00 */
[----:B----4-:R-:W-:Y:S02]  /*f980*/  PRMT R39, R6, 0x7604, R7 ;  /* 0x0000760406277816 */ /* 0x010fe40000000007 */
[----:B------:R-:W-:Y:S02]  /*f990*/  SHF.R.U32.HI R21, RZ, 0x10, R29 ;  /* 0x00000010ff157819 */ /* 0x000fe4000001161d */
[----:B------:R-:W-:Y:S02]  /*f9a0*/  SHF.R.U32.HI R20, RZ, 0x10, R28 ;  /* 0x00000010ff147819 */ /* 0x000fe4000001161c */
[----:B------:R-:W-:-:S02]  /*f9b0*/  LOP3.LUT R21, R21, 0xff, RZ, 0xc0, !PT ;  /* 0x000000ff15157812 */ /* 0x000fc400078ec0ff */
[----:B------:R-:W-:Y:S02]  /*f9c0*/  SHF.R.U32.HI R38, RZ, 0x10, R30 ;  /* 0x00000010ff267819 */ /* 0x000fe4000001161e */
[----:B------:R-:W-:Y:S02]  /*f9d0*/  PRMT R21, R21, 0x7054, R36 ;  /* 0x0000705415157816 */ /* 0x000fe40000000024 */
[----:B------:R-:W-:Y:S02]  /*f9e0*/  SHF.R.U32.HI R36, RZ, 0x10, R9 ;  /* 0x00000010ff247819 */ /* 0x000fe40000011609 */
[----:B------:R-:W-:Y:S02]  /*f9f0*/  LOP3.LUT R20, R20, 0xff, RZ, 0xc0, !PT ;  /* 0x000000ff14147812 */ /* 0x000fe400078ec0ff */
[----:B------:R-:W-:Y:S02]  /*fa00*/  LOP3.LUT R38, R38, 0xff, RZ, 0xc0, !PT ;  /* 0x000000ff26267812 */ /* 0x000fe400078ec0ff */
[----:B------:R-:W-:-:S02]  /*fa10*/  LOP3.LUT R36, R36, 0xff, RZ, 0xc0, !PT ;  /* 0x000000ff24247812 */ /* 0x000fc400078ec0ff */
[----:B------:R-:W-:Y:S02]  /*fa20*/  PRMT R37, R20, 0x7054, R37 ;  /* 0x0000705414257816 */ /* 0x000fe40000000025 */
[----:B------:R-:W-:Y:S02]  /*fa30*/  SHF.R.U32.HI R40, RZ, 0x10, R31 ;  /* 0x00000010ff287819 */ /* 0x000fe4000001161f */
[----:B------:R-:W-:Y:S02]  /*fa40*/  PRMT R39, R38, 0x7054, R39 ;  /* 0x0000705426277816 */ /* 0x000fe40000000027 */
[----:B------:R-:W-:Y:S02]  /*fa50*/  SHF.R.U32.HI R20, RZ, 0x10, R8 ;  /* 0x00000010ff147819 */ /* 0x000fe40000011608 */
[----:B------:R-:W-:Y:S02]  /*fa60*/  SHF.R.U32.HI R38, RZ, 0x10, R10 ;  /* 0x00000010ff267819 */ /* 0x000fe4000001160a */
[----:B------:R-:W-:-:S02]  /*fa70*/  PRMT R49, R36, 0x7054, R49 ;  /* 0x0000705424317816 */ /* 0x000fc40000000031 */
[----:B------:R-:W-:Y:S02]  /*fa80*/  LOP3.LUT R40, R40, 0xff, RZ, 0xc0, !PT ;  /* 0x000000ff28287812 */ /* 0x000fe400078ec0ff */
[----:B------:R-:W-:Y:S02]  /*fa90*/  LOP3.LUT R20, R20, 0xff, RZ, 0xc0, !PT ;  /* 0x000000ff14147812 */ /* 0x000fe400078ec0ff */
[----:B------:R-:W-:Y:S02]  /*faa0*/  LOP3.LUT R38, R38, 0xff, RZ, 0xc0, !PT ;  /* 0x000000ff26267812 */ /* 0x000fe400078ec0ff */
[----:B------:R-:W-:Y:S02]  /*fab0*/  LOP3.LUT R49, R49, 0xff000000, R9, 0xf8, !PT ;  /* 0xff00000031317812 */ /* 0x000fe400078ef809 */
[----:B------:R-:W-:Y:S02]  /*fac0*/  PRMT R43, R40, 0x7054, R41 ;  /* 0x00007054282b7816 */ /* 0x000fe40000000029 */
[----:B------:R-:W-:-:S02]  /*fad0*/  PRMT R47, R20, 0x7054, R45 ;  /* 0x00007054142f7816 */ /* 0x000fc4000000002d */
[----:B------:R-:W-:Y:S02]  /*fae0*/  PRMT R51, R38, 0x7054, R51 ;  /* 0x0000705426337816 */ /* 0x000fe40000000033 */
[----:B------:R-:W-:Y:S02]  /*faf0*/  LOP3.LUT R41, R21, 0xff000000, R29, 0xf8, !PT ;  /* 0xff00000015297812 */ /* 0x000fe400078ef81d */
[----:B------:R-:W-:Y:S02]  /*fb00*/  F2FP.F16.E4M3.UNPACK_B R48, R49 ;  /* 0x00000031ff30723e */ /* 0x000fe400020006ff */
[----:B0-----:R-:W-:Y:S02]  /*fb10*/  F2FP.F16.E4M3.UNPACK_B R36, R25 ;  /* 0x00000019ff24723e */ /* 0x001fe400020006ff */
[----:B------:R-:W-:Y:S01]  /*fb20*/  SHF.R.U32.HI R40, RZ, 0x10, R11 ;  /* 0x00000010ff287819 */ /* 0x000fe2000001160b */
[----:B------:R-:W-:Y:S01]  /*fb30*/  HADD2.F32 R50, -RZ, R48.H0_H0 ;  /* 0x20000030ff327230 */ /* 0x000fe20000004100 */
[----:B------:R-:W-:-:S02]  /*fb40*/  LOP3.LUT R47, R47, 0xff000000, R8, 0xf8, !PT ;  /* 0xff0000002f2f7812 */ /* 0x000fc400078ef808 */
[----:B------:R-:W-:Y:S01]  /*fb50*/  LOP3.LUT R8, R51, 0xff000000, R10, 0xf8, !PT ;  /* 0xff00000033087812 */ /* 0x000fe200078ef80a */
[----:B------:R-:W-:Y:S01]  /*fb60*/  HADD2.F32 R51, -RZ, R48.H1_H1 ;  /* 0x30000030ff337230 */ /* 0x000fe20000004100 */
[----:B------:R-:W-:Y:S02]  /*fb70*/  F2FP.F16.E4M3.UNPACK_B R42, R41 ;  /* 0x00000029ff2a723e */ /* 0x000fe400020006ff */
[----:B------:R-:W-:Y:S02]  /*fb80*/  LOP3.LUT R40, R40, 0xff, RZ, 0xc0, !PT ;  /* 0x000000ff28287812 */ /* 0x000fe400078ec0ff */
[----:B------:R-:W-:Y:S01]  /*fb90*/  LOP3.LUT R20, R39, 0xff000000, R30, 0xf8, !PT ;  /* 0xff00000027147812 */ /* 0x000fe200078ef81e */
[--C-:B------:R-:W-:Y:S01]  /*fba0*/  HADD2.F32 R46, -RZ, R42.reuse.H0_H0 ;  /* 0x2000002aff2e7230 */ /* 0x100fe20000004100 */
[----:B------:R-:W-:Y:S01]  /*fbb0*/  LOP3.LUT R45, R43, 0xff000000, R31, 0xf8, !PT ;  /* 0xff0000002b2d7812 */ /* 0x000fe200078ef81f */
[----:B------:R-:W-:Y:S01]  /*fbc0*/  HADD2.F32 R43, -RZ, R42.H1_H1 ;  /* 0x3000002aff2b7230 */ /* 0x000fe20000004100 */
[----:B------:R-:W-:-:S02]  /*fbd0*/  F2FP.F16.E4M3.UNPACK_B R38, R27 ;  /* 0x0000001bff26723e */ /* 0x000fc400020006ff */
[----:B------:R-:W-:Y:S02]  /*fbe0*/  F2FP.F16.E4M3.UNPACK_B R39, R27.H1 ;  /* 0x0000001bff27723e */ /* 0x000fe400030006ff */
[----:B------:R-:W-:Y:S02]  /*fbf0*/  PRMT R53, R40, 0x7054, R53 ;  /* 0x0000705428357816 */ /* 0x000fe40000000035 */
[-C--:B------:R-:W-:Y:S02]  /*fc00*/  F2FP.F16.E4M3.UNPACK_B R27, R24.reuse ;  /* 0x00000018ff1b723e */ /* 0x080fe400020006ff */
[----:B------:R-:W-:Y:S02]  /*fc10*/  F2FP.F16.E4M3.UNPACK_B R31, R24.H1 ;  /* 0x00000018ff1f723e */ /* 0x000fe400030006ff */
[----:B------:R-:W-:Y:S02]  /*fc20*/  LOP3.LUT R40, R37, 0xff000000, R28, 0xf8, !PT ;  /* 0xff00000025287812 */ /* 0x000fe400078ef81c */
[----:B------:R-:W-:-:S02]  /*fc30*/  F2FP.F16.E4M3.UNPACK_B R37, R25.H1 ;  /* 0x00000019ff25723e */ /* 0x000fc400030006ff */
[----:B------:R-:W-:Y:S02]  /*fc40*/  F2FP.F16.E4M3.UNPACK_B R49, R49.H1 ;  /* 0x00000031ff31723e */ /* 0x000fe400030006ff */
[----:B------:R-:W-:Y:S02]  /*fc50*/  F2FP.F16.E4M3.UNPACK_B R41, R41.H1 ;  /* 0x00000029ff29723e */ /* 0x000fe400030006ff */
[----:B------:R-:W-:-:S03]  /*fc60*/  LOP3.LUT R53, R53, 0xff000000, R11, 0xf8, !PT ;  /* 0xff00000035357812 */ /* 0x000fc600078ef80b */
[----:B------:R-:W-:Y:S01]  /*fc70*/  HADD2.F32 R42, -RZ, R41.H0_H0 ;  /* 0x20000029ff2a7230 */ /* 0x000fe20000004100 */
[----:B------:R-:W0:Y:S02]  /*fc80*/  LDS.128 R4, [R61+0x18400] ;  /* 0x018400003d047984 */ /* 0x000e240000000c00 */
[-C--:B0-----:R-:W-:Y:S02]  /*fc90*/  F2FP.F16.E4M3.UNPACK_B R10, R5.reuse ;  /* 0x00000005ff0a723e */ /* 0x081fe400020006ff */
[----:B------:R-:W-:Y:S01]  /*fca0*/  F2FP.F16.E4M3.UNPACK_B R21, R5.H1 ;  /* 0x00000005ff15723e */ /* 0x000fe200030006ff */
[----:B------:R-:W-:Y:S01]  /*fcb0*/  HADD2.F32 R5, -RZ, R36.H0_H0 ;  /* 0x20000024ff057230 */ /* 0x000fe20000004100 */
[-C--:B------:R-:W-:Y:S01]  /*fcc0*/  F2FP.F16.E4M3.UNPACK_B R29, R7.reuse ;  /* 0x00000007ff1d723e */ /* 0x080fe200020006ff */
[----:B------:R-:W-:Y:S01]  /*fcd0*/  HADD2.F32 R9, -RZ, R10.H0_H0 ;  /* 0x2000000aff097230 */ /* 0x000fe20000004100 */
[----:B------:R-:W-:Y:S01]  /*fce0*/  F2FP.F16.E4M3.UNPACK_B R30, R7.H1 ;  /* 0x00000007ff1e723e */ /* 0x000fe200030006ff */
[----:B------:R-:W-:-:S02]  /*fcf0*/  HADD2.F32 R36, -RZ, R36.H1_H1 ;  /* 0x30000024ff247230 */ /* 0x000fc40000004100 */
[C---:B------:R-:W-:Y:S01]  /*fd00*/  FMUL.FTZ R24, R5.reuse, R50 ;  /* 0x0000003205187220 */ /* 0x040fe20000410000 */
[----:B------:R-:W-:Y:S01]  /*fd10*/  FMUL.FTZ R25, R5, R46 ;  /* 0x0000002e05197220 */ /* 0x000fe20000410000 */
[----:B------:R-:W-:Y:S02]  /*fd20*/  F2FP.F16.E4M3.UNPACK_B R11, R4.H1 ;  /* 0x00000004ff0b723e */ /* 0x000fe400030006ff */
[C---:B------:R-:W-:Y:S01]  /*fd30*/  FFMA.FTZ R5, R9.reuse, R46, -R24 ;  /* 0x0000002e09057223 */ /* 0x040fe20000010818 */
[----:B------:R-:W-:Y:S02]  /*fd40*/  HADD2.F32 R24, -RZ, R10.H1_H1 ;  /* 0x3000000aff187230 */ /* 0x000fe40000004100 */
[----:B------:R-:W-:Y:S01]  /*fd50*/  FFMA.FTZ R9, R9, R50, R25 ;  /* 0x0000003209097223 */ /* 0x000fe20000010019 */
[----:B------:R-:W-:Y:S02]  /*fd60*/  HADD2.F32 R46, -RZ, R49.H0_H0 ;  /* 0x20000031ff2e7230 */ /* 0x000fe40000004100 */
[----:B------:R-:W-:Y:S01]  /*fd70*/  FMUL.FTZ R55, R36, R51 ;  /* 0x0000003324377220 */ /* 0x000fe20000410000 */
[----:B------:R-:W-:-:S02]  /*fd80*/  HADD2.F32 R10, -RZ, R37.H0_H0 ;  /* 0x20000025ff0a7230 */ /* 0x000fc40000004100 */
[-C--:B------:R-:W-:Y:S01]  /*fd90*/  FMUL.FTZ R36, R36, R43.reuse ;  /* 0x0000002b24247220 */ /* 0x080fe20000410000 */
[----:B------:R-:W-:Y:S01]  /*fda0*/  HADD2.F32 R25, -RZ, R21.H0_H0 ;  /* 0x20000015ff197230 */ /* 0x000fe20000004100 */
[----:B------:R-:W-:Y:S01]  /*fdb0*/  F2FP.F16.E4M3.UNPACK_B R7, R4 ;  /* 0x00000004ff07723e */ /* 0x000fe200020006ff */
[----:B------:R-:W-:Y:S02]  /*fdc0*/  HADD2.F32 R37, -RZ, R37.H1_H1 ;  /* 0x30000025ff257230 */ /* 0x000fe40000004100 */
[C---:B------:R-:W-:Y:S01]  /*fdd0*/  FMUL.FTZ R48, R10.reuse, R46 ;  /* 0x0000002e0a307220 */ /* 0x040fe20000410000 */
[-C--:B------:R-:W-:Y:S01]  /*fde0*/  FMUL.FTZ R57, R10, R42.reuse ;  /* 0x0000002a0a397220 */ /* 0x080fe20000410000 */
[C---:B------:R-:W-:Y:S01]  /*fdf0*/  FFMA.FTZ R10, R24.reuse, R43, -R55 ;  /* 0x0000002b180a7223 */ /* 0x040fe20000010837 */
[----:B------:R-:W-:Y:S01]  /*fe00*/  FFMA.FTZ R24, R24, R51, R36 ;  /* 0x0000003318187223 */ /* 0x000fe20000010024 */
[C---:B------:R-:W-:Y:S01]  /*fe10*/  FFMA.FTZ R51, R25.reuse, R42, -R48 ;  /* 0x0000002a19337223 */ /* 0x040fe20000010830 */
[----:B------:R-:W-:Y:S01]  /*fe20*/  HADD2.F32 R42, -RZ, R41.H1_H1 ;  /* 0x30000029ff2a7230 */ /* 0x000fe20000004100 */
[----:B------:R-:W-:Y:S01]  /*fe30*/  F2FP.F16.E4M3.UNPACK_B R48, R53 ;  /* 0x00000035ff30723e */ /* 0x000fe200020006ff */
[----:B------:R-:W-:Y:S01]  /*fe40*/  FFMA.FTZ R57, R25, R46, R57 ;  /* 0x0000002e19397223 */ /* 0x000fe20000010039 */
[----:B------:R-:W-:Y:S01]  /*fe50*/  F2FP.F16.E4M3.UNPACK_B R41, R45 ;  /* 0x0000002dff29723e */ /* 0x000fe200020006ff */
[----:B------:R-:W-:Y:S01]  /*fe60*/  HADD2.F32 R46, -RZ, R49.H1_H1 ;  /* 0x30000031ff2e7230 */ /* 0x000fe20000004100 */
[----:B------:R-:W-:Y:S01]  /*fe70*/  F2FP.F16.E4M3.UNPACK_B R53, R53.H1 ;  /* 0x00000035ff35723e */ /* 0x000fe200030006ff */
[----:B------:R-:W-:Y:S01]  /*fe80*/  HADD2.F32 R49, -RZ, R48.H0_H0 ;  /* 0x20000030ff317230 */ /* 0x000fe20000004100 */
[----:B------:R-:W-:Y:S01]  /*fe90*/  F2FP.F16.E4M3.UNPACK_B R45, R45.H1 ;  /* 0x0000002dff2d723e */ /* 0x000fe200030006ff */
[----:B------:R-:W-:-:S02]  /*fea0*/  HADD2.F32 R36, -RZ, R38.H0_H0 ;  /* 0x20000026ff247230 */ /* 0x000fc40000004100 */
[C---:B------:R-:W-:Y:S01]  /*feb0*/  FMUL.FTZ R50, R37.reuse, R46 ;  /* 0x0000002e25327220 */ /* 0x040fe20000410000 */
[----:B------:R-:W-:Y:S02]  /*fec0*/  HADD2.F32 R43, -RZ, R41.H0_H0 ;  /* 0x20000029ff2b7230 */ /* 0x000fe40000004100 */
[----:B------:R-:W-:Y:S01]  /*fed0*/  FMUL.FTZ R37, R37, R42 ;  /* 0x0000002a25257220 */ /* 0x000fe20000410000 */
[----:B------:R-:W-:Y:S02]  /*fee0*/  HADD2.F32 R21, -RZ, R21.H1_H1 ;  /* 0x30000015ff157230 */ /* 0x000fe40000004100 */
[C---:B------:R-:W-:Y:S01]  /*fef0*/  FMUL.FTZ R56, R36.reuse, R49 ;  /* 0x0000003124387220 */ /* 0x040fe20000410000 */
[----:B------:R-:W-:Y:S02]  /*ff00*/  HADD2.F32 R25, -RZ, R29.H0_H0 ;  /* 0x2000001dff197230 */ /* 0x000fe40000004100 */
[----:B------:R-:W-:Y:S01]  /*ff10*/  FMUL.FTZ R36, R36, R43 ;  /* 0x0000002b24247220 */ /* 0x000fe20000410000 */
[----:B------:R-:W-:-:S02]  /*ff20*/  HADD2.F32 R41, -RZ, R41.H1_H1 ;  /* 0x30000029ff297230 */ /* 0x000fc40000004100 */
[----:B------:R-:W-:Y:S01]  /*ff30*/  FFMA.FTZ R52, R21, R42, -R50 ;  /* 0x0000002a15347223 */ /* 0x000fe20000010832 */
[----:B------:R-:W-:Y:S02]  /*ff40*/  HADD2.F32 R38, -RZ, R38.H1_H1 ;  /* 0x30000026ff267230 */ /* 0x000fe40000004100 */
[C---:B------:R-:W-:Y:S01]  /*ff50*/  FFMA.FTZ R56, R25.reuse, R43, -R56 ;  /* 0x0000002b19387223 */ /* 0x040fe20000010838 */
[----:B------:R-:W-:Y:S02]  /*ff60*/  HADD2.F32 R48, -RZ, R48.H1_H1 ;  /* 0x30000030ff307230 */ /* 0x000fe40000004100 */
[----:B------:R-:W-:Y:S01]  /*ff70*/  FFMA.FTZ R49, R25, R49, R36 ;  /* 0x0000003119317223 */ /* 0x000fe20000010024 */
[----:B------:R-:W-:Y:S01]  /*ff80*/  FFMA.FTZ R54, R21, R46, R37 ;  /* 0x0000002e15367223 */ /* 0x000fe20000010025 */
[----:B------:R-:W-:Y:S02]  /*ff90*/  HADD2.F32 R29, -RZ, R29.H1_H1 ;  /* 0x3000001dff1d7230 */ /* 0x000fe40000004100 */
[----:B------:R-:W-:Y:S01]  /*ffa0*/  FMUL.FTZ R37, R38, R41 ;  /* 0x0000002926257220 */ /* 0x000fe20000410000 */
[----:B------:R-:W-:-:S02]  /*ffb0*/  HADD2.F32 R42, -RZ, R53.H0_H0 ;  /* 0x20000035ff2a7230 */ /* 0x000fc40000004100 */
[-C--:B------:R-:W-:Y:S01]  /*ffc0*/  FMUL.FTZ R46, R38, R48.reuse ;  /* 0x00000030262e7220 */ /* 0x080fe20000410000 */
[----:B------:R-:W-:Y:S02]  /*ffd0*/  HADD2.F32 R25, -RZ, R39.H0_H0 ;  /* 0x20000027ff197230 */ /* 0x000fe40000004100 */
[C---:B------:R-:W-:Y:S01]  /*ffe0*/  FFMA.FTZ R58, R29.reuse, R48, R37 ;  /* 0x000000301d3a7223 */ /* 0x040fe20000010025 */
[----:B------:R-:W-:Y:S02]  /*fff0*/  HADD2.F32 R36, -RZ, R45.H0_H0 ;  /* 0x2000002dff247230 */ /* 0x000fe40000004100 */
[----:B------:R-:W-:Y:S01]  /*10000*/  FFMA.FTZ R55, R29, R41, -R46 ;  /* 0x000000291d377223 */ /* 0x000fe2000001082e */
[----:B------:R-:W-:Y:S02]  /*10010*/  HADD2.F32 R21, -RZ, R30.H0_H0 ;  /* 0x2000001eff157230 */ /* 0x000fe40000004100 */
[C---:B------:R-:W-:Y:S01]  /*10020*/  FMUL.FTZ R38, R25.reuse, R42 ;  /* 0x0000002a19267220 */ /* 0x040fe20000410000 */
[----:B------:R-:W-:Y:S01]  /*10030*/  F2FP.F16.E4M3.UNPACK_B R37, R47.H1 ;  /* 0x0000002fff25723e */ /* 0x000fe200030006ff */
[----:B------:R-:W-:Y:S01]  /*10040*/  FMUL.FTZ R25, R25, R36 ;  /* 0x0000002419197220 */ /* 0x000fe20000410000 */
[----:B------:R-:W-:Y:S01]  /*10050*/  F2FP.F16.E4M3.UNPACK_B R29, R40.H1 ;  /* 0x00000028ff1d723e */ /* 0x000fe200030006ff */
[----:B------:R-:W-:Y:S01]  /*10060*/  FFMA.FTZ R59, R21, R36, -R38 ;  /* 0x00000024153b7223 */ /* 0x000fe20000010826 */
[----:B------:R-:W-:-:S02]  /*10070*/  HADD2.F32 R53, -RZ, R53.H1_H1 ;  /* 0x30000035ff357230 */ /* 0x000fc40000004100 */
[----:B------:R-:W-:Y:S01]  /*10080*/  FFMA.FTZ R60, R21, R42, R25 ;  /* 0x0000002a153c7223 */ /* 0x000fe20000010019 */
[----:B------:R-:W-:Y:S01]  /*10090*/  HADD2.F32 R39, -RZ, R39.H1_H1 ;  /* 0x30000027ff277230 */ /* 0x000fe20000004100 */
[----:B------:R-:W-:Y:S01]  /*100a0*/  F2FP.F16.E4M3.UNPACK_B R47, R47 ;  /* 0x0000002fff2f723e */ /* 0x000fe200020006ff */
[----:B------:R-:W-:Y:S01]  /*100b0*/  HADD2.F32 R38, -RZ, R37.H0_H0 ;  /* 0x20000025ff267230 */ /* 0x000fe20000004100 */
[----:B------:R-:W-:Y:S01]  /*100c0*/  F2FP.F16.E4M3.UNPACK_B R40, R40 ;  /* 0x00000028ff28723e */ /* 0x000fe200020006ff */
[----:B------:R-:W-:Y:S02]  /*100d0*/  HADD2.F32 R25, -RZ, R31.H0_H0 ;  /* 0x2000001fff197230 */ /* 0x000fe40000004100 */
[----:B------:R-:W-:Y:S01]  /*100e0*/  FMUL.FTZ R41, R39, R53 ;  /* 0x0000003527297220 */ /* 0x000fe20000410000 */
[----:B------:R-:W-:Y:S01]  /*100f0*/  HADD2.F32 R36, -RZ, R29.H0_H0 ;  /* 0x2000001dff247230 */ /* 0x000fe20000004100 */
[----:B------:R-:W-:Y:S01]  /*10100*/  F2FP.F16.E4M3.UNPACK_B R4, R6 ;  /* 0x00000006ff04723e */ /* 0x000fe200020006ff */
[----:B------:R-:W-:-:S02]  /*10110*/  HADD2.F32 R45, -RZ, R45.H1_H1 ;  /* 0x3000002dff2d7230 */ /* 0x000fc40000004100 */
[C---:B------:R-:W-:Y:S01]  /*10120*/  FMUL.FTZ R42, R25.reuse, R38 ;  /* 0x00000026192a7220 */ /* 0x040fe20000410000 */
[----:B------:R-:W-:Y:S02]  /*10130*/  HADD2.F32 R30, -RZ, R30.H1_H1 ;  /* 0x3000001eff1e7230 */ /* 0x000fe40000004100 */
[----:B------:R-:W-:Y:S01]  /*10140*/  FMUL.FTZ R25, R25, R36 ;  /* 0x0000002419197220 */ /* 0x000fe20000410000 */
[----:B------:R-:W-:Y:S02]  /*10150*/  HADD2.F32 R21, -RZ, R11.H0_H0 ;  /* 0x2000000bff157230 */ /* 0x000fe40000004100 */
[-C--:B------:R-:W-:Y:S01]  /*10160*/  FMUL.FTZ R46, R39, R45.reuse ;  /* 0x0000002d272e7220 */ /* 0x080fe20000410000 */
[----:B------:R-:W-:Y:S02]  /*10170*/  HADD2.F32 R31, -RZ, R31.H1_H1 ;  /* 0x3000001fff1f7230 */ /* 0x000fe40000004100 */
[----:B------:R-:W-:Y:S01]  /*10180*/  FFMA.FTZ R62, R30, R45, -R41 ;  /* 0x0000002d1e3e7223 */ /* 0x000fe20000010829 */
[----:B------:R-:W-:-:S02]  /*10190*/  HADD2.F32 R11, -RZ, R11.H1_H1 ;  /* 0x3000000bff0b7230 */ /* 0x000fc40000004100 */
[C---:B------:R-:W-:Y:S01]  /*101a0*/  FFMA.FTZ R41, R21.reuse, R38, R25 ;  /* 0x0000002615297223 */ /* 0x040fe20000010019 */
[----:B------:R-:W-:Y:S01]  /*101b0*/  FFMA.FTZ R53, R30, R53, R46 ;  /* 0x000000351e357223 */ /* 0x000fe2000001002e */
[----:B------:R-:W-:Y:S02]  /*101c0*/  HADD2.F32 R38, -RZ, R37.H1_H1 ;  /* 0x30000025ff267230 */ /* 0x000fe40000004100 */
[----:B------:R-:W-:Y:S01]  /*101d0*/  FFMA.FTZ R39, R21, R36, -R42 ;  /* 0x0000002415277223 */ /* 0x000fe2000001082a */
[----:B------:R-:W-:Y:S01]  /*101e0*/  HADD2.F32 R30, -RZ, R29.H1_H1 ;  /* 0x3000001dff1e7230 */ /* 0x000fe20000004100 */
[----:B------:R-:W-:Y:S01]  /*101f0*/  F2FP.F16.E4M3.UNPACK_B R28, R6.H1 ;  /* 0x00000006ff1c723e */ /* 0x000fe200030006ff */
[----:B------:R-:W-:Y:S02]  /*10200*/  HADD2.F32 R36, -RZ, R47.H0_H0 ;  /* 0x2000002fff247230 */ /* 0x000fe40000004100 */
[----:B------:R-:W-:Y:S01]  /*10210*/  FMUL.FTZ R42, R31, R38 ;  /* 0x000000261f2a7220 */ /* 0x000fe20000410000 */
[----:B------:R-:W-:-:S02]  /*10220*/  HADD2.F32 R21, -RZ, R27.H0_H0 ;  /* 0x2000001bff157230 */ /* 0x000fc40000004100 */
[-C--:B------:R-:W-:Y:S01]  /*10230*/  FMUL.FTZ R31, R31, R30.reuse ;  /* 0x0000001e1f1f7220 */ /* 0x080fe20000410000 */
[----:B------:R-:W-:Y:S02]  /*10240*/  HADD2.F32 R27, -RZ, R27.H1_H1 ;  /* 0x3000001bff1b7230 */ /* 0x000fe40000004100 */
[C---:B------:R-:W-:Y:S01]  /*10250*/  FFMA.FTZ R48, R11.reuse, R30, -R42 ;  /* 0x0000001e0b307223 */ /* 0x040fe2000001082a */
[--C-:B------:R-:W-:Y:S02]  /*10260*/  HADD2.F32 R30, -RZ, R40.reuse.H0_H0 ;  /* 0x20000028ff1e7230 */ /* 0x100fe40000004100 */
[----:B------:R-:W-:Y:S01]  /*10270*/  FFMA.FTZ R50, R11, R38, R31 ;  /* 0x000000260b327223 */ /* 0x000fe2000001001f */
[----:B------:R-:W-:Y:S02]  /*10280*/  HADD2.F32 R11, -RZ, R7.H0_H0 ;  /* 0x20000007ff0b7230 */ /* 0x000fe40000004100 */
[----:B------:R-:W-:Y:S01]  /*10290*/  FMUL.FTZ R42, R21, R36 ;  /* 0x00000024152a7220 */ /* 0x000fe20000410000 */
[----:B------:R-:W-:Y:S01]  /*102a0*/  HADD2.F32 R38, -RZ, R47.H1_H1 ;  /* 0x3000002fff267230 */ /* 0x000fe20000004100 */
[----:B------:R-:W-:Y:S01]  /*102b0*/  F2FP.F16.E4M3.UNPACK_B R6, R26 ;  /* 0x0000001aff06723e */ /* 0x000fe200020006ff */
[----:B------:R-:W-:-:S02]  /*102c0*/  HADD2.F32 R40, -RZ, R40.H1_H1 ;  /* 0x30000028ff287230 */ /* 0x000fc40000004100 */
[-C--:B------:R-:W-:Y:S01]  /*102d0*/  FMUL.FTZ R46, R21, R30.reuse ;  /* 0x0000001e152e7220 */ /* 0x080fe20000410000 */
[----:B------:R-:W-:Y:S01]  /*102e0*/  FFMA.FTZ R42, R11, R30, -R42 ;  /* 0x0000001e0b2a7223 */ /* 0x000fe2000001082a */
[----:B------:R-:W-:Y:S01]  /*102f0*/  HADD2.F32 R7, -RZ, R7.H1_H1 ;  /* 0x30000007ff077230 */ /* 0x000fe20000004100 */
[----:B------:R-:W-:Y:S01]  /*10300*/  F2FP.F16.E4M3.UNPACK_B R26, R26.H1 ;  /* 0x0000001aff1a723e */ /* 0x000fe200030006ff */
[C---:B------:R-:W-:Y:S01]  /*10310*/  FMUL.FTZ R30, R27.reuse, R38 ;  /* 0x000000261b1e7220 */ /* 0x040fe20000410000 */
[----:B------:R-:W-:Y:S01]  /*10320*/  F2FP.F16.E4M3.UNPACK_B R25, R8.H1 ;  /* 0x00000008ff19723e */ /* 0x000fe200030006ff */
[----:B------:R-:W-:Y:S01]  /*10330*/  FMUL.FTZ R29, R27, R40 ;  /* 0x000000281b1d7220 */ /* 0x000fe20000410000 */
[----:B------:R-:W-:Y:S01]  /*10340*/  F2FP.F16.E4M3.UNPACK_B R21, R20.H1 ;  /* 0x00000014ff15723e */ /* 0x000fe200030006ff */
[----:B------:R-:W-:Y:S01]  /*10350*/  FFMA.FTZ R46, R11, R36, R46 ;  /* 0x000000240b2e7223 */ /* 0x000fe2000001002e */
[----:B------:R-:W-:Y:S01]  /*10360*/  FFMA.FTZ R27, R7, R40, -R30 ;  /* 0x00000028071b7223 */ /* 0x000fe2000001081e */
[----:B------:R-:W-:-:S02]  /*10370*/  HADD2.F32 R36, -RZ, R25.H0_H0 ;  /* 0x20000019ff247230 */ /* 0x000fc40000004100 */
[----:B------:R-:W-:Y:S01]  /*10380*/  FFMA.FTZ R29, R7, R38, R29 ;  /* 0x00000026071d7223 */ /* 0x000fe2000001001d */
[--C-:B------:R-:W-:Y:S01]  /*10390*/  HADD2.F32 R11, -RZ, R26.reuse.H0_H0 ;  /* 0x2000001aff0b7230 */ /* 0x100fe20000004100 */
[----:B------:R-:W-:Y:S01]  /*103a0*/  F2FP.F16.E4M3.UNPACK_B R20, R20 ;  /* 0x00000014ff14723e */ /* 0x000fe200020006ff */
[----:B------:R-:W-:Y:S01]  /*103b0*/  HADD2.F32 R30, -RZ, R21.H0_H0 ;  /* 0x20000015ff1e7230 */ /* 0x000fe20000004100 */
[----:B------:R-:W-:Y:S01]  /*103c0*/  F2FP.F16.E4M3.UNPACK_B R8, R8 ;  /* 0x00000008ff08723e */ /* 0x000fe200020006ff */
[----:B------:R-:W-:Y:S02]  /*103d0*/  HADD2.F32 R25, -RZ, R25.H1_H1 ;  /* 0x30000019ff197230 */ /* 0x000fe40000004100 */
[C---:B------:R-:W-:Y:S01]  /*103e0*/  FMUL.FTZ R38, R11.reuse, R36 ;  /* 0x000000240b267220 */ /* 0x040fe20000410000 */
[----:B------:R-:W-:Y:S02]  /*103f0*/  HADD2.F32 R26, -RZ, R26.H1_H1 ;  /* 0x3000001aff1a7230 */ /* 0x000fe40000004100 */
[----:B------:R-:W-:Y:S01]  /*10400*/  FMUL.FTZ R40, R11, R30 ;  /* 0x0000001e0b287220 */ /* 0x000fe20000410000 */
[----:B------:R-:W-:Y:S01]  /*10410*/  HADD2.F32 R21, -RZ, R21.H1_H1 ;  /* 0x30000015ff157230 */ /* 0x000fe20000004100 */
[----:B------:R-:W-:Y:S01]  /*10420*/  F2FP.SATFINITE.E4M3.F32.PACK_AB_MERGE_C R51, R52, R51, RZ ;  /* 0x000000333433723e */ /* 0x000fe200048070ff */
[----:B------:R-:W-:-:S02]  /*10430*/  HADD2.F32 R7, -RZ, R28.H0_H0 ;  /* 0x2000001cff077230 */ /* 0x000fc40000004100 */
[C---:B------:R-:W-:Y:S01]  /*10440*/  FMUL.FTZ R11, R26.reuse, R25 ;  /* 0x000000191a0b7220 */ /* 0x040fe20000410000 */
[----:B------:R-:W-:Y:S02]  /*10450*/  HADD2.F32 R28, -RZ, R28.H1_H1 ;  /* 0x3000001cff1c7230 */ /* 0x000fe40000004100 */
[----:B------:R-:W-:Y:S01]  /*10460*/  FMUL.FTZ R26, R26, R21 ;  /* 0x000000151a1a7220 */ /* 0x000fe20000410000 */
[----:B------:R-:W-:Y:S01]  /*10470*/  F2FP.SATFINITE.E4M3.F32.PACK_AB_MERGE_C R54, R54, R57, RZ ;  /* 0x000000393636723e */ /* 0x000fe200048070ff */
[C---:B------:R-:W-:Y:S01]  /*10480*/  FFMA.FTZ R38, R7.reuse, R30, -R38 ;  /* 0x0000001e07267223 */ /* 0x040fe20000010826 */
[----:B------:R-:W-:Y:S01]  /*10490*/  FFMA.FTZ R40, R7, R36, R40 ;  /* 0x0000002407287223 */ /* 0x000fe20000010028 */
[C---:B------:R-:W-:Y:S01]  /*104a0*/  FFMA.FTZ R43, R28.reuse, R21, -R11 ;  /* 0x000000151c2b7223 */ /* 0x040fe2000001080b */
[----:B------:R-:W-:Y:S01]  /*104b0*/  FFMA.FTZ R45, R28, R25, R26 ;  /* 0x000000191c2d7223 */ /* 0x000fe2000001001a */
[--C-:B------:R-:W-:Y:S01]  /*104c0*/  HADD2.F32 R11, -RZ, R20.reuse.H0_H0 ;  /* 0x20000014ff0b7230 */ /* 0x100fe20000004100 */
[----:B------:R-:W-:Y:S01]  /*104d0*/  F2FP.SATFINITE.E4M3.F32.PACK_AB_MERGE_C R5, R10, R5, R51 ;  /* 0x000000050a05723e */ /* 0x000fe20004807033 */
[----:B------:R-:W-:Y:S01]  /*104e0*/  HADD2.F32 R21, -RZ, R20.H1_H1 ;  /* 0x30000014ff157230 */ /* 0x000fe20000004100 */
[----:B------:R-:W-:Y:S01]  /*104f0*/  F2FP.SATFINITE.E4M3.F32.PACK_AB_MERGE_C R38, R43, R38, RZ ;  /* 0x000000262b26723e */ /* 0x000fe200048070ff */
[----:B------:R-:W-:Y:S01]  /*10500*/  HADD2.F32 R20, -RZ, R8.H0_H0 ;  /* 0x20000008ff147230 */ /* 0x000fe20000004100 */
[----:B------:R-:W-:Y:S01]  /*10510*/  F2FP.SATFINITE.E4M3.F32.PACK_AB_MERGE_C R40, R45, R40, RZ ;  /* 0x000000282d28723e */ /* 0x000fe200048070ff */
[----:B------:R-:W-:Y:S01]  /*10520*/  HADD2.F32 R7, -RZ, R6.H0_H0 ;  /* 0x20000006ff077230 */ /* 0x000fe20000004100 */
[----:B------:R-:W-:Y:S01]  /*10530*/  F2FP.SATFINITE.E4M3.F32.PACK_AB_MERGE_C R9, R24, R9, R54 ;  /* 0x000000091809723e */ /* 0x000fe20004807036 */
[----:B------:R-:W-:-:S02]  /*10540*/  HADD2.F32 R25, -RZ, R8.H1_H1 ;  /* 0x30000008ff197230 */ /* 0x000fc40000004100 */
[----:B------:R-:W-:Y:S02]  /*10550*/  HADD2.F32 R8, -RZ, R6.H1_H1 ;  /* 0x30000006ff087230 */ /* 0x000fe40000004100 */
[CC--:B------:R-:W-:Y:S01]  /*10560*/  FMUL.FTZ R31, R7.reuse, R20.reuse ;  /* 0x00000014071f7220 */ /* 0x0c0fe20000410000 */
[--C-:B------:R-:W-:Y:S02]  /*10570*/  HADD2.F32 R6, -RZ, R4.reuse.H0_H0 ;  /* 0x20000004ff067230 */ /* 0x100fe40000004100 */
[----:B------:R-:W-:Y:S01]  /*10580*/  FMUL.FTZ R7, R7, R11 ;  /* 0x0000000b07077220 */ /* 0x000fe20000410000 */
[----:B------:R-:W-:Y:S02]  /*10590*/  HADD2.F32 R4, -RZ, R4.H1_H1 ;  /* 0x30000004ff047230 */ /* 0x000fe40000004100 */
[C---:B------:R-:W-:Y:S01]  /*105a0*/  FMUL.FTZ R37, R8.reuse, R25 ;  /* 0x0000001908257220 */ /* 0x040fe20000410000 */
        /* <DEDUP_REMOVED lines=15> */
[----:B------:R-:W-:-:S05]  /*106a0*/  F2FP.SATFINITE.E4M3.F32.PACK_AB_MERGE_C R10, R25, R20, R40 ;  /* 0x00000014190a723e */ /* 0x000fca0004807028 */
[----:B------:R1:W-:Y:S02]  /*106b0*/  STS.128 [R0+0x18400], R8 ;  /* 0x0184000800007388 */ /* 0x0003e40000000c00 */
.L_x_1701:
[----:B------:R-:W-:Y:S05]  /*106c0*/  BSYNC B1 ;  /* 0x0000000000017941 */ /* 0x000fea0003800000 */
.L_x_1700:
[----:B------:R-:W-:Y:S05]  /*106d0*/  @P2 BRA `(.L_x_1682) ;  /* 0x0000000c00dc2947 */ /* 0x000fea0003800000 */
[----:B------:R-:W3:Y:S01]  /*106e0*/  LDL R51, [R1+0x34] ;  /* 0x0000340001337983 */ /* 0x000ee20000100800 */
[----:B01---5:R-:W-:Y:S02]  /*106f0*/  SHF.R.U32.HI R4, RZ, 0x8, R32 ;  /* 0x00000008ff047819 */ /* 0x023fe40000011620 */
[----:B------:R-:W-:Y:S02]  /*10700*/  LOP3.LUT R0, R32, 0xff, RZ, 0xc0, !PT ;  /* 0x000000ff20007812 */ /* 0x000fe400078ec0ff */
[----:B------:R-:W-:Y:S02]  /*10710*/  SHF.R.U32.HI R8, RZ, 0x8, R34 ;  /* 0x00000008ff087819 */ /* 0x000fe40000011622 */
[----:B------:R-:W-:Y:S02]  /*10720*/  LOP3.LUT R5, R4, 0xff, RZ, 0xc0, !PT ;  /* 0x000000ff04057812 */ /* 0x000fe400078ec0ff */
[----:B------:R-:W-:Y:S02]  /*10730*/  LEA.HI R3, R3, R214, RZ, 0x1c ;  /* 0x000000d603037211 */ /* 0x000fe400078fe0ff */
[----:B------:R-:W-:-:S02]  /*10740*/  LOP3.LUT R4, R34, 0xff, RZ, 0xc0, !PT ;  /* 0x000000ff22047812 */ /* 0x000fc400078ec0ff */
[----:B------:R-:W-:Y:S02]  /*10750*/  LOP3.LUT R9, R8, 0xff, RZ, 0xc0, !PT ;  /* 0x000000ff08097812 */ /* 0x000fe400078ec0ff */
[----:B--2---:R-:W-:Y:S02]  /*10760*/  PRMT R21, R5, 0x7604, R0 ;  /* 0x0000760405157816 */ /* 0x004fe40000000000 */
[----:B------:R-:W-:Y:S02]  /*10770*/  SHF.R.S32.HI R0, RZ, 0x1f, R3 ;  /* 0x0000001fff007819 */ /* 0x000fe40000011403 */
[----:B------:R-:W-:Y:S02]  /*10780*/  PRMT R25, R9, 0x7604, R4 ;  /* 0x0000760409197816 */ /* 0x000fe40000000004 */
[----:B------:R-:W-:Y:S01]  /*10790*/  LEA.HI R4, R0, R3, RZ, 0x2 ;  /* 0x0000000300047211 */ /* 0x000fe200078f10ff */
[----:B------:R-:W-:Y:S01]  /*107a0*/  IMAD.SHL.U32 R0, R3, 0x10, RZ ;  /* 0x0000001003007824 */ /* 0x000fe200078e00ff */
[----:B------:R-:W-:-:S02]  /*107b0*/  SHF.R.U32.HI R7, RZ, 0x8, R33 ;  /* 0x00000008ff077819 */ /* 0x000fc40000011621 */
[----:B------:R-:W-:Y:S01]  /*107c0*/  LOP3.LUT R6, R33, 0xff, RZ, 0xc0, !PT ;  /* 0x000000ff21067812 */ /* 0x000fe200078ec0ff */
[----:B------:R-:W-:Y:S01]  /*107d0*/  IMAD.SHL.U32 R4, R4, 0x800, RZ ;  /* 0x0000080004047824 */ /* 0x000fe200078e00ff */
[----:B------:R-:W-:Y:S02]  /*107e0*/  LOP3.LUT R3, R215, 0x30, R0, 0xf8, !PT ;  /* 0x00000030d7037812 */ /* 0x000fe400078ef800 */
[----:B------:R-:W-:Y:S02]  /*107f0*/  LOP3.LUT R7, R7, 0xff, RZ, 0xc0, !PT ;  /* 0x000000ff07077812 */ /* 0x000fe400078ec0ff */
[----:B------:R-:W-:Y:S02]  /*10800*/  SHF.R.U32.HI R8, RZ, 0x8, R12 ;  /* 0x00000008ff087819 */ /* 0x000fe4000001160c */
[----:B------:R-:W-:Y:S02]  /*10810*/  LOP3.LUT R3, R3, R216, RZ, 0x3c, !PT ;  /* 0x000000d803037212 */ /* 0x000fe400078e3cff */
[----:B------:R-:W-:-:S02]  /*10820*/  LOP3.LUT R0, R4, 0xffffe000, RZ, 0xc0, !PT ;  /* 0xffffe00004007812 */ /* 0x000fc400078ec0ff */
[----:B------:R-:W-:Y:S02]  /*10830*/  PRMT R20, R7, 0x7604, R6 ;  /* 0x0000760407147816 */ /* 0x000fe40000000006 */
[----:B------:R-:W-:Y:S02]  /*10840*/  LOP3.LUT R7, R12, 0xff, RZ, 0xc0, !PT ;  /* 0x000000ff0c077812 */ /* 0x000fe400078ec0ff */
[----:B------:R-:W-:Y:S02]  /*10850*/  LOP3.LUT R8, R8, 0xff, RZ, 0xc0, !PT ;  /* 0x000000ff08087812 */ /* 0x000fe400078ec0ff */
[----:B------:R-:W-:Y:S02]  /*10860*/  IADD3 R3, R3, R217, R0 ;  /* 0x000000d903037210 */ /* 0x000fe40007ffe000 */
[----:B------:R-:W-:Y:S02]  /*10870*/  PRMT R29, R8, 0x7604, R7 ;  /* 0x00007604081d7816 */ /* 0x000fe40000000007 */
[----:B------:R-:W-:Y:S01]  /*10880*/  SHF.R.U32.HI R6, RZ, 0x8, R35 ;  /* 0x00000008ff067819 */ /* 0x000fe20000011623 */
[----:B------:R-:W-:Y:S01]  /*10890*/  IMAD.IADD R0, R16, 0x1, R3 ;  /* 0x0000000110007824 */ /* 0x000fe200078e0203 */
[----:B------:R-:W-:-:S02]  /*108a0*/  SHF.R.U32.HI R8, RZ, 0x8, R13 ;  /* 0x00000008ff087819 */ /* 0x000fc4000001160d */
[----:B------:R-:W-:Y:S02]  /*108b0*/  LOP3.LUT R5, R35, 0xff, RZ, 0xc0, !PT ;  /* 0x000000ff23057812 */ /* 0x000fe400078ec0ff */
[----:B------:R-:W-:Y:S02]  /*108c0*/  LOP3.LUT R6, R6, 0xff, RZ, 0xc0, !PT ;  /* 0x000000ff06067812 */ /* 0x000fe400078ec0ff */
[----:B------:R-:W-:Y:S02]  /*108d0*/  LOP3.LUT R3, R8, 0xff, RZ, 0xc0, !PT ;  /* 0x000000ff08037812 */ /* 0x000fe400078ec0ff */
[----:B------:R-:W0:Y:S01]  /*108e0*/  LDS.128 R8, [R0+0x18400] ;  /* 0x0184000000087984 */ /* 0x000e220000000c00 */
[----:B------:R-:W-:Y:S02]  /*108f0*/  PRMT R24, R6, 0x7604, R5 ;  /* 0x0000760406187816 */ /* 0x000fe40000000005 */
[----:B------:R-:W-:Y:S02]  /*10900*/  SHF.R.U32.HI R31, RZ, 0x8, R15 ;  /* 0x00000008ff1f7819 */ /* 0x000fe4000001160f */
[----:B------:R-:W-:-:S02]  /*10910*/  LOP3.LUT R30, R15, 0xff, RZ, 0xc0, !PT ;  /* 0x000000ff0f1e7812 */ /* 0x000fc400078ec0ff */
[----:B------:R-:W-:Y:S02]  /*10920*/  LOP3.LUT R31, R31, 0xff, RZ, 0xc0, !PT ;  /* 0x000000ff1f1f7812 */ /* 0x000fe400078ec0ff */
[----:B------:R-:W-:Y:S02]  /*10930*/  LOP3.LUT R26, R13, 0xff, RZ, 0xc0, !PT ;  /* 0x000000ff0d1a7812 */ /* 0x000fe400078ec0ff */
[----:B------:R-:W-:Y:S02]  /*10940*/  SHF.R.U32.HI R28, RZ, 0x8, R14 ;  /* 0x00000008ff1c7819 */ /* 0x000fe4000001160e */
[----:B------:R-:W-:Y:S02]  /*10950*/  PRMT R30, R31, 0x7604, R30 ;  /* 0x000076041f1e7816 */ /* 0x000fe4000000001e */
[----:B------:R-:W-:Y:S02]  /*10960*/  PRMT R26, R3, 0x7604, R26 ;  /* 0x00007604031a7816 */ /* 0x000fe4000000001a */
[----:B------:R-:W-:-:S02]  /*10970*/  SHF.R.U32.HI R31, RZ, 0x10, R13 ;  /* 0x00000010ff1f7819 */ /* 0x000fc4000001160d */
[----:B------:R-:W-:Y:S02]  /*10980*/  LOP3.LUT R27, R14, 0xff, RZ, 0xc0, !PT ;  /* 0x000000ff0e1b7812 */ /* 0x000fe400078ec0ff */
[----:B------:R-:W-:Y:S01]  /*10990*/  LOP3.LUT R28, R28, 0xff, RZ, 0xc0, !PT ;  /* 0x000000ff1c1c7812 */ /* 0x000fe200078ec0ff */
[----:B------:R-:W-:Y:S01]  /*109a0*/  IMAD.U32 R31, R31, 0x10000, RZ ;  /* 0x000100001f1f7824 */ /* 0x000fe200078e00ff */
[----:B------:R-:W-:Y:S02]  /*109b0*/  SHF.R.U32.HI R3, RZ, 0x10, R33 ;  /* 0x00000010ff037819 */ /* 0x000fe40000011621 */
[----:B----4-:R-:W-:Y:S02]  /*109c0*/  SHF.R.U32.HI R39, RZ, 0x10, R15 ;  /* 0x00000010ff277819 */ /* 0x010fe4000001160f */
[----:B---3--:R-:W-:Y:S01]  /*109d0*/  PRMT R37, R28, 0x7604, R27 ;  /* 0x000076041c257816 */ /* 0x008fe2000000001b */
[----:B------:R-:W-:Y:S01]  /*109e0*/  IMAD.U32 R3, R3, 0x10000, RZ ;  /* 0x0001000003037824 */ /* 0x000fe200078e00ff */
[----:B------:R-:W-:Y:S01]  /*109f0*/  SHF.R.U32.HI R27, RZ, 0x10, R35 ;  /* 0x00000010ff1b7819 */ /* 0x000fe20000011623 */
[----:B------:R-:W-:Y:S01]  /*10a00*/  IMAD.U32 R39, R39, 0x10000, RZ ;  /* 0x0001000027277824 */ /* 0x000fe200078e00ff */
[----:B------:R-:W-:-:S02]  /*10a10*/  LOP3.LUT R21, R21, 0xff0000, R32, 0xf8, !PT ;  /* 0x00ff000015157812 */ /* 0x000fc400078ef820 */
[----:B------:R-:W-:Y:S01]  /*10a20*/  LOP3.LUT R31, R26, 0xff0000, R31, 0xf8, !PT ;  /* 0x00ff00001a1f7812 */ /* 0x000fe200078ef81f */
[----:B------:R-:W-:Y:S01]  /*10a30*/  IMAD.U32 R27, R27, 0x10000, RZ ;  /* 0x000100001b1b7824 */ /* 0x000fe200078e00ff */
[----:B------:R-:W-:Y:S02]  /*10a40*/  LOP3.LUT R3, R20, 0xff0000, R3, 0xf8, !PT ;  /* 0x00ff000014037812 */ /* 0x000fe400078ef803 */
[----:B------:R-:W-:Y:S02]  /*10a50*/  LOP3.LUT R39, R30, 0xff0000, R39, 0xf8, !PT ;  /* 0x00ff00001e277812 */ /* 0x000fe400078ef827 */
[----:B------:R-:W-:Y:S02]  /*10a60*/  LOP3.LUT R37, R37, 0xff0000, R14, 0xf8, !PT ;  /* 0x00ff000025257812 */ /* 0x000fe400078ef80e */
[----:B------:R-:W-:Y:S02]  /*10a70*/  LOP3.LUT R30, R21, 0xff000000, R32, 0xf8, !PT ;  /* 0xff000000151e7812 */ /* 0x000fe400078ef820 */
[----:B------:R-:W-:-:S02]  /*10a80*/  LOP3.LUT R36, R31, 0xff000000, R13, 0xf8, !PT ;  /* 0xff0000001f247812 */ /* 0x000fc400078ef80d */
[----:B------:R-:W-:Y:S02]  /*10a90*/  LOP3.LUT R25, R25, 0xff0000, R34, 0xf8, !PT ;  /* 0x00ff000019197812 */ /* 0x000fe400078ef822 */
[----:B------:R-:W-:Y:S02]  /*10aa0*/  LOP3.LUT R32, R3, 0xff000000, R33, 0xf8, !PT ;  /* 0xff00000003207812 */ /* 0x000fe400078ef821 */
[----:B------:R-:W-:Y:S02]  /*10ab0*/  LOP3.LUT R27, R24, 0xff0000, R27, 0xf8, !PT ;  /* 0x00ff0000181b7812 */ /* 0x000fe400078ef81b */
[----:B------:R-:W-:Y:S02]  /*10ac0*/  LOP3.LUT R29, R29, 0xff0000, R12, 0xf8, !PT ;  /* 0x00ff00001d1d7812 */ /* 0x000fe400078ef80c */
[----:B------:R-:W-:Y:S02]  /*10ad0*/  LOP3.LUT R40, R37, 0xff000000, R14, 0xf8, !PT ;  /* 0xff00000025287812 */ /* 0x000fe400078ef80e */
[----:B------:R-:W-:-:S02]  /*10ae0*/  F2FP.F16.E4M3.UNPACK_B R37, R36 ;  /* 0x00000024ff25723e */ /* 0x000fc400020006ff */
[-C--:B0-----:R-:W-:Y:S02]  /*10af0*/  F2FP.F16.E4M3.UNPACK_B R24, R9.reuse ;  /* 0x00000009ff18723e */ /* 0x081fe400020006ff */
[----:B------:R-:W-:Y:S01]  /*10b00*/  LOP3.LUT R20, R25, 0xff000000, R34, 0xf8, !PT ;  /* 0xff00000019147812 */ /* 0x000fe200078ef822 */
[--C-:B------:R-:W-:Y:S01]  /*10b10*/  HADD2.F32 R38, -RZ, R37.reuse.H0_H0 ;  /* 0x20000025ff267230 */ /* 0x100fe20000004100 */
[----:B------:R-:W-:Y:S01]  /*10b20*/  F2FP.F16.E4M3.UNPACK_B R31, R32 ;  /* 0x00000020ff1f723e */ /* 0x000fe200020006ff */
[----:B------:R-:W-:Y:S01]  /*10b30*/  HADD2.F32 R37, -RZ, R37.H1_H1 ;  /* 0x30000025ff257230 */ /* 0x000fe20000004100 */
[----:B------:R-:W-:Y:S02]  /*10b40*/  LOP3.LUT R34, R27, 0xff000000, R35, 0xf8, !PT ;  /* 0xff0000001b227812 */ /* 0x000fe400078ef823 */
[----:B------:R-:W-:Y:S01]  /*10b50*/  LOP3.LUT R35, R29, 0xff000000, R12, 0xf8, !PT ;  /* 0xff0000001d237812 */ /* 0x000fe200078ef80c */
[--C-:B------:R-:W-:Y:S01]  /*10b60*/  HADD2.F32 R33, -RZ, R31.reuse.H0_H0 ;  /* 0x2000001fff217230 */ /* 0x100fe20000004100 */
[----:B------:R-:W-:Y:S01]  /*10b70*/  F2FP.F16.E4M3.UNPACK_B R25, R9.H1 ;  /* 0x00000009ff19723e */ /* 0x000fe200030006ff */
[----:B------:R-:W-:Y:S01]  /*10b80*/  HADD2.F32 R31, -RZ, R31.H1_H1 ;  /* 0x3000001fff1f7230 */ /* 0x000fe20000004100 */
[----:B------:R-:W-:-:S02]  /*10b90*/  LOP3.LUT R41, R39, 0xff000000, R15, 0xf8, !PT ;  /* 0xff00000027297812 */ /* 0x000fc400078ef80f */
        /* <DEDUP_REMOVED lines=10> */
[----:B------:R-:W0:Y:S02]  /*10c40*/  LDS.128 R4, [R51+0x18400] ;  /* 0x0184000033047984 */ /* 0x000e240000000c00 */
[-C--:B0-----:R-:W-:Y:S02]  /*10c50*/  F2FP.F16.E4M3.UNPACK_B R12, R5.reuse ;  /* 0x00000005ff0c723e */ /* 0x081fe400020006ff */
[----:B------:R-:W-:Y:S01]  /*10c60*/  F2FP.F16.E4M3.UNPACK_B R13, R5.H1 ;  /* 0x00000005ff0d723e */ /* 0x000fe200030006ff */
[--C-:B------:R-:W-:Y:S01]  /*10c70*/  HADD2.F32 R5, -RZ, R24.reuse.H0_H0 ;  /* 0x20000018ff057230 */ /* 0x100fe20000004100 */
[-C--:B------:R-:W-:Y:S01]  /*10c80*/  F2FP.F16.E4M3.UNPACK_B R3, R6.reuse ;  /* 0x00000006ff03723e */ /* 0x080fe200020006ff */
[----:B------:R-:W-:Y:S01]  /*10c90*/  HADD2.F32 R24, -RZ, R24.H1_H1 ;  /* 0x30000018ff187230 */ /* 0x000fe20000004100 */
[----:B------:R-:W-:Y:S01]  /*10ca0*/  F2FP.F16.E4M3.UNPACK_B R14, R6.H1 ;  /* 0x00000006ff0e723e */ /* 0x000fe200030006ff */
[----:B------:R-:W-:-:S02]  /*10cb0*/  HADD2.F32 R6, -RZ, R12.H0_H0 ;  /* 0x2000000cff067230 */ /* 0x000fc40000004100 */
[CC--:B------:R-:W-:Y:S01]  /*10cc0*/  FMUL.FTZ R9, R5.reuse, R38.reuse ;  /* 0x0000002605097220 */ /* 0x0c0fe20000410000 */
[----:B------:R-:W-:Y:S01]  /*10cd0*/  FMUL.FTZ R39, R5, R33 ;  /* 0x0000002105277220 */ /* 0x000fe20000410000 */
[----:B------:R-:W-:Y:S02]  /*10ce0*/  HADD2.F32 R12, -RZ, R12.H1_H1 ;  /* 0x3000000cff0c7230 */ /* 0x000fe40000004100 */
[----:B------:R-:W-:Y:S01]  /*10cf0*/  FMUL.FTZ R43, R24, R37 ;  /* 0x00000025182b7220 */ /* 0x000fe20000410000 */
[C---:B------:R-:W-:Y:S01]  /*10d00*/  FFMA.FTZ R5, R6.reuse, R33, -R9 ;  /* 0x0000002106057223 */ /* 0x040fe20000010809 */
[----:B------:R-:W-:Y:S01]  /*10d10*/  FFMA.FTZ R9, R6, R38, R39 ;  /* 0x0000002606097223 */ /* 0x000fe20000010027 */
[----:B------:R-:W-:Y:S02]  /*10d20*/  HADD2.F32 R39, -RZ, R36.H0_H0 ;  /* 0x20000024ff277230 */ /* 0x000fe40000004100 */
[----:B------:R-:W-:Y:S01]  /*10d30*/  FMUL.FTZ R24, R24, R31 ;  /* 0x0000001f18187220 */ /* 0x000fe20000410000 */
[----:B------:R-:W-:-:S02]  /*10d40*/  HADD2.F32 R33, -RZ, R32.H0_H0 ;  /* 0x20000020ff217230 */ /* 0x000fc40000004100 */
[----:B------:R-:W-:Y:S01]  /*10d50*/  FFMA.FTZ R38, R12, R31, -R43 ;  /* 0x0000001f0c267223 */ /* 0x000fe2000001082b */
[----:B------:R-:W-:Y:S02]  /*10d60*/  HADD2.F32 R6, -RZ, R13.H0_H0 ;  /* 0x2000000dff067230 */ /* 0x000fe40000004100 */
[----:B------:R-:W-:Y:S01]  /*10d70*/  FMUL.FTZ R45, R10, R39 ;  /* 0x000000270a2d7220 */ /* 0x000fe20000410000 */
[----:B------:R-:W-:Y:S01]  /*10d80*/  FFMA.FTZ R42, R12, R37, R24 ;  /* 0x000000250c2a7223 */ /* 0x000fe20000010018 */
[----:B------:R-:W-:Y:S01]  /*10d90*/  FMUL.FTZ R10, R10, R33 ;  /* 0x000000210a0a7220 */ /* 0x000fe20000410000 */
[----:B------:R-:W-:Y:S01]  /*10da0*/  F2FP.F16.E4M3.UNPACK_B R24, R41 ;  /* 0x00000029ff18723e */ /* 0x000fe200020006ff */
[C---:B------:R-:W-:Y:S01]  /*10db0*/  FFMA.FTZ R45, R6.reuse, R33, -R45 ;  /* 0x00000021062d7223 */ /* 0x040fe2000001082d */
[-C--:B------:R-:W-:Y:S01]  /*10dc0*/  F2FP.F16.E4M3.UNPACK_B R12, R34.reuse ;  /* 0x00000022ff0c723e */ /* 0x080fe200020006ff */
        /* <DEDUP_REMOVED lines=8> */
[----:B------:R-:W-:Y:S01]  /*10e50*/  HADD2.F32 R32, -RZ, R32.H1_H1 ;  /* 0x30000020ff207230 */ /* 0x000fe20000004100 */
[----:B------:R-:W-:Y:S01]  /*10e60*/  F2FP.F16.E4M3.UNPACK_B R21, R7.H1 ;  /* 0x00000007ff15723e */ /* 0x000fe200030006ff */
[--C-:B------:R-:W-:Y:S02]  /*10e70*/  HADD2.F32 R31, -RZ, R12.reuse.H0_H0 ;  /* 0x2000000cff1f7230 */ /* 0x100fe40000004100 */
[C---:B------:R-:W-:Y:S01]  /*10e80*/  FMUL.FTZ R37, R10.reuse, R33 ;  /* 0x000000210a257220 */ /* 0x040fe20000410000 */
[----:B------:R-:W-:Y:S02]  /*10e90*/  HADD2.F32 R13, -RZ, R13.H1_H1 ;  /* 0x3000000dff0d7230 */ /* 0x000fe40000004100 */
[----:B------:R-:W-:Y:S01]  /*10ea0*/  FMUL.FTZ R25, R25, R32 ;  /* 0x0000002019197220 */ /* 0x000fe20000410000 */
[----:B------:R-:W-:Y:S02]  /*10eb0*/  HADD2.F32 R6, -RZ, R15.H0_H0 ;  /* 0x2000000fff067230 */ /* 0x000fe40000004100 */
[----:B------:R-:W-:Y:S01]  /*10ec0*/  FMUL.FTZ R10, R10, R31 ;  /* 0x0000001f0a0a7220 */ /* 0x000fe20000410000 */
[----:B------:R-:W-:-:S02]  /*10ed0*/  HADD2.F32 R12, -RZ, R12.H1_H1 ;  /* 0x3000000cff0c7230 */ /* 0x000fc40000004100 */
[C---:B------:R-:W-:Y:S01]  /*10ee0*/  FFMA.FTZ R36, R13.reuse, R36, R25 ;  /* 0x000000240d247223 */ /* 0x040fe20000010019 */
[----:B------:R-:W-:Y:S02]  /*10ef0*/  HADD2.F32 R24, -RZ, R24.H1_H1 ;  /* 0x30000018ff187230 */ /* 0x000fe40000004100 */
[C---:B------:R-:W-:Y:S01]  /*10f00*/  FFMA.FTZ R43, R6.reuse, R33, R10 ;  /* 0x00000021062b7223 */ /* 0x040fe2000001000a */
[----:B------:R-:W-:Y:S02]  /*10f10*/  HADD2.F32 R28, -RZ, R28.H1_H1 ;  /* 0x3000001cff1c7230 */ /* 0x000fe40000004100 */
[----:B------:R-:W-:Y:S01]  /*10f20*/  FFMA.FTZ R46, R13, R32, -R46 ;  /* 0x000000200d2e7223 */ /* 0x000fe2000001082e */
[----:B------:R-:W-:Y:S01]  /*10f30*/  FFMA.FTZ R37, R6, R31, -R37 ;  /* 0x0000001f06257223 */ /* 0x000fe20000010825 */
[----:B------:R-:W-:Y:S01]  /*10f40*/  HADD2.F32 R15, -RZ, R15.H1_H1 ;  /* 0x3000000fff0f7230 */ /* 0x000fe20000004100 */
[----:B------:R-:W-:Y:S01]  /*10f50*/  F2FP.F16.E4M3.UNPACK_B R7, R4 ;  /* 0x00000004ff07723e */ /* 0x000fe200020006ff */
[----:B------:R-:W-:-:S02]  /*10f60*/  HADD2.F32 R25, -RZ, R41.H0_H0 ;  /* 0x20000029ff197230 */ /* 0x000fc40000004100 */
[C---:B------:R-:W-:Y:S01]  /*10f70*/  FMUL.FTZ R32, R28.reuse, R24 ;  /* 0x000000181c207220 */ /* 0x040fe20000410000 */
[----:B------:R-:W-:Y:S02]  /*10f80*/  HADD2.F32 R10, -RZ, R29.H0_H0 ;  /* 0x2000001dff0a7230 */ /* 0x000fe40000004100 */
[-C--:B------:R-:W-:Y:S01]  /*10f90*/  FMUL.FTZ R31, R28, R12.reuse ;  /* 0x0000000c1c1f7220 */ /* 0x080fe20000410000 */
[--C-:B------:R-:W-:Y:S02]  /*10fa0*/  HADD2.F32 R13, -RZ, R34.reuse.H0_H0 ;  /* 0x20000022ff0d7230 */ /* 0x100fe40000004100 */
        /* <DEDUP_REMOVED lines=8> */
[----:B------:R-:W-:Y:S01]  /*11030*/  HADD2.F32 R24, -RZ, R41.H1_H1 ;  /* 0x30000029ff187230 */ /* 0x000fe20000004100 */
[----:B------:R-:W-:Y:S01]  /*11040*/  F2FP.F16.E4M3.UNPACK_B R4, R4.H1 ;  /* 0x00000004ff04723e */ /* 0x000fe200030006ff */
[----:B------:R-:W-:-:S02]  /*11050*/  HADD2.F32 R29, -RZ, R29.H1_H1 ;  /* 0x3000001dff1d7230 */ /* 0x000fc40000004100 */
[C---:B------:R-:W-:Y:S01]  /*11060*/  FFMA.FTZ R49, R6.reuse, R25, R10 ;  /* 0x0000001906317223 */ /* 0x040fe2000001000a */
[----:B------:R-:W-:Y:S02]  /*11070*/  HADD2.F32 R25, -RZ, R15.H0_H0 ;  /* 0x2000000fff197230 */ /* 0x000fe40000004100 */
[----:B------:R-:W-:Y:S01]  /*11080*/  FFMA.FTZ R47, R6, R13, -R33 ;  /* 0x0000000d062f7223 */ /* 0x000fe20000010821 */
        /* <DEDUP_REMOVED lines=9> */
[-C--:B------:R-:W-:Y:S01]  /*11120*/  FMUL.FTZ R10, R10, R13.reuse ;  /* 0x0000000d0a0a7220 */ /* 0x080fe20000410000 */
[----:B------:R-:W-:Y:S02]  /*11130*/  HADD2.F32 R21, -RZ, R15.H1_H1 ;  /* 0x3000000fff157230 */ /* 0x000fe40000004100 */
[C---:B------:R-:W-:Y:S01]  /*11140*/  FFMA.FTZ R29, R6.reuse, R13, -R29 ;  /* 0x0000000d061d7223 */ /* 0x040fe2000001081d */
[----:B------:R-:W-:Y:S02]  /*11150*/  HADD2.F32 R8, -RZ, R8.H1_H1 ;  /* 0x30000008ff087230 */ /* 0x000fe40000004100 */
[----:B------:R-:W-:Y:S01]  /*11160*/  FFMA.FTZ R24, R6, R25, R10 ;  /* 0x0000001906187223 */ /* 0x000fe2000001000a */
[----:B------:R-:W-:Y:S01]  /*11170*/  HADD2.F32 R13, -RZ, R12.H1_H1 ;  /* 0x3000000cff0d7230 */ /* 0x000fe20000004100 */
[----:B------:R-:W-:Y:S01]  /*11180*/  F2FP.F16.E4M3.UNPACK_B R35, R35 ;  /* 0x00000023ff23723e */ /* 0x000fe200020006ff */
[----:B------:R-:W-:Y:S01]  /*11190*/  HADD2.F32 R4, -RZ, R4.H1_H1 ;  /* 0x30000004ff047230 */ /* 0x000fe20000004100 */
[----:B------:R-:W-:Y:S01]  /*111a0*/  F2FP.F16.E4M3.UNPACK_B R30, R30 ;  /* 0x0000001eff1e723e */ /* 0x000fe200020006ff */
[C---:B------:R-:W-:Y:S01]  /*111b0*/  FMUL.FTZ R25, R8.reuse, R21 ;  /* 0x0000001508197220 */ /* 0x040fe20000410000 */
[-C--:B------:R-:W-:Y:S01]  /*111c0*/  FMUL.FTZ R8, R8, R13.reuse ;  /* 0x0000000d08087220 */ /* 0x080fe20000410000 */
[----:B------:R-:W-:Y:S01]  /*111d0*/  HADD2.F32 R15, -RZ, R35.H0_H0 ;  /* 0x20000023ff0f7230 */ /* 0x000fe20000004100 */
[----:B------:R-:W-:Y:S01]  /*111e0*/  F2FP.F16.E4M3.UNPACK_B R10, R40.H1 ;  /* 0x00000028ff0a723e */ /* 0x000fe200030006ff */
[----:B------:R-:W-:Y:S01]  /*111f0*/  FFMA.FTZ R28, R4, R13, -R25 ;  /* 0x0000000d041c7223 */ /* 0x000fe20000010819 */
[----:B------:R-:W-:-:S02]  /*11200*/  HADD2.F32 R6, -RZ, R11.H0_H0 ;  /* 0x2000000bff067230 */ /* 0x000fc40000004100 */
[----:B------:R-:W-:Y:S01]  /*11210*/  FFMA.FTZ R31, R4, R21, R8 ;  /* 0x00000015041f7223 */ /* 0x000fe20000010008 */
[--C-:B------:R-:W-:Y:S01]  /*11220*/  HADD2.F32 R13, -RZ, R30.reuse.H0_H0 ;  /* 0x2000001eff0d7230 */ /* 0x100fe20000004100 */
[----:B------:R-:W-:Y:S01]  /*11230*/  F2FP.F16.E4M3.UNPACK_B R40, R40 ;  /* 0x00000028ff28723e */ /* 0x000fe200020006ff */
[----:B------:R-:W-:Y:S02]  /*11240*/  HADD2.F32 R8, -RZ, R35.H1_H1 ;  /* 0x30000023ff087230 */ /* 0x000fe40000004100 */
[C---:B------:R-:W-:Y:S01]  /*11250*/  FMUL.FTZ R21, R6.reuse, R15 ;  /* 0x0000000f06157220 */ /* 0x040fe20000410000 */
[----:B------:R-:W-:Y:S02]  /*11260*/  HADD2.F32 R11, -RZ, R11.H1_H1 ;  /* 0x3000000bff0b7230 */ /* 0x000fe40000004100 */
[----:B------:R-:W-:Y:S01]  /*11270*/  FMUL.FTZ R25, R6, R13 ;  /* 0x0000000d06197220 */ /* 0x000fe20000410000 */
[----:B------:R-:W-:Y:S01]  /*11280*/  HADD2.F32 R4, -RZ, R7.H0_H0 ;  /* 0x20000007ff047230 */ /* 0x000fe20000004100 */
[----:B------:R-:W-:Y:S01]  /*11290*/  F2FP.SATFINITE.E4M3.F32.PACK_AB_MERGE_C R45, R46, R45, RZ ;  /* 0x0000002d2e2d723e */ /* 0x000fe200048070ff */
[----:B------:R-:W-:-:S02]  /*112a0*/  HADD2.F32 R30, -RZ, R30.H1_H1 ;  /* 0x3000001eff1e7230 */ /* 0x000fc40000004100 */
[C---:B------:R-:W-:Y:S01]  /*112b0*/  FMUL.FTZ R6, R11.reuse, R8 ;  /* 0x000000080b067220 */ /* 0x040fe20000410000 */
[----:B------:R-:W-:Y:S02]  /*112c0*/  HADD2.F32 R7, -RZ, R7.H1_H1 ;  /* 0x30000007ff077230 */ /* 0x000fe40000004100 */
[C---:B------:R-:W-:Y:S01]  /*112d0*/  FFMA.FTZ R21, R4.reuse, R13, -R21 ;  /* 0x0000000d04157223 */ /* 0x040fe20000010815 */
        /* <DEDUP_REMOVED lines=9> */
[----:B------:R-:W-:Y:S01]  /*11370*/  F2FP.SATFINITE.E4M3.F32.PACK_AB_MERGE_C R36, R36, R39, RZ ;  /* 0x000000272424723e */ /* 0x000fe200048070ff */
[----:B------:R-:W-:Y:S02]  /*11380*/  HADD2.F32 R8, -RZ, R4.H1_H1 ;  /* 0x30000004ff087230 */ /* 0x000fe40000004100 */
[C---:B------:R-:W-:Y:S01]  /*11390*/  FMUL.FTZ R13, R6.reuse, R11 ;  /* 0x0000000b060d7220 */ /* 0x040fe20000410000 */
[----:B------:R-:W-:Y:S02]  /*113a0*/  HADD2.F32 R4, -RZ, R14.H0_H0 ;  /* 0x2000000eff047230 */ /* 0x000fe40000004100 */
[----:B------:R-:W-:Y:S01]  /*113b0*/  FMUL.FTZ R15, R6, R7 ;  /* 0x00000007060f7220 */ /* 0x000fe20000410000 */
[----:B------:R-:W-:Y:S01]  /*113c0*/  HADD2.F32 R10, -RZ, R10.H1_H1 ;  /* 0x3000000aff0a7230 */ /* 0x000fe20000004100 */
[----:B------:R-:W-:Y:S01]  /*113d0*/  F2FP.SATFINITE.E4M3.F32.PACK_AB_MERGE_C R5, R38, R5, R45 ;  /* 0x000000052605723e */ /* 0x000fe2000480702d */
[----:B------:R-:W-:-:S02]  /*113e0*/  HADD2.F32 R27, -RZ, R27.H1_H1 ;  /* 0x3000001bff1b7230 */ /* 0x000fc40000004100 */
[----:B------:R-:W-:Y:S01]  /*113f0*/  FFMA.FTZ R32, R4, R7, -R13 ;  /* 0x0000000704207223 */ /* 0x000fe2000001080d */
[----:B------:R-:W-:Y:S01]  /*11400*/  HADD2.F32 R14, -RZ, R14.H1_H1 ;  /* 0x3000000eff0e7230 */ /* 0x000fe20000004100 */
[----:B------:R-:W-:Y:S01]  /*11410*/  F2FP.SATFINITE.E4M3.F32.PACK_AB_MERGE_C R9, R42, R9, R36 ;  /* 0x000000092a09723e */ /* 0x000fe20004807024 */
[----:B------:R-:W-:Y:S02]  /*11420*/  HADD2.F32 R6, -RZ, R26.H0_H0 ;  /* 0x2000001aff067230 */ /* 0x000fe40000004100 */
[C---:B------:R-:W-:Y:S01]  /*11430*/  FMUL.FTZ R7, R27.reuse, R10 ;  /* 0x0000000a1b077220 */ /* 0x040fe20000410000 */
[-C--:B------:R-:W-:Y:S01]  /*11440*/  FMUL.FTZ R13, R27, R8.reuse ;  /* 0x000000081b0d7220 */ /* 0x080fe20000410000 */
[----:B------:R-:W-:Y:S01]  /*11450*/  FFMA.FTZ R27, R4, R11, R15 ;  /* 0x0000000b041b7223 */ /* 0x000fe2000001000f */
        /* <DEDUP_REMOVED lines=8> */
[----:B------:R-:W-:Y:S01]  /*114e0*/  HADD2.F32 R20, -RZ, R20.H1_H1 ;  /* 0x30000014ff147230 */ /* 0x000fe20000004100 */
[----:B------:R-:W-:Y:S01]  /*114f0*/  F2FP.SATFINITE.E4M3.F32.PACK_AB_MERGE_C R32, R33, R32, RZ ;  /* 0x000000202120723e */ /* 0x000fe200048070ff */
[--C-:B------:R-:W-:Y:S02]  /*11500*/  HADD2.F32 R4, -RZ, R3.reuse.H0_H0 ;  /* 0x20000003ff047230 */ /* 0x100fe40000004100 */
[----:B------:R-:W-:Y:S01]  /*11510*/  FMUL.FTZ R14, R26, R40 ;  /* 0x000000281a0e7220 */ /* 0x000fe20000410000 */
[----:B------:R-:W-:-:S02]  /*11520*/  HADD2.F32 R3, -RZ, R3.H1_H1 ;  /* 0x30000003ff037230 */ /* 0x000fc40000004100 */
[-C--:B------:R-:W-:Y:S01]  /*11530*/  FMUL.FTZ R15, R26, R20.reuse ;  /* 0x000000141a0f7220 */ /* 0x080fe20000410000 */
[----:B------:R-:W-:Y:S01]  /*11540*/  F2FP.SATFINITE.E4M3.F32.PACK_AB_MERGE_C R27, R34, R27, RZ ;  /* 0x0000001b221b723e */ /* 0x000fe200048070ff */
        /* <DEDUP_REMOVED lines=8> */
[----:B------:R-:W-:Y:S02]  /*115d0*/  F2FP.SATFINITE.E4M3.F32.PACK_AB_MERGE_C R7, R48, R37, R7 ;  /* 0x000000253007723e */ /* 0x000fe40004807007 */
[----:B------:R-:W-:Y:S02]  /*115e0*/  F2FP.SATFINITE.E4M3.F32.PACK_AB_MERGE_C R4, R30, R21, R4 ;  /* 0x000000151e04723e */ /* 0x000fe40004807004 */
[----:B------:R-:W-:Y:S02]  /*115f0*/  F2FP.SATFINITE.E4M3.F32.PACK_AB_MERGE_C R6, R13, R6, R32 ;  /* 0x000000060d06723e */ /* 0x000fe40004807020 */
[----:B------:R-:W-:Y:S02]  /*11600*/  F2FP.SATFINITE.E4M3.F32.PACK_AB_MERGE_C R11, R50, R43, R11 ;  /* 0x0000002b320b723e */ /* 0x000fe4000480700b */
[----:B------:R-:W-:Y:S01]  /*11610*/  F2FP.SATFINITE.E4M3.F32.PACK_AB_MERGE_C R8, R12, R25, R8 ;  /* 0x000000190c08723e */ /* 0x000fe20004807008 */
[----:B------:R0:W-:Y:S01]  /*11620*/  STS.128 [R51+0x18400], R4 ;  /* 0x0184000433007388 */ /* 0x0001e20000000c00 */
[----:B------:R-:W-:-:S05]  /*11630*/  F2FP.SATFINITE.E4M3.F32.PACK_AB_MERGE_C R10, R15, R10, R27 ;  /* 0x0000000a0f0a723e */ /* 0x000fca000480701b */
[----:B------:R0:W-:Y:S02]  /*11640*/  STS.128 [R0+0x18400], R8 ;  /* 0x0184000800007388 */ /* 0x0001e40000000c00 */
.L_x_1682:
[----:B------:R-:W-:Y:S05]  /*11650*/  BSYNC B0 ;  /* 0x0000000000007941 */ /* 0x000fea0003800000 */
.L_x_1675:
        /* <DEDUP_REMOVED lines=8> */
.L_x_1673:
[----:B0--3--:R-:W-:-:S05]  /*116e0*/  IMAD.U32 R0, RZ, RZ, UR40 ;  /* 0x00000028ff007e24 */ /* 0x009fca000f8e00ff */
[----:B------:R-:W-:-:S13]  /*116f0*/  ISETP.NE.AND P0, PT, R0, 0x3, PT ;  /* 0x000000030000780c */ /* 0x000fda0003f05270 */
[----:B------:R-:W-:Y:S05]  /*11700*/  @!P0 BRA `(.L_x_1702) ;  /* 0x0000000000048947 */ /* 0x000fea0003800000 */
[----:B------:R-:W-:Y:S01]  /*11710*/  BPT.TRAP 0x1 ;  /* 0x000000040000795c */ /* 0x000fe20000300000 */
.L_x_1702:
[----:B-----5:R-:W-:Y:S01]  /*11720*/  IMAD R11, R17, 0x8, R16 ;  /* 0x00000008110b7824 */ /* 0x020fe200078e0210 */
[----:B------:R-:W-:-:S04]  /*11730*/  SHF.L.U32 R0, R201, 0x1f, RZ ;  /* 0x0000001fc9007819 */ /* 0x000fc800000006ff */
[----:B------:R0:W3:Y:S01]  /*11740*/  SYNCS.PHASECHK.TRANS64.TRYWAIT P1, [R11+URZ+0x2a830], R0 ;  /* 0x02a830000b0075a7 */ /* 0x0000e2000802017f */
[----:B------:R-:W-:Y:S05]  /*11750*/  @!P0 BRA `(.L_x_1703) ;  /* 0x0000000000048947 */ /* 0x000fea0003800000 */
[----:B------:R-:W-:Y:S01]  /*11760*/  BPT.TRAP 0x1 ;  /* 0x000000040000795c */ /* 0x000fe20000300000 */
.L_x_1703:
[----:B---3--:R-:W-:Y:S05]  /*11770*/  @P1 BRA `(.L_x_1704) ;  /* 0x0000000000081947 */ /* 0x008fea0003800000 */
[----:B------:R-:W3:Y:S02]  /*11780*/  SYNCS.PHASECHK.TRANS64.TRYWAIT P1, [R11+URZ+0x2a830], R0 ;  /* 0x02a830000b0075a7 */ /* 0x000ee4000802017f */
[----:B---3--:R-:W-:Y:S05]  /*11790*/  @!P1 BRA `(.L_x_1705) ;  /* 0x0000018400bc9947 */ /* 0x008fea0003800000 */
.L_x_1704:
[----:B------:R-:W-:Y:S05]  /*117a0*/  WARPSYNC.ALL ;  /* 0x0000000000007948 */ /* 0x000fea0003800000 */
[----:B0--3--:R-:W-:Y:S01]  /*117b0*/  VIADD R0, R16, 0x1e400 ;  /* 0x0001e40010007836 */ /* 0x009fe20000000000 */
[----:B------:R-:W-:Y:S01]  /*117c0*/  R2UR UR24, R44 ;  /* 0x000000002c1872ca */ /* 0x000fe200000e0000 */
[----:B--2---:R-:W-:Y:S01]  /*117d0*/  IMAD.MOV.U32 R5, RZ, RZ, -0x7fffffe0 ;  /* 0x80000020ff057424 */ /* 0x004fe200078e00ff */
[----:B----4-:R-:W-:Y:S01]  /*117e0*/  WARPGROUP.ARRIVE ;  /* 0x00000000000079c5 */ /* 0x010fe20000000000 */
[----:B------:R-:W-:Y:S01]  /*117f0*/  UMOV UR25, 0x80000020 ;  /* 0x8000002000197882 */ /* 0x000fe20000000000 */
[----:B------:R-:W-:Y:S01]  /*11800*/  SHF.R.U32.HI R0, RZ, 0x4, R0 ;  /* 0x00000004ff007819 */ /* 0x000fe20000011600 */
[----:B------:R-:W-:Y:S01]  /*11810*/  IMAD.MOV.U32 R9, RZ, RZ, -0x7fffffe0 ;  /* 0x80000020ff097424 */ /* 0x000fe200078e00ff */
[----:B------:R-:W-:Y:S01]  /*11820*/  R2UR UR27, R5 ;  /* 0x00000000051b72ca */ /* 0x000fe200000e0000 */
[----:B------:R-:W-:Y:S01]  /*11830*/  UMOV UR5, 0x80000020 ;  /* 0x8000002000057882 */ /* 0x000fe20000000000 */
[----:B------:R-:W-:Y:S01]  /*11840*/  LOP3.LUT R0, R0, 0x3fff, RZ, 0xc0, !PT ;  /* 0x00003fff00007812 */ /* 0x000fe200078ec0ff */
[----:B------:R-:W-:Y:S01]  /*11850*/  UMOV UR9, 0x80000020 ;  /* 0x8000002000097882 */ /* 0x000fe20000000000 */
[----:B------:R-:W-:Y:S01]  /*11860*/  R2UR UR7, R9 ;  /* 0x00000000090772ca */ /* 0x000fe200000e0000 */
[----:B------:R-:W-:Y:S01]  /*11870*/  IMAD.MOV.U32 R9, RZ, RZ, -0x7fffffe0 ;  /* 0x80000020ff097424 */ /* 0x000fe200078e00ff */
[----:B------:R-:W-:Y:S01]  /*11880*/  LOP3.LUT R7, R0, 0x10000, RZ, 0xfc, !PT ;  /* 0x0001000000077812 */ /* 0x000fe200078efcff */
[----:B------:R-:W-:Y:S01]  /*11890*/  ULOP3.LUT UR24, UR24, 0x10000, URZ, 0xfc, !UPT ;  /* 0x0001000018187892 */ /* 0x000fe2000f8efc3f */
[----:B------:R-:W-:Y:S01]  /*118a0*/  IMAD.MOV.U32 R5, RZ, RZ, -0x7fffffe0 ;  /* 0x80000020ff057424 */ /* 0x000fe200078e00ff */
[----:B------:R-:W-:Y:S01]  /*118b0*/  UMOV UR13, 0x80000020 ;  /* 0x80000020000d7882 */ /* 0x000fe20000000000 */
[----:B------:R-:W-:Y:S01]  /*118c0*/  R2UR UR11, R9 ;  /* 0x00000000090b72ca */ /* 0x000fe200000e0000 */
[----:B------:R-:W-:Y:S01]  /*118d0*/  IMAD R4, R17, 0x600, R7 ;  /* 0x0000060011047824 */ /* 0x000fe200078e0207 */
[----:B------:R-:W-:Y:S01]  /*118e0*/  UIADD3 UR4, UR24, 0x2, URZ ;  /* 0x0000000218047890 */ /* 0x000fe2000fffe03f */
[----:B------:R-:W-:Y:S01]  /*118f0*/  IMAD.MOV.U32 R9, RZ, RZ, -0x7fffffe0 ;  /* 0x80000020ff097424 */ /* 0x000fe200078e00ff */
[----:B------:R-:W-:Y:S01]  /*11900*/  UIADD3 UR8, UR24, 0x200, URZ ;  /* 0x0000020018087890 */ /* 0x000fe2000fffe03f */
[C---:B------:R-:W-:Y:S01]  /*11910*/  VIADD R8, R4.reuse, 0x2 ;  /* 0x0000000204087836 */ /* 0x040fe20000000000 */
[----:B------:R-:W-:Y:S01]  /*11920*/  R2UR UR26, R4 ;  /* 0x00000000041a72ca */ /* 0x000fe200000e0000 */
[----:B------:R-:W-:Y:S01]  /*11930*/  UIADD3 UR12, UR24, 0x202, URZ ;  /* 0x00000202180c7890 */ /* 0x000fe2000fffe03f */
[----:B------:R-:W-:Y:S01]  /*11940*/  R2UR UR15, R9 ;  /* 0x00000000090f72ca */ /* 0x000fe200000e0000 */
[----:B------:R-:W-:Y:S01]  /*11950*/  IMAD.MOV.U32 R9, RZ, RZ, -0x7fffffe0 ;  /* 0x80000020ff097424 */ /* 0x000fe200078e00ff */
[----:B------:R-:W-:Y:S01]  /*11960*/  R2UR UR6, R8 ;  /* 0x00000000080672ca */ /* 0x000fe200000e0000 */
[----:B------:R-:W-:Y:S01]  /*11970*/  VIADD R8, R4, 0x200 ;  /* 0x0000020004087836 */ /* 0x000fe20000000000 */
[----:B------:R-:W-:Y:S01]  /*11980*/  UIADD3 UR16, UR24, 0x400, URZ ;  /* 0x0000040018107890 */ /* 0x000fe2000fffe03f */
[----:B------:R-:W-:Y:S01]  /*11990*/  R2UR UR23, R5 ;  /* 0x00000000051772ca */ /* 0x000fe200000e0000 */
[----:B------:R-:W-:Y:S01]  /*119a0*/  UMOV UR17, 0x80000020 ;  /* 0x8000002000117882 */ /* 0x000fe20000000000 */
[----:B------:R-:W-:Y:S01]  /*119b0*/  R2UR UR19, R9 ;  /* 0x00000000091372ca */ /* 0x000fe200000e0000 */
[----:B------:R-:W-:Y:S01]  /*119c0*/  UIADD3 UR20, UR24, 0x402, URZ ;  /* 0x0000040218147890 */ /* 0x000fe2000fffe03f */
[----:B------:R-:W-:Y:S01]  /*119d0*/  R2UR UR10, R8 ;  /* 0x00000000080a72ca */ /* 0x000fe200000e0000 */
[----:B------:R-:W-:Y:S01]  /*119e0*/  VIADD R8, R4, 0x202 ;  /* 0x0000020204087836 */ /* 0x000fe20000000000 */
[----:B------:R-:W-:Y:S01]  /*119f0*/  QGMMA.64x128x32.F32.E4M3.E4M3 R24, gdesc[UR24], RZ, !UPT, gsb0 ;  /* 0x01e00000181879f3 */ /* 0x000fe2000c0008ff */
[----:B------:R-:W-:-:S03]  /*11a00*/  UMOV UR21, 0x80000020 ;  /* 0x8000002000157882 */ /* 0x000fc60000000000 */
[----:B------:R-:W-:Y:S01]  /*11a10*/  R2UR UR14, R8 ;  /* 0x00000000080e72ca */ /* 0x000fe200000e0000 */
[C---:B------:R-:W-:Y:S02]  /*11a20*/  VIADD R8, R4.reuse, 0x400 ;  /* 0x0000040004087836 */ /* 0x040fe40000000000 */
[----:B------:R-:W-:-:S03]  /*11a30*/  VIADD R4, R4, 0x402 ;  /* 0x0000040204047836 */ /* 0x000fc60000000000 */
[----:B------:R-:W-:Y:S02]  /*11a40*/  R2UR UR18, R8 ;  /* 0x00000000081272ca */ /* 0x000fe400000e0000 */
[----:B------:R-:W-:Y:S01]  /*11a50*/  R2UR UR22, R4 ;  /* 0x00000000041672ca */ /* 0x000fe200000e0000 */
        /* <DEDUP_REMOVED lines=18> */
.L_x_1706:
[----:B------:R-:W2:Y:S01]  /*11b80*/  LDL.LU R10, [R1] ;  /* 0x00000000010a7983 */ /* 0x000ea20000300800 */
[----:B------:R-:W0:Y:S01]  /*11b90*/  LDC R116, c[0x0][0x448] ;  /* 0x00011200ff747b82 */ /* 0x000e220000000800 */
[----:B------:R-:W-:Y:S01]  /*11ba0*/  IMAD.IADD R0, R227, 0x1, R212 ;  /* 0x00000001e3007824 */ /* 0x000fe200078e02d4 */
[----:B------:R-:W-:Y:S02]  /*11bb0*/  ULDC UR34, c[0x0][0x9dc] ;  /* 0x0002770000227ab9 */ /* 0x000fe40000000800 */
[----:B------:R-:W-:Y:S01]  /*11bc0*/  ULOP3.LUT UR6, URZ, UR34, URZ, 0x33, !UPT ;  /* 0x000000223f067292 */ /* 0x000fe2000f8e333f */
[----:B------:R-:W-:-:S03]  /*11bd0*/  IMAD.MOV.U32 R4, RZ, RZ, R0 ;  /* 0x000000ffff047224 */ /* 0x000fc600078e0000 */
[----:B------:R-:W3:Y:S01]  /*11be0*/  LDC.64 R8, c[0x0][0x9e0] ;  /* 0x00027800ff087b82 */ /* 0x000ee20000000a00 */
[----:B0-----:R-:W-:-:S13]  /*11bf0*/  ISETP.NE.AND P1, PT, R116, 0x1, PT ;  /* 0x000000017400780c */ /* 0x001fda0003f25270 */
[----:B-1----:R-:W0:Y:S08]  /*11c00*/  @P1 LDC R3, c[0x0][0x44c] ;  /* 0x00011300ff031b82 */ /* 0x002e300000000800 */
[----:B------:R-:W1:Y:S01]  /*11c10*/  @P1 LDC R6, c[0x0][0x450] ;  /* 0x00011400ff061b82 */ /* 0x000e620000000800 */
[----:B0-----:R-:W-:-:S04]  /*11c20*/  @P1 IMAD.HI.U32 R3, R0, R3, RZ ;  /* 0x0000000300031227 */ /* 0x001fc800078e00ff */
[----:B------:R-:W-:Y:S01]  /*11c30*/  VIADD R0, R11, 0x2a840 ;  /* 0x0002a8400b007836 */ /* 0x000fe20000000000 */
[----:B-1----:R-:W-:Y:S01]  /*11c40*/  @P1 SHF.R.U32.HI R4, RZ, R6, R3 ;  /* 0x00000006ff041219 */ /* 0x002fe20000011603 */
[----:B------:R-:W-:Y:S02]  /*11c50*/  IMAD.MOV.U32 R6, RZ, RZ, -0x80 ;  /* 0xffffff80ff067424 */ /* 0x000fe400078e00ff */
[----:B------:R-:W-:Y:S02]  /*11c60*/  IMAD.U32 R3, RZ, RZ, UR38 ;  /* 0x00000026ff037e24 */ /* 0x000fe4000f8e00ff */
[----:B------:R-:W0:Y:S01]  /*11c70*/  SHFL.IDX PT, R11, R4, RZ, 0x1c1f ;  /* 0x001c1fff040b7589 */ /* 0x000e2200000e0000 */
[----:B------:R-:W-:Y:S02]  /*11c80*/  IMAD R12, R89, R6, 0x80 ;  /* 0x00000080590c7424 */ /* 0x000fe400078e0206 */
[----:B------:R-:W-:Y:S02]  /*11c90*/  PRMT R0, R3, 0x654, R0 ;  /* 0x0000065403007816 */ /* 0x000fe40000000000 */
[----:B------:R-:W-:-:S02]  /*11ca0*/  VIADD R3, R12, 0x1 ;  /* 0x000000010c037836 */ /* 0x000fc40000000000 */
[----:B------:R1:W-:Y:S02]  /*11cb0*/  SYNCS.ARRIVE.TRANS64.RED.A1T0 RZ, [R0+URZ], RZ ;  /* 0x000000ff00ff79a7 */ /* 0x0003e4000810043f */
[----:B-1----:R-:W-:Y:S02]  /*11cc0*/  IMAD R0, R204, -0x2, R3 ;  /* 0xfffffffecc007824 */ /* 0x002fe400078e0203 */
[----:B------:R-:W-:-:S03]  /*11cd0*/  IMAD.IADD R3, R203, 0x1, R12 ;  /* 0x00000001cb037824 */ /* 0x000fc600078e020c */
[----:B------:R-:W-:Y:S01]  /*11ce0*/  IADD3 R5, -R202, R0, R203 ;  /* 0x00000000ca057210 */ /* 0x000fe20007ffe1cb */
[----:B------:R-:W-:-:S04]  /*11cf0*/  IMAD R14, R204, -0x2, R3 ;  /* 0xfffffffecc0e7824 */ /* 0x000fc800078e0203 */
[C---:B---3--:R-:W-:Y:S02]  /*11d00*/  IMAD.IADD R103, R5.reuse, 0x1, R8 ;  /* 0x0000000105677824 */ /* 0x048fe400078e0208 */
[----:B------:R-:W-:-:S03]  /*11d10*/  VIADD R20, R5, UR6 ;  /* 0x0000000605147c36 */ /* 0x000fc60008000000 */
[----:B0-----:R-:W-:Y:S01]  /*11d20*/  VIADDMNMX R0, R11, R103, R14, PT ;  /* 0x000000670b007246 */ /* 0x001fe2000380010e */
[----:B------:R-:W-:Y:S01]  /*11d30*/  IMAD.IADD R3, R20, 0x1, R11 ;  /* 0x0000000114037824 */ /* 0x000fe200078e020b */
[----:B--2---:R-:W-:-:S04]  /*11d40*/  LOP3.LUT R10, R10, 0xfffffff7, RZ, 0xc0, !PT ;  /* 0xfffffff70a0a7812 */ /* 0x004fc800078ec0ff */
[----:B------:R-:W-:Y:S02]  /*11d50*/  @P1 LOP3.LUT R10, R10, 0x8, RZ, 0xfc, !PT ;  /* 0x000000080a0a1812 */ /* 0x000fe400078efcff */
[----:B------:R-:W-:Y:S02]  /*11d60*/  ISETP.GE.AND P1, PT, R9, 0x1, PT ;  /* 0x000000010900780c */ /* 0x000fe40003f26270 */
[----:B------:R-:W-:-:S11]  /*11d70*/  LOP3.LUT R10, R10, 0xfffffffb, RZ, 0xc0, !PT ;  /* 0xfffffffb0a0a7812 */ /* 0x000fd600078ec0ff */
[----:B------:R-:W-:-:S05]  /*11d80*/  @P1 LOP3.LUT R10, R10, 0x4, RZ, 0xfc, !PT ;  /* 0x000000040a0a1812 */ /* 0x000fca00078efcff */
[----:B------:R0:W-:Y:S02]  /*11d90*/  STL [R1], R10 ;  /* 0x0000000a01007387 */ /* 0x0001e40000100800 */
[----:B0-----:R-:W-:Y:S01]  /*11da0*/  LEA R10, R89, 0xffffff80, 0x7 ;  /* 0xffffff80590a7811 */ /* 0x001fe200078e38ff */
[----:B------:R-:W-:Y:S06]  /*11db0*/  @!P1 BRA `(.L_x_1707) ;  /* 0x0000000000509947 */ /* 0x000fec0003800000 */
[----:B------:R-:W-:Y:S01]  /*11dc0*/  IADD3 R5, -R202, R203, R11 ;  /* 0x000000cbca057210 */ /* 0x000fe20007ffe10b */
[----:B------:R-:W-:Y:S03]  /*11dd0*/  BSSY B0, `(.L_x_1708) ;  /* 0x000000e000007945 */ /* 0x000fe60003800000 */
[----:B------:R-:W-:-:S13]  /*11de0*/  ISETP.GT.AND P1, PT, R5, -0x1, PT ;  /* 0xffffffff0500780c */ /* 0x000fda0003f24270 */
        /* <DEDUP_REMOVED lines=8> */
.L_x_1709:
[----:B------:R-:W-:-:S13]  /*11e70*/  ISETP.NE.AND P1, PT, R9, 0x1, PT ;  /* 0x000000010900780c */ /* 0x000fda0003f25270 */
[----:B------:R-:W0:Y:S02]  /*11e80*/  @P1 LDC.64 R90, c[0x0][0x9e8] ;  /* 0x00027a00ff5a1b82 */ /* 0x000e240000000a00 */
[----:B0-----:R-:W-:-:S05]  /*11e90*/  @P1 IMAD.HI.U32 R6, R5, R90, RZ ;  /* 0x0000005a05061227 */ /* 0x001fca00078e00ff */
[----:B------:R-:W-:-:S07]  /*11ea0*/  @P1 SHF.R.U32.HI R5, RZ, R91, R6 ;  /* 0x0000005bff051219 */ /* 0x000fce0000011606 */
.L_x_1710:
[----:B------:R-:W-:Y:S05]  /*11eb0*/  BSYNC B0 ;  /* 0x0000000000007941 */ /* 0x000fea0003800000 */
.L_x_1708:
[----:B------:R-:W-:-:S04]  /*11ec0*/  IMAD R5, R5, R9, -R10 ;  /* 0x0000000905057224 */ /* 0x000fc800078e0a0a */
[----:B------:R-:W-:-:S05]  /*11ed0*/  IMAD R6, R204, -0x2, R5 ;  /* 0xfffffffecc067824 */ /* 0x000fca00078e0205 */
[----:B------:R-:W-:Y:S02]  /*11ee0*/  VIMNMX R3, R3, R6, !PT ;  /* 0x0000000603037248 */ /* 0x000fe40007fe0100 */
[----:B------:R-:W-:-:S07]  /*11ef0*/  VIADDMNMX R0, R6, R9, R0, PT ;  /* 0x0000000906007246 */ /* 0x000fce0003800100 */
.L_x_1707:
[C---:B------:R-:W-:Y:S02]  /*11f00*/  ISETP.GE.AND P1, PT, R12.reuse, 0x2, PT ;  /* 0x000000020c00780c */ /* 0x040fe40003f26270 */
[C---:B------:R-:W-:Y:S02]  /*11f10*/  ISETP.GE.AND P6, PT, R12.reuse, 0x9, PT ;  /* 0x000000090c00780c */ /* 0x040fe40003fc6270 */
[----:B------:R-:W-:Y:S02]  /*11f20*/  ISETP.GT.AND P2, PT, R3, 0x1, !P1 ;  /* 0x000000010300780c */ /* 0x000fe40004f44270 */
[----:B------:R-:W-:Y:S02]  /*11f30*/  ISETP.GE.AND P3, PT, R12, 0xa, PT ;  /* 0x0000000a0c00780c */ /* 0x000fe40003f66270 */
[----:B------:R-:W-:Y:S02]  /*11f40*/  ISETP.LT.OR P2, PT, R0, 0x2, P2 ;  /* 0x000000020000780c */ /* 0x000fe40001741670 */
[----:B------:R-:W-:-:S02]  /*11f50*/  ISETP.GE.AND P5, PT, R12, 0x1, PT ;  /* 0x000000010c00780c */ /* 0x000fc40003fa6270 */
[----:B------:R-:W-:Y:S02]  /*11f60*/  FSEL R133, R25, -INF , !P2 ;  /* 0xff80000019857808 */ /* 0x000fe40005000000 */
[----:B------:R-:W-:-:S04]  /*11f70*/  ISETP.GT.AND P2, PT, R3, 0x8, !P6 ;  /* 0x000000080300780c */ /* 0x000fc80007744270 */
[----:B------:R-:W-:-:S04]  /*11f80*/  ISETP.LT.OR P2, PT, R0, 0x9, P2 ;  /* 0x000000090000780c */ /* 0x000fc80001741670 */
[----:B------:R-:W-:Y:S02]  /*11f90*/  FSEL R131, R28, -INF , !P2 ;  /* 0xff8000001c837808 */ /* 0x000fe40005000000 */
[----:B------:R-:W-:Y:S02]  /*11fa0*/  ISETP.GT.AND P2, PT, R3, 0x9, !P3 ;  /* 0x000000090300780c */ /* 0x000fe40005f44270 */
[----:B------:R-:W-:Y:S02]  /*11fb0*/  P2R R28, PR, RZ, 0x8 ;  /* 0x00000008ff1c7803 */ /* 0x000fe40000000000 */
[----:B------:R-:W-:Y:S02]  /*11fc0*/  ISETP.LT.OR P2, PT, R0, 0xa, P2 ;  /* 0x0000000a0000780c */ /* 0x000fe40001741670 */
[----:B------:R-:W-:Y:S02]  /*11fd0*/  ISETP.GE.AND P3, PT, R12, 0x11, PT ;  /* 0x000000110c00780c */ /* 0x000fe40003f66270 */
[----:B------:R-:W-:-:S02]  /*11fe0*/  FSEL R129, R29, -INF , !P2 ;  /* 0xff8000001d817808 */ /* 0x000fc40005000000 */
[C---:B------:R-:W-:Y:S02]  /*11ff0*/  ISETP.GT.AND P2, PT, R3.reuse, 0x10, !P3 ;  /* 0x000000100300780c */ /* 0x040fe40005f44270 */
        /* <DEDUP_REMOVED lines=140> */
[----:B------:R-:W-:Y:S02]  /*128c0*/  ISETP.GE.AND P4, PT, R9, 0x1, PT ;  /* 0x000000010900780c */ /* 0x000fe40003f86270 */
[----:B0-----:R-:W-:Y:S01]  /*128d0*/  VIADDMNMX R0, R3, R103, R14, PT ;  /* 0x0000006703007246 */ /* 0x001fe2000380010e */
[----:B------:R-:W-:-:S10]  /*128e0*/  IMAD.IADD R6, R20, 0x1, R3 ;  /* 0x0000000114067824 */ /* 0x000fd400078e0203 */
[----:B------:R-:W-:Y:S05]  /*128f0*/  @!P4 BRA `(.L_x_1711) ;  /* 0x000000000050c947 */ /* 0x000fea0003800000 */
        /* <DEDUP_REMOVED lines=11> */
.L_x_1713:
[----:B------:R-:W-:-:S13]  /*129b0*/  ISETP.NE.AND P4, PT, R9, 0x1, PT ;  /* 0x000000010900780c */ /* 0x000fda0003f85270 */
[----:B------:R-:W0:Y:S02]  /*129c0*/  @P4 LDC.64 R4, c[0x0][0x9e8] ;  /* 0x00027a00ff044b82 */ /* 0x000e240000000a00 */
[----:B0-----:R-:W-:-:S05]  /*129d0*/  @P4 IMAD.HI.U32 R4, R3, R4, RZ ;  /* 0x0000000403044227 */ /* 0x001fca00078e00ff */
[----:B------:R-:W-:-:S07]  /*129e0*/  @P4 SHF.R.U32.HI R3, RZ, R5, R4 ;  /* 0x00000005ff034219 */ /* 0x000fce0000011604 */
.L_x_1714:
[----:B------:R-:W-:Y:S05]  /*129f0*/  BSYNC B0 ;  /* 0x0000000000007941 */ /* 0x000fea0003800000 */
.L_x_1712:
[----:B------:R-:W-:-:S04]  /*12a00*/  IMAD R3, R3, R9, -R10 ;  /* 0x0000000903037224 */ /* 0x000fc800078e0a0a */
[----:B------:R-:W-:-:S05]  /*12a10*/  IMAD R3, R204, -0x2, R3 ;  /* 0xfffffffecc037824 */ /* 0x000fca00078e0203 */
[----:B------:R-:W-:Y:S02]  /*12a20*/  VIMNMX R6, R6, R3, !PT ;  /* 0x0000000306067248 */ /* 0x000fe40007fe0100 */
[----:B------:R-:W-:-:S07]  /*12a30*/  VIADDMNMX R0, R3, R9, R0, PT ;  /* 0x0000000903007246 */ /* 0x000fce0003800100 */
.L_x_1711:
[C---:B------:R-:W-:Y:S02]  /*12a40*/  ISETP.GT.AND P1, PT, R6.reuse, 0x1, !P1 ;  /* 0x000000010600780c */ /* 0x040fe40004f24270 */
[----:B------:R-:W-:Y:S02]  /*12a50*/  ISETP.GT.AND P6, PT, R6, 0x8, !P6 ;  /* 0x000000080600780c */ /* 0x000fe400077c4270 */
[C---:B------:R-:W-:Y:S02]  /*12a60*/  ISETP.LT.OR P1, PT, R0.reuse, 0x2, P1 ;  /* 0x000000020000780c */ /* 0x040fe40000f21670 */
[----:B------:R-:W-:Y:S02]  /*12a70*/  ISETP.LT.OR P6, PT, R0, 0x9, P6 ;  /* 0x000000090000780c */ /* 0x000fe400037c1670 */
[----:B------:R-:W-:Y:S02]  /*12a80*/  FSEL R27, R27, -INF , !P1 ;  /* 0xff8000001b1b7808 */ /* 0x000fe40004800000 */
[----:B------:R-:W-:-:S02]  /*12a90*/  ISETP.NE.AND P1, PT, R28, RZ, PT ;  /* 0x000000ff1c00720c */ /* 0x000fc40003f25270 */
[----:B------:R-:W-:Y:S02]  /*12aa0*/  FSEL R5, R30, -INF , !P6 ;  /* 0xff8000001e057808 */ /* 0x000fe40007000000 */
[----:B------:R-:W-:Y:S02]  /*12ab0*/  ISETP.GT.AND P1, PT, R6, 0x9, !P1 ;  /* 0x000000090600780c */ /* 0x000fe40004f24270 */
[----:B------:R-:W-:Y:S02]  /*12ac0*/  ISETP.NE.AND P6, PT, R32, RZ, PT ;  /* 0x000000ff2000720c */ /* 0x000fe40003fc5270 */
[----:B------:R-:W-:Y:S02]  /*12ad0*/  ISETP.LT.OR P1, PT, R0, 0xa, P1 ;  /* 0x0000000a0000780c */ /* 0x000fe40000f21670 */
[----:B------:R-:W-:Y:S02]  /*12ae0*/  ISETP.NE.AND P4, PT, R92, RZ, PT ;  /* 0x000000ff5c00720c */ /* 0x000fe40003f85270 */
        /* <DEDUP_REMOVED lines=9> */
[----:B------:R-:W-:Y:S02]  /*12b80*/  ISETP.NE.AND P6, PT, R102, RZ, PT ;  /* 0x000000ff6600720c */ /* 0x000fe40003fc5270 */
        /* <DEDUP_REMOVED lines=9> */
[----:B------:R-:W-:Y:S02]  /*12c20*/  ISETP.NE.AND P4, PT, R56, RZ, PT ;  /* 0x000000ff3800720c */ /* 0x000fe40003f85270 */
        /* <DEDUP_REMOVED lines=12> */
[----:B------:R-:W-:Y:S02]  /*12cf0*/  ISETP.NE.AND P1, PT, R40, RZ, PT ;  /* 0x000000ff2800720c */ /* 0x000fe40003f25270 */
[----:B------:R-:W-:Y:S02]  /*12d00*/  FMNMX.FTZ R4, R41, R4, !PT ;  /* 0x0000000429047209 */ /* 0x000fe40007810000 */
[----:B------:R-:W-:Y:S02]  /*12d10*/  ISETP.GT.AND P1, PT, R6, 0x21, !P1 ;  /* 0x000000210600780c */ /* 0x000fe40004f24270 */
[----:B------:R-:W-:Y:S02]  /*12d20*/  FMNMX.FTZ R4, R49, R4, !PT ;  /* 0x0000000431047209 */ /* 0x000fe40007810000 */
        /* <DEDUP_REMOVED lines=43> */
[C---:B------:R-:W-:Y:S01]  /*12fe0*/  ISETP.GT.AND P5, PT, R6.reuse, RZ, !P5 ;  /* 0x000000ff0600720c */ /* 0x040fe20006fa4270 */
[----:B------:R-:W0:Y:S01]  /*12ff0*/  SHFL.BFLY PT, R3, R4, 0x2, 0x1f ;  /* 0x0c401f0004037f89 */ /* 0x000e2200000e0000 */
[----:B------:R-:W-:Y:S02]  /*13000*/  FSEL R55, R55, -INF , !P1 ;  /* 0xff80000037377808 */ /* 0x000fe40004800000 */
[----:B------:R-:W-:Y:S02]  /*13010*/  ISETP.GT.AND P1, PT, R6, 0x40, !P6 ;  /* 0x000000400600780c */ /* 0x000fe40007724270 */
[----:B------:R-:W-:Y:S02]  /*13020*/  ISETP.NE.AND P6, PT, R76, RZ, PT ;  /* 0x000000ff4c00720c */ /* 0x000fe40003fc5270 */
[C---:B------:R-:W-:Y:S02]  /*13030*/  ISETP.LT.OR P1, PT, R0.reuse, 0x41, P1 ;  /* 0x000000410000780c */ /* 0x040fe40000f21670 */
[----:B------:R-:W-:-:S02]  /*13040*/  ISETP.LT.OR P5, PT, R0, 0x1, P5 ;  /* 0x000000010000780c */ /* 0x000fc40002fa1670 */
[----:B------:R-:W-:Y:S02]  /*13050*/  FSEL R119, R58, -INF , !P1 ;  /* 0xff8000003a777808 */ /* 0x000fe40004800000 */
[----:B------:R-:W-:Y:S02]  /*13060*/  ISETP.GT.AND P1, PT, R6, 0x41, !P4 ;  /* 0x000000410600780c */ /* 0x000fe40006724270 */
[----:B------:R-:W-:Y:S02]  /*13070*/  ISETP.NE.AND P4, PT, R114, RZ, PT ;  /* 0x000000ff7200720c */ /* 0x000fe40003f85270 */
[----:B------:R-:W-:Y:S02]  /*13080*/  ISETP.LT.OR P1, PT, R0, 0x42, P1 ;  /* 0x000000420000780c */ /* 0x000fe40000f21670 */
[----:B------:R-:W-:Y:S02]  /*13090*/  FSEL R26, R26, -INF , !P5 ;  /* 0xff8000001a1a7808 */ /* 0x000fe40006800000 */
[----:B------:R-:W-:-:S02]  /*130a0*/  FSEL R117, R59, -INF , !P1 ;  /* 0xff8000003b757808 */ /* 0x000fc40004800000 */
[----:B------:R-:W-:Y:S02]  /*130b0*/  ISETP.NE.AND P1, PT, R104, RZ, PT ;  /* 0x000000ff6800720c */ /* 0x000fe40003f25270 */
[----:B0-----:R-:W-:Y:S02]  /*130c0*/  FMNMX.FTZ R10, R4, R3, !PT ;  /* 0x00000003040a7209 */ /* 0x001fe40007810000 */
[C---:B------:R-:W-:Y:S02]  /*130d0*/  ISETP.GT.AND P1, PT, R6.reuse, 0x48, !P1 ;  /* 0x000000480600780c */ /* 0x040fe40004f24270 */
[----:B------:R-:W-:Y:S01]  /*130e0*/  ISETP.GT.AND P2, PT, R6, 0x71, !P2 ;  /* 0x000000710600780c */ /* 0x000fe20005744270 */
[----:B------:R-:W0:Y:S01]  /*130f0*/  SHFL.BFLY PT, R3, R10, 0x1, 0x1f ;  /* 0x0c201f000a037f89 */ /* 0x000e2200000e0000 */
[----:B------:R-:W-:Y:S02]  /*13100*/  ISETP.LT.OR P1, PT, R0, 0x49, P1 ;  /* 0x000000490000780c */ /* 0x000fe40000f21670 */
[----:B------:R-:W-:-:S02]  /*13110*/  ISETP.GT.AND P3, PT, R6, 0x78, !P3 ;  /* 0x000000780600780c */ /* 0x000fc40005f64270 */
[----:B------:R-:W-:Y:S02]  /*13120*/  FSEL R59, R62, -INF , !P1 ;  /* 0xff8000003e3b7808 */ /* 0x000fe40004800000 */
[----:B------:R-:W-:Y:S02]  /*13130*/  ISETP.NE.AND P1, PT, R60, RZ, PT ;  /* 0x000000ff3c00720c */ /* 0x000fe40003f25270 */
[----:B------:R-:W-:Y:S02]  /*13140*/  ISETP.LT.OR P2, PT, R0, 0x72, P2 ;  /* 0x000000720000780c */ /* 0x000fe40001741670 */
[----:B------:R-:W-:Y:S02]  /*13150*/  ISETP.GT.AND P1, PT, R6, 0x49, !P1 ;  /* 0x000000490600780c */ /* 0x000fe40004f24270 */
[C---:B------:R-:W-:Y:S02]  /*13160*/  ISETP.LT.OR P3, PT, R0.reuse, 0x79, P3 ;  /* 0x000000790000780c */ /* 0x040fe40001f61670 */
[----:B------:R-:W-:-:S02]  /*13170*/  ISETP.LT.OR P1, PT, R0, 0x4a, P1 ;  /* 0x0000004a0000780c */ /* 0x000fc40000f21670 */
[----:B------:R-:W-:Y:S02]  /*13180*/  FSEL R83, R83, -INF , !P2 ;  /* 0xff80000053537808 */ /* 0x000fe40005000000 */
[----:B------:R-:W-:Y:S02]  /*13190*/  FSEL R63, R63, -INF , !P1 ;  /* 0xff8000003f3f7808 */ /* 0x000fe40004800000 */
[----:B------:R-:W-:Y:S02]  /*131a0*/  ISETP.NE.AND P1, PT, R106, RZ, PT ;  /* 0x000000ff6a00720c */ /* 0x000fe40003f25270 */
[----:B0-----:R-:W-:Y:S02]  /*131b0*/  FMNMX.FTZ R3, R10, R3, !PT ;  /* 0x000000030a037209 */ /* 0x001fe40007810000 */
[----:B------:R-:W-:-:S03]  /*131c0*/  ISETP.GT.AND P1, PT, R6, 0x50, !P1 ;  /* 0x000000500600780c */ /* 0x000fc60004f24270 */
[----:B------:R-:W-:Y:S01]  /*131d0*/  FFMA.FTZ R139, R2, R3, -8 ;  /* 0xc1000000028b7423 */ /* 0x000fe20000010003 */
        /* <DEDUP_REMOVED lines=26> */
[----:B------:R-:W-:-:S04]  /*13380*/  ISETP.GT.AND P1, PT, R6, 0x69, !P6 ;  /* 0x000000690600780c */ /* 0x000fc80007724270 */
[----:B------:R-:W-:-:S04]  /*13390*/  ISETP.LT.OR P1, PT, R0, 0x6a, P1 ;  /* 0x0000006a0000780c */ /* 0x000fc80000f21670 */
[----:B------:R-:W-:Y:S02]  /*133a0*/  FSEL R79, R79, -INF , !P1 ;  /* 0xff8000004f4f7808 */ /* 0x000fe40004800000 */
[----:B------:R-:W-:Y:S02]  /*133b0*/  ISETP.GT.AND P1, PT, R6, 0x70, !P4 ;  /* 0x000000700600780c */ /* 0x000fe40006724270 */
[----:B------:R-:W-:Y:S02]  /*133c0*/  ISETP.NE.AND P4, PT, R12, RZ, PT ;  /* 0x000000ff0c00720c */ /* 0x000fe40003f85270 */
[----:B------:R-:W-:Y:S02]  /*133d0*/  FMNMX.FTZ R12, R26, R27, !PT ;  /* 0x0000001b1a0c7209 */ /* 0x000fe40007810000 */
[----:B------:R-:W-:Y:S02]  /*133e0*/  ISETP.LT.OR P1, PT, R0, 0x71, P1 ;  /* 0x000000710000780c */ /* 0x000fe40000f21670 */
[----:B------:R-:W-:-:S02]  /*133f0*/  FMNMX.FTZ R14, R5, R12, !PT ;  /* 0x0000000c050e7209 */ /* 0x000fc40007810000 */
[----:B------:R-:W-:Y:S02]  /*13400*/  FSEL R137, R82, -INF , !P1 ;  /* 0xff80000052897808 */ /* 0x000fe40004800000 */
[----:B------:R-:W-:Y:S02]  /*13410*/  FMNMX.FTZ R14, R31, R14, !PT ;  /* 0x0000000e1f0e7209 */ /* 0x000fe40007810000 */
[----:B------:R-:W-:Y:S02]  /*13420*/  FSETP.NEU.FTZ.AND P1, PT, R3, -INF , PT ;  /* 0xff8000000300780b */ /* 0x000fe40003f3d000 */
[----:B------:R-:W-:Y:S02]  /*13430*/  FMNMX.FTZ R14, R105, R14, !PT ;  /* 0x0000000e690e7209 */ /* 0x000fe40007810000 */
[----:B------:R-:W-:Y:S02]  /*13440*/  FSEL R139, R139, RZ, P1 ;  /* 0x000000ff8b8b7208 */ /* 0x000fe40000800000 */
[----:B------:R-:W-:-:S02]  /*13450*/  FMNMX.FTZ R14, R103, R14, !PT ;  /* 0x0000000e670e7209 */ /* 0x000fc40007810000 */
[----:B------:R-:W-:Y:S01]  /*13460*/  ISETP.GT.AND P1, PT, R6, 0x79, !P4 ;  /* 0x000000790600780c */ /* 0x000fe20006724270 */
[----:B------:R-:W-:-:S01]  /*13470*/  FFMA.FTZ R24, R2, R24, -R139 ;  /* 0x0000001802187223 */ /* 0x000fc2000001088b */
[----:B------:R-:W-:Y:S01]  /*13480*/  FMNMX.FTZ R20, R35, R14, !PT ;  /* 0x0000000e23147209 */ /* 0x000fe20007810000 */
[----:B------:R-:W-:-:S01]  /*13490*/  FFMA.FTZ R32, R2, R37, -R139 ;  /* 0x0000002502207223 */ /* 0x000fc2000001088b */
[C-C-:B------:R-:W-:Y:S01]  /*134a0*/  FFMA.FTZ R34, R2.reuse, R41, -R139.reuse ;  /* 0x0000002902227223 */ /* 0x140fe2000001088b */
[----:B------:R0:W-:Y:S01]  /*134b0*/  MUFU.EX2 R4, R24 ;  /* 0x0000001800047308 */ /* 0x0001e20000000800 */
[----:B------:R-:W-:Y:S01]  /*134c0*/  FMNMX.FTZ R20, R39, R20, !PT ;  /* 0x0000001427147209 */ /* 0x000fe20007810000 */
[--C-:B------:R-:W-:Y:S01]  /*134d0*/  FFMA.FTZ R41, R2, R49, -R139.reuse ;  /* 0x0000003102297223 */ /* 0x100fe2000001088b */
[----:B------:R-:W-:Y:S01]  /*134e0*/  ISETP.LT.OR P1, PT, R0, 0x7a, P1 ;  /* 0x0000007a0000780c */ /* 0x000fe20000f21670 */
[C-C-:B------:R-:W-:Y:S01]  /*134f0*/  FFMA.FTZ R36, R2.reuse, R45, -R139.reuse ;  /* 0x0000002d02247223 */ /* 0x140fe2000001088b */
[----:B------:R-:W-:Y:S01]  /*13500*/  FMNMX.FTZ R20, R109, R20, !PT ;  /* 0x000000146d147209 */ /* 0x000fe20007810000 */
[--C-:B------:R-:W-:Y:S01]  /*13510*/  FFMA.FTZ R45, R2, R53, -R139.reuse ;  /* 0x00000035022d7223 */ /* 0x100fe2000001088b */
[----:B------:R-:W-:Y:S01]  /*13520*/  FSEL R49, R86, -INF , !P3 ;  /* 0xff80000056317808 */ /* 0x000fe20005800000 */
[C-C-:B------:R-:W-:Y:S01]  /*13530*/  FFMA.FTZ R53, R2.reuse, R57, -R139.reuse ;  /* 0x0000003902357223 */ /* 0x140fe2000001088b */
[----:B------:R-:W-:Y:S01]  /*13540*/  FMNMX.FTZ R20, R43, R20, !PT ;  /* 0x000000142b147209 */ /* 0x000fe20007810000 */
[C-C-:B------:R-:W-:Y:S01]  /*13550*/  FFMA.FTZ R133, R2.reuse, R133, -R139.reuse ;  /* 0x0000008502857223 */ /* 0x140fe2000001088b */
[----:B------:R-:W-:Y:S01]  /*13560*/  FSEL R87, R87, -INF , !P1 ;  /* 0xff80000057577808 */ /* 0x000fe20004800000 */
[C-C-:B------:R-:W-:Y:S01]  /*13570*/  FFMA.FTZ R10, R2.reuse, R131, -R139.reuse ;  /* 0x00000083020a7223 */ /* 0x140fe2000001088b */
[----:B0-----:R-:W-:Y:S01]  /*13580*/  FMNMX.FTZ R24, R107, R20, !PT ;  /* 0x000000146b187209 */ /* 0x001fe20007810000 */
[C-C-:B------:R-:W-:Y:S01]  /*13590*/  FFMA.FTZ R129, R2.reuse, R129, -R139.reuse ;  /* 0x0000008102817223 */ /* 0x140fe2000001088b */
[----:B------:R-:W-:-:S01]  /*135a0*/  FFMA.FTZ R123, R2, R123, -R139 ;  /* 0x0000007b027b7223 */ /* 0x000fc2000001088b */
[----:B------:R-:W-:Y:S01]  /*135b0*/  MUFU.EX2 R133, R133 ;  /* 0x0000008500857308 */ /* 0x000fe20000000800 */
[----:B------:R-:W-:Y:S01]  /*135c0*/  FMNMX.FTZ R24, R47, R24, !PT ;  /* 0x000000182f187209 */ /* 0x000fe20007810000 */
[C-C-:B------:R-:W-:Y:S01]  /*135d0*/  FFMA.FTZ R115, R2.reuse, R115, -R139.reuse ;  /* 0x0000007302737223 */ /* 0x140fe2000001088b */
[----:B------:R-:W-:-:S01]  /*135e0*/  FFMA.FTZ R101, R2, R101, -R139 ;  /* 0x0000006502657223 */ /* 0x000fc2000001088b */
[C-C-:B------:R-:W-:Y:S01]  /*135f0*/  FFMA.FTZ R99, R2.reuse, R99, -R139.reuse ;  /* 0x0000006302637223 */ /* 0x140fe2000001088b */
[----:B------:R-:W-:Y:S01]  /*13600*/  FMNMX.FTZ R24, R113, R24, !PT ;  /* 0x0000001871187209 */ /* 0x000fe20007810000 */
        /* <DEDUP_REMOVED lines=8> */
[--C-:B------:R-:W-:Y:S01]  /*13690*/  FFMA.FTZ R13, R2, R13, -R139.reuse ;  /* 0x0000000d020d7223 */ /* 0x100fe2000001088b */
[----:B------:R-:W-:Y:S01]  /*136a0*/  ISETP.NE.AND P4, PT, R116, 0x1, PT ;  /* 0x000000017400780c */ /* 0x000fe20003f85270 */
        /* <DEDUP_REMOVED lines=8> */
[----:B------:R-:W0:Y:S01]  /*13730*/  MUFU.EX2 R129, R129 ;  /* 0x0000008100817308 */ /* 0x000e220000000800 */
[----:B------:R-:W-:Y:S01]  /*13740*/  FMNMX.FTZ R28, R117, R28, !PT ;  /* 0x0000001c751c7209 */ /* 0x000fe20007810000 */
[C-C-:B------:R-:W-:Y:S01]  /*13750*/  FFMA.FTZ R44, R2.reuse, R85, -R139.reuse ;  /* 0x00000055022c7223 */ /* 0x140fe2000001088b */
[----:B------:R-:W-:-:S01]  /*13760*/  FFMA.FTZ R15, R2, R15, -R139 ;  /* 0x0000000f020f7223 */ /* 0x000fc2000001088b */
[----:B------:R-:W-:Y:S01]  /*13770*/  FFMA.FTZ R42, R2, R81, -R139 ;  /* 0x00000051022a7223 */ /* 0x000fe2000001088b */
[----:B------:R-:W-:-:S03]  /*13780*/  FMNMX.FTZ R30, R59, R28, !PT ;  /* 0x0000001c3b1e7209 */ /* 0x000fc60007810000 */
[----:B------:R-:W-:Y:S01]  /*13790*/  MUFU.EX2 R12, R123 ;  /* 0x0000007b000c7308 */ /* 0x000fe20000000800 */
[----:B------:R-:W-:-:S04]  /*137a0*/  FMNMX.FTZ R30, R63, R30, !PT ;  /* 0x0000001e3f1e7209 */ /* 0x000fc80007810000 */
[----:B------:R-:W-:-:S03]  /*137b0*/  FMNMX.FTZ R30, R121, R30, !PT ;  /* 0x0000001e791e7209 */ /* 0x000fc60007810000 */
[----:B------:R-:W-:Y:S01]  /*137c0*/  MUFU.EX2 R115, R115 ;  /* 0x0000007300737308 */ /* 0x000fe20000000800 */
[----:B------:R-:W-:Y:S02]  /*137d0*/  FMNMX.FTZ R30, R67, R30, !PT ;  /* 0x0000001e431e7209 */ /* 0x000fe40007810000 */
[----:B0-----:R-:W-:Y:S02]  /*137e0*/  F2FP.SATFINITE.E4M3.F32.PACK_AB_MERGE_C R196, R129, R10, RZ ;  /* 0x0000000a81c4723e */ /* 0x001fe400048070ff */
[----:B------:R-:W-:Y:S02]  /*137f0*/  FMNMX.FTZ R32, R125, R30, !PT ;  /* 0x0000001e7d207209 */ /* 0x000fe40007810000 */
[----:B------:R-:W-:Y:S01]  /*13800*/  F2FP.SATFINITE.E4M3.F32.PACK_AB_MERGE_C R196, R133, R4, R196 ;  /* 0x0000000485c4723e */ /* 0x000fe200048070c4 */
[----:B------:R-:W-:Y:S01]  /*13810*/  MUFU.EX2 R14, R101 ;  /* 0x00000065000e7308 */ /* 0x000fe20000000800 */
[----:B------:R-:W-:-:S04]  /*13820*/  FMNMX.FTZ R32, R71, R32, !PT ;  /* 0x0000002047207209 */ /* 0x000fc80007810000 */
[----:B------:R-:W-:-:S03]  /*13830*/  FMNMX.FTZ R32, R127, R32, !PT ;  /* 0x000000207f207209 */ /* 0x000fc60007810000 */
[----:B------:R-:W0:Y:S01]  /*13840*/  MUFU.EX2 R99, R99 ;  /* 0x0000006300637308 */ /* 0x000e220000000800 */
[----:B------:R-:W-:-:S04]  /*13850*/  FMNMX.FTZ R32, R75, R32, !PT ;  /* 0x000000204b207209 */ /* 0x000fc80007810000 */
        /* <DEDUP_REMOVED lines=9> */
[----:B------:R0:W-:Y:S01]  /*138f0*/  MUFU.EX2 R30, R36 ;  /* 0x00000024001e7308 */ /* 0x0001e20000000800 */
[----:B------:R-:W-:-:S05]  /*13900*/  FMNMX.FTZ R0, R87, R0, !PT ;  /* 0x0000000057007209 */ /* 0x000fca0007810000 */
[----:B------:R-:W1:Y:S02]  /*13910*/  SHFL.BFLY PT, R57, R0, 0x2, 0x1f ;  /* 0x0c401f0000397f89 */ /* 0x000e6400000e0000 */
[----:B------:R-:W-:Y:S01]  /*13920*/  MUFU.EX2 R37, R37 ;  /* 0x0000002500257308 */ /* 0x000fe20000000800 */
[----:B0-----:R-:W-:-:S01]  /*13930*/  FFMA.FTZ R36, R2, R33, -R139 ;  /* 0x0000002102247223 */ /* 0x001fc2000001088b */
[----:B------:R-:W-:-:S06]  /*13940*/  FFMA.FTZ R33, R2, R61, -R139 ;  /* 0x0000003d02217223 */ /* 0x000fcc000001088b */
[----:B------:R0:W-:Y:S08]  /*13950*/  MUFU.EX2 R28, R34 ;  /* 0x00000022001c7308 */ /* 0x0001f00000000800 */
[----:B------:R-:W-:Y:S01]  /*13960*/  MUFU.EX2 R41, R41 ;  /* 0x0000002900297308 */ /* 0x000fe20000000800 */
[----:B0-----:R-:W-:-:S01]  /*13970*/  FFMA.FTZ R34, R2, R65, -R139 ;  /* 0x0000004102227223 */ /* 0x001fc2000001088b */
[----:B-1----:R-:W-:-:S06]  /*13980*/  FMNMX.FTZ R57, R0, R57, !PT ;  /* 0x0000003900397209 */ /* 0x002fcc0007810000 */
[----:B------:R-:W-:Y:S01]  /*13990*/  MUFU.EX2 R45, R45 ;  /* 0x0000002d002d7308 */ /* 0x000fe20000000800 */
[----:B------:R-:W0:Y:S07]  /*139a0*/  SHFL.BFLY PT, R0, R57, 0x1, 0x1f ;  /* 0x0c201f0039007f89 */ /* 0x000e2e00000e0000 */
[----:B------:R1:W-:Y:S08]  /*139b0*/  MUFU.EX2 R32, R36 ;  /* 0x0000002400207308 */ /* 0x0003f00000000800 */
[----:B------:R-:W-:Y:S01]  /*139c0*/  MUFU.EX2 R33, R33 ;  /* 0x0000002100217308 */ /* 0x000fe20000000800 */
[----:B-1----:R-:W-:-:S07]  /*139d0*/  FFMA.FTZ R36, R2, R69, -R139 ;  /* 0x0000004502247223 */ /* 0x002fce000001088b */
[----:B------:R-:W-:Y:S01]  /*139e0*/  MUFU.EX2 R6, R95 ;  /* 0x0000005f00067308 */ /* 0x000fe20000000800 */
[----:B0-----:R-:W-:-:S04]  /*139f0*/  FMNMX.FTZ R0, R57, R0, !PT ;  /* 0x0000000039007209 */ /* 0x001fc80007810000 */
[----:B------:R-:W-:Y:S01]  /*13a00*/  FSETP.NEU.FTZ.AND P1, PT, R0, -INF , PT ;  /* 0xff8000000000780b */ /* 0x000fe20003f3d000 */
[----:B------:R-:W-:-:S02]  /*13a10*/  FFMA.FTZ R50, R2, R0, -8 ;  /* 0xc100000002327423 */ /* 0x000fc40000010000 */
[----:B------:R-:W-:Y:S03]  /*13a20*/  MUFU.EX2 R53, R53 ;  /* 0x0000003500357308 */ /* 0x000fe60000000800 */
[----:B------:R-:W-:-:S05]  /*13a30*/  FSEL R50, R50, RZ, P1 ;  /* 0x000000ff32327208 */ /* 0x000fca0000800000 */
[----:B------:R-:W-:Y:S01]  /*13a40*/  MUFU.EX2 R29, R29 ;  /* 0x0000001d001d7308 */ /* 0x000fe20000000800 */
[----:B------:R-:W-:-:S01]  /*13a50*/  FFMA.FTZ R26, R2, R26, -R50 ;  /* 0x0000001a021a7223 */ /* 0x000fc20000010832 */
        /* <DEDUP_REMOVED lines=14> */
[----:B------:R-:W0:Y:S01]  /*13b40*/  MUFU.EX2 R27, R27 ;  /* 0x0000001b001b7308 */ /* 0x000e220000000800 */
[----:B------:R-:W-:-:S01]  /*13b50*/  FFMA.FTZ R56, R2, R117, -R50 ;  /* 0x0000007502387223 */ /* 0x000fc20000010832 */
[C-C-:B------:R-:W-:Y:S01]  /*13b60*/  FFMA.FTZ R59, R2.reuse, R59, -R50.reuse ;  /* 0x0000003b023b7223 */ /* 0x140fe20000010832 */
[----:B------:R-:W-:-:S01]  /*13b70*/  FFMA.FTZ R63, R2, R63, -R50 ;  /* 0x0000003f023f7223 */ /* 0x000fc20000010832 */
[C-C-:B------:R-:W-:Y:S01]  /*13b80*/  FFMA.FTZ R121, R2.reuse, R121, -R50.reuse ;  /* 0x0000007902797223 */ /* 0x140fe20000010832 */
[----:B------:R-:W-:-:S01]  /*13b90*/  FFMA.FTZ R67, R2, R67, -R50 ;  /* 0x0000004302437223 */ /* 0x000fc20000010832 */
[C-C-:B------:R-:W-:Y:S01]  /*13ba0*/  FFMA.FTZ R125, R2.reuse, R125, -R50.reuse ;  /* 0x0000007d027d7223 */ /* 0x140fe20000010832 */
[----:B------:R-:W-:-:S01]  /*13bb0*/  FFMA.FTZ R71, R2, R71, -R50 ;  /* 0x0000004702477223 */ /* 0x000fc20000010832 */
[----:B------:R1:W-:Y:S01]  /*13bc0*/  MUFU.EX2 R57, R48 ;  /* 0x0000003000397308 */ /* 0x0003e20000000800 */
[----:B------:R-:W-:-:S01]  /*13bd0*/  FFMA.FTZ R127, R2, R127, -R50 ;  /* 0x0000007f027f7223 */ /* 0x000fc20000010832 */
[C-C-:B------:R-:W-:Y:S01]  /*13be0*/  FFMA.FTZ R75, R2.reuse, R75, -R50.reuse ;  /* 0x0000004b024b7223 */ /* 0x140fe20000010832 */
[----:B------:R-:W-:-:S01]  /*13bf0*/  FFMA.FTZ R135, R2, R135, -R50 ;  /* 0x0000008702877223 */ /* 0x000fc20000010832 */
[C-C-:B------:R-:W-:Y:S01]  /*13c00*/  FFMA.FTZ R79, R2.reuse, R79, -R50.reuse ;  /* 0x0000004f024f7223 */ /* 0x140fe20000010832 */
[----:B------:R-:W-:-:S01]  /*13c10*/  FFMA.FTZ R137, R2, R137, -R50 ;  /* 0x0000008902897223 */ /* 0x000fc20000010832 */
[C-C-:B------:R-:W-:Y:S01]  /*13c20*/  FFMA.FTZ R83, R2.reuse, R83, -R50.reuse ;  /* 0x0000005302537223 */ /* 0x140fe20000010832 */
[----:B------:R-:W-:-:S01]  /*13c30*/  FFMA.FTZ R49, R2, R49, -R50 ;  /* 0x0000003102317223 */ /* 0x000fc20000010832 */
[----:B------:R-:W2:Y:S01]  /*13c40*/  MUFU.EX2 R54, R54 ;  /* 0x0000003600367308 */ /* 0x000ea20000000800 */
[----:B-1----:R-:W-:-:S01]  /*13c50*/  FFMA.FTZ R48, R2, R43, -R50 ;  /* 0x0000002b02307223 */ /* 0x002fc20000010832 */
[----:B------:R-:W-:-:S04]  /*13c60*/  FADD.FTZ R43, R4, R133 ;  /* 0x00000085042b7221 */ /* 0x000fc80000010000 */
[----:B------:R-:W-:Y:S02]  /*13c70*/  FADD.FTZ R64, R10, R43 ;  /* 0x0000002b0a407221 */ /* 0x000fe40000010000 */
[----:B------:R-:W1:Y:S02]  /*13c80*/  MUFU.EX2 R5, R5 ;  /* 0x0000000500057308 */ /* 0x000e640000000800 */
[----:B------:R-:W-:-:S04]  /*13c90*/  FADD.FTZ R43, R129, R64 ;  /* 0x00000040812b7221 */ /* 0x000fc80000010000 */
[----:B------:R-:W-:Y:S01]  /*13ca0*/  FADD.FTZ R66, R12, R43 ;  /* 0x0000002b0c427221 */ /* 0x000fe20000010000 */
[----:B0-----:R-:W-:-:S01]  /*13cb0*/  FADD.FTZ R43, R26, R27 ;  /* 0x0000001b1a2b7221 */ /* 0x001fc20000010000 */
[----:B------:R-:W0:Y:S08]  /*13cc0*/  MUFU.EX2 R46, R46 ;  /* 0x0000002e002e7308 */ /* 0x000e300000000800 */
[----:B------:R3:W-:Y:S08]  /*13cd0*/  MUFU.EX2 R60, R47 ;  /* 0x0000002f003c7308 */ /* 0x0007f00000000800 */
[----:B------:R4:W5:Y:S01]  /*13ce0*/  MUFU.EX2 R58, R35 ;  /* 0x00000023003a7308 */ /* 0x0009620000000800 */
[----:B---3--:R-:W-:-:S01]  /*13cf0*/  FADD.FTZ R47, R115, R66 ;  /* 0x00000042732f7221 */ /* 0x008fc20000010000 */
[----:B--2---:R-:W-:Y:S01]  /*13d00*/  FADD.FTZ R66, R54, R43 ;  /* 0x0000002b36427221 */ /* 0x004fe20000010000 */
[----:B------:R-:W-:-:S02]  /*13d10*/  F2FP.SATFINITE.E4M3.F32.PACK_AB_MERGE_C R54, R57, R54, RZ ;  /* 0x000000363936723e */ /* 0x000fc400048070ff */
[----:B------:R-:W-:Y:S01]  /*13d20*/  FADD.FTZ R68, R14, R47 ;  /* 0x0000002f0e447221 */ /* 0x000fe20000010000 */
[----:B------:R-:W-:-:S01]  /*13d30*/  FADD.FTZ R66, R57, R66 ;  /* 0x0000004239427221 */ /* 0x000fc20000010000 */
[----:B------:R-:W-:Y:S01]  /*13d40*/  F2FP.SATFINITE.E4M3.F32.PACK_AB_MERGE_C R197, R27, R26, R54 ;  /* 0x0000001a1bc5723e */ /* 0x000fe20004807036 */
[----:B------:R2:W3:Y:S01]  /*13d50*/  MUFU.EX2 R61, R39 ;  /* 0x00000027003d7308 */ /* 0x0004e20000000800 */
[----:B------:R-:W-:-:S01]  /*13d60*/  FADD.FTZ R47, R99, R68 ;  /* 0x00000044632f7221 */ /* 0x000fc20000010000 */
[----:B-1----:R-:W-:Y:S01]  /*13d70*/  FADD.FTZ R43, R5, R66 ;  /* 0x00000042052b7221 */ /* 0x002fe20000010000 */
[----:B----4-:R-:W-:-:S01]  /*13d80*/  FFMA.FTZ R35, R2, R113, -R50 ;  /* 0x0000007102237223 */ /* 0x010fc20000010832 */
[----:B------:R-:W1:Y:S01]  /*13d90*/  @P4 LDC R27, c[0x0][0x44c] ;  /* 0x00011300ff1b4b82 */ /* 0x000e620000000800 */
[----:B------:R-:W-:-:S01]  /*13da0*/  FADD.FTZ R14, R20, R47 ;  /* 0x0000002f140e7221 */ /* 0x000fc20000010000 */
[----:B0-----:R-:W-:Y:S02]  /*13db0*/  FADD.FTZ R43, R46, R43 ;  /* 0x0000002b2e2b7221 */ /* 0x001fe40000010000 */
[----:B------:R-:W0:Y:S01]  /*13dc0*/  MUFU.EX2 R31, R31 ;  /* 0x0000001f001f7308 */ /* 0x000e220000000800 */
[----:B------:R-:W-:-:S01]  /*13dd0*/  FADD.FTZ R47, R91, R14 ;  /* 0x0000000e5b2f7221 */ /* 0x000fc20000010000 */
[----:B-----5:R-:W-:Y:S01]  /*13de0*/  FADD.FTZ R4, R58, R43 ;  /* 0x0000002b3a047221 */ /* 0x020fe20000010000 */
[----:B--2---:R-:W-:-:S01]  /*13df0*/  FFMA.FTZ R39, R2, R119, -R50 ;  /* 0x0000007702277223 */ /* 0x004fc20000010832 */
[----:B------:R-:W-:Y:S01]  /*13e00*/  FFMA.FTZ R50, R2, R87, -R50 ;  /* 0x0000005702327223 */ /* 0x000fe20000010832 */
[----:B------:R-:W-:-:S01]  /*13e10*/  FADD.FTZ R12, R24, R47 ;  /* 0x0000002f180c7221 */ /* 0x000fc20000010000 */
[----:B------:R-:W-:-:S02]  /*13e20*/  F2FP.SATFINITE.E4M3.F32.PACK_AB_MERGE_C R24, R37, R24, RZ ;  /* 0x000000182518723e */ /* 0x000fc400048070ff */
[----:B------:R-:W2:Y:S01]  /*13e30*/  MUFU.EX2 R48, R48 ;  /* 0x0000003000307308 */ /* 0x000ea20000000800 */
[----:B---3--:R-:W-:-:S01]  /*13e40*/  FADD.FTZ R4, R61, R4 ;  /* 0x000000043d047221 */ /* 0x008fc20000010000 */
[----:B------:R-:W-:Y:S01]  /*13e50*/  FADD.FTZ R43, R37, R12 ;  /* 0x0000000c252b7221 */ /* 0x000fe20000010000 */
[----:B------:R-:W-:Y:S02]  /*13e60*/  F2FP.SATFINITE.E4M3.F32.PACK_AB_MERGE_C R192, R91, R20, R24 ;  /* 0x000000145bc0723e */ /* 0x000fe40004807018 */
[----:B------:R-:W-:Y:S01]  /*13e70*/  F2FP.SATFINITE.E4M3.F32.PACK_AB_MERGE_C R20, R45, R30, RZ ;  /* 0x0000001e2d14723e */ /* 0x000fe200048070ff */
[----:B------:R-:W-:-:S01]  /*13e80*/  FADD.FTZ R14, R28, R43 ;  /* 0x0000002b1c0e7221 */ /* 0x000fc20000010000 */
[----:B------:R-:W-:Y:S01]  /*13e90*/  F2FP.SATFINITE.E4M3.F32.PACK_AB_MERGE_C R58, R61, R58, RZ ;  /* 0x0000003a3d3a723e */ /* 0x000fe200048070ff */
[----:B------:R-:W3:Y:S01]  /*13ea0*/  MUFU.EX2 R107, R107 ;  /* 0x0000006b006b7308 */ /* 0x000ee20000000800 */
[----:B0-----:R-:W-:-:S01]  /*13eb0*/  FADD.FTZ R37, R31, R4 ;  /* 0x000000041f257221 */ /* 0x001fc20000010000 */
[----:B------:R-:W-:Y:S01]  /*13ec0*/  FADD.FTZ R43, R41, R14 ;  /* 0x0000000e292b7221 */ /* 0x000fe20000010000 */
[----:B------:R-:W-:Y:S01]  /*13ed0*/  F2FP.SATFINITE.E4M3.F32.PACK_AB_MERGE_C R14, R33, R32, RZ ;  /* 0x00000020210e723e */ /* 0x000fe200048070ff */
[----:B-1----:R-:W-:Y:S01]  /*13ee0*/  @P4 IMAD.HI.U32 R27, R212, R27, RZ ;  /* 0x0000001bd41b4227 */ /* 0x002fe200078e00ff */
[----:B------:R-:W-:-:S03]  /*13ef0*/  F2FP.SATFINITE.E4M3.F32.PACK_AB_MERGE_C R194, R41, R28, R20 ;  /* 0x0000001c29c2723e */ /* 0x000fc60004807014 */
[----:B------:R-:W-:Y:S01]  /*13f00*/  FADD.FTZ R30, R30, R43 ;  /* 0x0000002b1e1e7221 */ /* 0x000fe20000010000 */
[----:B------:R-:W-:Y:S01]  /*13f10*/  F2FP.SATFINITE.E4M3.F32.PACK_AB_MERGE_C R188, R53, R6, R14 ;  /* 0x0000000635bc723e */ /* 0x000fe2000480700e */
[----:B------:R-:W0:Y:S01]  /*13f20*/  MUFU.EX2 R35, R35 ;  /* 0x0000002300237308 */ /* 0x000e220000000800 */
[----:B--2---:R-:W-:-:S01]  /*13f30*/  FADD.FTZ R12, R48, R37 ;  /* 0x00000025300c7221 */ /* 0x004fc20000010000 */
[----:B------:R-:W-:Y:S01]  /*13f40*/  FADD.FTZ R45, R45, R30 ;  /* 0x0000001e2d2d7221 */ /* 0x000fe20000010000 */
[----:B------:R-:W-:-:S03]  /*13f50*/  F2FP.SATFINITE.E4M3.F32.PACK_AB_MERGE_C R199, R46, R5, R58 ;  /* 0x000000052ec7723e */ /* 0x000fc6000480703a */
[----:B------:R-:W-:Y:S02]  /*13f60*/  FADD.FTZ R14, R6, R45 ;  /* 0x0000002d060e7221 */ /* 0x000fe40000010000 */
[----:B------:R-:W1:Y:S01]  /*13f70*/  MUFU.EX2 R52, R52 ;  /* 0x0000003400347308 */ /* 0x000e620000000800 */
[----:B---3--:R-:W-:-:S01]  /*13f80*/  FADD.FTZ R37, R107, R12 ;  /* 0x0000000c6b257221 */ /* 0x008fc20000010000 */
[----:B------:R-:W-:-:S03]  /*13f90*/  FADD.FTZ R53, R53, R14 ;  /* 0x0000000e35357221 */ /* 0x000fc60000010000 */
[----:B------:R-:W-:Y:S01]  /*13fa0*/  FADD.FTZ R12, R60, R37 ;  /* 0x000000253c0c7221 */ /* 0x000fe20000010000 */
[----:B------:R-:W-:-:S01]  /*13fb0*/  FADD.FTZ R32, R32, R53 ;  /* 0x0000003520207221 */ /* 0x000fc20000010000 */
[----:B------:R-:W-:Y:S01]  /*13fc0*/  F2FP.SATFINITE.E4M3.F32.PACK_AB_MERGE_C R60, R60, R107, RZ ;  /* 0x0000006b3c3c723e */ /* 0x000fe200048070ff */
[----:B------:R-:W2:Y:S01]  /*13fd0*/  MUFU.EX2 R51, R51 ;  /* 0x0000003300337308 */ /* 0x000ea20000000800 */
[----:B0-----:R-:W-:-:S01]  /*13fe0*/  FADD.FTZ R37, R35, R12 ;  /* 0x0000000c23257221 */ /* 0x001fc20000010000 */
[----:B------:R-:W-:Y:S01]  /*13ff0*/  FADD.FTZ R32, R33, R32 ;  /* 0x0000002021207221 */ /* 0x000fe20000010000 */
[----:B------:R-:W-:-:S05]  /*14000*/  F2FP.SATFINITE.E4M3.F32.PACK_AB_MERGE_C R193, R48, R31, R60 ;  /* 0x0000001f30c1723e */ /* 0x000fca000480703c */
        /* <DEDUP_REMOVED lines=12> */
[----:B------:R-:W-:Y:S01]  /*140d0*/  MUFU.EX2 R13, R13 ;  /* 0x0000000d000d7308 */ /* 0x000fe20000000800 */
[----:B0-----:R-:W-:-:S07]  /*140e0*/  F2FP.SATFINITE.E4M3.F32.PACK_AB_MERGE_C R20, R36, R29, RZ ;  /* 0x0000001d2414723e */ /* 0x001fce00048070ff */
[----:B------:R-:W0:Y:S01]  /*140f0*/  MUFU.EX2 R34, R34 ;  /* 0x0000002200227308 */ /* 0x000e220000000800 */
[----:B-1----:R-:W-:-:S07]  /*14100*/  FADD.FTZ R33, R59, R14 ;  /* 0x0000000e3b217221 */ /* 0x002fce0000010000 */
[----:B------:R-:W1:Y:S08]  /*14110*/  MUFU.EX2 R64, R63 ;  /* 0x0000003f00407308 */ /* 0x000e700000000800 */
[----:B------:R-:W2:Y:S01]  /*14120*/  MUFU.EX2 R121, R121 ;  /* 0x0000007900797308 */ /* 0x000ea20000000800 */
[----:B0-----:R-:W-:Y:S01]  /*14130*/  F2FP.SATFINITE.E4M3.F32.PACK_AB_MERGE_C R190, R34, R13, R20 ;  /* 0x0000000d22be723e */ /* 0x001fe20004807014 */
        /* <DEDUP_REMOVED lines=10> */
[----:B------:R-:W-:Y:S01]  /*141e0*/  MUFU.EX2 R21, R21 ;  /* 0x0000001500157308 */ /* 0x000fe20000000800 */
[----:B0-----:R-:W-:-:S07]  /*141f0*/  FADD.FTZ R20, R10, R13 ;  /* 0x0000000d0a147221 */ /* 0x001fce0000010000 */
[----:B------:R-:W0:Y:S01]  /*14200*/  MUFU.EX2 R40, R40 ;  /* 0x0000002800287308 */ /* 0x000e220000000800 */
[----:B-1----:R-:W-:-:S02]  /*14210*/  FADD.FTZ R5, R125, R20 ;  /* 0x000000147d057221 */ /* 0x002fc40000010000 */
[----:B------:R-:W1:Y:S05]  /*14220*/  @P4 LDC R20, c[0x0][0x450] ;  /* 0x00011400ff144b82 */ /* 0x000e6a0000000800 */
[----:B------:R-:W2:Y:S08]  /*14230*/  MUFU.EX2 R4, R71 ;  /* 0x0000004700047308 */ /* 0x000eb00000000800 */
[----:B------:R-:W-:Y:S01]  /*14240*/  MUFU.EX2 R25, R25 ;  /* 0x0000001900197308 */ /* 0x000fe20000000800 */
[----:B0-----:R-:W-:-:S07]  /*14250*/  F2FP.SATFINITE.E4M3.F32.PACK_AB_MERGE_C R13, R40, R21, RZ ;  /* 0x00000015280d723e */ /* 0x001fce00048070ff */
[----:B------:R-:W0:Y:S01]  /*14260*/  MUFU.EX2 R38, R38 ;  /* 0x0000002600267308 */ /* 0x000e220000000800 */
[C---:B--2---:R-:W-:Y:S01]  /*14270*/  F2FP.SATFINITE.E4M3.F32.PACK_AB_MERGE_C R125, R4.reuse, R125, RZ ;  /* 0x0000007d047d723e */ /* 0x044fe200048070ff */
[----:B------:R-:W-:-:S03]  /*14280*/  FADD.FTZ R4, R4, R5 ;  /* 0x0000000504047221 */ /* 0x000fc60000010000 */
[----:B------:R-:W-:-:S03]  /*14290*/  F2FP.SATFINITE.E4M3.F32.PACK_AB_MERGE_C R191, R10, R121, R125 ;  /* 0x000000790abf723e */ /* 0x000fc6000480707d */
[----:B------:R-:W2:Y:S08]  /*142a0*/  MUFU.EX2 R127, R127 ;  /* 0x0000007f007f7308 */ /* 0x000eb00000000800 */
[----:B------:R-:W3:Y:S01]  /*142b0*/  MUFU.EX2 R6, R75 ;  /* 0x0000004b00067308 */ /* 0x000ee20000000800 */
[----:B0-----:R-:W-:Y:S01]  /*142c0*/  F2FP.SATFINITE.E4M3.F32.PACK_AB_MERGE_C R184, R38, R25, R13 ;  /* 0x0000001926b8723e */ /* 0x001fe2000480700d */
[----:B------:R-:W-:Y:S01]  /*142d0*/  FADD.FTZ R25, R25, R36 ;  /* 0x0000002419197221 */ /* 0x000fe20000010000 */
[----:B------:R-:W-:Y:S01]  /*142e0*/  IMAD.MOV.U32 R13, RZ, RZ, R212 ;  /* 0x000000ffff0d7224 */ /* 0x000fe200078e00d4 */
[----:B-1----:R-:W-:-:S02]  /*142f0*/  @P4 SHF.R.U32.HI R13, RZ, R20, R27 ;  /* 0x00000014ff0d4219 */ /* 0x002fc4000001161b */
[----:B------:R-:W-:-:S01]  /*14300*/  FADD.FTZ R38, R38, R25 ;  /* 0x0000001926267221 */ /* 0x000fc20000010000 */
[----:B------:R-:W-:Y:S01]  /*14310*/  ISETP.GE.AND P4, PT, R9, 0x1, PT ;  /* 0x000000010900780c */ /* 0x000fe20003f86270 */
[----:B------:R-:W0:Y:S01]  /*14320*/  MUFU.EX2 R135, R135 ;  /* 0x0000008700877308 */ /* 0x000e220000000800 */
[----:B--2---:R-:W-:-:S01]  /*14330*/  FADD.FTZ R5, R127, R4 ;  /* 0x000000047f057221 */ /* 0x004fc20000010000 */
[----:B------:R-:W-:Y:S01]  /*14340*/  FADD.FTZ R21, R21, R38 ;  /* 0x0000002615157221 */ /* 0x000fe20000010000 */
[----:B------:R-:W-:-:S03]  /*14350*/  IMAD.IADD R13, R88, 0x1, R13 ;  /* 0x00000001580d7824 */ /* 0x000fc600078e020d */
[----:B------:R-:W-:Y:S01]  /*14360*/  FADD.FTZ R40, R40, R21 ;  /* 0x0000001528287221 */ /* 0x000fe20000010000 */
[----:B------:R-:W-:Y:S01]  /*14370*/  IMAD.IADD R8, R13, 0x1, R8 ;  /* 0x000000010d087824 */ /* 0x000fe200078e0208 */
[----:B------:R-:W-:Y:S01]  /*14380*/  MUFU.EX2 R11, R11 ;  /* 0x0000000b000b7308 */ /* 0x000fe20000000800 */
[----:B---3--:R-:W-:-:S07]  /*14390*/  FADD.FTZ R4, R6, R5 ;  /* 0x0000000506047221 */ /* 0x008fce0000010000 */
        /* <DEDUP_REMOVED lines=20> */
[----:B------:R-:W-:Y:S01]  /*144e0*/  VIADD R4, R89, 0xfffffffe ;  /* 0xfffffffe59047836 */ /* 0x000fe20000000000 */
[C---:B0-----:R-:W-:Y:S02]  /*144f0*/  F2FP.SATFINITE.E4M3.F32.PACK_AB_MERGE_C R6, R50.reuse, R49, RZ ;  /* 0x000000313206723e */ /* 0x041fe400048070ff */
[----:B------:R-:W-:-:S02]  /*14500*/  FADD.FTZ R5, R50, R5 ;  /* 0x0000000532057221 */ /* 0x000fc40000010000 */
[----:B------:R-:W-:Y:S01]  /*14510*/  F2FP.SATFINITE.E4M3.F32.PACK_AB_MERGE_C R187, R14, R137, R6 ;  /* 0x000000890ebb723e */ /* 0x000fe20004807006 */
[----:B------:R-:W-:-:S01]  /*14520*/  FADD.FTZ R6, R44, R11 ;  /* 0x0000000b2c067221 */ /* 0x000fc20000010000 */
        /* <DEDUP_REMOVED lines=12> */
.L_x_1717:
[----:B------:R-:W-:-:S13]  /*145f0*/  ISETP.NE.AND P1, PT, R9, 0x1, PT ;  /* 0x000000010900780c */ /* 0x000fda0003f25270 */
[----:B------:R-:W0:Y:S02]  /*14600*/  @P1 LDC.64 R12, c[0x0][0x9e8] ;  /* 0x00027a00ff0c1b82 */ /* 0x000e240000000a00 */
[----:B0-----:R-:W-:-:S05]  /*14610*/  @P1 IMAD.HI.U32 R12, R10, R12, RZ ;  /* 0x0000000c0a0c1227 */ /* 0x001fca00078e00ff */
[----:B------:R-:W-:-:S07]  /*14620*/  @P1 SHF.R.U32.HI R10, RZ, R13, R12 ;  /* 0x0000000dff0a1219 */ /* 0x000fce000001160c */
.L_x_1718:
[----:B------:R-:W-:Y:S05]  /*14630*/  BSYNC B0 ;  /* 0x0000000000007941 */ /* 0x000fea0003800000 */
.L_x_1716:
[----:B------:R-:W-:-:S05]  /*14640*/  IMAD R9, R10, R9, R9 ;  /* 0x000000090a097224 */ /* 0x000fca00078e0209 */
[----:B------:R-:W-:-:S07]  /*14650*/  VIMNMX R8, R8, R9, PT ;  /* 0x0000000908087248 */ /* 0x000fce0003fe0100 */
.L_x_1715:
[----:B------:R-:W-:Y:S01]  /*14660*/  SHF.R.S32.HI R9, RZ, 0x1f, R8 ;  /* 0x0000001fff097819 */ /* 0x000fe20000011408 */
[----:B------:R-:W-:Y:S01]  /*14670*/  ULDC UR29, c[0x0][0x9e4] ;  /* 0x00027900001d7ab9 */ /* 0x000fe20000000800 */
[----:B------:R-:W-:Y:S01]  /*14680*/  ULDC UR28, c[0x0][0x9e4] ;  /* 0x00027900001c7ab9 */ /* 0x000fe20000000800 */
[----:B------:R-:W-:Y:S01]  /*14690*/  ULDC UR30, c[0x0][0x9dc] ;  /* 0x00027700001e7ab9 */ /* 0x000fe20000000800 */
[----:B------:R-:W-:Y:S01]  /*146a0*/  LEA.HI R9, R9, R8, RZ, 0x7 ;  /* 0x0000000809097211 */ /* 0x000fe200078f38ff */
[----:B------:R-:W-:Y:S01]  /*146b0*/  ULDC UR32, c[0x0][0x9dc] ;  /* 0x0002770000207ab9 */ /* 0x000fe20000000800 */
[----:B------:R-:W-:Y:S01]  /*146c0*/  ULDC UR33, c[0x0][0x9e0] ;  /* 0x0002780000217ab9 */ /* 0x000fe20000000800 */
[----:B------:R-:W-:Y:S01]  /*146d0*/  ULDC UR31, c[0x0][0x9e0] ;  /* 0x00027800001f7ab9 */ /* 0x000fe20000000800 */
[----:B------:R-:W-:Y:S02]  /*146e0*/  SHF.R.S32.HI R14, RZ, 0x7, R9 ;  /* 0x00000007ff0e7819 */ /* 0x000fe40000011409 */
[----:B------:R-:W-:-:S02]  /*146f0*/  CS2R R118, SRZ ;  /* 0x0000000000767805 */ /* 0x000fc4000001ff00 */
[----:B------:R-:W-:Y:S02]  /*14700*/  CS2R R116, SRZ ;  /* 0x0000000000747805 */ /* 0x000fe4000001ff00 */
[----:B------:R-:W-:Y:S02]  /*14710*/  CS2R R114, SRZ ;  /* 0x0000000000727805 */ /* 0x000fe4000001ff00 */
[----:B------:R-:W-:Y:S02]  /*14720*/  VIMNMX R14, R229, R14, !PT ;  /* 0x0000000ee50e7248 */ /* 0x000fe40007fe0100 */
[----:B------:R-:W-:Y:S02]  /*14730*/  CS2R R112, SRZ ;  /* 0x0000000000707805 */ /* 0x000fe4000001ff00 */
[----:B------:R-:W-:Y:S02]  /*14740*/  CS2R R110, SRZ ;  /* 0x00000000006e7805 */ /* 0x000fe4000001ff00 */
[----:B------:R-:W-:-:S02]  /*14750*/  CS2R R108, SRZ ;  /* 0x00000000006c7805 */ /* 0x000fc4000001ff00 */
        /* <DEDUP_REMOVED lines=43> */
[----:B------:R-:W-:Y:S06]  /*14a10*/  @!P1 BRA `(.L_x_1719) ;  /* 0x0000003000b89947 */ /* 0x000fec0003800000 */
[----:B------:R-:W-:-:S07]  /*14a20*/  IMAD.MOV.U32 R119, RZ, RZ, RZ ;  /* 0x000000ffff777224 */ /* 0x000fce00078e00ff */
.L_x_1739:
[----:B------:R-:W-:Y:S01]  /*14a30*/  ISETP.NE.AND P1, PT, R218, RZ, PT ;  /* 0x000000ffda00720c */ /* 0x000fe20003f25270 */
[----:B------:R-:W-:Y:S01]  /*14a40*/  VIADD R12, R17, 0x1 ;  /* 0x00000001110c7836 */ /* 0x000fe20000000000 */
[----:B------:R-:W-:Y:S05]  /*14a50*/  YIELD ;  /* 0x0000000000007946 */ /* 0x000fea0003800000 */
[----:B------:R-:W-:-:S04]  /*14a60*/  ISETP.NE.AND P2, PT, R12, 0x2, PT ;  /* 0x000000020c00780c */ /* 0x000fc80003f45270 */
[----:B------:R-:W-:Y:S02]  /*14a70*/  SEL R8, RZ, 0x1, P2 ;  /* 0x00000001ff087807 */ /* 0x000fe40001000000 */
[----:B------:R-:W-:Y:S02]  /*14a80*/  SEL R12, R12, RZ, P2 ;  /* 0x000000ff0c0c7207 */ /* 0x000fe40001000000 */
[----:B------:R-:W-:Y:S01]  /*14a90*/  LOP3.LUT R13, R201, R8, RZ, 0x3c, !PT ;  /* 0x00000008c90d7212 */ /* 0x000fe200078e3cff */
[----:B------:R-:W-:Y:S06]  /*14aa0*/  @P1 BRA `(.L_x_1720) ;  /* 0x0000000000301947 */ /* 0x000fec0003800000 */
[----:B------:R-:W-:Y:S05]  /*14ab0*/  @!P0 BRA `(.L_x_1721) ;  /* 0x0000000000048947 */ /* 0x000fea0003800000 */
[----:B------:R-:W-:Y:S01]  /*14ac0*/  BPT.TRAP 0x1 ;  /* 0x000000040000795c */ /* 0x000fe20000300000 */
.L_x_1721:
[----:B------:R-:W-:Y:S01]  /*14ad0*/  IMAD R9, R12, 0x8, R16 ;  /* 0x000000080c097824 */ /* 0x000fe200078e0210 */
[----:B------:R-:W-:-:S04]  /*14ae0*/  SHF.L.U32 R8, R13, 0x1f, RZ ;  /* 0x0000001f0d087819 */ /* 0x000fc800000006ff */
[----:B------:R0:W1:Y:S01]  /*14af0*/  SYNCS.PHASECHK.TRANS64.TRYWAIT P2, [R9+URZ+0x2a830], R8 ;  /* 0x02a83008090075a7 */ /* 0x000062000804017f */
[----:B------:R-:W-:Y:S05]  /*14b00*/  @!P0 BRA `(.L_x_1722) ;  /* 0x0000000000048947 */ /* 0x000fea0003800000 */
[----:B------:R-:W-:Y:S01]  /*14b10*/  BPT.TRAP 0x1 ;  /* 0x000000040000795c */ /* 0x000fe20000300000 */
.L_x_1722:
[----:B------:R-:W-:Y:S04]  /*14b20*/  BSSY B0, `(.L_x_1720) ;  /* 0x0000004000007945 */ /* 0x000fe80003800000 */
[----:B-1----:R-:W-:Y:S05]  /*14b30*/  @P2 BRA `(.L_x_1723) ;  /* 0x0000000000082947 */ /* 0x002fea0003800000 */
[----:B------:R-:W1:Y:S02]  /*14b40*/  SYNCS.PHASECHK.TRANS64.TRYWAIT P2, [R9+URZ+0x2a830], R8 ;  /* 0x02a83008090075a7 */ /* 0x000e64000804017f */
[----:B-1----:R-:W-:Y:S05]  /*14b50*/  @!P2 BRA `(.L_x_1724) ;  /* 0x0000015000e0a947 */ /* 0x002fea0003800000 */
.L_x_1723:
[----:B------:R-:W-:Y:S05]  /*14b60*/  BSYNC B0 ;  /* 0x0000000000007941 */ /* 0x000fea0003800000 */
.L_x_1720:
[----:B01----:R-:W0:Y:S01]  /*14b70*/  S2R R8, SR_TID.X ;  /* 0x0000000000087919 */ /* 0x003e220000002100 */
[----:B------:R-:W-:Y:S05]  /*14b80*/  WARPSYNC.ALL ;  /* 0x0000000000007948 */ /* 0x000fea0003800000 */
[----:B------:R-:W-:Y:S02]  /*14b90*/  IMAD.MOV.U32 R9, RZ, RZ, -0x7fffffe0 ;  /* 0x80000020ff097424 */ /* 0x000fe400078e00ff */
[----:B------:R-:W-:Y:S02]  /*14ba0*/  IMAD.MOV.U32 R121, RZ, RZ, -0x7fffffe0 ;  /* 0x80000020ff797424 */ /* 0x000fe400078e00ff */
[----:B------:R-:W-:Y:S01]  /*14bb0*/  IMAD.MOV.U32 R21, RZ, RZ, -0x7fffffe0 ;  /* 0x80000020ff157424 */ /* 0x000fe200078e00ff */
[----:B------:R-:W-:Y:S01]  /*14bc0*/  R2UR UR27, R9 ;  /* 0x00000000091b72ca */ /* 0x000fe200000e0000 */
[----:B------:R-:W-:Y:S01]  /*14bd0*/  IMAD.MOV.U32 R11, RZ, RZ, -0x7fffffe0 ;  /* 0x80000020ff0b7424 */ /* 0x000fe200078e00ff */
[----:B------:R-:W-:-:S02]  /*14be0*/  R2UR UR19, R121 ;  /* 0x00000000791372ca */ /* 0x000fc400000e0000 */
[----:B------:R-:W-:Y:S02]  /*14bf0*/  R2UR UR7, R21 ;  /* 0x00000000150772ca */ /* 0x000fe400000e0000 */
[----:B------:R-:W-:Y:S02]  /*14c00*/  R2UR UR11, R11 ;  /* 0x000000000b0b72ca */ /* 0x000fe400000e0000 */
[----:B------:R-:W-:Y:S02]  /*14c10*/  R2UR UR15, R21 ;  /* 0x00000000150f72ca */ /* 0x000fe400000e0000 */
[----:B------:R-:W-:Y:S02]  /*14c20*/  R2UR UR23, R9 ;  /* 0x00000000091772ca */ /* 0x000fe400000e0000 */
[----:B0-----:R-:W-:Y:S01]  /*14c30*/  SHF.R.U32.HI R10, RZ, 0x7, R8 ;  /* 0x00000007ff0a7819 */ /* 0x001fe20000011608 */
[----:B------:R-:W-:-:S04]  /*14c40*/  IMAD R8, R12, 0x600, R7 ;  /* 0x000006000c087824 */ /* 0x000fc800078e0207 */
[----:B------:R-:W-:Y:S01]  /*14c50*/  VIADD R15, R10, 0x8 ;  /* 0x000000080a0f7836 */ /* 0x000fe20000000000 */
[C---:B------:R-:W-:Y:S01]  /*14c60*/  R2UR UR26, R8.reuse ;  /* 0x00000000081a72ca */ /* 0x040fe200000e0000 */
[C---:B------:R-:W-:Y:S02]  /*14c70*/  VIADD R120, R8.reuse, 0x400 ;  /* 0x0000040008787836 */ /* 0x040fe40000000000 */
[C---:B------:R-:W-:Y:S01]  /*14c80*/  VIADD R20, R8.reuse, 0x2 ;  /* 0x0000000208147836 */ /* 0x040fe20000000000 */
[----:B------:R0:W-:Y:S01]  /*14c90*/  BAR.SYNC.DEFER_BLOCKING R15, 0x100 ;  /* 0x0004000f0000751d */ /* 0x0001e20000010000 */
[----:B------:R-:W-:Y:S01]  /*14ca0*/  VIADD R10, R8, 0x200 ;  /* 0x00000200080a7836 */ /* 0x000fe20000000000 */
[----:B------:R-:W-:Y:S02]  /*14cb0*/  R2UR UR18, R120 ;  /* 0x00000000781272ca */ /* 0x000fe400000e0000 */
[----:B------:R-:W-:Y:S01]  /*14cc0*/  R2UR UR6, R20 ;  /* 0x00000000140672ca */ /* 0x000fe200000e0000 */
[----:B------:R-:W-:Y:S01]  /*14cd0*/  VIADD R20, R8, 0x202 ;  /* 0x0000020208147836 */ /* 0x000fe20000000000 */
[----:B------:R-:W-:Y:S01]  /*14ce0*/  R2UR UR10, R10 ;  /* 0x000000000a0a72ca */ /* 0x000fe200000e0000 */
[----:B------:R-:W-:-:S03]  /*14cf0*/  VIADD R8, R8, 0x402 ;  /* 0x0000040208087836 */ /* 0x000fc60000000000 */
[----:B------:R-:W-:Y:S02]  /*14d00*/  R2UR UR14, R20 ;  /* 0x00000000140e72ca */ /* 0x000fe400000e0000 */
[----:B------:R-:W-:Y:S01]  /*14d10*/  R2UR UR22, R8 ;  /* 0x00000000081672ca */ /* 0x000fe200000e0000 */
        /* <DEDUP_REMOVED lines=21> */
.L_x_1726:
[----:B------:R-:W-:Y:S01]  /*14e70*/  SHF.L.U32 R8, R201, 0x1f, RZ ;  /* 0x0000001fc9087819 */ /* 0x000fe200000006ff */
[----:B------:R-:W-:-:S04]  /*14e80*/  IMAD R9, R17, 0x8, R16 ;  /* 0x0000000811097824 */ /* 0x000fc800078e0210 */
[----:B------:R0:W1:Y:S01]  /*14e90*/  SYNCS.PHASECHK.TRANS64.TRYWAIT P1, [R9+URZ+0x2a850], R8 ;  /* 0x02a85008090075a7 */ /* 0x000062000802017f */
[----:B------:R-:W-:Y:S05]  /*14ea0*/  @!P0 BRA `(.L_x_1727) ;  /* 0x0000000000048947 */ /* 0x000fea0003800000 */
[----:B------:R-:W-:Y:S01]  /*14eb0*/  BPT.TRAP 0x1 ;  /* 0x000000040000795c */ /* 0x000fe20000300000 */
.L_x_1727:
[----:B-1----:R-:W-:Y:S05]  /*14ec0*/  @P1 BRA `(.L_x_1725) ;  /* 0x0000000000081947 */ /* 0x002fea0003800000 */
[----:B------:R-:W1:Y:S02]  /*14ed0*/  SYNCS.PHASECHK.TRANS64.TRYWAIT P1, [R9+URZ+0x2a850], R8 ;  /* 0x02a85008090075a7 */ /* 0x000e64000802017f */
[----:B-1----:R-:W-:Y:S05]  /*14ee0*/  @!P1 BRA `(.L_x_1728) ;  /* 0x0000015000109947 */ /* 0x002fea0003800000 */
.L_x_1725:
[----:B01----:R-:W-:Y:S01]  /*14ef0*/  VIADD R8, R16, 0x400 ;  /* 0x0000040010087836 */ /* 0x003fe20000000000 */
[----:B------:R-:W-:Y:S05]  /*14f00*/  WARPSYNC.ALL ;  /* 0x0000000000007948 */ /* 0x000fea0003800000 */
[----:B------:R-:W-:Y:S01]  /*14f10*/  SHF.R.U32.HI R8, RZ, 0x4, R8 ;  /* 0x00000004ff087819 */ /* 0x000fe20000011608 */
[----:B------:R-:W-:Y:S01]  /*14f20*/  IMAD.MOV.U32 R9, RZ, RZ, 0x40000040 ;  /* 0x40000040ff097424 */ /* 0x000fe200078e00ff */
[----:B------:R-:W-:Y:S01]  /*14f30*/  WARPGROUP.ARRIVE ;  /* 0x00000000000079c5 */ /* 0x000fe20000000000 */
[----:B------:R-:W-:Y:S01]  /*14f40*/  IMAD.MOV.U32 R11, RZ, RZ, 0x40000040 ;  /* 0x40000040ff0b7424 */ /* 0x000fe200078e00ff */
[----:B------:R-:W-:-:S04]  /*14f50*/  LOP3.LUT R8, R8, 0x3fff, RZ, 0xc0, !PT ;  /* 0x00003fff08087812 */ /* 0x000fc800078ec0ff */
[----:B------:R-:W0:Y:S01]  /*14f60*/  S2R R15, SR_TID.X ;  /* 0x00000000000f7919 */ /* 0x000e220000002100 */
[----:B------:R-:W-:Y:S01]  /*14f70*/  R2UR UR7, R9 ;  /* 0x00000000090772ca */ /* 0x000fe200000e0000 */
[----:B------:R-:W-:Y:S01]  /*14f80*/  IMAD.MOV.U32 R9, RZ, RZ, 0x40000040 ;  /* 0x40000040ff097424 */ /* 0x000fe200078e00ff */
[----:B------:R-:W-:-:S05]  /*14f90*/  LOP3.LUT R8, R8, 0x10000, RZ, 0xfc, !PT ;  /* 0x0001000008087812 */ /* 0x000fca00078efcff */
[----:B------:R-:W-:-:S04]  /*14fa0*/  IMAD R8, R17, 0x600, R8 ;  /* 0x0000060011087824 */ /* 0x000fc800078e0208 */
[C---:B------:R-:W-:Y:S01]  /*14fb0*/  VIADD R10, R8.reuse, 0x2 ;  /* 0x00000002080a7836 */ /* 0x040fe20000000000 */
[----:B------:R-:W-:-:S13]  /*14fc0*/  R2UR UR6, R8 ;  /* 0x00000000080672ca */ /* 0x000fda00000e0000 */
[----:B------:R-:W-:Y:S01]  /*14fd0*/  QGMMA.64x192x32.F32.E4M3.E4M3 R24, R196, gdesc[UR4], R24, gsb0 ;  /* 0x02e00004c4187df3 */ /* 0x000fe20008000818 */
[----:B------:R-:W-:Y:S01]  /*14fe0*/  R2UR UR6, R10 ;  /* 0x000000000a0672ca */ /* 0x000fe200000e0000 */
[C---:B------:R-:W-:Y:S01]  /*14ff0*/  VIADD R10, R8.reuse, 0x4 ;  /* 0x00000004080a7836 */ /* 0x040fe20000000000 */
[----:B------:R-:W-:Y:S01]  /*15000*/  R2UR UR7, R11 ;  /* 0x000000000b0772ca */ /* 0x000fe200000e0000 */
[----:B------:R-:W-:Y:S02]  /*15010*/  IMAD.MOV.U32 R11, RZ, RZ, 0x40000040 ;  /* 0x40000040ff0b7424 */ /* 0x000fe400078e00ff */
[----:B------:R-:W-:Y:S01]  /*15020*/  VIADD R8, R8, 0x6 ;  /* 0x0000000608087836 */ /* 0x000fe20000000000 */
[----:B0-----:R-:W-:Y:S01]  /*15030*/  SHF.R.U32.HI R15, RZ, 0x7, R15 ;  /* 0x00000007ff0f7819 */ /* 0x001fe2000001160f */
[----:B------:R-:W-:Y:S02]  /*15040*/  WARPGROUP.DEPBAR.LE gsb0, 0x0 ;  /* 0x00008000000079c5 */ /* 0x000fe40000010000 */
[----:B------:R-:W-:-:S10]  /*15050*/  WARPGROUP.ARRIVE ;  /* 0x00000000000079c5 */ /* 0x000fd40000000000 */
[----:B------:R-:W-:Y:S01]  /*15060*/  QGMMA.64x192x32.F32.E4M3.E4M3 R24, R192, gdesc[UR4], R24, gsb0 ;  /* 0x02e00004c0187df3 */ /* 0x000fe20008000818 */
[----:B------:R-:W-:Y:S02]  /*15070*/  R2UR UR6, R10 ;  /* 0x000000000a0672ca */ /* 0x000fe400000e0000 */
[----:B------:R-:W-:Y:S01]  /*15080*/  R2UR UR7, R11 ;  /* 0x000000000b0772ca */ /* 0x000fe200000e0000 */
[----:B------:R-:W-:Y:S02]  /*15090*/  WARPGROUP.DEPBAR.LE gsb0, 0x0 ;  /* 0x00008000000079c5 */ /* 0x000fe40000010000 */
[----:B------:R-:W-:-:S14]  /*150a0*/  WARPGROUP.ARRIVE ;  /* 0x00000000000079c5 */ /* 0x000fdc0000000000 */
[----:B------:R-:W-:Y:S01]  /*150b0*/  QGMMA.64x192x32.F32.E4M3.E4M3 R24, R188, gdesc[UR4], R24, gsb0 ;  /* 0x02e00004bc187df3 */ /* 0x000fe20008000818 */
[----:B------:R-:W-:Y:S02]  /*150c0*/  R2UR UR6, R8 ;  /* 0x00000000080672ca */ /* 0x000fe400000e0000 */
[----:B------:R-:W-:Y:S02]  /*150d0*/  R2UR UR7, R9 ;  /* 0x00000000090772ca */ /* 0x000fe400000e0000 */
[----:B------:R-:W-:Y:S01]  /*150e0*/  IADD3 R8, -R15, 0xb, RZ ;  /* 0x0000000b0f087810 */ /* 0x000fe20007ffe1ff */
[----:B------:R-:W-:Y:S02]  /*150f0*/  WARPGROUP.DEPBAR.LE gsb0, 0x0 ;  /* 0x00008000000079c5 */ /* 0x000fe40000010000 */
[----:B------:R-:W-:-:S12]  /*15100*/  WARPGROUP.ARRIVE ;  /* 0x00000000000079c5 */ /* 0x000fd80000000000 */
[----:B------:R-:W-:Y:S03]  /*15110*/  QGMMA.64x192x32.F32.E4M3.E4M3 R24, R184, gdesc[UR4], R24, gsb0 ;  /* 0x02e00004b8187df3 */ /* 0x000fe60008000818 */
[----:B------:R-:W-:Y:S02]  /*15120*/  WARPGROUP.DEPBAR.LE gsb0, 0x0 ;  /* 0x00008000000079c5 */ /* 0x000fe40000010000 */
[----:B------:R0:W-:Y:S06]  /*15130*/  BAR.ARV R8, 0x100 ;  /* 0x000400080000751d */ /* 0x0001ec0000002000 */
[----:B------:R-:W-:Y:S05]  /*15140*/  @!P0 BRA `(.L_x_1729) ;  /* 0x0000000000048947 */ /* 0x000fea0003800000 */
[----:B------:R-:W-:Y:S01]  /*15150*/  BPT.TRAP 0x1 ;  /* 0x000000040000795c */ /* 0x000fe20000300000 */
.L_x_1729:
[----:B------:R-:W2:Y:S01]  /*15160*/  LDL R187, [R1] ;  /* 0x0000000001bb7983 */ /* 0x000ea20000100800 */
[----:B0-----:R-:W0:Y:S02]  /*15170*/  LDC R8, c[0x0][0x448] ;  /* 0x00011200ff087b82 */ /* 0x001e240000000800 */
[----:B0-----:R-:W-:-:S13]  /*15180*/  ISETP.NE.AND P1, PT, R8, 0x1, PT ;  /* 0x000000010800780c */ /* 0x001fda0003f25270 */
[----:B------:R-:W0:Y:S08]  /*15190*/  @P1 LDC R9, c[0x0][0x44c] ;  /* 0x00011300ff091b82 */ /* 0x000e300000000800 */
[----:B------:R-:W1:Y:S01]  /*151a0*/  @P1 LDC R8, c[0x0][0x450] ;  /* 0x00011400ff081b82 */ /* 0x000e620000000800 */
[----:B------:R-:W-:-:S04]  /*151b0*/  IMAD.IADD R11, R227, 0x1, R212 ;  /* 0x00000001e30b7824 */ /* 0x000fc800078e02d4 */
[----:B0-----:R-:W-:-:S05]  /*151c0*/  @P1 IMAD.HI.U32 R9, R11, R9, RZ ;  /* 0x000000090b091227 */ /* 0x001fca00078e00ff */
[----:B-1----:R-:W-:Y:S01]  /*151d0*/  @P1 SHF.R.U32.HI R11, RZ, R8, R9 ;  /* 0x00000008ff0b1219 */ /* 0x002fe20000011609 */
[----:B------:R-:W-:Y:S02]  /*151e0*/  IMAD R8, R12, 0x8, R16 ;  /* 0x000000080c087824 */ /* 0x000fe400078e0210 */
[----:B------:R-:W-:Y:S02]  /*151f0*/  IMAD.U32 R9, RZ, RZ, UR38 ;  /* 0x00000026ff097e24 */ /* 0x000fe4000f8e00ff */
[----:B------:R-:W-:Y:S01]  /*15200*/  VIADD R8, R8, 0x2a840 ;  /* 0x0002a84008087836 */ /* 0x000fe20000000000 */
[----:B------:R-:W0:Y:S01]  /*15210*/  SHFL.IDX PT, R185, R11, RZ, 0x1c1f ;  /* 0x001c1fff0bb97589 */ /* 0x000e2200000e0000 */
[----:B------:R-:W-:-:S03]  /*15220*/  IMAD.SHL.U32 R10, R4, 0x80, RZ ;  /* 0x00000080040a7824 */ /* 0x000fc600078e00ff */
[----:B------:R-:W-:-:S04]  /*15230*/  PRMT R8, R9, 0x654, R8 ;  /* 0x0000065409087816 */ /* 0x000fc80000000008 */
[----:B------:R1:W-:Y:S02]  /*15240*/  SYNCS.ARRIVE.TRANS64.RED.A1T0 RZ, [R8+URZ], RZ ;  /* 0x000000ff08ff79a7 */ /* 0x0003e4000810043f */
[----:B-1----:R-:W-:Y:S01]  /*15250*/  IADD3 R8, -R10, 0x1, RZ ;  /* 0x000000010a087810 */ /* 0x002fe20007ffe1ff */
[----:B------:R-:W-:-:S04]  /*15260*/  UMOV UR34, UR30 ;  /* 0x0000001e00227c82 */ /* 0x000fc80008000000 */
[----:B------:R-:W-:Y:S01]  /*15270*/  IMAD R8, R204, -0x2, R8 ;  /* 0xfffffffecc087824 */ /* 0x000fe200078e0208 */
[----:B------:R-:W-:-:S04]  /*15280*/  ULOP3.LUT UR6, URZ, UR34, URZ, 0x33, !UPT ;  /* 0x000000223f067292 */ /* 0x000fc8000f8e333f */
[----:B------:R-:W-:-:S05]  /*15290*/  IADD3 R20, -R202, R8, R203 ;  /* 0x00000008ca147210 */ /* 0x000fca0007ffe1cb */
[C---:B------:R-:W-:Y:S02]  /*152a0*/  VIADD R15, R20.reuse, UR33 ;  /* 0x00000021140f7c36 */ /* 0x040fe40008000000 */
[----:B------:R-:W-:Y:S02]  /*152b0*/  VIADD R20, R20, UR6 ;  /* 0x0000000614147c36 */ /* 0x000fe40008000000 */
[--C-:B0-----:R-:W-:Y:S02]  /*152c0*/  IMAD.IADD R21, R15, 0x1, R185.reuse ;  /* 0x000000010f157824 */ /* 0x101fe400078e02b9 */
[----:B------:R-:W-:Y:S01]  /*152d0*/  IMAD.IADD R184, R20, 0x1, R185 ;  /* 0x0000000114b87824 */ /* 0x000fe200078e02b9 */
[----:B--2---:R-:W-:-:S13]  /*152e0*/  LOP3.LUT P3, RZ, R187, 0x4, RZ, 0xc0, !PT ;  /* 0x00000004bbff7812 */ /* 0x004fda000786c0ff */
[----:B------:R-:W-:Y:S05]  /*152f0*/  @!P3 BRA `(.L_x_1730) ;  /* 0x000000000058b947 */ /* 0x000fea0003800000 */
[----:B------:R-:W-:Y:S01]  /*15300*/  IADD3 R185, -R202, R203, R185 ;  /* 0x000000cbcab97210 */ /* 0x000fe20007ffe1b9 */
[----:B------:R-:W-:Y:S03]  /*15310*/  BSSY B0, `(.L_x_1731) ;  /* 0x0000010000007945 */ /* 0x000fe60003800000 */
        /* <DEDUP_REMOVED lines=10> */
.L_x_1732:
[----:B------:R-:W-:-:S05]  /*153c0*/  IMAD.U32 R186, RZ, RZ, UR29 ;  /* 0x0000001dffba7e24 */ /* 0x000fca000f8e00ff */
[----:B------:R-:W-:-:S13]  /*153d0*/  ISETP.NE.AND P1, PT, R186, 0x1, PT ;  /* 0x00000001ba00780c */ /* 0x000fda0003f25270 */
[----:B------:R-:W0:Y:S02]  /*153e0*/  @P1 LDC.64 R8, c[0x0][0x9e8] ;  /* 0x00027a00ff081b82 */ /* 0x000e240000000a00 */
[----:B0-----:R-:W-:-:S05]  /*153f0*/  @P1 IMAD.HI.U32 R8, R185, R8, RZ ;  /* 0x00000008b9081227 */ /* 0x001fca00078e00ff */
[----:B------:R-:W-:-:S07]  /*15400*/  @P1 SHF.R.U32.HI R185, RZ, R9, R8 ;  /* 0x00000009ffb91219 */ /* 0x000fce0000011608 */
.L_x_1733:
[----:B------:R-:W-:Y:S05]  /*15410*/  BSYNC B0 ;  /* 0x0000000000007941 */ /* 0x000fea0003800000 */
.L_x_1731:
[----:B------:R-:W-:-:S04]  /*15420*/  IMAD R185, R185, R186, -R10 ;  /* 0x000000bab9b97224 */ /* 0x000fc800078e0a0a */
[----:B------:R-:W-:-:S05]  /*15430*/  IMAD R185, R204, -0x2, R185 ;  /* 0xfffffffeccb97824 */ /* 0x000fca00078e02b9 */
[----:B------:R-:W-:Y:S02]  /*15440*/  VIMNMX R184, R184, R185, !PT ;  /* 0x000000b9b8b87248 */ /* 0x000fe40007fe0100 */
[----:B------:R-:W-:-:S07]  /*15450*/  VIADDMNMX R21, R185, R186, R21, PT ;  /* 0x000000bab9157246 */ /* 0x000fce0003800115 */
.L_x_1730:
[----:B------:R-:W-:Y:S01]  /*15460*/  ISETP.GT.AND P5, PT, R4, -0x1, PT ;  /* 0xffffffff0400780c */ /* 0x000fe20003fa4270 */
[----:B------:R-:W0:Y:S03]  /*15470*/  SHFL.IDX PT, R11, R11, 0x1, 0x1c1f ;  /* 0x003c1f000b0b7f89 */ /* 0x000e2600000e0000 */
[C---:B------:R-:W-:Y:S02]  /*15480*/  ISETP.GT.AND P2, PT, R184.reuse, RZ, P5 ;  /* 0x000000ffb800720c */ /* 0x040fe40002f44270 */
[----:B------:R-:W-:Y:S02]  /*15490*/  ISETP.GT.AND P1, PT, R184, 0x1, P5 ;  /* 0x00000001b800780c */ /* 0x000fe40002f24270 */
[C---:B------:R-:W-:Y:S02]  /*154a0*/  ISETP.LT.OR P2, PT, R21.reuse, 0x1, P2 ;  /* 0x000000011500780c */ /* 0x040fe40001741670 */
[----:B------:R-:W-:-:S02]  /*154b0*/  ISETP.LT.OR P1, PT, R21, 0x2, P1 ;  /* 0x000000021500780c */ /* 0x000fc40000f21670 */
[----:B------:R-:W-:Y:S02]  /*154c0*/  FSEL R120, R120, -INF , !P2 ;  /* 0xff80000078787808 */ /* 0x000fe40005000000 */
[----:B------:R-:W-:Y:S02]  /*154d0*/  FSEL R121, R121, -INF , !P1 ;  /* 0xff80000079797808 */ /* 0x000fe40004800000 */
[C---:B------:R-:W-:Y:S02]  /*154e0*/  ISETP.GT.AND P2, PT, R184.reuse, 0x8, P5 ;  /* 0x00000008b800780c */ /* 0x040fe40002f44270 */
[----:B------:R-:W-:Y:S02]  /*154f0*/  ISETP.GT.AND P1, PT, R184, 0x9, P5 ;  /* 0x00000009b800780c */ /* 0x000fe40002f24270 */
[C---:B------:R-:W-:Y:S02]  /*15500*/  ISETP.LT.OR P2, PT, R21.reuse, 0x9, P2 ;  /* 0x000000091500780c */ /* 0x040fe40001741670 */
[----:B------:R-:W-:-:S02]  /*15510*/  ISETP.LT.OR P1, PT, R21, 0xa, P1 ;  /* 0x0000000a1500780c */ /* 0x000fc40000f21670 */
[----:B------:R-:W-:Y:S01]  /*15520*/  FSEL R124, R124, -INF , !P2 ;  /* 0xff8000007c7c7808 */ /* 0x000fe20005000000 */
[--C-:B0-----:R-:W-:Y:S01]  /*15530*/  IMAD.IADD R15, R15, 0x1, R11.reuse ;  /* 0x000000010f0f7824 */ /* 0x101fe200078e020b */
[----:B------:R-:W-:Y:S01]  /*15540*/  FSEL R125, R125, -INF , !P1 ;  /* 0xff8000007d7d7808 */ /* 0x000fe20004800000 */
[----:B------:R-:W-:Y:S01]  /*15550*/  IMAD.IADD R20, R20, 0x1, R11 ;  /* 0x0000000114147824 */ /* 0x000fe200078e020b */
[C---:B------:R-:W-:Y:S02]  /*15560*/  ISETP.GT.AND P2, PT, R184.reuse, 0x10, P5 ;  /* 0x00000010b800780c */ /* 0x040fe40002f44270 */
        /* <DEDUP_REMOVED lines=82> */
[----:B------:R-:W-:Y:S01]  /*15a90*/  FSEL R181, R181, -INF , !P1 ;  /* 0xff800000b5b57808 */ /* 0x000fe20004800000 */
[----:B------:R-:W-:Y:S08]  /*15aa0*/  @!P3 BRA `(.L_x_1734) ;  /* 0x000000000058b947 */ /* 0x000ff00003800000 */
        /* <DEDUP_REMOVED lines=12> */
.L_x_1736:
[----:B------:R-:W-:-:S05]  /*15b70*/  IMAD.U32 R21, RZ, RZ, UR29 ;  /* 0x0000001dff157e24 */ /* 0x000fca000f8e00ff */
[----:B------:R-:W-:-:S13]  /*15b80*/  ISETP.NE.AND P1, PT, R21, 0x1, PT ;  /* 0x000000011500780c */ /* 0x000fda0003f25270 */
[----:B------:R-:W0:Y:S02]  /*15b90*/  @P1 LDC.64 R8, c[0x0][0x9e8] ;  /* 0x00027a00ff081b82 */ /* 0x000e240000000a00 */
[----:B0-----:R-:W-:-:S05]  /*15ba0*/  @P1 IMAD.HI.U32 R8, R11, R8, RZ ;  /* 0x000000080b081227 */ /* 0x001fca00078e00ff */
[----:B------:R-:W-:-:S07]  /*15bb0*/  @P1 SHF.R.U32.HI R11, RZ, R9, R8 ;  /* 0x00000009ff0b1219 */ /* 0x000fce0000011608 */
.L_x_1737:
[----:B------:R-:W-:Y:S05]  /*15bc0*/  BSYNC B0 ;  /* 0x0000000000007941 */ /* 0x000fea0003800000 */
.L_x_1735:
[----:B------:R-:W-:-:S04]  /*15bd0*/  IMAD R10, R11, R21, -R10 ;  /* 0x000000150b0a7224 */ /* 0x000fc800078e0a0a */
[----:B------:R-:W-:-:S05]  /*15be0*/  IMAD R10, R204, -0x2, R10 ;  /* 0xfffffffecc0a7824 */ /* 0x000fca00078e020a */
[----:B------:R-:W-:Y:S02]  /*15bf0*/  VIMNMX R20, R20, R10, !PT ;  /* 0x0000000a14147248 */ /* 0x000fe40007fe0100 */
[----:B------:R-:W-:-:S07]  /*15c00*/  VIADDMNMX R15, R10, R21, R15, PT ;  /* 0x000000150a0f7246 */ /* 0x000fce000380010f */
.L_x_1734:
[----:B------:R-:W-:Y:S02]  /*15c10*/  FMNMX.FTZ R8, R120, R3, !PT ;  /* 0x0000000378087209 */ /* 0x000fe40007810000 */
[----:B------:R-:W-:Y:S02]  /*15c20*/  ISETP.GT.AND P1, PT, R20, 0x1, P5 ;  /* 0x000000011400780c */ /* 0x000fe40002f24270 */
[----:B------:R-:W-:Y:S02]  /*15c30*/  FMNMX.FTZ R8, R121, R8, !PT ;  /* 0x0000000879087209 */ /* 0x000fe40007810000 */
[----:B------:R-:W-:Y:S02]  /*15c40*/  LOP3.LUT R187, R187, 0xbfffffff, RZ, 0xc0, !PT ;  /* 0xbfffffffbbbb7812 */ /* 0x000fe400078ec0ff */
[----:B------:R-:W-:Y:S02]  /*15c50*/  FMNMX.FTZ R8, R124, R8, !PT ;  /* 0x000000087c087209 */ /* 0x000fe40007810000 */
[----:B------:R-:W-:-:S02]  /*15c60*/  ISETP.LT.OR P1, PT, R15, 0x2, P1 ;  /* 0x000000020f00780c */ /* 0x000fc40000f21670 */
[----:B------:R-:W-:Y:S02]  /*15c70*/  FMNMX.FTZ R8, R125, R8, !PT ;  /* 0x000000087d087209 */ /* 0x000fe40007810000 */
[----:B------:R-:W-:Y:S02]  /*15c80*/  ISETP.GT.AND P2, PT, R20, 0x8, P5 ;  /* 0x000000081400780c */ /* 0x000fe40002f44270 */
[----:B------:R-:W-:Y:S02]  /*15c90*/  FMNMX.FTZ R8, R128, R8, !PT ;  /* 0x0000000880087209 */ /* 0x000fe40007810000 */
[----:B------:R-:W-:Y:S02]  /*15ca0*/  @P0 LOP3.LUT R187, R187, 0x40000000, RZ, 0xfc, !PT ;  /* 0x40000000bbbb0812 */ /* 0x000fe400078efcff */
[----:B------:R-:W-:Y:S02]  /*15cb0*/  FMNMX.FTZ R8, R129, R8, !PT ;  /* 0x0000000881087209 */ /* 0x000fe40007810000 */
[----:B------:R-:W-:-:S02]  /*15cc0*/  FSEL R123, R123, -INF , !P1 ;  /* 0xff8000007b7b7808 */ /* 0x000fc40004800000 */
[----:B------:R-:W-:Y:S02]  /*15cd0*/  FMNMX.FTZ R8, R132, R8, !PT ;  /* 0x0000000884087209 */ /* 0x000fe40007810000 */
[C---:B------:R-:W-:Y:S02]  /*15ce0*/  ISETP.GT.AND P0, PT, R20.reuse, RZ, P5 ;  /* 0x000000ff1400720c */ /* 0x040fe40002f04270 */
[----:B------:R-:W-:Y:S02]  /*15cf0*/  FMNMX.FTZ R8, R133, R8, !PT ;  /* 0x0000000885087209 */ /* 0x000fe40007810000 */
[----:B------:R-:W-:Y:S02]  /*15d00*/  ISETP.GT.AND P1, PT, R20, 0x9, P5 ;  /* 0x000000091400780c */ /* 0x000fe40002f24270 */
[----:B------:R-:W-:Y:S02]  /*15d10*/  FMNMX.FTZ R8, R136, R8, !PT ;  /* 0x0000000888087209 */ /* 0x000fe40007810000 */
[----:B------:R-:W-:-:S02]  /*15d20*/  ISETP.LT.OR P2, PT, R15, 0x9, P2 ;  /* 0x000000090f00780c */ /* 0x000fc40001741670 */
[----:B------:R-:W-:Y:S02]  /*15d30*/  FMNMX.FTZ R8, R137, R8, !PT ;  /* 0x0000000889087209 */ /* 0x000fe40007810000 */
[C---:B------:R-:W-:Y:S02]  /*15d40*/  ISETP.LT.OR P0, PT, R15.reuse, 0x1, P0 ;  /* 0x000000010f00780c */ /* 0x040fe40000701670 */
        /* <DEDUP_REMOVED lines=9> */
[----:B------:R-:W-:-:S02]  /*15de0*/  FSEL R127, R127, -INF , !P1 ;  /* 0xff8000007f7f7808 */ /* 0x000fc40004800000 */
[----:B------:R-:W-:Y:S02]  /*15df0*/  FMNMX.FTZ R8, R149, R8, !PT ;  /* 0x0000000895087209 */ /* 0x000fe40007810000 */
[----:B------:R-:W-:Y:S02]  /*15e00*/  ISETP.GT.AND P1, PT, R20, 0x11, P5 ;  /* 0x000000111400780c */ /* 0x000fe40002f24270 */
[----:B------:R-:W-:Y:S02]  /*15e10*/  FMNMX.FTZ R8, R152, R8, !PT ;  /* 0x0000000898087209 */ /* 0x000fe40007810000 */
[----:B------:R-:W-:Y:S02]  /*15e20*/  ISETP.LT.OR P2, PT, R15, 0x11, P2 ;  /* 0x000000110f00780c */ /* 0x000fe40001741670 */
[----:B------:R-:W-:Y:S02]  /*15e30*/  FMNMX.FTZ R8, R153, R8, !PT ;  /* 0x0000000899087209 */ /* 0x000fe40007810000 */
[----:B------:R-:W-:-:S02]  /*15e40*/  FMNMX.FTZ R10, R122, R0, !PT ;  /* 0x000000007a0a7209 */ /* 0x000fc40007810000 */
[----:B------:R-:W-:Y:S02]  /*15e50*/  FMNMX.FTZ R8, R156, R8, !PT ;  /* 0x000000089c087209 */ /* 0x000fe40007810000 */
[----:B------:R-:W-:Y:S02]  /*15e60*/  ISETP.LT.OR P1, PT, R15, 0x12, P1 ;  /* 0x000000120f00780c */ /* 0x000fe40000f21670 */
[----:B------:R-:W-:Y:S02]  /*15e70*/  FMNMX.FTZ R8, R157, R8, !PT ;  /* 0x000000089d087209 */ /* 0x000fe40007810000 */
[----:B------:R-:W-:Y:S02]  /*15e80*/  FSEL R130, R130, -INF , !P2 ;  /* 0xff80000082827808 */ /* 0x000fe40005000000 */
[----:B------:R-:W-:Y:S02]  /*15e90*/  FMNMX.FTZ R8, R160, R8, !PT ;  /* 0x00000008a0087209 */ /* 0x000fe40007810000 */
[----:B------:R-:W-:-:S02]  /*15ea0*/  ISETP.GT.AND P2, PT, R20, 0x18, P5 ;  /* 0x000000181400780c */ /* 0x000fc40002f44270 */
[----:B------:R-:W-:Y:S02]  /*15eb0*/  FMNMX.FTZ R8, R161, R8, !PT ;  /* 0x00000008a1087209 */ /* 0x000fe40007810000 */
[----:B------:R-:W-:Y:S02]  /*15ec0*/  FMNMX.FTZ R10, R123, R10, !PT ;  /* 0x0000000a7b0a7209 */ /* 0x000fe40007810000 */
[----:B------:R-:W-:Y:S02]  /*15ed0*/  FMNMX.FTZ R8, R164, R8, !PT ;  /* 0x00000008a4087209 */ /* 0x000fe40007810000 */
[----:B------:R-:W-:Y:S02]  /*15ee0*/  FSEL R131, R131, -INF , !P1 ;  /* 0xff80000083837808 */ /* 0x000fe40004800000 */
[----:B------:R-:W-:Y:S02]  /*15ef0*/  FMNMX.FTZ R8, R165, R8, !PT ;  /* 0x00000008a5087209 */ /* 0x000fe40007810000 */
[----:B------:R-:W-:-:S02]  /*15f00*/  ISETP.GT.AND P1, PT, R20, 0x19, P5 ;  /* 0x000000191400780c */ /* 0x000fc40002f24270 */
[----:B------:R-:W-:Y:S02]  /*15f10*/  FMNMX.FTZ R8, R168, R8, !PT ;  /* 0x00000008a8087209 */ /* 0x000fe40007810000 */
[----:B------:R-:W-:Y:S02]  /*15f20*/  ISETP.LT.OR P2, PT, R15, 0x19, P2 ;  /* 0x000000190f00780c */ /* 0x000fe40001741670 */
[----:B------:R-:W-:Y:S02]  /*15f30*/  FMNMX.FTZ R8, R169, R8, !PT ;  /* 0x00000008a9087209 */ /* 0x000fe40007810000 */
[----:B------:R-:W-:Y:S02]  /*15f40*/  FMNMX.FTZ R10, R126, R10, !PT ;  /* 0x0000000a7e0a7209 */ /* 0x000fe40007810000 */
[----:B------:R-:W-:Y:S02]  /*15f50*/  FMNMX.FTZ R8, R172, R8, !PT ;  /* 0x00000008ac087209 */ /* 0x000fe40007810000 */
[----:B------:R-:W-:-:S02]  /*15f60*/  ISETP.LT.OR P1, PT, R15, 0x1a, P1 ;  /* 0x0000001a0f00780c */ /* 0x000fc40000f21670 */
[----:B------:R-:W-:Y:S02]  /*15f70*/  FMNMX.FTZ R8, R173, R8, !PT ;  /* 0x00000008ad087209 */ /* 0x000fe40007810000 */
[----:B------:R-:W-:Y:S02]  /*15f80*/  FSEL R134, R134, -INF , !P2 ;  /* 0xff80000086867808 */ /* 0x000fe40005000000 */
[----:B------:R-:W-:Y:S02]  /*15f90*/  FMNMX.FTZ R8, R176, R8, !PT ;  /* 0x00000008b0087209 */ /* 0x000fe40007810000 */
[----:B------:R-:W-:Y:S02]  /*15fa0*/  ISETP.GT.AND P2, PT, R20, 0x20, P5 ;  /* 0x000000201400780c */ /* 0x000fe40002f44270 */
[----:B------:R-:W-:Y:S02]  /*15fb0*/  FMNMX.FTZ R8, R177, R8, !PT ;  /* 0x00000008b1087209 */ /* 0x000fe40007810000 */
[----:B------:R-:W-:-:S02]  /*15fc0*/  FMNMX.FTZ R10, R127, R10, !PT ;  /* 0x0000000a7f0a7209 */ /* 0x000fc40007810000 */
[----:B------:R-:W-:Y:S02]  /*15fd0*/  FMNMX.FTZ R8, R180, R8, !PT ;  /* 0x00000008b4087209 */ /* 0x000fe40007810000 */
[----:B------:R-:W-:Y:S02]  /*15fe0*/  FSEL R135, R135, -INF , !P1 ;  /* 0xff80000087877808 */ /* 0x000fe40004800000 */
[----:B------:R-:W-:Y:S02]  /*15ff0*/  ISETP.GT.AND P1, PT, R20, 0x21, P5 ;  /* 0x000000211400780c */ /* 0x000fe40002f24270 */
[----:B------:R-:W-:Y:S02]  /*16000*/  ISETP.LT.OR P2, PT, R15, 0x21, P2 ;  /* 0x000000210f00780c */ /* 0x000fe40001741670 */
[----:B------:R-:W-:Y:S02]  /*16010*/  FMNMX.FTZ R10, R130, R10, !PT ;  /* 0x0000000a820a7209 */ /* 0x000fe40007810000 */
[----:B------:R-:W-:-:S02]  /*16020*/  FMNMX.FTZ R8, R181, R8, !PT ;  /* 0x00000008b5087209 */ /* 0x000fc40007810000 */
[----:B------:R-:W-:Y:S02]  /*16030*/  ISETP.LT.OR P1, PT, R15, 0x22, P1 ;  /* 0x000000220f00780c */ /* 0x000fe40000f21670 */
[----:B------:R-:W-:Y:S01]  /*16040*/  FSEL R138, R138, -INF , !P2 ;  /* 0xff8000008a8a7808 */ /* 0x000fe20005000000 */
[----:B------:R-:W0:Y:S01]  /*16050*/  SHFL.BFLY PT, R9, R8, 0x2, 0x1f ;  /* 0x0c401f0008097f89 */ /* 0x000e2200000e0000 */
[----:B------:R-:W-:Y:S02]  /*16060*/  FMNMX.FTZ R10, R131, R10, !PT ;  /* 0x0000000a830a7209 */ /* 0x000fe40007810000 */
[----:B------:R-:W-:Y:S02]  /*16070*/  ISETP.GT.AND P2, PT, R20, 0x28, P5 ;  /* 0x000000281400780c */ /* 0x000fe40002f44270 */
[----:B------:R-:W-:Y:S02]  /*16080*/  FSEL R139, R139, -INF , !P1 ;  /* 0xff8000008b8b7808 */ /* 0x000fe40004800000 */
[----:B------:R-:W-:-:S02]  /*16090*/  FMNMX.FTZ R10, R134, R10, !PT ;  /* 0x0000000a860a7209 */ /* 0x000fc40007810000 */
[----:B------:R-:W-:Y:S02]  /*160a0*/  ISETP.GT.AND P1, PT, R20, 0x29, P5 ;  /* 0x000000291400780c */ /* 0x000fe40002f24270 */
[----:B------:R-:W-:Y:S02]  /*160b0*/  ISETP.LT.OR P2, PT, R15, 0x29, P2 ;  /* 0x000000290f00780c */ /* 0x000fe40001741670 */
[----:B------:R-:W-:Y:S02]  /*160c0*/  FMNMX.FTZ R10, R135, R10, !PT ;  /* 0x0000000a870a7209 */ /* 0x000fe40007810000 */
[----:B------:R-:W-:Y:S02]  /*160d0*/  ISETP.LT.OR P1, PT, R15, 0x2a, P1 ;  /* 0x0000002a0f00780c */ /* 0x000fe40000f21670 */
[----:B------:R-:W-:Y:S02]  /*160e0*/  FSEL R142, R142, -INF , !P2 ;  /* 0xff8000008e8e7808 */ /* 0x000fe40005000000 */
[----:B------:R-:W-:-:S02]  /*160f0*/  ISETP.GT.AND P2, PT, R20, 0x30, P5 ;  /* 0x000000301400780c */ /* 0x000fc40002f44270 */
[----:B------:R-:W-:Y:S02]  /*16100*/  FMNMX.FTZ R10, R138, R10, !PT ;  /* 0x0000000a8a0a7209 */ /* 0x000fe40007810000 */
[----:B------:R-:W-:Y:S02]  /*16110*/  FSEL R143, R143, -INF , !P1 ;  /* 0xff8000008f8f7808 */ /* 0x000fe40004800000 */
[----:B------:R-:W-:Y:S02]  /*16120*/  ISETP.GT.AND P1, PT, R20, 0x31, P5 ;  /* 0x000000311400780c */ /* 0x000fe40002f24270 */
[----:B------:R-:W-:Y:S02]  /*16130*/  ISETP.LT.OR P2, PT, R15, 0x31, P2 ;  /* 0x000000310f00780c */ /* 0x000fe40001741670 */
[----:B------:R-:W-:Y:S02]  /*16140*/  FMNMX.FTZ R10, R139, R10, !PT ;  /* 0x0000000a8b0a7209 */ /* 0x000fe40007810000 */
[----:B------:R-:W-:-:S02]  /*16150*/  ISETP.LT.OR P1, PT, R15, 0x32, P1 ;  /* 0x000000320f00780c */ /* 0x000fc40000f21670 */
[----:B------:R-:W-:Y:S02]  /*16160*/  FSEL R146, R146, -INF , !P2 ;  /* 0xff80000092927808 */ /* 0x000fe40005000000 */
[----:B------:R-:W-:Y:S02]  /*16170*/  ISETP.GT.AND P2, PT, R20, 0x38, P5 ;  /* 0x000000381400780c */ /* 0x000fe40002f44270 */
[----:B------:R-:W-:Y:S02]  /*16180*/  FMNMX.FTZ R10, R142, R10, !PT ;  /* 0x0000000a8e0a7209 */ /* 0x000fe40007810000 */
[----:B------:R-:W-:Y:S02]  /*16190*/  FSEL R147, R147, -INF , !P1 ;  /* 0xff80000093937808 */ /* 0x000fe40004800000 */
[----:B------:R-:W-:Y:S02]  /*161a0*/  ISETP.GT.AND P1, PT, R20, 0x39, P5 ;  /* 0x000000391400780c */ /* 0x000fe40002f24270 */
[----:B------:R-:W-:-:S02]  /*161b0*/  ISETP.LT.OR P2, PT, R15, 0x39, P2 ;  /* 0x000000390f00780c */ /* 0x000fc40001741670 */
[----:B------:R-:W-:Y:S02]  /*161c0*/  FMNMX.FTZ R10, R143, R10, !PT ;  /* 0x0000000a8f0a7209 */ /* 0x000fe40007810000 */
[----:B------:R-:W-:Y:S02]  /*161d0*/  ISETP.LT.OR P1, PT, R15, 0x3a, P1 ;  /* 0x0000003a0f00780c */ /* 0x000fe40000f21670 */
[----:B------:R-:W-:Y:S02]  /*161e0*/  FSEL R150, R150, -INF , !P2 ;  /* 0xff80000096967808 */ /* 0x000fe40005000000 */
[----:B0-----:R-:W-:Y:S02]  /*161f0*/  FMNMX.FTZ R8, R8, R9, !PT ;  /* 0x0000000908087209 */ /* 0x001fe40007810000 */
[----:B------:R-:W-:Y:S02]  /*16200*/  ISETP.GT.AND P2, PT, R20, 0x40, P5 ;  /* 0x000000401400780c */ /* 0x000fe40002f44270 */
[----:B------:R-:W-:Y:S01]  /*16210*/  FMNMX.FTZ R10, R146, R10, !PT ;  /* 0x0000000a920a7209 */ /* 0x000fe20007810000 */
[----:B------:R-:W0:Y:S01]  /*16220*/  SHFL.BFLY PT, R9, R8, 0x1, 0x1f ;  /* 0x0c201f0008097f89 */ /* 0x000e2200000e0000 */
[----:B------:R-:W-:-:S02]  /*16230*/  FSEL R151, R151, -INF , !P1 ;  /* 0xff80000097977808 */ /* 0x000fc40004800000 */
[----:B------:R-:W-:Y:S02]  /*16240*/  ISETP.GT.AND P1, PT, R20, 0x41, P5 ;  /* 0x000000411400780c */ /* 0x000fe40002f24270 */
[----:B------:R-:W-:Y:S02]  /*16250*/  ISETP.LT.OR P2, PT, R15, 0x41, P2 ;  /* 0x000000410f00780c */ /* 0x000fe40001741670 */
[----:B------:R-:W-:Y:S02]  /*16260*/  FMNMX.FTZ R10, R147, R10, !PT ;  /* 0x0000000a930a7209 */ /* 0x000fe40007810000 */
[----:B------:R-:W-:Y:S02]  /*16270*/  ISETP.LT.OR P1, PT, R15, 0x42, P1 ;  /* 0x000000420f00780c */ /* 0x000fe40000f21670 */
[----:B------:R-:W-:Y:S02]  /*16280*/  FSEL R154, R154, -INF , !P2 ;  /* 0xff8000009a9a7808 */ /* 0x000fe40005000000 */
[----:B------:R-:W-:-:S02]  /*16290*/  FMNMX.FTZ R10, R150, R10, !PT ;  /* 0x0000000a960a7209 */ /* 0x000fc40007810000 */
[C---:B------:R-:W-:Y:S02]  /*162a0*/  ISETP.GT.AND P2, PT, R20.reuse, 0x48, P5 ;  /* 0x000000481400780c */ /* 0x040fe40002f44270 */
[----:B------:R-:W-:Y:S02]  /*162b0*/  FSEL R155, R155, -INF , !P1 ;  /* 0xff8000009b9b7808 */ /* 0x000fe40004800000 */
[----:B------:R-:W-:Y:S02]  /*162c0*/  FMNMX.FTZ R10, R151, R10, !PT ;  /* 0x0000000a970a7209 */ /* 0x000fe40007810000 */
[C---:B------:R-:W-:Y:S02]  /*162d0*/  ISETP.GT.AND P1, PT, R20.reuse, 0x49, P5 ;  /* 0x000000491400780c */ /* 0x040fe40002f24270 */
[----:B------:R-:W-:Y:S02]  /*162e0*/  ISETP.LT.OR P2, PT, R15, 0x49, P2 ;  /* 0x000000490f00780c */ /* 0x000fe40001741670 */
[----:B------:R-:W-:-:S02]  /*162f0*/  ISETP.GT.AND P4, PT, R20, 0x68, P5 ;  /* 0x000000681400780c */ /* 0x000fc40002f84270 */
[----:B------:R-:W-:Y:S02]  /*16300*/  FMNMX.FTZ R10, R154, R10, !PT ;  /* 0x0000000a9a0a7209 */ /* 0x000fe40007810000 */
[C---:B------:R-:W-:Y:S02]  /*16310*/  ISETP.LT.OR P1, PT, R15.reuse, 0x4a, P1 ;  /* 0x0000004a0f00780c */ /* 0x040fe40000f21670 */
[----:B------:R-:W-:Y:S02]  /*16320*/  FSEL R158, R158, -INF , !P2 ;  /* 0xff8000009e9e7808 */ /* 0x000fe40005000000 */
[----:B------:R-:W-:Y:S02]  /*16330*/  ISETP.LT.OR P4, PT, R15, 0x69, P4 ;  /* 0x000000690f00780c */ /* 0x000fe40002781670 */
[----:B------:R-:W-:Y:S02]  /*16340*/  ISETP.GT.AND P2, PT, R20, 0x50, P5 ;  /* 0x000000501400780c */ /* 0x000fe40002f44270 */
[----:B------:R-:W-:-:S02]  /*16350*/  FMNMX.FTZ R10, R155, R10, !PT ;  /* 0x0000000a9b0a7209 */ /* 0x000fc40007810000 */
[----:B------:R-:W-:Y:S02]  /*16360*/  FSEL R159, R159, -INF , !P1 ;  /* 0xff8000009f9f7808 */ /* 0x000fe40004800000 */
[----:B------:R-:W-:Y:S02]  /*16370*/  ISETP.GT.AND P1, PT, R20, 0x51, P5 ;  /* 0x000000511400780c */ /* 0x000fe40002f24270 */
[C---:B------:R-:W-:Y:S02]  /*16380*/  ISETP.LT.OR P2, PT, R15.reuse, 0x51, P2 ;  /* 0x000000510f00780c */ /* 0x040fe40001741670 */
[----:B------:R-:W-:Y:S02]  /*16390*/  FMNMX.FTZ R10, R158, R10, !PT ;  /* 0x0000000a9e0a7209 */ /* 0x000fe40007810000 */
[----:B------:R-:W-:Y:S02]  /*163a0*/  ISETP.LT.OR P1, PT, R15, 0x52, P1 ;  /* 0x000000520f00780c */ /* 0x000fe40000f21670 */
[----:B------:R-:W-:-:S02]  /*163b0*/  FSEL R162, R162, -INF , !P2 ;  /* 0xff800000a2a27808 */ /* 0x000fc40005000000 */
[----:B------:R-:W-:Y:S02]  /*163c0*/  LOP3.LUT R187, R187, 0xfffffffd, RZ, 0xc0, !PT ;  /* 0xfffffffdbbbb7812 */ /* 0x000fe400078ec0ff */
[C---:B------:R-:W-:Y:S02]  /*163d0*/  ISETP.GT.AND P2, PT, R20.reuse, 0x58, P5 ;  /* 0x000000581400780c */ /* 0x040fe40002f44270 */
[----:B------:R-:W-:Y:S02]  /*163e0*/  ISETP.GT.AND P6, PT, R20, 0x69, P5 ;  /* 0x000000691400780c */ /* 0x000fe40002fc4270 */
[----:B0-----:R-:W-:Y:S02]  /*163f0*/  FMNMX.FTZ R8, R8, R9, !PT ;  /* 0x0000000908087209 */ /* 0x001fe40007810000 */
[----:B------:R-:W-:Y:S02]  /*16400*/  FMNMX.FTZ R10, R159, R10, !PT ;  /* 0x0000000a9f0a7209 */ /* 0x000fe40007810000 */
[----:B------:R-:W-:-:S02]  /*16410*/  FSEL R163, R163, -INF , !P1 ;  /* 0xff800000a3a37808 */ /* 0x000fc40004800000 */
[----:B------:R-:W-:Y:S02]  /*16420*/  @P4 LOP3.LUT R187, R187, 0x2, RZ, 0xfc, !PT ;  /* 0x00000002bbbb4812 */ /* 0x000fe400078efcff */
[----:B------:R-:W-:Y:S02]  /*16430*/  ISETP.GT.AND P1, PT, R20, 0x59, P5 ;  /* 0x000000591400780c */ /* 0x000fe40002f24270 */
[C---:B------:R-:W-:Y:S01]  /*16440*/  ISETP.LT.OR P2, PT, R15.reuse, 0x59, P2 ;  /* 0x000000590f00780c */ /* 0x040fe20001741670 */
[----:B------:R-:W-:Y:S01]  /*16450*/  STL [R1], R187 ;  /* 0x000000bb01007387 */ /* 0x000fe20000100800 */
[----:B------:R-:W-:Y:S02]  /*16460*/  ISETP.LT.OR P4, PT, R15, 0x6a, P6 ;  /* 0x0000006a0f00780c */ /* 0x000fe40003781670 */
[----:B------:R-:W-:Y:S02]  /*16470*/  FSETP.NEU.FTZ.AND P6, PT, R8, -INF , PT ;  /* 0xff8000000800780b */ /* 0x000fe40003fdd000 */
[----:B------:R-:W-:-:S02]  /*16480*/  FMNMX.FTZ R10, R162, R10, !PT ;  /* 0x0000000aa20a7209 */ /* 0x000fc40007810000 */
[----:B------:R-:W-:Y:S02]  /*16490*/  ISETP.LT.OR P1, PT, R15, 0x5a, P1 ;  /* 0x0000005a0f00780c */ /* 0x000fe40000f21670 */
[----:B------:R-:W-:Y:S02]  /*164a0*/  FSEL R166, R166, -INF , !P2 ;  /* 0xff800000a6a67808 */ /* 0x000fe40005000000 */
[----:B------:R-:W-:Y:S02]  /*164b0*/  ISETP.GT.AND P2, PT, R20, 0x60, P5 ;  /* 0x000000601400780c */ /* 0x000fe40002f44270 */
[----:B------:R-:W-:Y:S02]  /*164c0*/  FSEL R9, R8, RZ, P6 ;  /* 0x000000ff08097208 */ /* 0x000fe40003000000 */
[----:B------:R-:W-:Y:S02]  /*164d0*/  FMNMX.FTZ R10, R163, R10, !PT ;  /* 0x0000000aa30a7209 */ /* 0x000fe40007810000 */
[----:B------:R-:W-:Y:S01]  /*164e0*/  FSEL R167, R167, -INF , !P1 ;  /* 0xff800000a7a77808 */ /* 0x000fe20004800000 */
[----:B------:R-:W-:-:S01]  /*164f0*/  FADD.FTZ R3, -R9, R3 ;  /* 0x0000000309037221 */ /* 0x000fc20000010100 */
[----:B------:R-:W-:Y:S01]  /*16500*/  ISETP.GT.AND P1, PT, R20, 0x61, P5 ;  /* 0x000000611400780c */ /* 0x000fe20002f24270 */
[----:B------:R-:W-:-:S01]  /*16510*/  FFMA.FTZ R9, R2, R8, -8 ;  /* 0xc100000002097423 */ /* 0x000fc20000010008 */
[----:B------:R-:W-:Y:S01]  /*16520*/  ISETP.LT.OR P2, PT, R15, 0x61, P2 ;  /* 0x000000610f00780c */ /* 0x000fe20001741670 */
[----:B------:R-:W-:Y:S01]  /*16530*/  FMUL.FTZ R3, R2, R3 ;  /* 0x0000000302037220 */ /* 0x000fe20000410000 */
[----:B------:R-:W-:-:S02]  /*16540*/  FMNMX.FTZ R10, R166, R10, !PT ;  /* 0x0000000aa60a7209 */ /* 0x000fc40007810000 */
[----:B------:R-:W-:Y:S02]  /*16550*/  ISETP.LT.OR P1, PT, R15, 0x62, P1 ;  /* 0x000000620f00780c */ /* 0x000fe40000f21670 */
[----:B------:R-:W-:Y:S01]  /*16560*/  FSEL R170, R170, -INF , !P2 ;  /* 0xff800000aaaa7808 */ /* 0x000fe20005000000 */
[----:B------:R-:W-:Y:S01]  /*16570*/  MUFU.EX2 R3, R3 ;  /* 0x0000000300037308 */ /* 0x000fe20000000800 */
[----:B------:R-:W-:Y:S02]  /*16580*/  FMNMX.FTZ R10, R167, R10, !PT ;  /* 0x0000000aa70a7209 */ /* 0x000fe40007810000 */
[----:B------:R-:W-:Y:S02]  /*16590*/  FSEL R9, R9, RZ, P6 ;  /* 0x000000ff09097208 */ /* 0x000fe40003000000 */
[----:B------:R-:W-:Y:S02]  /*165a0*/  FSEL R171, R171, -INF , !P1 ;  /* 0xff800000abab7808 */ /* 0x000fe40004800000 */
[----:B------:R-:W-:Y:S01]  /*165b0*/  LOP3.LUT P6, RZ, R187, 0x2, RZ, 0xc0, !PT ;  /* 0x00000002bbff7812 */ /* 0x000fe200078cc0ff */
[----:B------:R-:W-:-:S01]  /*165c0*/  FFMA.FTZ R120, R2, R120, -R9 ;  /* 0x0000007802787223 */ /* 0x000fc20000010809 */
[----:B------:R-:W-:Y:S01]  /*165d0*/  FMNMX.FTZ R10, R170, R10, !PT ;  /* 0x0000000aaa0a7209 */ /* 0x000fe20007810000 */
[----:B------:R-:W-:-:S01]  /*165e0*/  FFMA.FTZ R121, R2, R121, -R9 ;  /* 0x0000007902797223 */ /* 0x000fc20000010809 */
[----:B------:R-:W-:Y:S01]  /*165f0*/  ISETP.GT.AND P3, PT, R20, 0x70, P5 ;  /* 0x000000701400780c */ /* 0x000fe20002f64270 */
[----:B------:R-:W-:-:S01]  /*16600*/  FFMA.FTZ R124, R2, R124, -R9 ;  /* 0x0000007c027c7223 */ /* 0x000fc20000010809 */
[----:B------:R-:W-:Y:S01]  /*16610*/  FSEL R174, R174, -INF , !P6 ;  /* 0xff800000aeae7808 */ /* 0x000fe20007000000 */
[----:B------:R-:W0:Y:S01]  /*16620*/  MUFU.EX2 R120, R120 ;  /* 0x0000007800787308 */ /* 0x000e220000000800 */
[----:B------:R-:W-:Y:S01]  /*16630*/  FMNMX.FTZ R10, R171, R10, !PT ;  /* 0x0000000aab0a7209 */ /* 0x000fe20007810000 */
[--C-:B------:R-:W-:Y:S01]  /*16640*/  FFMA.FTZ R125, R2, R125, -R9.reuse ;  /* 0x0000007d027d7223 */ /* 0x100fe20000010809 */
[----:B------:R-:W-:Y:S01]  /*16650*/  ISETP.GT.AND P2, PT, R20, 0x71, P5 ;  /* 0x000000711400780c */ /* 0x000fe20002f44270 */
[C-C-:B------:R-:W-:Y:S01]  /*16660*/  FFMA.FTZ R128, R2.reuse, R128, -R9.reuse ;  /* 0x0000008002807223 */ /* 0x140fe20000010809 */
[----:B------:R-:W-:Y:S01]  /*16670*/  ISETP.LT.OR P3, PT, R15, 0x71, P3 ;  /* 0x000000710f00780c */ /* 0x000fe20001f61670 */
[--C-:B------:R-:W-:Y:S01]  /*16680*/  FFMA.FTZ R129, R2, R129, -R9.reuse ;  /* 0x0000008102817223 */ /* 0x100fe20000010809 */
[----:B------:R-:W-:Y:S01]  /*16690*/  FSEL R175, R175, -INF , !P4 ;  /* 0xff800000afaf7808 */ /* 0x000fe20006000000 */
[----:B------:R-:W1:Y:S01]  /*166a0*/  MUFU.EX2 R121, R121 ;  /* 0x0000007900797308 */ /* 0x000e620000000800 */
[----:B------:R-:W-:Y:S01]  /*166b0*/  FMNMX.FTZ R10, R174, R10, !PT ;  /* 0x0000000aae0a7209 */ /* 0x000fe20007810000 */
[--C-:B------:R-:W-:Y:S01]  /*166c0*/  FFMA.FTZ R132, R2, R132, -R9.reuse ;  /* 0x0000008402847223 */ /* 0x100fe20000010809 */
[----:B------:R-:W-:Y:S01]  /*166d0*/  ISETP.GT.AND P1, PT, R20, 0x78, P5 ;  /* 0x000000781400780c */ /* 0x000fe20002f24270 */
[C-C-:B------:R-:W-:Y:S01]  /*166e0*/  FFMA.FTZ R133, R2.reuse, R133, -R9.reuse ;  /* 0x0000008502857223 */ /* 0x140fe20000010809 */
[----:B------:R-:W-:Y:S01]  /*166f0*/  ISETP.LT.OR P2, PT, R15, 0x72, P2 ;  /* 0x000000720f00780c */ /* 0x000fe20001741670 */
[--C-:B------:R-:W-:Y:S01]  /*16700*/  FFMA.FTZ R136, R2, R136, -R9.reuse ;  /* 0x0000008802887223 */ /* 0x100fe20000010809 */
[----:B------:R-:W-:Y:S01]  /*16710*/  FSEL R178, R178, -INF , !P3 ;  /* 0xff800000b2b27808 */ /* 0x000fe20005800000 */
[----:B------:R-:W-:Y:S01]  /*16720*/  MUFU.EX2 R124, R124 ;  /* 0x0000007c007c7308 */ /* 0x000fe20000000800 */
[----:B------:R-:W-:Y:S01]  /*16730*/  FMNMX.FTZ R10, R175, R10, !PT ;  /* 0x0000000aaf0a7209 */ /* 0x000fe20007810000 */
[----:B0-----:R-:W-:Y:S01]  /*16740*/  FFMA.FTZ R6, R3, R6, R120 ;  /* 0x0000000603067223 */ /* 0x001fe20000010078 */
[----:B------:R-:W-:Y:S01]  /*16750*/  ISETP.GT.AND P5, PT, R20, 0x79, P5 ;  /* 0x000000791400780c */ /* 0x000fe20002fa4270 */
[C-C-:B------:R-:W-:Y:S01]  /*16760*/  FFMA.FTZ R137, R2.reuse, R137, -R9.reuse ;  /* 0x0000008902897223 */ /* 0x140fe20000010809 */
[----:B------:R-:W-:Y:S01]  /*16770*/  ISETP.LT.OR P1, PT, R15, 0x79, P1 ;  /* 0x000000790f00780c */ /* 0x000fe20000f21670 */
[--C-:B------:R-:W-:Y:S01]  /*16780*/  FFMA.FTZ R140, R2, R140, -R9.reuse ;  /* 0x0000008c028c7223 */ /* 0x100fe20000010809 */
[----:B------:R-:W-:Y:S01]  /*16790*/  FSEL R179, R179, -INF , !P2 ;  /* 0xff800000b3b37808 */ /* 0x000fe20005000000 */
[----:B------:R-:W-:Y:S01]  /*167a0*/  MUFU.EX2 R125, R125 ;  /* 0x0000007d007d7308 */ /* 0x000fe20000000800 */
[----:B------:R-:W-:Y:S01]  /*167b0*/  FMNMX.FTZ R10, R178, R10, !PT ;  /* 0x0000000ab20a7209 */ /* 0x000fe20007810000 */
[----:B-1----:R-:W-:Y:S01]  /*167c0*/  FADD.FTZ R6, R121, R6 ;  /* 0x0000000679067221 */ /* 0x002fe20000010000 */
[----:B------:R-:W-:Y:S01]  /*167d0*/  ISETP.LT.OR P5, PT, R15, 0x7a, P5 ;  /* 0x0000007a0f00780c */ /* 0x000fe20002fa1670 */
[--C-:B------:R-:W-:Y:S01]  /*167e0*/  FFMA.FTZ R141, R2, R141, -R9.reuse ;  /* 0x0000008d028d7223 */ /* 0x100fe20000010809 */
[----:B------:R-:W-:Y:S01]  /*167f0*/  FSEL R182, R182, -INF , !P1 ;  /* 0xff800000b6b67808 */ /* 0x000fe20004800000 */
[C-C-:B------:R-:W-:Y:S01]  /*16800*/  FFMA.FTZ R144, R2.reuse, R144, -R9.reuse ;  /* 0x0000009002907223 */ /* 0x140fe20000010809 */
[----:B------:R-:W-:Y:S01]  /*16810*/  FMNMX.FTZ R10, R179, R10, !PT ;  /* 0x0000000ab30a7209 */ /* 0x000fe20007810000 */
[----:B------:R-:W-:Y:S01]  /*16820*/  MUFU.EX2 R128, R128 ;  /* 0x0000008000807308 */ /* 0x000fe20000000800 */
[----:B------:R-:W-:Y:S01]  /*16830*/  FSEL R183, R183, -INF , !P5 ;  /* 0xff800000b7b77808 */ /* 0x000fe20006800000 */
[--C-:B------:R-:W-:Y:S01]  /*16840*/  FFMA.FTZ R145, R2, R145, -R9.reuse ;  /* 0x0000009102917223 */ /* 0x100fe20000010809 */
[----:B------:R-:W-:Y:S01]  /*16850*/  FMNMX.FTZ R10, R182, R10, !PT ;  /* 0x0000000ab60a7209 */ /* 0x000fe20007810000 */
[C-C-:B------:R-:W-:Y:S01]  /*16860*/  FFMA.FTZ R148, R2.reuse, R148, -R9.reuse ;  /* 0x0000009402947223 */ /* 0x140fe20000010809 */
[----:B------:R-:W-:-:S01]  /*16870*/  FFMA.FTZ R149, R2, R149, -R9 ;  /* 0x0000009502957223 */ /* 0x000fc20000010809 */
[C-C-:B------:R-:W-:Y:S01]  /*16880*/  FFMA.FTZ R152, R2.reuse, R152, -R9.reuse ;  /* 0x0000009802987223 */ /* 0x140fe20000010809 */
[----:B------:R-:W-:Y:S01]  /*16890*/  FMNMX.FTZ R10, R183, R10, !PT ;  /* 0x0000000ab70a7209 */ /* 0x000fe20007810000 */
[----:B------:R-:W-:Y:S01]  /*168a0*/  MUFU.EX2 R129, R129 ;  /* 0x0000008100817308 */ /* 0x000fe20000000800 */
[----:B------:R-:W-:-:S01]  /*168b0*/  FFMA.FTZ R153, R2, R153, -R9 ;  /* 0x0000009902997223 */ /* 0x000fc20000010809 */
[C-C-:B------:R-:W-:Y:S01]  /*168c0*/  FFMA.FTZ R156, R2.reuse, R156, -R9.reuse ;  /* 0x0000009c029c7223 */ /* 0x140fe20000010809 */
[----:B------:R-:W-:-:S01]  /*168d0*/  FFMA.FTZ R157, R2, R157, -R9 ;  /* 0x0000009d029d7223 */ /* 0x000fc20000010809 */
[----:B------:R-:W0:Y:S01]  /*168e0*/  SHFL.BFLY PT, R11, R10, 0x2, 0x1f ;  /* 0x0c401f000a0b7f89 */ /* 0x000e2200000e0000 */
        /* <DEDUP_REMOVED lines=13> */
[----:B------:R-:W-:Y:S01]  /*169c0*/  FFMA.FTZ R9, R2, R181, -R9 ;  /* 0x000000b502097223 */ /* 0x000fe20000010809 */
[----:B------:R-:W-:-:S05]  /*169d0*/  LOP3.LUT P0, RZ, R187, 0x40000000, RZ, 0xc0, !PT ;  /* 0x40000000bbff7812 */ /* 0x000fca000780c0ff */
[----:B------:R-:W-:Y:S01]  /*169e0*/  MUFU.EX2 R136, R136 ;  /* 0x0000008800887308 */ /* 0x000fe20000000800 */
[----:B0-----:R-:W-:-:S07]  /*169f0*/  FMNMX.FTZ R10, R10, R11, !PT ;  /* 0x0000000b0a0a7209 */ /* 0x001fce0007810000 */
[----:B------:R-:W-:Y:S01]  /*16a00*/  MUFU.EX2 R137, R137 ;  /* 0x0000008900897308 */ /* 0x000fe20000000800 */
[----:B------:R-:W0:Y:S07]  /*16a10*/  SHFL.BFLY PT, R11, R10, 0x1, 0x1f ;  /* 0x0c201f000a0b7f89 */ /* 0x000e2e00000e0000 */
[----:B------:R-:W-:Y:S08]  /*16a20*/  MUFU.EX2 R140, R140 ;  /* 0x0000008c008c7308 */ /* 0x000ff00000000800 */
[----:B------:R-:W-:Y:S08]  /*16a30*/  MUFU.EX2 R141, R141 ;  /* 0x0000008d008d7308 */ /* 0x000ff00000000800 */
[----:B------:R-:W-:Y:S01]  /*16a40*/  MUFU.EX2 R144, R144 ;  /* 0x0000009000907308 */ /* 0x000fe20000000800 */
[----:B0-----:R-:W-:-:S04]  /*16a50*/  FMNMX.FTZ R10, R10, R11, !PT ;  /* 0x0000000b0a0a7209 */ /* 0x001fc80007810000 */
[----:B------:R-:W-:-:S03]  /*16a60*/  FSETP.NEU.FTZ.AND P1, PT, R10, -INF , PT ;  /* 0xff8000000a00780b */ /* 0x000fc60003f3d000 */
[----:B------:R-:W-:Y:S01]  /*16a70*/  MUFU.EX2 R145, R145 ;  /* 0x0000009100917308 */ /* 0x000fe20000000800 */
[----:B------:R-:W-:-:S05]  /*16a80*/  FSEL R11, R10, RZ, P1 ;  /* 0x000000ff0a0b7208 */ /* 0x000fca0000800000 */
[----:B------:R-:W-:Y:S01]  /*16a90*/  FADD.FTZ R0, -R11, R0 ;  /* 0x000000000b007221 */ /* 0x000fe20000010100 */
[----:B------:R-:W-:-:S01]  /*16aa0*/  FFMA.FTZ R11, R2, R10, -8 ;  /* 0xc1000000020b7423 */ /* 0x000fc2000001000a */
[----:B------:R-:W-:Y:S02]  /*16ab0*/  MUFU.EX2 R148, R148 ;  /* 0x0000009400947308 */ /* 0x000fe40000000800 */
[----:B------:R-:W-:Y:S02]  /*16ac0*/  FMUL.FTZ R0, R2, R0 ;  /* 0x0000000002007220 */ /* 0x000fe40000410000 */
[----:B------:R-:W-:-:S04]  /*16ad0*/  FSEL R11, R11, RZ, P1 ;  /* 0x000000ff0b0b7208 */ /* 0x000fc80000800000 */
        /* <DEDUP_REMOVED lines=16> */
[----:B------:R-:W1:Y:S01]  /*16be0*/  MUFU.EX2 R123, R123 ;  /* 0x0000007b007b7308 */ /* 0x000e620000000800 */
        /* <DEDUP_REMOVED lines=8> */
[----:B0-----:R-:W-:-:S01]  /*16c70*/  FFMA.FTZ R5, R0, R5, R122 ;  /* 0x0000000500057223 */ /* 0x001fc2000001007a */
        /* <DEDUP_REMOVED lines=10> */
[C-C-:B------:R-:W-:Y:S01]  /*16d20*/  FFMA.FTZ R178, R2.reuse, R178, -R11.reuse ;  /* 0x000000b202b27223 */ /* 0x140fe2000001080b */
[----:B------:R-:W-:-:S01]  /*16d30*/  FFMA.FTZ R179, R2, R179, -R11 ;  /* 0x000000b302b37223 */ /* 0x000fc2000001080b */
[----:B------:R-:W-:Y:S01]  /*16d40*/  FADD.FTZ R5, R125, R5 ;  /* 0x000000057d057221 */ /* 0x000fe20000010000 */
[----:B------:R-:W-:-:S01]  /*16d50*/  FFMA.FTZ R182, R2, R182, -R11 ;  /* 0x000000b602b67223 */ /* 0x000fc2000001080b */
[----:B------:R-:W1:Y:S01]  /*16d60*/  MUFU.EX2 R130, R130 ;  /* 0x0000008200827308 */ /* 0x000e620000000800 */
[----:B--2---:R-:W-:-:S01]  /*16d70*/  FADD.FTZ R6, R126, R15 ;  /* 0x0000000f7e067221 */ /* 0x004fc20000010000 */
[----:B------:R-:W-:Y:S01]  /*16d80*/  FADD.FTZ R5, R128, R5 ;  /* 0x0000000580057221 */ /* 0x000fe20000010000 */
[----:B------:R-:W-:-:S03]  /*16d90*/  FFMA.FTZ R11, R2, R183, -R11 ;  /* 0x000000b7020b7223 */ /* 0x000fc6000001080b */
[----:B------:R-:W-:Y:S02]  /*16da0*/  FADD.FTZ R5, R129, R5 ;  /* 0x0000000581057221 */ /* 0x000fe40000010000 */
[----:B------:R-:W2:Y:S01]  /*16db0*/  MUFU.EX2 R131, R131 ;  /* 0x0000008300837308 */ /* 0x000ea20000000800 */
[----:B0-----:R-:W-:-:S01]  /*16dc0*/  FADD.FTZ R6, R127, R6 ;  /* 0x000000067f067221 */ /* 0x001fc20000010000 */
[----:B------:R-:W-:-:S04]  /*16dd0*/  FADD.FTZ R5, R132, R5 ;  /* 0x0000000584057221 */ /* 0x000fc80000010000 */
[----:B------:R-:W-:Y:S02]  /*16de0*/  FADD.FTZ R5, R133, R5 ;  /* 0x0000000585057221 */ /* 0x000fe40000010000 */
[----:B------:R-:W0:Y:S01]  /*16df0*/  MUFU.EX2 R134, R134 ;  /* 0x0000008600867308 */ /* 0x000e220000000800 */
[----:B-1----:R-:W-:-:S01]  /*16e00*/  FADD.FTZ R6, R130, R6 ;  /* 0x0000000682067221 */ /* 0x002fc20000010000 */
[----:B------:R-:W-:-:S04]  /*16e10*/  FADD.FTZ R5, R136, R5 ;  /* 0x0000000588057221 */ /* 0x000fc80000010000 */
[----:B------:R-:W-:Y:S02]  /*16e20*/  FADD.FTZ R5, R137, R5 ;  /* 0x0000000589057221 */ /* 0x000fe40000010000 */
[----:B------:R-:W1:Y:S01]  /*16e30*/  MUFU.EX2 R135, R135 ;  /* 0x0000008700877308 */ /* 0x000e620000000800 */
[----:B--2---:R-:W-:-:S01]  /*16e40*/  FADD.FTZ R6, R131, R6 ;  /* 0x0000000683067221 */ /* 0x004fc20000010000 */
[----:B------:R-:W-:-:S04]  /*16e50*/  FADD.FTZ R5, R140, R5 ;  /* 0x000000058c057221 */ /* 0x000fc80000010000 */
[----:B------:R-:W-:Y:S02]  /*16e60*/  FADD.FTZ R5, R141, R5 ;  /* 0x000000058d057221 */ /* 0x000fe40000010000 */
[----:B------:R-:W2:Y:S01]  /*16e70*/  MUFU.EX2 R138, R138 ;  /* 0x0000008a008a7308 */ /* 0x000ea20000000800 */
[----:B0-----:R-:W-:-:S01]  /*16e80*/  FADD.FTZ R6, R134, R6 ;  /* 0x0000000686067221 */ /* 0x001fc20000010000 */
[----:B------:R-:W-:-:S04]  /*16e90*/  FADD.FTZ R5, R144, R5 ;  /* 0x0000000590057221 */ /* 0x000fc80000010000 */
[----:B------:R-:W-:Y:S02]  /*16ea0*/  FADD.FTZ R5, R145, R5 ;  /* 0x0000000591057221 */ /* 0x000fe40000010000 */
[----:B------:R-:W0:Y:S01]  /*16eb0*/  MUFU.EX2 R139, R139 ;  /* 0x0000008b008b7308 */ /* 0x000e220000000800 */
[----:B-1----:R-:W-:-:S01]  /*16ec0*/  FADD.FTZ R6, R135, R6 ;  /* 0x0000000687067221 */ /* 0x002fc20000010000 */
[----:B------:R-:W-:-:S06]  /*16ed0*/  FADD.FTZ R5, R148, R5 ;  /* 0x0000000594057221 */ /* 0x000fcc0000010000 */
        /* <DEDUP_REMOVED lines=78> */
[----:B--2---:R-:W-:-:S03]  /*173c0*/  FADD.FTZ R6, R9, R5 ;  /* 0x0000000509067221 */ /* 0x004fc60000010000 */
[----:B0-----:R-:W-:Y:S01]  /*173d0*/  FADD.FTZ R5, R11, R15 ;  /* 0x0000000f0b057221 */ /* 0x001fe20000010000 */
[----:B------:R-:W-:Y:S06]  /*173e0*/  @!P0 BRA `(.L_x_1738) ;  /* 0x0000000000048947 */ /* 0x000fec0003800000 */
[----:B------:R-:W-:Y:S01]  /*173f0*/  BPT.TRAP 0x1 ;  /* 0x000000040000795c */ /* 0x000fe20000300000 */
.L_x_1738:
[----:B------:R-:W-:Y:S01]  /*17400*/  IMAD R15, R17, 0x8, R16 ;  /* 0x00000008110f7824 */ /* 0x000fe200078e0210 */
[----:B------:R-:W-:Y:S01]  /*17410*/  ISETP.GT.AND P1, PT, R4, R14, PT ;  /* 0x0000000e0400720c */ /* 0x000fe20003f24270 */
[----:B------:R-:W-:Y:S01]  /*17420*/  IMAD.U32 R17, RZ, RZ, UR38 ;  /* 0x00000026ff117e24 */ /* 0x000fe2000f8e00ff */
[----:B------:R-:W-:Y:S01]  /*17430*/  F2FP.SATFINITE.E4M3.F32.PACK_AB_MERGE_C R124, R125, R124, RZ ;  /* 0x0000007c7d7c723e */ /* 0x000fe200048070ff */
[----:B------:R-:W-:Y:S01]  /*17440*/  VIADD R15, R15, 0x2a860 ;  /* 0x0002a8600f0f7836 */ /* 0x000fe20000000000 */
[----:B------:R-:W-:Y:S01]  /*17450*/  F2FP.SATFINITE.E4M3.F32.PACK_AB_MERGE_C R126, R127, R126, RZ ;  /* 0x0000007e7f7e723e */ /* 0x000fe200048070ff */
[-C--:B------:R-:W-:Y:S01]  /*17460*/  FMUL.FTZ R24, R24, R3.reuse ;  /* 0x0000000318187220 */ /* 0x080fe20000410000 */
[----:B------:R-:W-:Y:S01]  /*17470*/  F2FP.SATFINITE.E4M3.F32.PACK_AB_MERGE_C R132, R133, R132, RZ ;  /* 0x000000848584723e */ /* 0x000fe200048070ff */
[-C--:B------:R-:W-:Y:S01]  /*17480*/  FMUL.FTZ R25, R25, R3.reuse ;  /* 0x0000000319197220 */ /* 0x080fe20000410000 */
[----:B------:R-:W-:Y:S01]  /*17490*/  PRMT R15, R17, 0x654, R15 ;  /* 0x00000654110f7816 */ /* 0x000fe2000000000f */
[-C--:B------:R-:W-:Y:S01]  /*174a0*/  FMUL.FTZ R28, R28, R3.reuse ;  /* 0x000000031c1c7220 */ /* 0x080fe20000410000 */
[----:B------:R-:W-:Y:S01]  /*174b0*/  F2FP.SATFINITE.E4M3.F32.PACK_AB_MERGE_C R134, R135, R134, RZ ;  /* 0x000000868786723e */ /* 0x000fe200048070ff */
[-C--:B------:R-:W-:Y:S01]  /*174c0*/  FMUL.FTZ R29, R29, R3.reuse ;  /* 0x000000031d1d7220 */ /* 0x080fe20000410000 */
[----:B------:R-:W-:Y:S01]  /*174d0*/  F2FP.SATFINITE.E4M3.F32.PACK_AB_MERGE_C R140, R141, R140, RZ ;  /* 0x0000008c8d8c723e */ /* 0x000fe200048070ff */
[----:B------:R0:W-:Y:S01]  /*174e0*/  SYNCS.ARRIVE.TRANS64.RED.A1T0 RZ, [R15+URZ], RZ ;  /* 0x000000ff0fff79a7 */ /* 0x0001e2000810043f */
        /* <DEDUP_REMOVED lines=123> */
[----:B------:R-:W-:Y:S01]  /*17ca0*/  F2FP.SATFINITE.E4M3.F32.PACK_AB_MERGE_C R187, R179, R178, R11 ;  /* 0x000000b2b3bb723e */ /* 0x000fe2000480700b */
[----:B0-----:R-:W-:Y:S06]  /*17cb0*/  @P1 BRA `(.L_x_1739) ;  /* 0xffffffcc005c1947 */ /* 0x001fec000383ffff */
[----:B------:R-:W-:Y:S02]  /*17cc0*/  IMAD.MOV.U32 R0, RZ, RZ, R10 ;  /* 0x000000ffff007224 */ /* 0x000fe400078e000a */
[----:B------:R-:W-:Y:S02]  /*17cd0*/  IMAD.MOV.U32 R3, RZ, RZ, R8 ;  /* 0x000000ffff037224 */ /* 0x000fe400078e0008 */
[----:B------:R-:W-:Y:S02]  /*17ce0*/  IMAD.MOV.U32 R17, RZ, RZ, R12 ;  /* 0x000000ffff117224 */ /* 0x000fe400078e000c */
[----:B------:R-:W-:-:S07]  /*17cf0*/  IMAD.MOV.U32 R201, RZ, RZ, R13 ;  /* 0x000000ffffc97224 */ /* 0x000fce00078e000d */
.L_x_1719:
[----:B------:R-:W2:Y:S01]  /*17d00*/  LDL.LU R13, [R1] ;  /* 0x00000000010d7983 */ /* 0x000ea20000300800 */
[----:B------:R-:W0:Y:S01]  /*17d10*/  LDC R8, c[0x0][0x448] ;  /* 0x00011200ff087b82 */ /* 0x000e220000000800 */
[----:B------:R-:W-:-:S07]  /*17d20*/  IADD3 R11, R203, 0x1, -R202 ;  /* 0x00000001cb0b7810 */ /* 0x000fce0007ffe8ca */
[----:B------:R-:W1:Y:S01]  /*17d30*/  LDC R12, c[0x0][0x9e4] ;  /* 0x00027900ff0c7b82 */ /* 0x000e620000000800 */
[----:B0-----:R-:W-:Y:S01]  /*17d40*/  ISETP.NE.AND P1, PT, R8, 0x1, PT ;  /* 0x000000010800780c */ /* 0x001fe20003f25270 */
[----:B------:R-:W-:-:S12]  /*17d50*/  VIADD R8, R212, 0x7f ;  /* 0x0000007fd4087836 */ /* 0x000fd80000000000 */
[----:B------:R-:W0:Y:S08]  /*17d60*/  @P1 LDC R9, c[0x0][0x44c] ;  /* 0x00011300ff091b82 */ /* 0x000e300000000800 */
[----:B------:R-:W3:Y:S01]  /*17d70*/  @P1 LDC R10, c[0x0][0x450] ;  /* 0x00011400ff0a1b82 */ /* 0x000ee20000000800 */
[----:B0-----:R-:W-:-:S05]  /*17d80*/  @P1 IMAD.HI.U32 R9, R8, R9, RZ ;  /* 0x0000000908091227 */ /* 0x001fca00078e00ff */
[----:B---3--:R-:W-:-:S05]  /*17d90*/  @P1 SHF.R.U32.HI R8, RZ, R10, R9 ;  /* 0x0000000aff081219 */ /* 0x008fca0000011609 */
[----:B------:R-:W-:-:S04]  /*17da0*/  IMAD.IADD R8, R11, 0x1, R8 ;  /* 0x000000010b087824 */ /* 0x000fc800078e0208 */
[----:B------:R-:W-:Y:S01]  /*17db0*/  VIADD R10, R8, -UR34 ;  /* 0x80000022080a7c36 */ /* 0x000fe20008000000 */
[----:B--2---:R-:W-:-:S04]  /*17dc0*/  LOP3.LUT R13, R13, 0xfffffffb, RZ, 0xc0, !PT ;  /* 0xfffffffb0d0d7812 */ /* 0x004fc800078ec0ff */
[----:B------:R-:W-:Y:S02]  /*17dd0*/  @P1 LOP3.LUT R13, R13, 0x4, RZ, 0xfc, !PT ;  /* 0x000000040d0d1812 */ /* 0x000fe400078efcff */
[----:B-1----:R-:W-:Y:S02]  /*17de0*/  ISETP.GE.AND P1, PT, R12, 0x1, PT ;  /* 0x000000010c00780c */ /* 0x002fe40003f26270 */
[----:B------:R-:W-:-:S11]  /*17df0*/  LOP3.LUT R13, R13, 0xfffffff7, RZ, 0xc0, !PT ;  /* 0xfffffff70d0d7812 */ /* 0x000fd600078ec0ff */
[----:B------:R-:W-:-:S05]  /*17e00*/  @P1 LOP3.LUT R13, R13, 0x8, RZ, 0xfc, !PT ;  /* 0x000000080d0d1812 */ /* 0x000fca00078efcff */
[----:B------:R0:W-:Y:S01]  /*17e10*/  STL [R1], R13 ;  /* 0x0000000d01007387 */ /* 0x0001e20000100800 */
[----:B------:R-:W-:Y:S05]  /*17e20*/  @!P1 BRA `(.L_x_1740) ;  /* 0x0000000000489947 */ /* 0x000fea0003800000 */
[----:B------:R-:W-:Y:S01]  /*17e30*/  IMAD.MOV.U32 R11, RZ, RZ, R8 ;  /* 0x000000ffff0b7224 */ /* 0x000fe200078e0008 */
[----:B------:R-:W-:Y:S04]  /*17e40*/  BSSY B0, `(.L_x_1741) ;  /* 0x000000e000007945 */ /* 0x000fe80003800000 */
[----:B------:R-:W-:-:S13]  /*17e50*/  ISETP.GT.AND P1, PT, R11, -0x1, PT ;  /* 0xffffffff0b00780c */ /* 0x000fda0003f24270 */
[----:B------:R-:W-:Y:S05]  /*17e60*/  @P1 BRA `(.L_x_1742) ;  /* 0x00000000001c1947 */ /* 0x000fea0003800000 */
[----:B------:R-:W-:Y:S02]  /*17e70*/  ISETP.NE.AND P1, PT, R12, 0x1, PT ;  /* 0x000000010c00780c */ /* 0x000fe40003f25270 */
[----:B------:R-:W-:-:S11]  /*17e80*/  LOP3.LUT R11, RZ, R11, RZ, 0x33, !PT ;  /* 0x0000000bff0b7212 */ /* 0x000fd600078e33ff */
[----:B------:R-:W1:Y:S02]  /*17e90*/  @P1 LDC.64 R8, c[0x0][0x9e8] ;  /* 0x00027a00ff081b82 */ /* 0x000e640000000a00 */
[----:B-1----:R-:W-:-:S05]  /*17ea0*/  @P1 IMAD.HI.U32 R8, R11, R8, RZ ;  /* 0x000000080b081227 */ /* 0x002fca00078e00ff */
[----:B------:R-:W-:-:S04]  /*17eb0*/  @P1 SHF.R.U32.HI R11, RZ, R9, R8 ;  /* 0x00000009ff0b1219 */ /* 0x000fc80000011608 */
[----:B------:R-:W-:Y:S01]  /*17ec0*/  LOP3.LUT R11, RZ, R11, RZ, 0x33, !PT ;  /* 0x0000000bff0b7212 */ /* 0x000fe200078e33ff */
[----:B------:R-:W-:Y:S06]  /*17ed0*/  BRA `(.L_x_1743) ;  /* 0x0000000000107947 */ /* 0x000fec0003800000 */
.L_x_1742:
[----:B------:R-:W-:-:S13]  /*17ee0*/  ISETP.NE.AND P1, PT, R12, 0x1, PT ;  /* 0x000000010c00780c */ /* 0x000fda0003f25270 */
[----:B------:R-:W1:Y:S02]  /*17ef0*/  @P1 LDC.64 R8, c[0x0][0x9e8] ;  /* 0x00027a00ff081b82 */ /* 0x000e640000000a00 */
[----:B-1----:R-:W-:-:S05]  /*17f00*/  @P1 IMAD.HI.U32 R8, R11, R8, RZ ;  /* 0x000000080b081227 */ /* 0x002fca00078e00ff */
[----:B------:R-:W-:-:S07]  /*17f10*/  @P1 SHF.R.U32.HI R11, RZ, R9, R8 ;  /* 0x00000009ff0b1219 */ /* 0x000fce0000011608 */
.L_x_1743:
[----:B------:R-:W-:Y:S05]  /*17f20*/  BSYNC B0 ;  /* 0x0000000000007941 */ /* 0x000fea0003800000 */
.L_x_1741:
[----:B------:R-:W-:-:S05]  /*17f30*/  IMAD R11, R11, R12, RZ ;  /* 0x0000000c0b0b7224 */ /* 0x000fca00078e02ff */
[----:B------:R-:W-:-:S07]  /*17f40*/  VIMNMX R10, R10, R11, !PT ;  /* 0x0000000b0a0a7248 */ /* 0x000fce0007fe0100 */
.L_x_1740:
[----:B------:R-:W-:-:S05]  /*17f50*/  VIADD R10, R10, 0x7f ;  /* 0x0000007f0a0a7836 */ /* 0x000fca0000000000 */
[----:B------:R-:W-:-:S04]  /*17f60*/  SHF.R.S32.HI R9, RZ, 0x1f, R10 ;  /* 0x0000001fff097819 */ /* 0x000fc8000001140a */
[----:B------:R-:W-:-:S04]  /*17f70*/  LEA.HI R9, R9, R10, RZ, 0x7 ;  /* 0x0000000a09097211 */ /* 0x000fc800078f38ff */
[----:B------:R-:W-:-:S04]  /*17f80*/  SHF.R.S32.HI R14, RZ, 0x7, R9 ;  /* 0x00000007ff0e7819 */ /* 0x000fc80000011409 */
[----:B------:R-:W-:-:S04]  /*17f90*/  VIMNMX R14, R229, R14, !PT ;  /* 0x0000000ee50e7248 */ /* 0x000fc80007fe0100 */
[----:B------:R-:W-:-:S13]  /*17fa0*/  ISETP.GE.AND P1, PT, R4, R14, PT ;  /* 0x0000000e0400720c */ /* 0x000fda0003f26270 */
[----:B------:R-:W-:Y:S05]  /*17fb0*/  @!P1 BRA `(.L_x_1744) ;  /* 0x0000002000789947 */ /* 0x000fea0003800000 */
[----:B0-----:R-:W-:Y:S02]  /*17fc0*/  IMAD.MOV.U32 R13, RZ, RZ, R0 ;  /* 0x000000ffff0d7224 */ /* 0x001fe400078e0000 */
[----:B------:R-:W-:Y:S02]  /*17fd0*/  IMAD.MOV.U32 R12, RZ, RZ, R3 ;  /* 0x000000ffff0c7224 */ /* 0x000fe400078e0003 */
[----:B------:R-:W-:Y:S02]  /*17fe0*/  IMAD.MOV.U32 R8, RZ, RZ, R201 ;  /* 0x000000ffff087224 */ /* 0x000fe400078e00c9 */
[----:B------:R-:W-:-:S07]  /*17ff0*/  IMAD.MOV.U32 R15, RZ, RZ, R17 ;  /* 0x000000ffff0f7224 */ /* 0x000fce00078e0011 */
.L_x_1756:
[----:B------:R-:W-:Y:S01]  /*18000*/  ISETP.NE.AND P1, PT, R15, 0x1, PT ;  /* 0x000000010f00780c */ /* 0x000fe20003f25270 */
[----:B------:R-:W-:Y:S05]  /*18010*/  YIELD ;  /* 0x0000000000007946 */ /* 0x000fea0003800000 */
[----:B------:R-:W-:Y:S02]  /*18020*/  SEL R201, RZ, 0x1, P1 ;  /* 0x00000001ffc97807 */ /* 0x000fe40000800000 */
[----:B------:R-:W-:Y:S02]  /*18030*/  ISETP.NE.AND P1, PT, R218, RZ, PT ;  /* 0x000000ffda00720c */ /* 0x000fe40003f25270 */
[----:B------:R-:W-:-:S11]  /*18040*/  LOP3.LUT R201, R8, R201, RZ, 0x3c, !PT ;  /* 0x000000c908c97212 */ /* 0x000fd600078e3cff */
[----:B------:R-:W-:Y:S05]  /*18050*/  @P1 BRA `(.L_x_1745) ;  /* 0x00000000003c1947 */ /* 0x000fea0003800000 */
[----:B------:R-:W-:Y:S05]  /*18060*/  @!P0 BRA `(.L_x_1746) ;  /* 0x0000000000048947 */ /* 0x000fea0003800000 */
[----:B------:R-:W-:Y:S01]  /*18070*/  BPT.TRAP 0x1 ;  /* 0x000000040000795c */ /* 0x000fe20000300000 */
.L_x_1746:
[----:B------:R-:W-:-:S05]  /*18080*/  VIADD R0, R15, 0x1 ;  /* 0x000000010f007836 */ /* 0x000fca0000000000 */
[----:B------:R-:W-:-:S04]  /*18090*/  ISETP.NE.AND P2, PT, R0, 0x2, PT ;  /* 0x000000020000780c */ /* 0x000fc80003f45270 */
[----:B------:R-:W-:Y:S02]  /*180a0*/  SEL R3, R0, RZ, P2 ;  /* 0x000000ff00037207 */ /* 0x000fe40001000000 */
[----:B------:R-:W-:-:S03]  /*180b0*/  SHF.L.U32 R0, R201, 0x1f, RZ ;  /* 0x0000001fc9007819 */ /* 0x000fc600000006ff */
[----:B------:R-:W-:-:S04]  /*180c0*/  IMAD R3, R3, 0x8, R16 ;  /* 0x0000000803037824 */ /* 0x000fc800078e0210 */
[----:B------:R0:W1:Y:S01]  /*180d0*/  SYNCS.PHASECHK.TRANS64.TRYWAIT P2, [R3+URZ+0x2a830], R0 ;  /* 0x02a83000030075a7 */ /* 0x000062000804017f */
[----:B------:R-:W-:Y:S05]  /*180e0*/  @!P0 BRA `(.L_x_1747) ;  /* 0x0000000000048947 */ /* 0x000fea0003800000 */
[----:B------:R-:W-:Y:S01]  /*180f0*/  BPT.TRAP 0x1 ;  /* 0x000000040000795c */ /* 0x000fe20000300000 */
.L_x_1747:
[----:B------:R-:W-:Y:S04]  /*18100*/  BSSY B0, `(.L_x_1745) ;  /* 0x0000004000007945 */ /* 0x000fe80003800000 */
[----:B-1----:R-:W-:Y:S05]  /*18110*/  @P2 BRA `(.L_x_1748) ;  /* 0x0000000000082947 */ /* 0x002fea0003800000 */
[----:B------:R-:W1:Y:S02]  /*18120*/  SYNCS.PHASECHK.TRANS64.TRYWAIT P2, [R3+URZ+0x2a830], R0 ;  /* 0x02a83000030075a7 */ /* 0x000e64000804017f */
[----:B-1----:R-:W-:Y:S05]  /*18130*/  @!P2 BRA `(.L_x_1749) ;  /* 0x0000011c0090a947 */ /* 0x002fea0003800000 */
.L_x_1748:
[----:B------:R-:W-:Y:S05]  /*18140*/  BSYNC B0 ;  /* 0x0000000000007941 */ /* 0x000fea0003800000 */
.L_x_1745:
[----:B01----:R-:W0:Y:S01]  /*18150*/  S2R R0, SR_TID.X ;  /* 0x0000000000007919 */ /* 0x003e220000002100 */
[----:B------:R-:W-:Y:S01]  /*18160*/  VIADD R17, R15, 0x1 ;  /* 0x000000010f117836 */ /* 0x000fe20000000000 */
[----:B------:R-:W-:Y:S05]  /*18170*/  WARPSYNC.ALL ;  /* 0x0000000000007948 */ /* 0x000fea0003800000 */
[C---:B------:R-:W-:Y:S01]  /*18180*/  ISETP.NE.AND P2, PT, R17.reuse, 0x2, PT ;  /* 0x000000021100780c */ /* 0x040fe20003f45270 */
[----:B------:R-:W-:Y:S02]  /*18190*/  IMAD.MOV.U32 R11, RZ, RZ, -0x7fffffe0 ;  /* 0x80000020ff0b7424 */ /* 0x000fe400078e00ff */
[----:B------:R-:W-:Y:S01]  /*181a0*/  IMAD.MOV.U32 R121, RZ, RZ, -0x7fffffe0 ;  /* 0x80000020ff797424 */ /* 0x000fe200078e00ff */
[----:B------:R-:W-:Y:S01]  /*181b0*/  SEL R17, R17, RZ, P2 ;  /* 0x000000ff11117207 */ /* 0x000fe20001000000 */
[----:B------:R-:W-:Y:S01]  /*181c0*/  IMAD.MOV.U32 R123, RZ, RZ, -0x7fffffe0 ;  /* 0x80000020ff7b7424 */ /* 0x000fe200078e00ff */
[----:B------:R-:W-:Y:S01]  /*181d0*/  R2UR UR27, R11 ;  /* 0x000000000b1b72ca */ /* 0x000fe200000e0000 */
[----:B------:R-:W-:Y:S01]  /*181e0*/  IMAD.MOV.U32 R21, RZ, RZ, -0x7fffffe0 ;  /* 0x80000020ff157424 */ /* 0x000fe200078e00ff */
[----:B------:R-:W-:Y:S01]  /*181f0*/  R2UR UR7, R121 ;  /* 0x00000000790772ca */ /* 0x000fe200000e0000 */
[----:B------:R-:W-:Y:S01]  /*18200*/  IMAD R10, R17, 0x600, R7 ;  /* 0x00000600110a7824 */ /* 0x000fe200078e0207 */
[----:B------:R-:W-:-:S02]  /*18210*/  R2UR UR15, R121 ;  /* 0x00000000790f72ca */ /* 0x000fc400000e0000 */
[----:B------:R-:W-:Y:S01]  /*18220*/  R2UR UR19, R123 ;  /* 0x000000007b1372ca */ /* 0x000fe200000e0000 */
[C---:B------:R-:W-:Y:S01]  /*18230*/  VIADD R120, R10.reuse, 0x2 ;  /* 0x000000020a787836 */ /* 0x040fe20000000000 */
[C---:B------:R-:W-:Y:S01]  /*18240*/  R2UR UR26, R10.reuse ;  /* 0x000000000a1a72ca */ /* 0x040fe200000e0000 */
[C---:B------:R-:W-:Y:S01]  /*18250*/  VIADD R122, R10.reuse, 0x400 ;  /* 0x000004000a7a7836 */ /* 0x040fe20000000000 */
[----:B------:R-:W-:Y:S01]  /*18260*/  R2UR UR11, R21 ;  /* 0x00000000150b72ca */ /* 0x000fe200000e0000 */
[----:B------:R-:W-:Y:S01]  /*18270*/  VIADD R20, R10, 0x200 ;  /* 0x000002000a147836 */ /* 0x000fe20000000000 */
[----:B------:R-:W-:Y:S01]  /*18280*/  R2UR UR6, R120 ;  /* 0x00000000780672ca */ /* 0x000fe200000e0000 */
[----:B------:R-:W-:Y:S01]  /*18290*/  VIADD R120, R10, 0x202 ;  /* 0x000002020a787836 */ /* 0x000fe20000000000 */
[----:B------:R-:W-:Y:S01]  /*182a0*/  R2UR UR18, R122 ;  /* 0x000000007a1272ca */ /* 0x000fe200000e0000 */
[----:B------:R-:W-:Y:S01]  /*182b0*/  VIADD R10, R10, 0x402 ;  /* 0x000004020a0a7836 */ /* 0x000fe20000000000 */
[----:B------:R-:W-:-:S02]  /*182c0*/  R2UR UR10, R20 ;  /* 0x00000000140a72ca */ /* 0x000fc400000e0000 */
[----:B------:R-:W-:Y:S02]  /*182d0*/  R2UR UR14, R120 ;  /* 0x00000000780e72ca */ /* 0x000fe400000e0000 */
[----:B0-----:R-:W-:Y:S02]  /*182e0*/  SHF.R.U32.HI R0, RZ, 0x7, R0 ;  /* 0x00000007ff007819 */ /* 0x001fe40000011600 */
[----:B------:R-:W-:Y:S02]  /*182f0*/  R2UR UR22, R10 ;  /* 0x000000000a1672ca */ /* 0x000fe400000e0000 */
[----:B------:R-:W-:Y:S01]  /*18300*/  R2UR UR23, R11 ;  /* 0x000000000b1772ca */ /* 0x000fe200000e0000 */
[----:B------:R-:W-:-:S05]  /*18310*/  VIADD R0, R0, 0x8 ;  /* 0x0000000800007836 */ /* 0x000fca0000000000 */
        /* <DEDUP_REMOVED lines=22> */
.L_x_1751:
[----:B------:R-:W-:Y:S01]  /*18480*/  SHF.L.U32 R0, R8, 0x1f, RZ ;  /* 0x0000001f08007819 */ /* 0x000fe200000006ff */
[----:B------:R-:W-:-:S04]  /*18490*/  IMAD R3, R15, 0x8, R16 ;  /* 0x000000080f037824 */ /* 0x000fc800078e0210 */
[----:B------:R0:W1:Y:S01]  /*184a0*/  SYNCS.PHASECHK.TRANS64.TRYWAIT P1, [R3+URZ+0x2a850], R0 ;  /* 0x02a85000030075a7 */ /* 0x000062000802017f */
[----:B------:R-:W-:Y:S05]  /*184b0*/  @!P0 BRA `(.L_x_1752) ;  /* 0x0000000000048947 */ /* 0x000fea0003800000 */
[----:B------:R-:W-:Y:S01]  /*184c0*/  BPT.TRAP 0x1 ;  /* 0x000000040000795c */ /* 0x000fe20000300000 */
.L_x_1752:
[----:B-1----:R-:W-:Y:S05]  /*184d0*/  @P1 BRA `(.L_x_1750) ;  /* 0x0000000000081947 */ /* 0x002fea0003800000 */
[----:B------:R-:W1:Y:S02]  /*184e0*/  SYNCS.PHASECHK.TRANS64.TRYWAIT P1, [R3+URZ+0x2a850], R0 ;  /* 0x02a85000030075a7 */ /* 0x000e64000802017f */
[----:B-1----:R-:W-:Y:S05]  /*184f0*/  @!P1 BRA `(.L_x_1753) ;  /* 0x0000011800b49947 */ /* 0x002fea0003800000 */
.L_x_1750:
        /* <DEDUP_REMOVED lines=20> */
[----:B0-----:R-:W-:-:S04]  /*18640*/  SHF.R.U32.HI R20, RZ, 0x7, R20 ;  /* 0x00000007ff147819 */ /* 0x001fc80000011614 */
[----:B------:R-:W-:Y:S01]  /*18650*/  IADD3 R0, -R20, 0xb, RZ ;  /* 0x0000000b14007810 */ /* 0x000fe20007ffe1ff */
[----:B------:R-:W-:Y:S02]  /*18660*/  WARPGROUP.DEPBAR.LE gsb0, 0x0 ;  /* 0x00008000000079c5 */ /* 0x000fe40000010000 */
[----:B------:R-:W-:-:S06]  /*18670*/  WARPGROUP.ARRIVE ;  /* 0x00000000000079c5 */ /* 0x000fcc0000000000 */
        /* <DEDUP_REMOVED lines=15> */
.L_x_1754:
[----:B0-----:R-:W-:Y:S02]  /*18770*/  IMAD R0, R17, 0x8, R16 ;  /* 0x0000000811007824 */ /* 0x001fe400078e0210 */
[----:B------:R-:W-:Y:S02]  /*18780*/  IMAD.U32 R3, RZ, RZ, UR38 ;  /* 0x00000026ff037e24 */ /* 0x000fe4000f8e00ff */
[----:B------:R-:W-:-:S05]  /*18790*/  VIADD R0, R0, 0x2a840 ;  /* 0x0002a84000007836 */ /* 0x000fca0000000000 */
[----:B------:R-:W-:-:S04]  /*187a0*/  PRMT R0, R3, 0x654, R0 ;  /* 0x0000065403007816 */ /* 0x000fc80000000000 */
        /* <DEDUP_REMOVED lines=38> */
[----:B------:R-:W-:Y:S01]  /*18a10*/  FFMA.FTZ R9, R2, R3, -8 ;  /* 0xc100000002097423 */ /* 0x000fe20000010003 */
[----:B------:R-:W-:-:S03]  /*18a20*/  FMNMX.FTZ R0, R123, R0, !PT ;  /* 0x000000007b007209 */ /* 0x000fc60007810000 */
        /* <DEDUP_REMOVED lines=50> */
[----:B------:R-:W-:-:S03]  /*18d50*/  FFMA.FTZ R9, R2, R181, -R9 ;  /* 0x000000b502097223 */ /* 0x000fc60000010809 */
[----:B------:R-:W-:Y:S01]  /*18d60*/  FMNMX.FTZ R0, R151, R0, !PT ;  /* 0x0000000097007209 */ /* 0x000fe20007810000 */
[----:B------:R-:W-:Y:S03]  /*18d70*/  MUFU.EX2 R132, R132 ;  /* 0x0000008400847308 */ /* 0x000fe60000000800 */
        /* <DEDUP_REMOVED lines=23> */
[----:B------:R-:W-:Y:S04]  /*18ef0*/  MUFU.EX2 R148, R148 ;  /* 0x0000009400947308 */ /* 0x000fe80000000800 */
[----:B------:R-:W0:Y:S04]  /*18f00*/  SHFL.BFLY PT, R8, R0, 0x2, 0x1f ;  /* 0x0c401f0000087f89 */ /* 0x000e2800000e0000 */
[----:B------:R-:W-:Y:S08]  /*18f10*/  MUFU.EX2 R149, R149 ;  /* 0x0000009500957308 */ /* 0x000ff00000000800 */
[----:B------:R-:W-:Y:S08]  /*18f20*/  MUFU.EX2 R152, R152 ;  /* 0x0000009800987308 */ /* 0x000ff00000000800 */
[----:B------:R-:W-:Y:S01]  /*18f30*/  MUFU.EX2 R153, R153 ;  /* 0x0000009900997308 */ /* 0x000fe20000000800 */
[----:B0-----:R-:W-:-:S07]  /*18f40*/  FMNMX.FTZ R0, R0, R8, !PT ;  /* 0x0000000800007209 */ /* 0x001fce0007810000 */
[----:B------:R-:W-:Y:S01]  /*18f50*/  MUFU.EX2 R156, R156 ;  /* 0x0000009c009c7308 */ /* 0x000fe20000000800 */
[----:B------:R-:W0:Y:S07]  /*18f60*/  SHFL.BFLY PT, R8, R0, 0x1, 0x1f ;  /* 0x0c201f0000087f89 */ /* 0x000e2e00000e0000 */
[----:B------:R-:W-:Y:S08]  /*18f70*/  MUFU.EX2 R157, R157 ;  /* 0x0000009d009d7308 */ /* 0x000ff00000000800 */
[----:B------:R-:W-:Y:S08]  /*18f80*/  MUFU.EX2 R160, R160 ;  /* 0x000000a000a07308 */ /* 0x000ff00000000800 */
[----:B------:R-:W-:Y:S01]  /*18f90*/  MUFU.EX2 R161, R161 ;  /* 0x000000a100a17308 */ /* 0x000fe20000000800 */
[----:B0-----:R-:W-:Y:S01]  /*18fa0*/  FMNMX.FTZ R0, R0, R8, !PT ;  /* 0x0000000800007209 */ /* 0x001fe20007810000 */
[----:B------:R-:W-:-:S04]  /*18fb0*/  FADD.FTZ R8, -R3, R12 ;  /* 0x0000000c03087221 */ /* 0x000fc80000010100 */
[----:B------:R-:W-:Y:S01]  /*18fc0*/  FADD.FTZ R10, -R0, R13 ;  /* 0x0000000d000a7221 */ /* 0x000fe20000010100 */
[----:B------:R-:W-:-:S01]  /*18fd0*/  FFMA.FTZ R11, R2, R0, -8 ;  /* 0xc1000000020b7423 */ /* 0x000fc20000010000 */
[C---:B------:R-:W-:Y:S01]  /*18fe0*/  FMUL.FTZ R8, R2.reuse, R8 ;  /* 0x0000000802087220 */ /* 0x040fe20000410000 */
[----:B------:R-:W-:Y:S01]  /*18ff0*/  MUFU.EX2 R164, R164 ;  /* 0x000000a400a47308 */ /* 0x000fe20000000800 */
[C---:B------:R-:W-:Y:S01]  /*19000*/  FMUL.FTZ R10, R2.reuse, R10 ;  /* 0x0000000a020a7220 */ /* 0x040fe20000410000 */
        /* <DEDUP_REMOVED lines=23> */
[----:B0-----:R-:W-:-:S01]  /*19180*/  FFMA.FTZ R6, R8, R6, R120 ;  /* 0x0000000608067223 */ /* 0x001fc20000010078 */
[C-C-:B------:R-:W-:Y:S01]  /*19190*/  FFMA.FTZ R162, R2.reuse, R162, -R11.reuse ;  /* 0x000000a202a27223 */ /* 0x140fe2000001080b */
[----:B------:R-:W-:-:S01]  /*191a0*/  FFMA.FTZ R163, R2, R163, -R11 ;  /* 0x000000a302a37223 */ /* 0x000fc2000001080b */
[----:B------:R-:W-:Y:S01]  /*191b0*/  FFMA.FTZ R166, R2, R166, -R11 ;  /* 0x000000a602a67223 */ /* 0x000fe2000001080b */
[----:B------:R-:W-:-:S01]  /*191c0*/  FADD.FTZ R6, R121, R6 ;  /* 0x0000000679067221 */ /* 0x000fc20000010000 */
        /* <DEDUP_REMOVED lines=11> */
[----:B-1----:R-:W-:-:S07]  /*19280*/  FFMA.FTZ R5, R10, R5, R122 ;  /* 0x000000050a057223 */ /* 0x002fce000001007a */
        /* <DEDUP_REMOVED lines=42> */
[----:B------:R-:W-:-:S06]  /*19530*/  FADD.FTZ R5, R164, R5 ;  /* 0x00000005a4057221 */ /* 0x000fcc0000010000 */
        /* <DEDUP_REMOVED lines=53> */
[----:B--2---:R-:W-:-:S01]  /*19890*/  FADD.FTZ R12, R182, R6 ;  /* 0x00000006b60c7221 */ /* 0x004fc20000010000 */
[----:B-1----:R-:W-:-:S03]  /*198a0*/  FADD.FTZ R6, R9, R5 ;  /* 0x0000000509067221 */ /* 0x002fc60000010000 */
[----:B0-----:R-:W-:Y:S01]  /*198b0*/  FADD.FTZ R5, R11, R12 ;  /* 0x0000000c0b057221 */ /* 0x001fe20000010000 */
[----:B------:R-:W-:Y:S06]  /*198c0*/  @!P0 BRA `(.L_x_1755) ;  /* 0x0000000000048947 */ /* 0x000fec0003800000 */
[----:B------:R-:W-:Y:S01]  /*198d0*/  BPT.TRAP 0x1 ;  /* 0x000000040000795c */ /* 0x000fe20000300000 */
.L_x_1755:
[----:B------:R-:W-:Y:S01]  /*198e0*/  IMAD R12, R15, 0x8, R16 ;  /* 0x000000080f0c7824 */ /* 0x000fe200078e0210 */
[----:B------:R-:W-:Y:S01]  /*198f0*/  ISETP.GT.AND P1, PT, R4, R14, PT ;  /* 0x0000000e0400720c */ /* 0x000fe20003f24270 */
[----:B------:R-:W-:Y:S01]  /*19900*/  IMAD.U32 R13, RZ, RZ, UR38 ;  /* 0x00000026ff0d7e24 */ /* 0x000fe2000f8e00ff */
[----:B------:R-:W-:Y:S01]  /*19910*/  F2FP.SATFINITE.E4M3.F32.PACK_AB_MERGE_C R124, R125, R124, RZ ;  /* 0x0000007c7d7c723e */ /* 0x000fe200048070ff */
[----:B------:R-:W-:Y:S01]  /*19920*/  VIADD R12, R12, 0x2a860 ;  /* 0x0002a8600c0c7836 */ /* 0x000fe20000000000 */
[----:B------:R-:W-:Y:S01]  /*19930*/  F2FP.SATFINITE.E4M3.F32.PACK_AB_MERGE_C R126, R127, R126, RZ ;  /* 0x0000007e7f7e723e */ /* 0x000fe200048070ff */
        /* <DEDUP_REMOVED lines=130> */
[----:B0-----:R-:W-:Y:S02]  /*1a160*/  IMAD.MOV.U32 R12, RZ, RZ, R3 ;  /* 0x000000ffff0c7224 */ /* 0x001fe400078e0003 */
[----:B------:R-:W-:Y:S02]  /*1a170*/  IMAD.MOV.U32 R8, RZ, RZ, R201 ;  /* 0x000000ffff087224 */ /* 0x000fe400078e00c9 */
[----:B------:R-:W-:Y:S01]  /*1a180*/  IMAD.MOV.U32 R15, RZ, RZ, R17 ;  /* 0x000000ffff0f7224 */ /* 0x000fe200078e0011 */
[----:B------:R-:W-:Y:S06]  /*1a190*/  @P1 BRA `(.L_x_1756) ;  /* 0xffffffdc00981947 */ /* 0x000fec000383ffff */
.L_x_1744:
[----:B------:R-:W-:-:S13]  /*1a1a0*/  ISETP.GE.AND P1, PT, R4, R229, PT ;  /* 0x000000e50400720c */ /* 0x000fda0003f26270 */
[----:B------:R-:W-:Y:S05]  /*1a1b0*/  @!P1 BRA `(.L_x_1757) ;  /* 0x0000003000c49947 */ /* 0x000fea0003800000 */
[----:B------:R-:W-:Y:S02]  /*1a1c0*/  IMAD.MOV.U32 R12, RZ, RZ, R0 ;  /* 0x000000ffff0c7224 */ /* 0x000fe400078e0000 */
[----:B0-----:R-:W-:Y:S02]  /*1a1d0*/  IMAD.MOV.U32 R13, RZ, RZ, R3 ;  /* 0x000000ffff0d7224 */ /* 0x001fe400078e0003 */
[----:B------:R-:W-:Y:S02]  /*1a1e0*/  IMAD.MOV.U32 R8, RZ, RZ, R201 ;  /* 0x000000ffff087224 */ /* 0x000fe400078e00c9 */
[----:B------:R-:W-:-:S07]  /*1a1f0*/  IMAD.MOV.U32 R14, RZ, RZ, R17 ;  /* 0x000000ffff0e7224 */ /* 0x000fce00078e0011 */
.L_x_1777:
        /* <DEDUP_REMOVED lines=8> */
.L_x_1759:
        /* <DEDUP_REMOVED lines=8> */
.L_x_1760:
[----:B------:R-:W-:Y:S04]  /*1a300*/  BSSY B0, `(.L_x_1758) ;  /* 0x0000004000007945 */ /* 0x000fe80003800000 */
[----:B-1----:R-:W-:Y:S05]  /*1a310*/  @P2 BRA `(.L_x_1761) ;  /* 0x0000000000082947 */ /* 0x002fea0003800000 */
[----:B------:R-:W1:Y:S02]  /*1a320*/  SYNCS.PHASECHK.TRANS64.TRYWAIT P2, [R3+URZ+0x2a830], R0 ;  /* 0x02a83000030075a7 */ /* 0x000e64000804017f */
[----:B-1----:R-:W-:Y:S05]  /*1a330*/  @!P2 BRA `(.L_x_1762) ;  /* 0x000000fc0038a947 */ /* 0x002fea0003800000 */
.L_x_1761:
[----:B------:R-:W-:Y:S05]  /*1a340*/  BSYNC B0 ;  /* 0x0000000000007941 */ /* 0x000fea0003800000 */
.L_x_1758:
        /* <DEDUP_REMOVED lines=51> */
.L_x_1764:
[----:B------:R-:W-:Y:S01]  /*1a680*/  SHF.L.U32 R0, R8, 0x1f, RZ ;  /* 0x0000001f08007819 */ /* 0x000fe200000006ff */
[----:B------:R-:W-:-:S04]  /*1a690*/  IMAD R3, R14, 0x8, R16 ;  /* 0x000000080e037824 */ /* 0x000fc800078e0210 */
[----:B------:R0:W1:Y:S01]  /*1a6a0*/  SYNCS.PHASECHK.TRANS64.TRYWAIT P1, [R3+URZ+0x2a850], R0 ;  /* 0x02a85000030075a7 */ /* 0x000062000802017f */
[----:B------:R-:W-:Y:S05]  /*1a6b0*/  @!P0 BRA `(.L_x_1765) ;  /* 0x0000000000048947 */ /* 0x000fea0003800000 */
[----:B------:R-:W-:Y:S01]  /*1a6c0*/  BPT.TRAP 0x1 ;  /* 0x000000040000795c */ /* 0x000fe20000300000 */
.L_x_1765:
[----:B-1----:R-:W-:Y:S05]  /*1a6d0*/  @P1 BRA `(.L_x_1763) ;  /* 0x0000000000081947 */ /* 0x002fea0003800000 */
[----:B------:R-:W1:Y:S02]  /*1a6e0*/  SYNCS.PHASECHK.TRANS64.TRYWAIT P1, [R3+URZ+0x2a850], R0 ;  /* 0x02a85000030075a7 */ /* 0x000e64000802017f */
[----:B-1----:R-:W-:Y:S05]  /*1a6f0*/  @!P1 BRA `(.L_x_1766) ;  /* 0x000000f8005c9947 */ /* 0x002fea0003800000 */
.L_x_1763:
        /* <DEDUP_REMOVED lines=39> */
.L_x_1767:
[----:B0-----:R-:W0:Y:S01]  /*1a970*/  LDC R0, c[0x0][0x448] ;  /* 0x00011200ff007b82 */ /* 0x001e220000000800 */
[----:B------:R-:W-:Y:S01]  /*1a980*/  IMAD.IADD R3, R227, 0x1, R212 ;  /* 0x00000001e3037824 */ /* 0x000fe200078e02d4 */
[----:B------:R-:W-:-:S06]  /*1a990*/  ULOP3.LUT UR6, URZ, UR32, URZ, 0x33, !UPT ;  /* 0x000000203f067292 */ /* 0x000fcc000f8e333f */
[----:B------:R-:W1:Y:S01]  /*1a9a0*/  LDC R9, c[0x0][0x9e4] ;  /* 0x00027900ff097b82 */ /* 0x000e620000000800 */
[----:B0-----:R-:W-:Y:S02]  /*1a9b0*/  ISETP.NE.AND P1, PT, R0, 0x1, PT ;  /* 0x000000010000780c */ /* 0x001fe40003f25270 */
[----:B-1----:R-:W-:-:S11]  /*1a9c0*/  ISETP.GE.AND P3, PT, R9, 0x1, PT ;  /* 0x000000010900780c */ /* 0x002fd60003f66270 */
[----:B------:R-:W0:Y:S08]  /*1a9d0*/  @P1 LDC R8, c[0x0][0x44c] ;  /* 0x00011300ff081b82 */ /* 0x000e300000000800 */
[----:B------:R-:W1:Y:S01]  /*1a9e0*/  @P1 LDC R0, c[0x0][0x450] ;  /* 0x00011400ff001b82 */ /* 0x000e620000000800 */
[----:B0-----:R-:W-:-:S05]  /*1a9f0*/  @P1 IMAD.HI.U32 R8, R3, R8, RZ ;  /* 0x0000000803081227 */ /* 0x001fca00078e00ff */
[----:B-1----:R-:W-:Y:S01]  /*1aa00*/  @P1 SHF.R.U32.HI R3, RZ, R0, R8 ;  /* 0x00000000ff031219 */ /* 0x002fe20000011608 */
[----:B------:R-:W-:Y:S02]  /*1aa10*/  IMAD R0, R17, 0x8, R16 ;  /* 0x0000000811007824 */ /* 0x000fe400078e0210 */
[----:B------:R-:W-:Y:S02]  /*1aa20*/  IMAD.U32 R8, RZ, RZ, UR38 ;  /* 0x00000026ff087e24 */ /* 0x000fe4000f8e00ff */
[----:B------:R-:W-:Y:S01]  /*1aa30*/  VIADD R0, R0, 0x2a840 ;  /* 0x0002a84000007836 */ /* 0x000fe20000000000 */
[----:B------:R-:W0:Y:S04]  /*1aa40*/  SHFL.IDX PT, R21, R3, RZ, 0x1c1f ;  /* 0x001c1fff03157589 */ /* 0x000e2800000e0000 */
[----:B------:R-:W-:-:S04]  /*1aa50*/  PRMT R0, R8, 0x654, R0 ;  /* 0x0000065408007816 */ /* 0x000fc80000000000 */
[----:B------:R1:W-:Y:S02]  /*1aa60*/  SYNCS.ARRIVE.TRANS64.RED.A1T0 RZ, [R0+URZ], RZ ;  /* 0x000000ff00ff79a7 */ /* 0x0003e4000810043f */
[----:B-1----:R-:W-:-:S05]  /*1aa70*/  IMAD.SHL.U32 R0, R4, 0x80, RZ ;  /* 0x0000008004007824 */ /* 0x002fca00078e00ff */
[----:B------:R-:W-:-:S05]  /*1aa80*/  IADD3 R8, -R0, 0x1, RZ ;  /* 0x0000000100087810 */ /* 0x000fca0007ffe1ff */
[----:B------:R-:W-:-:S05]  /*1aa90*/  IMAD R8, R204, -0x2, R8 ;  /* 0xfffffffecc087824 */ /* 0x000fca00078e0208 */
[----:B------:R-:W-:-:S05]  /*1aaa0*/  IADD3 R11, -R202, R8, R203 ;  /* 0x00000008ca0b7210 */ /* 0x000fca0007ffe1cb */
[C---:B------:R-:W-:Y:S02]  /*1aab0*/  VIADD R10, R11.reuse, UR31 ;  /* 0x0000001f0b0a7c36 */ /* 0x040fe40008000000 */
[----:B------:R-:W-:Y:S02]  /*1aac0*/  VIADD R11, R11, UR6 ;  /* 0x000000060b0b7c36 */ /* 0x000fe40008000000 */
[--C-:B0-----:R-:W-:Y:S02]  /*1aad0*/  IMAD.IADD R15, R10, 0x1, R21.reuse ;  /* 0x000000010a0f7824 */ /* 0x101fe400078e0215 */
[----:B------:R-:W-:Y:S01]  /*1aae0*/  IMAD.IADD R20, R11, 0x1, R21 ;  /* 0x000000010b147824 */ /* 0x000fe200078e0215 */
[----:B------:R-:W-:Y:S06]  /*1aaf0*/  @!P3 BRA `(.L_x_1768) ;  /* 0x000000000058b947 */ /* 0x000fec0003800000 */
        /* <DEDUP_REMOVED lines=12> */
.L_x_1770:
[----:B------:R-:W-:-:S05]  /*1abc0*/  IMAD.U32 R184, RZ, RZ, UR28 ;  /* 0x0000001cffb87e24 */ /* 0x000fca000f8e00ff */
[----:B------:R-:W-:-:S13]  /*1abd0*/  ISETP.NE.AND P1, PT, R184, 0x1, PT ;  /* 0x00000001b800780c */ /* 0x000fda0003f25270 */
[----:B------:R-:W0:Y:S02]  /*1abe0*/  @P1 LDC.64 R8, c[0x0][0x9e8] ;  /* 0x00027a00ff081b82 */ /* 0x000e240000000a00 */
[----:B0-----:R-:W-:-:S05]  /*1abf0*/  @P1 IMAD.HI.U32 R8, R21, R8, RZ ;  /* 0x0000000815081227 */ /* 0x001fca00078e00ff */
[----:B------:R-:W-:-:S07]  /*1ac00*/  @P1 SHF.R.U32.HI R21, RZ, R9, R8 ;  /* 0x00000009ff151219 */ /* 0x000fce0000011608 */
.L_x_1771:
[----:B------:R-:W-:Y:S05]  /*1ac10*/  BSYNC B0 ;  /* 0x0000000000007941 */ /* 0x000fea0003800000 */
.L_x_1769:
[----:B------:R-:W-:-:S04]  /*1ac20*/  IMAD R21, R21, R184, -R0 ;  /* 0x000000b815157224 */ /* 0x000fc800078e0a00 */
[----:B------:R-:W-:-:S05]  /*1ac30*/  IMAD R21, R204, -0x2, R21 ;  /* 0xfffffffecc157824 */ /* 0x000fca00078e0215 */
[----:B------:R-:W-:Y:S02]  /*1ac40*/  VIMNMX R20, R20, R21, !PT ;  /* 0x0000001514147248 */ /* 0x000fe40007fe0100 */
[----:B------:R-:W-:-:S07]  /*1ac50*/  VIADDMNMX R15, R21, R184, R15, PT ;  /* 0x000000b8150f7246 */ /* 0x000fce000380010f */
.L_x_1768:
        /* <DEDUP_REMOVED lines=113> */
.L_x_1774:
[----:B------:R-:W-:-:S05]  /*1b370*/  IMAD.U32 R15, RZ, RZ, UR28 ;  /* 0x0000001cff0f7e24 */ /* 0x000fca000f8e00ff */
[----:B------:R-:W-:-:S13]  /*1b380*/  ISETP.NE.AND P1, PT, R15, 0x1, PT ;  /* 0x000000010f00780c */ /* 0x000fda0003f25270 */
[----:B------:R-:W0:Y:S02]  /*1b390*/  @P1 LDC.64 R8, c[0x0][0x9e8] ;  /* 0x00027a00ff081b82 */ /* 0x000e240000000a00 */
[----:B0-----:R-:W-:-:S05]  /*1b3a0*/  @P1 IMAD.HI.U32 R8, R3, R8, RZ ;  /* 0x0000000803081227 */ /* 0x001fca00078e00ff */
[----:B------:R-:W-:-:S07]  /*1b3b0*/  @P1 SHF.R.U32.HI R3, RZ, R9, R8 ;  /* 0x00000009ff031219 */ /* 0x000fce0000011608 */
.L_x_1775:
[----:B------:R-:W-:Y:S05]  /*1b3c0*/  BSYNC B0 ;  /* 0x0000000000007941 */ /* 0x000fea0003800000 */
.L_x_1773:
[----:B------:R-:W-:-:S04]  /*1b3d0*/  IMAD R0, R3, R15, -R0 ;  /* 0x0000000f03007224 */ /* 0x000fc800078e0a00 */
[----:B------:R-:W-:-:S05]  /*1b3e0*/  IMAD R0, R204, -0x2, R0 ;  /* 0xfffffffecc007824 */ /* 0x000fca00078e0200 */
[----:B------:R-:W-:Y:S02]  /*1b3f0*/  VIMNMX R11, R11, R0, !PT ;  /* 0x000000000b0b7248 */ /* 0x000fe40007fe0100 */
[----:B------:R-:W-:-:S07]  /*1b400*/  VIADDMNMX R10, R0, R15, R10, PT ;  /* 0x0000000f000a7246 */ /* 0x000fce000380010a */
.L_x_1772:
[----:B------:R-:W2:Y:S01]  /*1b410*/  LDL.LU R15, [R1] ;  /* 0x00000000010f7983 */ /* 0x000ea20000300800 */
[----:B------:R-:W-:Y:S02]  /*1b420*/  FMNMX.FTZ R0, R120, R13, !PT ;  /* 0x0000000d78007209 */ /* 0x000fe40007810000 */
[----:B------:R-:W-:Y:S02]  /*1b430*/  ISETP.GT.AND P1, PT, R11, 0x1, P5 ;  /* 0x000000010b00780c */ /* 0x000fe40002f24270 */
[----:B------:R-:W-:Y:S02]  /*1b440*/  FMNMX.FTZ R0, R121, R0, !PT ;  /* 0x0000000079007209 */ /* 0x000fe40007810000 */
[----:B------:R-:W-:Y:S02]  /*1b450*/  ISETP.LT.OR P1, PT, R10, 0x2, P1 ;  /* 0x000000020a00780c */ /* 0x000fe40000f21670 */
[----:B------:R-:W-:Y:S02]  /*1b460*/  FMNMX.FTZ R0, R124, R0, !PT ;  /* 0x000000007c007209 */ /* 0x000fe40007810000 */
[----:B------:R-:W-:-:S02]  /*1b470*/  ISETP.GT.AND P2, PT, R11, 0x8, P5 ;  /* 0x000000080b00780c */ /* 0x000fc40002f44270 */
[----:B------:R-:W-:Y:S02]  /*1b480*/  FMNMX.FTZ R0, R125, R0, !PT ;  /* 0x000000007d007209 */ /* 0x000fe40007810000 */
[----:B------:R-:W-:Y:S02]  /*1b490*/  FSEL R123, R123, -INF , !P1 ;  /* 0xff8000007b7b7808 */ /* 0x000fe40004800000 */
[----:B------:R-:W-:Y:S02]  /*1b4a0*/  FMNMX.FTZ R0, R128, R0, !PT ;  /* 0x0000000080007209 */ /* 0x000fe40007810000 */
[----:B------:R-:W-:Y:S02]  /*1b4b0*/  ISETP.GT.AND P1, PT, R11, 0x9, P5 ;  /* 0x000000090b00780c */ /* 0x000fe40002f24270 */
[----:B------:R-:W-:Y:S02]  /*1b4c0*/  FMNMX.FTZ R0, R129, R0, !PT ;  /* 0x0000000081007209 */ /* 0x000fe40007810000 */
[----:B------:R-:W-:-:S02]  /*1b4d0*/  ISETP.LT.OR P2, PT, R10, 0x9, P2 ;  /* 0x000000090a00780c */ /* 0x000fc40001741670 */
[----:B------:R-:W-:Y:S02]  /*1b4e0*/  FMNMX.FTZ R0, R132, R0, !PT ;  /* 0x0000000084007209 */ /* 0x000fe40007810000 */
[----:B------:R-:W-:Y:S02]  /*1b4f0*/  ISETP.LT.OR P1, PT, R10, 0xa, P1 ;  /* 0x0000000a0a00780c */ /* 0x000fe40000f21670 */
[----:B------:R-:W-:Y:S02]  /*1b500*/  FMNMX.FTZ R0, R133, R0, !PT ;  /* 0x0000000085007209 */ /* 0x000fe40007810000 */
[----:B------:R-:W-:Y:S02]  /*1b510*/  FSEL R126, R126, -INF , !P2 ;  /* 0xff8000007e7e7808 */ /* 0x000fe40005000000 */
        /* <DEDUP_REMOVED lines=48> */
[----:B------:R-:W-:Y:S01]  /*1b820*/  ISETP.GT.AND P2, PT, R11, 0x30, P5 ;  /* 0x000000300b00780c */ /* 0x000fe20002f44270 */
[----:B------:R-:W0:Y:S01]  /*1b830*/  SHFL.BFLY PT, R3, R0, 0x2, 0x1f ;  /* 0x0c401f0000037f89 */ /* 0x000e2200000e0000 */
[----:B------:R-:W-:-:S02]  /*1b840*/  FSEL R143, R143, -INF , !P1 ;  /* 0xff8000008f8f7808 */ /* 0x000fc40004800000 */
[C---:B------:R-:W-:Y:S02]  /*1b850*/  ISETP.GT.AND P1, PT, R11.reuse, 0x31, P5 ;  /* 0x000000310b00780c */ /* 0x040fe40002f24270 */
[C---:B------:R-:W-:Y:S02]  /*1b860*/  ISETP.LT.OR P2, PT, R10.reuse, 0x31, P2 ;  /* 0x000000310a00780c */ /* 0x040fe40001741670 */
[----:B------:R-:W-:Y:S02]  /*1b870*/  ISETP.LT.OR P1, PT, R10, 0x32, P1 ;  /* 0x000000320a00780c */ /* 0x000fe40000f21670 */
[----:B------:R-:W-:Y:S02]  /*1b880*/  FSEL R146, R146, -INF , !P2 ;  /* 0xff80000092927808 */ /* 0x000fe40005000000 */
[----:B------:R-:W-:Y:S02]  /*1b890*/  ISETP.GT.AND P2, PT, R11, 0x38, P5 ;  /* 0x000000380b00780c */ /* 0x000fe40002f44270 */
[----:B------:R-:W-:-:S02]  /*1b8a0*/  FSEL R147, R147, -INF , !P1 ;  /* 0xff80000093937808 */ /* 0x000fc40004800000 */
[C---:B------:R-:W-:Y:S02]  /*1b8b0*/  ISETP.GT.AND P1, PT, R11.reuse, 0x39, P5 ;  /* 0x000000390b00780c */ /* 0x040fe40002f24270 */
[C---:B------:R-:W-:Y:S02]  /*1b8c0*/  ISETP.LT.OR P2, PT, R10.reuse, 0x39, P2 ;  /* 0x000000390a00780c */ /* 0x040fe40001741670 */
[----:B------:R-:W-:Y:S02]  /*1b8d0*/  ISETP.LT.OR P1, PT, R10, 0x3a, P1 ;  /* 0x0000003a0a00780c */ /* 0x000fe40000f21670 */
[----:B------:R-:W-:Y:S02]  /*1b8e0*/  FSEL R150, R150, -INF , !P2 ;  /* 0xff80000096967808 */ /* 0x000fe40005000000 */
[----:B------:R-:W-:Y:S02]  /*1b8f0*/  ISETP.GT.AND P2, PT, R11, 0x40, P5 ;  /* 0x000000400b00780c */ /* 0x000fe40002f44270 */
[----:B0-----:R-:W-:-:S02]  /*1b900*/  FMNMX.FTZ R3, R0, R3, !PT ;  /* 0x0000000300037209 */ /* 0x001fc40007810000 */
[----:B------:R-:W-:Y:S02]  /*1b910*/  FSEL R151, R151, -INF , !P1 ;  /* 0xff80000097977808 */ /* 0x000fe40004800000 */
[C---:B------:R-:W-:Y:S01]  /*1b920*/  ISETP.GT.AND P1, PT, R11.reuse, 0x41, P5 ;  /* 0x000000410b00780c */ /* 0x040fe20002f24270 */
[----:B------:R-:W0:Y:S01]  /*1b930*/  SHFL.BFLY PT, R0, R3, 0x1, 0x1f ;  /* 0x0c201f0003007f89 */ /* 0x000e2200000e0000 */
[C---:B------:R-:W-:Y:S02]  /*1b940*/  ISETP.LT.OR P2, PT, R10.reuse, 0x41, P2 ;  /* 0x000000410a00780c */ /* 0x040fe40001741670 */
[----:B------:R-:W-:Y:S02]  /*1b950*/  ISETP.LT.OR P1, PT, R10, 0x42, P1 ;  /* 0x000000420a00780c */ /* 0x000fe40000f21670 */
[----:B------:R-:W-:Y:S02]  /*1b960*/  FSEL R154, R154, -INF , !P2 ;  /* 0xff8000009a9a7808 */ /* 0x000fe40005000000 */
[----:B------:R-:W-:-:S02]  /*1b970*/  ISETP.GT.AND P2, PT, R11, 0x48, P5 ;  /* 0x000000480b00780c */ /* 0x000fc40002f44270 */
[----:B------:R-:W-:Y:S02]  /*1b980*/  FSEL R155, R155, -INF , !P1 ;  /* 0xff8000009b9b7808 */ /* 0x000fe40004800000 */
[C---:B------:R-:W-:Y:S02]  /*1b990*/  ISETP.GT.AND P1, PT, R11.reuse, 0x49, P5 ;  /* 0x000000490b00780c */ /* 0x040fe40002f24270 */
[C---:B------:R-:W-:Y:S02]  /*1b9a0*/  ISETP.LT.OR P2, PT, R10.reuse, 0x49, P2 ;  /* 0x000000490a00780c */ /* 0x040fe40001741670 */
[----:B------:R-:W-:Y:S02]  /*1b9b0*/  ISETP.LT.OR P1, PT, R10, 0x4a, P1 ;  /* 0x0000004a0a00780c */ /* 0x000fe40000f21670 */
[----:B------:R-:W-:Y:S02]  /*1b9c0*/  FSEL R158, R158, -INF , !P2 ;  /* 0xff8000009e9e7808 */ /* 0x000fe40005000000 */
[----:B------:R-:W-:-:S02]  /*1b9d0*/  ISETP.GT.AND P2, PT, R11, 0x50, P5 ;  /* 0x000000500b00780c */ /* 0x000fc40002f44270 */
[----:B------:R-:W-:Y:S02]  /*1b9e0*/  FSEL R159, R159, -INF , !P1 ;  /* 0xff8000009f9f7808 */ /* 0x000fe40004800000 */
[----:B------:R-:W-:Y:S02]  /*1b9f0*/  ISETP.GT.AND P1, PT, R11, 0x51, P5 ;  /* 0x000000510b00780c */ /* 0x000fe40002f24270 */
[----:B0-----:R-:W-:Y:S02]  /*1ba00*/  FMNMX.FTZ R3, R3, R0, !PT ;  /* 0x0000000003037209 */ /* 0x001fe40007810000 */
[----:B------:R-:W-:Y:S02]  /*1ba10*/  ISETP.LT.OR P2, PT, R10, 0x51, P2 ;  /* 0x000000510a00780c */ /* 0x000fe40001741670 */
[----:B------:R-:W-:Y:S01]  /*1ba20*/  ISETP.GT.AND P4, PT, R11, 0x68, P5 ;  /* 0x000000680b00780c */ /* 0x000fe20002f84270 */
[----:B------:R-:W-:-:S01]  /*1ba30*/  FFMA.FTZ R9, R2, R3, -8 ;  /* 0xc100000002097423 */ /* 0x000fc20000010003 */
[----:B------:R-:W-:-:S02]  /*1ba40*/  ISETP.LT.OR P1, PT, R10, 0x52, P1 ;  /* 0x000000520a00780c */ /* 0x000fc40000f21670 */
[----:B------:R-:W-:Y:S02]  /*1ba50*/  FSEL R162, R162, -INF , !P2 ;  /* 0xff800000a2a27808 */ /* 0x000fe40005000000 */
[----:B------:R-:W-:Y:S02]  /*1ba60*/  ISETP.GT.AND P2, PT, R11, 0x58, P5 ;  /* 0x000000580b00780c */ /* 0x000fe40002f44270 */
[C---:B------:R-:W-:Y:S02]  /*1ba70*/  ISETP.LT.OR P4, PT, R10.reuse, 0x69, P4 ;  /* 0x000000690a00780c */ /* 0x040fe40002781670 */
[----:B------:R-:W-:Y:S02]  /*1ba80*/  FSEL R163, R163, -INF , !P1 ;  /* 0xff800000a3a37808 */ /* 0x000fe40004800000 */
[----:B------:R-:W-:Y:S02]  /*1ba90*/  ISETP.GT.AND P1, PT, R11, 0x59, P5 ;  /* 0x000000590b00780c */ /* 0x000fe40002f24270 */
[----:B------:R-:W-:-:S02]  /*1baa0*/  ISETP.LT.OR P2, PT, R10, 0x59, P2 ;  /* 0x000000590a00780c */ /* 0x000fc40001741670 */
[----:B------:R-:W-:Y:S02]  /*1bab0*/  ISETP.LT.OR P1, PT, R10, 0x5a, P1 ;  /* 0x0000005a0a00780c */ /* 0x000fe40000f21670 */
[----:B------:R-:W-:Y:S02]  /*1bac0*/  FSEL R166, R166, -INF , !P2 ;  /* 0xff800000a6a67808 */ /* 0x000fe40005000000 */
[C---:B------:R-:W-:Y:S02]  /*1bad0*/  ISETP.GT.AND P2, PT, R11.reuse, 0x60, P5 ;  /* 0x000000600b00780c */ /* 0x040fe40002f44270 */
[----:B------:R-:W-:Y:S02]  /*1bae0*/  ISETP.GT.AND P6, PT, R11, 0x69, P5 ;  /* 0x000000690b00780c */ /* 0x000fe40002fc4270 */
[----:B------:R-:W-:Y:S02]  /*1baf0*/  FSEL R167, R167, -INF , !P1 ;  /* 0xff800000a7a77808 */ /* 0x000fe40004800000 */
[----:B------:R-:W-:-:S02]  /*1bb00*/  ISETP.GT.AND P1, PT, R11, 0x61, P5 ;  /* 0x000000610b00780c */ /* 0x000fc40002f24270 */
[C---:B------:R-:W-:Y:S02]  /*1bb10*/  ISETP.LT.OR P2, PT, R10.reuse, 0x61, P2 ;  /* 0x000000610a00780c */ /* 0x040fe40001741670 */
[----:B------:R-:W-:Y:S02]  /*1bb20*/  ISETP.LT.OR P1, PT, R10, 0x62, P1 ;  /* 0x000000620a00780c */ /* 0x000fe40000f21670 */
[----:B------:R-:W-:Y:S02]  /*1bb30*/  FSEL R170, R170, -INF , !P2 ;  /* 0xff800000aaaa7808 */ /* 0x000fe40005000000 */
[----:B------:R-:W-:Y:S02]  /*1bb40*/  FSEL R171, R171, -INF , !P1 ;  /* 0xff800000abab7808 */ /* 0x000fe40004800000 */
[C---:B------:R-:W-:Y:S02]  /*1bb50*/  ISETP.GT.AND P3, PT, R11.reuse, 0x70, P5 ;  /* 0x000000700b00780c */ /* 0x040fe40002f64270 */
[----:B------:R-:W-:-:S02]  /*1bb60*/  ISETP.GT.AND P2, PT, R11, 0x71, P5 ;  /* 0x000000710b00780c */ /* 0x000fc40002f44270 */
[C---:B------:R-:W-:Y:S02]  /*1bb70*/  ISETP.LT.OR P3, PT, R10.reuse, 0x71, P3 ;  /* 0x000000710a00780c */ /* 0x040fe40001f61670 */
[----:B------:R-:W-:Y:S02]  /*1bb80*/  ISETP.GT.AND P1, PT, R11, 0x78, P5 ;  /* 0x000000780b00780c */ /* 0x000fe40002f24270 */
[----:B------:R-:W-:Y:S02]  /*1bb90*/  ISETP.LT.OR P2, PT, R10, 0x72, P2 ;  /* 0x000000720a00780c */ /* 0x000fe40001741670 */
[----:B------:R-:W-:Y:S02]  /*1bba0*/  FSEL R178, R178, -INF , !P3 ;  /* 0xff800000b2b27808 */ /* 0x000fe40005800000 */
[----:B------:R-:W-:Y:S02]  /*1bbb0*/  ISETP.LT.OR P1, PT, R10, 0x79, P1 ;  /* 0x000000790a00780c */ /* 0x000fe40000f21670 */
[----:B------:R-:W-:-:S02]  /*1bbc0*/  FSEL R179, R179, -INF , !P2 ;  /* 0xff800000b3b37808 */ /* 0x000fc40005000000 */
[----:B------:R-:W-:Y:S02]  /*1bbd0*/  FSEL R182, R182, -INF , !P1 ;  /* 0xff800000b6b67808 */ /* 0x000fe40004800000 */
[----:B--2---:R-:W-:-:S04]  /*1bbe0*/  LOP3.LUT R15, R15, 0xbfffffff, RZ, 0xc0, !PT ;  /* 0xbfffffff0f0f7812 */ /* 0x004fc800078ec0ff */
[----:B------:R-:W-:Y:S02]  /*1bbf0*/  @P0 LOP3.LUT R15, R15, 0x40000000, RZ, 0xfc, !PT ;  /* 0x400000000f0f0812 */ /* 0x000fe400078efcff */
[----:B------:R-:W-:Y:S02]  /*1bc00*/  ISETP.GT.AND P0, PT, R11, RZ, P5 ;  /* 0x000000ff0b00720c */ /* 0x000fe40002f04270 */
[----:B------:R-:W-:Y:S02]  /*1bc10*/  LOP3.LUT R15, R15, 0xfffffffd, RZ, 0xc0, !PT ;  /* 0xfffffffd0f0f7812 */ /* 0x000fe400078ec0ff */
[----:B------:R-:W-:Y:S02]  /*1bc20*/  ISETP.LT.OR P0, PT, R10, 0x1, P0 ;  /* 0x000000010a00780c */ /* 0x000fe40000701670 */
[----:B------:R-:W-:Y:S02]  /*1bc30*/  @P4 LOP3.LUT R15, R15, 0x2, RZ, 0xfc, !PT ;  /* 0x000000020f0f4812 */ /* 0x000fe400078efcff */
[----:B------:R-:W-:-:S02]  /*1bc40*/  FSEL R122, R122, -INF , !P0 ;  /* 0xff8000007a7a7808 */ /* 0x000fc40004000000 */
[----:B------:R-:W-:Y:S01]  /*1bc50*/  ISETP.LT.OR P4, PT, R10, 0x6a, P6 ;  /* 0x0000006a0a00780c */ /* 0x000fe20003781670 */
[----:B------:R-:W-:Y:S01]  /*1bc60*/  STL [R1], R15 ;  /* 0x0000000f01007387 */ /* 0x000fe20000100800 */
[----:B------:R-:W-:Y:S02]  /*1bc70*/  FMNMX.FTZ R0, R122, R12, !PT ;  /* 0x0000000c7a007209 */ /* 0x000fe40007810000 */
[----:B------:R-:W-:Y:S02]  /*1bc80*/  FSETP.NEU.FTZ.AND P6, PT, R3, -INF , PT ;  /* 0xff8000000300780b */ /* 0x000fe40003fdd000 */
[----:B------:R-:W-:Y:S02]  /*1bc90*/  FMNMX.FTZ R0, R123, R0, !PT ;  /* 0x000000007b007209 */ /* 0x000fe40007810000 */
[----:B------:R-:W-:Y:S02]  /*1bca0*/  FSEL R8, R3, RZ, P6 ;  /* 0x000000ff03087208 */ /* 0x000fe40003000000 */
[----:B------:R-:W-:-:S02]  /*1bcb0*/  FMNMX.FTZ R0, R126, R0, !PT ;  /* 0x000000007e007209 */ /* 0x000fc40007810000 */
[----:B------:R-:W-:Y:S01]  /*1bcc0*/  FSEL R9, R9, RZ, P6 ;  /* 0x000000ff09097208 */ /* 0x000fe20003000000 */
[----:B------:R-:W-:-:S01]  /*1bcd0*/  FADD.FTZ R8, -R8, R13 ;  /* 0x0000000d08087221 */ /* 0x000fc20000010100 */
[----:B------:R-:W-:Y:S02]  /*1bce0*/  FMNMX.FTZ R0, R127, R0, !PT ;  /* 0x000000007f007209 */ /* 0x000fe40007810000 */
[----:B------:R-:W-:Y:S01]  /*1bcf0*/  LOP3.LUT P6, RZ, R15, 0x2, RZ, 0xc0, !PT ;  /* 0x000000020fff7812 */ /* 0x000fe200078cc0ff */
[--C-:B------:R-:W-:Y:S01]  /*1bd00*/  FFMA.FTZ R120, R2, R120, -R9.reuse ;  /* 0x0000007802787223 */ /* 0x100fe20000010809 */
[----:B------:R-:W-:Y:S01]  /*1bd10*/  FMNMX.FTZ R0, R130, R0, !PT ;  /* 0x0000000082007209 */ /* 0x000fe20007810000 */
[----:B------:R-:W-:Y:S01]  /*1bd20*/  FMUL.FTZ R8, R2, R8 ;  /* 0x0000000802087220 */ /* 0x000fe20000410000 */
        /* <DEDUP_REMOVED lines=8> */
[----:B------:R-:W-:Y:S01]  /*1bdb0*/  ISETP.GT.AND P5, PT, R11, 0x79, P5 ;  /* 0x000000790b00780c */ /* 0x000fe20002fa4270 */
[--C-:B------:R-:W-:Y:S01]  /*1bdc0*/  FFMA.FTZ R128, R2, R128, -R9.reuse ;  /* 0x0000008002807223 */ /* 0x100fe20000010809 */
[----:B------:R-:W-:Y:S01]  /*1bdd0*/  FMNMX.FTZ R0, R135, R0, !PT ;  /* 0x0000000087007209 */ /* 0x000fe20007810000 */
[----:B------:R-:W0:Y:S01]  /*1bde0*/  MUFU.EX2 R8, R8 ;  /* 0x0000000800087308 */ /* 0x000e220000000800 */
[----:B------:R-:W-:Y:S01]  /*1bdf0*/  ISETP.LT.OR P5, PT, R10, 0x7a, P5 ;  /* 0x0000007a0a00780c */ /* 0x000fe20002fa1670 */
[--C-:B------:R-:W-:Y:S01]  /*1be00*/  FFMA.FTZ R129, R2, R129, -R9.reuse ;  /* 0x0000008102817223 */ /* 0x100fe20000010809 */
[----:B------:R-:W-:Y:S01]  /*1be10*/  FMNMX.FTZ R0, R138, R0, !PT ;  /* 0x000000008a007209 */ /* 0x000fe20007810000 */
[C-C-:B------:R-:W-:Y:S01]  /*1be20*/  FFMA.FTZ R132, R2.reuse, R132, -R9.reuse ;  /* 0x0000008402847223 */ /* 0x140fe20000010809 */
[----:B------:R-:W-:Y:S01]  /*1be30*/  FSEL R183, R183, -INF , !P5 ;  /* 0xff800000b7b77808 */ /* 0x000fe20006800000 */
[C-C-:B------:R-:W-:Y:S01]  /*1be40*/  FFMA.FTZ R133, R2.reuse, R133, -R9.reuse ;  /* 0x0000008502857223 */ /* 0x140fe20000010809 */
[----:B------:R-:W-:Y:S01]  /*1be50*/  FMNMX.FTZ R0, R139, R0, !PT ;  /* 0x000000008b007209 */ /* 0x000fe20007810000 */
[----:B------:R-:W1:Y:S01]  /*1be60*/  MUFU.EX2 R121, R121 ;  /* 0x0000007900797308 */ /* 0x000e620000000800 */
[----:B------:R-:W-:-:S01]  /*1be70*/  FFMA.FTZ R136, R2, R136, -R9 ;  /* 0x0000008802887223 */ /* 0x000fc20000010809 */
[--C-:B------:R-:W-:Y:S01]  /*1be80*/  FFMA.FTZ R137, R2, R137, -R9.reuse ;  /* 0x0000008902897223 */ /* 0x100fe20000010809 */
[----:B------:R-:W-:Y:S01]  /*1be90*/  FMNMX.FTZ R0, R142, R0, !PT ;  /* 0x000000008e007209 */ /* 0x000fe20007810000 */
[C-C-:B------:R-:W-:Y:S01]  /*1bea0*/  FFMA.FTZ R140, R2.reuse, R140, -R9.reuse ;  /* 0x0000008c028c7223 */ /* 0x140fe20000010809 */
[----:B------:R-:W-:-:S01]  /*1beb0*/  FFMA.FTZ R141, R2, R141, -R9 ;  /* 0x0000008d028d7223 */ /* 0x000fc20000010809 */
[----:B------:R-:W-:Y:S01]  /*1bec0*/  FFMA.FTZ R144, R2, R144, -R9 ;  /* 0x0000009002907223 */ /* 0x000fe20000010809 */
[----:B------:R-:W-:Y:S01]  /*1bed0*/  FMNMX.FTZ R0, R143, R0, !PT ;  /* 0x000000008f007209 */ /* 0x000fe20007810000 */
[----:B------:R-:W-:Y:S01]  /*1bee0*/  MUFU.EX2 R124, R124 ;  /* 0x0000007c007c7308 */ /* 0x000fe20000000800 */
[----:B0-----:R-:W-:-:S01]  /*1bef0*/  FFMA.FTZ R6, R8, R6, R120 ;  /* 0x0000000608067223 */ /* 0x001fc20000010078 */
[--C-:B------:R-:W-:Y:S01]  /*1bf00*/  FFMA.FTZ R145, R2, R145, -R9.reuse ;  /* 0x0000009102917223 */ /* 0x100fe20000010809 */
[----:B------:R-:W-:Y:S01]  /*1bf10*/  FMNMX.FTZ R0, R146, R0, !PT ;  /* 0x0000000092007209 */ /* 0x000fe20007810000 */
[C-C-:B------:R-:W-:Y:S01]  /*1bf20*/  FFMA.FTZ R148, R2.reuse, R148, -R9.reuse ;  /* 0x0000009402947223 */ /* 0x140fe20000010809 */
[----:B------:R-:W-:-:S01]  /*1bf30*/  FFMA.FTZ R149, R2, R149, -R9 ;  /* 0x0000009502957223 */ /* 0x000fc20000010809 */
[----:B------:R-:W-:Y:S01]  /*1bf40*/  FFMA.FTZ R152, R2, R152, -R9 ;  /* 0x0000009802987223 */ /* 0x000fe20000010809 */
[----:B------:R-:W-:Y:S01]  /*1bf50*/  FMNMX.FTZ R0, R147, R0, !PT ;  /* 0x0000000093007209 */ /* 0x000fe20007810000 */
[----:B------:R-:W-:Y:S01]  /*1bf60*/  MUFU.EX2 R125, R125 ;  /* 0x0000007d007d7308 */ /* 0x000fe20000000800 */
[----:B-1----:R-:W-:-:S01]  /*1bf70*/  FADD.FTZ R6, R121, R6 ;  /* 0x0000000679067221 */ /* 0x002fc20000010000 */
        /* <DEDUP_REMOVED lines=24> */
[----:B------:R-:W-:-:S02]  /*1c100*/  LOP3.LUT P0, RZ, R15, 0x40000000, RZ, 0xc0, !PT ;  /* 0x400000000fff7812 */ /* 0x000fc4000780c0ff */
        /* <DEDUP_REMOVED lines=29> */
[----:B------:R-:W-:Y:S01]  /*1c2e0*/  FSETP.NEU.FTZ.AND P1, PT, R0, -INF , PT ;  /* 0xff8000000000780b */ /* 0x000fe20003f3d000 */
[----:B------:R-:W-:-:S02]  /*1c2f0*/  FFMA.FTZ R11, R2, R0, -8 ;  /* 0xc1000000020b7423 */ /* 0x000fc40000010000 */
[----:B------:R-:W-:Y:S01]  /*1c300*/  MUFU.EX2 R160, R160 ;  /* 0x000000a000a07308 */ /* 0x000fe20000000800 */
[----:B------:R-:W-:Y:S02]  /*1c310*/  FSEL R10, R0, RZ, P1 ;  /* 0x000000ff000a7208 */ /* 0x000fe40000800000 */
[----:B------:R-:W-:-:S03]  /*1c320*/  FSEL R11, R11, RZ, P1 ;  /* 0x000000ff0b0b7208 */ /* 0x000fc60000800000 */
[----:B------:R-:W-:Y:S02]  /*1c330*/  FADD.FTZ R10, -R10, R12 ;  /* 0x0000000c0a0a7221 */ /* 0x000fe40000010100 */
[----:B------:R-:W-:-:S01]  /*1c340*/  FFMA.FTZ R122, R2, R122, -R11 ;  /* 0x0000007a027a7223 */ /* 0x000fc2000001080b */
[C-C-:B------:R-:W-:Y:S01]  /*1c350*/  FFMA.FTZ R123, R2.reuse, R123, -R11.reuse ;  /* 0x0000007b027b7223 */ /* 0x140fe2000001080b */
[C---:B------:R-:W-:Y:S01]  /*1c360*/  FMUL.FTZ R10, R2.reuse, R10 ;  /* 0x0000000a020a7220 */ /* 0x040fe20000410000 */
[C-C-:B------:R-:W-:Y:S01]  /*1c370*/  FFMA.FTZ R126, R2.reuse, R126, -R11.reuse ;  /* 0x0000007e027e7223 */ /* 0x140fe2000001080b */
[----:B------:R-:W-:-:S01]  /*1c380*/  FFMA.FTZ R127, R2, R127, -R11 ;  /* 0x0000007f027f7223 */ /* 0x000fc2000001080b */
[C-C-:B------:R-:W-:Y:S01]  /*1c390*/  FFMA.FTZ R130, R2.reuse, R130, -R11.reuse ;  /* 0x0000008202827223 */ /* 0x140fe2000001080b */
        /* <DEDUP_REMOVED lines=135> */
.L_x_1776:
        /* <DEDUP_REMOVED lines=135> */
[----:B0-----:R-:W-:Y:S02]  /*1d480*/  IMAD.MOV.U32 R12, RZ, RZ, R0 ;  /* 0x000000ffff0c7224 */ /* 0x001fe400078e0000 */
[----:B------:R-:W-:Y:S02]  /*1d490*/  IMAD.MOV.U32 R13, RZ, RZ, R3 ;  /* 0x000000ffff0d7224 */ /* 0x000fe400078e0003 */
[----:B------:R-:W-:Y:S02]  /*1d4a0*/  IMAD.MOV.U32 R8, RZ, RZ, R201 ;  /* 0x000000ffff087224 */ /* 0x000fe400078e00c9 */
[----:B------:R-:W-:Y:S01]  /*1d4b0*/  IMAD.MOV.U32 R14, RZ, RZ, R17 ;  /* 0x000000ffff0e7224 */ /* 0x000fe200078e0011 */
[----:B------:R-:W-:Y:S06]  /*1d4c0*/  @P1 BRA `(.L_x_1777) ;  /* 0xffffffcc004c1947 */ /* 0x000fec000383ffff */
.L_x_1757:
[----:B------:R-:W-:Y:S05]  /*1d4d0*/  WARPSYNC.ALL ;  /* 0x0000000000007948 */ /* 0x000fea0003800000 */
[----:B------:R-:W-:Y:S06]  /*1d4e0*/  BAR.ARV 0x8, 0x180 ;  /* 0x0206000000007b1d */ /* 0x000fec0000002000 */
[----:B------:R-:W-:Y:S05]  /*1d4f0*/  @!P0 BRA `(.L_x_1778) ;  /* 0x0000000000048947 */ /* 0x000fea0003800000 */
[----:B------:R-:W-:Y:S01]  /*1d500*/  BPT.TRAP 0x1 ;  /* 0x000000040000795c */ /* 0x000fe20000300000 */
.L_x_1778:
[----:B------:R-:W-:Y:S01]  /*1d510*/  IMAD R4, R17, 0x8, R16 ;  /* 0x0000000811047824 */ /* 0x000fe200078e0210 */
[----:B------:R-:W-:-:S04]  /*1d520*/  SHF.L.U32 R7, R201, 0x1f, RZ ;  /* 0x0000001fc9077819 */ /* 0x000fc800000006ff */
[----:B------:R1:W2:Y:S01]  /*1d530*/  SYNCS.PHASECHK.TRANS64.TRYWAIT P1, [R4+URZ+0x2a850], R7 ;  /* 0x02a85007040075a7 */ /* 0x0002a2000802017f */
[----:B------:R-:W-:Y:S05]  /*1d540*/  @!P0 BRA `(.L_x_1779) ;  /* 0x0000000000048947 */ /* 0x000fea0003800000 */
[----:B------:R-:W-:Y:S01]  /*1d550*/  BPT.TRAP 0x1 ;  /* 0x000000040000795c */ /* 0x000fe20000300000 */
.L_x_1779:
[----:B------:R-:W-:-:S05]  /*1d560*/  VIADD R16, R16, 0x400 ;  /* 0x0000040010107836 */ /* 0x000fca0000000000 */
[----:B------:R-:W-:-:S04]  /*1d570*/  SHF.R.U32.HI R16, RZ, 0x4, R16 ;  /* 0x00000004ff107819 */ /* 0x000fc80000011610 */
[----:B------:R-:W-:-:S04]  /*1d580*/  LOP3.LUT R16, R16, 0x3fff, RZ, 0xc0, !PT ;  /* 0x00003fff10107812 */ /* 0x000fc800078ec0ff */
[----:B------:R-:W-:Y:S01]  /*1d590*/  LOP3.LUT R16, R16, 0x10000, RZ, 0xfc, !PT ;  /* 0x0001000010107812 */ /* 0x000fe200078efcff */
[----:B--2---:R-:W-:Y:S06]  /*1d5a0*/  @P1 BRA `(.L_x_1780) ;  /* 0x0000000000081947 */ /* 0x004fec0003800000 */
[----:B------:R-:W2:Y:S02]  /*1d5b0*/  SYNCS.PHASECHK.TRANS64.TRYWAIT P1, [R4+URZ+0x2a850], R7 ;  /* 0x02a85007040075a7 */ /* 0x000ea4000802017f */
[----:B--2---:R-:W-:Y:S05]  /*1d5c0*/  @!P1 BRA `(.L_x_1781) ;  /* 0x000000c800bc9947 */ /* 0x004fea0003800000 */
.L_x_1780:
[----:B------:R-:W-:Y:S01]  /*1d5d0*/  IMAD R8, R17, 0x600, R16 ;  /* 0x0000060011087824 */ /* 0x000fe200078e0210 */
[----:B------:R-:W-:Y:S05]  /*1d5e0*/  WARPSYNC.ALL ;  /* 0x0000000000007948 */ /* 0x000fea0003800000 */
[----:B------:R-:W-:Y:S01]  /*1d5f0*/  IMAD.MOV.U32 R9, RZ, RZ, 0x40000040 ;  /* 0x40000040ff097424 */ /* 0x000fe200078e00ff */
[C---:B------:R-:W-:Y:S01]  /*1d600*/  R2UR UR6, R8.reuse ;  /* 0x00000000080672ca */ /* 0x040fe200000e0000 */
[----:B------:R-:W-:Y:S01]  /*1d610*/  WARPGROUP.ARRIVE ;  /* 0x00000000000079c5 */ /* 0x000fe20000000000 */
[----:B------:R-:W-:Y:S01]  /*1d620*/  VIADD R10, R8, 0x2 ;  /* 0x00000002080a7836 */ /* 0x000fe20000000000 */
[----:B------:R-:W-:Y:S01]  /*1d630*/  ULDC.64 UR4, c[0x0][0x9a0] ;  /* 0x0002680000047ab9 */ /* 0x000fe20000000a00 */
[----:B------:R-:W-:Y:S01]  /*1d640*/  R2UR UR7, R9 ;  /* 0x00000000090772ca */ /* 0x000fe200000e0000 */
[----:B------:R-:W-:Y:S01]  /*1d650*/  IMAD.MOV.U32 R11, RZ, RZ, 0x40000040 ;  /* 0x40000040ff0b7424 */ /* 0x000fe200078e00ff */
[----:B------:R-:W-:-:S04]  /*1d660*/  ISETP.NE.U32.AND P1, PT, RZ, UR4, PT ;  /* 0x00000004ff007c0c */ /* 0x000fc8000bf25070 */
[----:B------:R-:W-:-:S07]  /*1d670*/  ISETP.NE.AND.EX P1, PT, RZ, UR5, PT, P1 ;  /* 0x00000005ff007c0c */ /* 0x000fce000bf25310 */
[----:B------:R-:W-:Y:S01]  /*1d680*/  QGMMA.64x192x32.F32.E4M3.E4M3 R24, R196, gdesc[UR4], R24, gsb0 ;  /* 0x02e00004c4187df3 */ /* 0x000fe20008000818 */
[----:B------:R-:W-:Y:S02]  /*1d690*/  R2UR UR6, R10 ;  /* 0x000000000a0672ca */ /* 0x000fe400000e0000 */
[----:B------:R-:W-:-:S03]  /*1d6a0*/  R2UR UR7, R11 ;  /* 0x000000000b0772ca */ /* 0x000fc600000e0000 */
[----:B0-----:R-:W0:Y:S01]  /*1d6b0*/  @P1 LDC.64 R12, c[0x0][0x9c8] ;  /* 0x00027200ff0c1b82 */ /* 0x001e220000000a00 */
[----:B-12---:R-:W-:Y:S02]  /*1d6c0*/  @P1 SHF.R.S32.HI R7, RZ, 0x1f, R23 ;  /* 0x0000001fff071819 */ /* 0x006fe40000011417 */
[----:B------:R-:W-:-:S05]  /*1d6d0*/  @P1 SHF.R.S32.HI R9, RZ, 0x1f, R22 ;  /* 0x0000001fff091819 */ /* 0x000fca0000011416 */
[----:B------:R-:W1:Y:S01]  /*1d6e0*/  @P1 LDC.64 R10, c[0x0][0x9d0] ;  /* 0x00027400ff0a1b82 */ /* 0x000e620000000a00 */
[----:B0-----:R-:W-:-:S04]  /*1d6f0*/  @P1 IMAD R14, R7, R12, RZ ;  /* 0x0000000c070e1224 */ /* 0x001fc800078e02ff */
[C---:B------:R-:W-:Y:S02]  /*1d700*/  @P1 IMAD R7, R23.reuse, R13, R14 ;  /* 0x0000000d17071224 */ /* 0x040fe400078e020e */
[----:B------:R-:W-:-:S04]  /*1d710*/  @P1 IMAD.WIDE.U32 R12, R23, R12, RZ ;  /* 0x0000000c170c1225 */ /* 0x000fc800078e00ff */
[-C--:B-1----:R-:W-:Y:S02]  /*1d720*/  @P1 IMAD R9, R9, R10.reuse, RZ ;  /* 0x0000000a09091224 */ /* 0x082fe400078e02ff */
[----:B------:R-:W-:Y:S02]  /*1d730*/  @P1 IMAD.IADD R13, R13, 0x1, R7 ;  /* 0x000000010d0d1824 */ /* 0x000fe400078e0207 */
[C---:B------:R-:W-:Y:S02]  /*1d740*/  @P1 IMAD R7, R22.reuse, R11, R9 ;  /* 0x0000000b16071224 */ /* 0x040fe400078e0209 */
[----:B------:R-:W-:-:S04]  /*1d750*/  @P1 IMAD.WIDE.U32 R12, R22, R10, R12 ;  /* 0x0000000a160c1225 */ /* 0x000fc800078e000c */
[----:B------:R-:W-:Y:S01]  /*1d760*/  @P1 IMAD.IADD R7, R13, 0x1, R7 ;  /* 0x000000010d071824 */ /* 0x000fe200078e0207 */
[----:B------:R-:W-:-:S04]  /*1d770*/  @P1 LEA R10, P2, R12, UR4, 0x2 ;  /* 0x000000040c0a1c11 */ /* 0x000fc8000f8410ff */
[----:B------:R-:W-:Y:S01]  /*1d780*/  @P1 LEA.HI.X R11, R12, UR5, R7, 0x2, P2 ;  /* 0x000000050c0b1c11 */ /* 0x000fe200090f1407 */
[----:B------:R-:W-:-:S06]  /*1d790*/  IMAD.MOV.U32 R7, RZ, RZ, 0x3f800000 ;  /* 0x3f800000ff077424 */ /* 0x000fcc00078e00ff */
[----:B------:R0:W2:Y:S01]  /*1d7a0*/  @P1 LDG.E R7, desc[UR42][R10.64] ;  /* 0x0000002a0a071981 */ /* 0x0000a2000c1e1900 */
[----:B------:R-:W-:Y:S02]  /*1d7b0*/  VIADD R12, R8, 0x4 ;  /* 0x00000004080c7836 */ /* 0x000fe40000000000 */
[----:B------:R-:W-:Y:S01]  /*1d7c0*/  IMAD.MOV.U32 R13, RZ, RZ, 0x40000040 ;  /* 0x40000040ff0d7424 */ /* 0x000fe200078e00ff */
[----:B------:R-:W-:Y:S02]  /*1d7d0*/  WARPGROUP.DEPBAR.LE gsb0, 0x0 ;  /* 0x00008000000079c5 */ /* 0x000fe40000010000 */
[----:B------:R-:W-:-:S06]  /*1d7e0*/  WARPGROUP.ARRIVE ;  /* 0x00000000000079c5 */ /* 0x000fcc0000000000 */
[----:B------:R-:W-:Y:S01]  /*1d7f0*/  QGMMA.64x192x32.F32.E4M3.E4M3 R24, R192, gdesc[UR4], R24, gsb0 ;  /* 0x02e00004c0187df3 */ /* 0x000fe20008000818 */
[----:B------:R-:W-:Y:S02]  /*1d800*/  R2UR UR6, R12 ;  /* 0x000000000c0672ca */ /* 0x000fe400000e0000 */
[----:B------:R-:W-:Y:S01]  /*1d810*/  R2UR UR7, R13 ;  /* 0x000000000d0772ca */ /* 0x000fe200000e0000 */
[----:B------:R-:W-:Y:S02]  /*1d820*/  VIADD R8, R8, 0x6 ;  /* 0x0000000608087836 */ /* 0x000fe40000000000 */
[----:B------:R-:W-:Y:S01]  /*1d830*/  IMAD.MOV.U32 R9, RZ, RZ, 0x40000040 ;  /* 0x40000040ff097424 */ /* 0x000fe200078e00ff */
[----:B------:R-:W1:Y:S01]  /*1d840*/  SHFL.BFLY PT, R12, R5, 0x2, 0x1f ;  /* 0x0c401f00050c7f89 */ /* 0x000e6200000e0000 */
[----:B------:R-:W-:Y:S02]  /*1d850*/  WARPGROUP.DEPBAR.LE gsb0, 0x0 ;  /* 0x00008000000079c5 */ /* 0x000fe40000010000 */
[----:B------:R-:W-:-:S10]  /*1d860*/  WARPGROUP.ARRIVE ;  /* 0x00000000000079c5 */ /* 0x000fd40000000000 */
[----:B------:R-:W-:Y:S01]  /*1d870*/  QGMMA.64x192x32.F32.E4M3.E4M3 R24, R188, gdesc[UR4], R24, gsb0 ;  /* 0x02e00004bc187df3 */ /* 0x000fe20008000818 */
[----:B------:R-:W-:Y:S02]  /*1d880*/  R2UR UR6, R8 ;  /* 0x00000000080672ca */ /* 0x000fe400000e0000 */
[----:B------:R-:W-:Y:S02]  /*1d890*/  R2UR UR7, R9 ;  /* 0x00000000090772ca */ /* 0x000fe400000e0000 */
[----:B------:R-:W3:Y:S01]  /*1d8a0*/  SHFL.BFLY PT, R9, R6, 0x2, 0x1f ;  /* 0x0c401f0006097f89 */ /* 0x000ee200000e0000 */
[----:B-1----:R-:W-:-:S05]  /*1d8b0*/  FADD.FTZ R12, R12, R5 ;  /* 0x000000050c0c7221 */ /* 0x002fca0000010000 */
[----:B0-----:R-:W0:Y:S01]  /*1d8c0*/  SHFL.BFLY PT, R11, R12, 0x1, 0x1f ;  /* 0x0c201f000c0b7f89 */ /* 0x001e2200000e0000 */
[----:B---3--:R-:W-:-:S05]  /*1d8d0*/  FADD.FTZ R9, R9, R6 ;  /* 0x0000000609097221 */ /* 0x008fca0000010000 */
[----:B------:R-:W1:Y:S01]  /*1d8e0*/  SHFL.BFLY PT, R8, R9, 0x1, 0x1f ;  /* 0x0c201f0009087f89 */ /* 0x000e6200000e0000 */
[----:B0-----:R-:W-:-:S01]  /*1d8f0*/  FADD.FTZ R11, R12, R11 ;  /* 0x0000000b0c0b7221 */ /* 0x001fc20000010000 */
[----:B------:R-:W-:-:S03]  /*1d900*/  IMAD.MOV.U32 R6, RZ, RZ, RZ ;  /* 0x000000ffff067224 */ /* 0x000fc600078e00ff */
[----:B------:R-:W-:-:S05]  /*1d910*/  FMUL.FTZ R15, R11, 0.00390625 ;  /* 0x3b8000000b0f7820 */ /* 0x000fca0000410000 */
[----:B------:R-:W-:Y:S01]  /*1d920*/  FSETP.NE.FTZ.AND P3, PT, R15, RZ, PT ;  /* 0x000000ff0f00720b */ /* 0x000fe20003f75000 */
[----:B-1----:R-:W-:-:S05]  /*1d930*/  FADD.FTZ R13, R9, R8 ;  /* 0x00000008090d7221 */ /* 0x002fca0000010000 */
[C---:B------:R-:W-:Y:S01]  /*1d940*/  FSETP.NE.FTZ.AND P1, PT, R13.reuse, RZ, PT ;  /* 0x000000ff0d00720b */ /* 0x040fe20003f35000 */
[----:B------:R-:W-:-:S05]  /*1d950*/  FMUL.FTZ R14, R13, 0.00390625 ;  /* 0x3b8000000d0e7820 */ /* 0x000fca0000410000 */
[----:B------:R-:W-:-:S07]  /*1d960*/  FSETP.NE.FTZ.AND P2, PT, R14, RZ, PT ;  /* 0x000000ff0e00720b */ /* 0x000fce0003f55000 */
        /* <DEDUP_REMOVED lines=9> */
[C---:B------:R-:W-:Y:S01]  /*1da00*/  @P2 FMUL.FTZ R8, R2.reuse, 0.69314718246459960938 ;  /* 0x3f31721802082820 */ /* 0x040fe20000410000 */
[----:B------:R-:W-:Y:S01]  /*1da10*/  @P3 FMUL.FTZ R2, R2, 0.69314718246459960938 ;  /* 0x3f31721802023820 */ /* 0x000fe20000410000 */
[----:B0-----:R-:W-:Y:S01]  /*1da20*/  @P2 FMUL.FTZ R5, R5, 0.69314718246459960938 ;  /* 0x3f31721805052820 */ /* 0x001fe20000410000 */
[----:B------:R-:W-:-:S02]  /*1da30*/  IMAD.MOV.U32 R120, RZ, RZ, -0x800000 ;  /* 0xff800000ff787424 */ /* 0x000fc400078e00ff */
[----:B------:R-:W-:Y:S02]  /*1da40*/  IMAD.MOV.U32 R121, RZ, RZ, -0x800000 ;  /* 0xff800000ff797424 */ /* 0x000fe400078e00ff */
[----:B-1----:R-:W-:Y:S01]  /*1da50*/  @P3 FMUL.FTZ R9, R9, 0.69314718246459960938 ;  /* 0x3f31721809093820 */ /* 0x002fe20000410000 */
[----:B------:R-:W-:-:S01]  /*1da60*/  @P2 FFMA.FTZ R120, R8, R3, R5 ;  /* 0x0000000308782223 */ /* 0x000fc20000010005 */
[----:B--2---:R-:W-:Y:S02]  /*1da70*/  FMUL.FTZ R3, R6, R7 ;  /* 0x0000000706037220 */ /* 0x004fe40000410000 */
[----:B------:R-:W-:-:S01]  /*1da80*/  @P3 FFMA.FTZ R121, R2, R0, R9 ;  /* 0x0000000002793223 */ /* 0x000fc20000010009 */
[----:B---3--:R-:W-:Y:S01]  /*1da90*/  FMUL.FTZ R0, R10, R7 ;  /* 0x000000070a007220 */ /* 0x008fe20000410000 */
[----:B------:R-:W-:Y:S02]  /*1daa0*/  WARPGROUP.DEPBAR.LE gsb0, 0x0 ;  /* 0x00008000000079c5 */ /* 0x000fe40000010000 */
[----:B------:R-:W-:Y:S05]  /*1dab0*/  @!P0 BRA `(.L_x_1782) ;  /* 0x0000000000048947 */ /* 0x000fea0003800000 */
[----:B------:R-:W-:Y:S01]  /*1dac0*/  BPT.TRAP 0x1 ;  /* 0x000000040000795c */ /* 0x000fe20000300000 */
.L_x_1782:
[----:B------:R-:W-:Y:S02]  /*1dad0*/  VIADD R4, R4, 0x2a860 ;  /* 0x0002a86004047836 */ /* 0x000fe40000000000 */
[-C--:B------:R-:W-:Y:S01]  /*1dae0*/  FMUL.FTZ R125, R36, R3.reuse ;  /* 0x00000003247d7220 */ /* 0x080fe20000410000 */
[----:B------:R-:W-:Y:S02]  /*1daf0*/  IMAD.U32 R5, RZ, RZ, UR38 ;  /* 0x00000026ff057e24 */ /* 0x000fe4000f8e00ff */
[-C--:B------:R-:W-:Y:S01]  /*1db00*/  FMUL.FTZ R15, R68, R3.reuse ;  /* 0x00000003440f7220 */ /* 0x080fe20000410000 */
[----:B------:R-:W-:Y:S02]  /*1db10*/  VIADD R17, R17, 0x1 ;  /* 0x0000000111117836 */ /* 0x000fe40000000000 */
[-C--:B------:R-:W-:Y:S01]  /*1db20*/  FMUL.FTZ R13, R76, R3.reuse ;  /* 0x000000034c0d7220 */ /* 0x080fe20000410000 */
[-C--:B------:R-:W-:Y:S01]  /*1db30*/  FMUL.FTZ R9, R100, R3.reuse ;  /* 0x0000000364097220 */ /* 0x080fe20000410000 */
[----:B------:R-:W-:Y:S01]  /*1db40*/  PRMT R2, R5, 0x654, R4 ;  /* 0x0000065405027816 */ /* 0x000fe20000000004 */
[-C--:B------:R-:W-:Y:S01]  /*1db50*/  FMUL.FTZ R124, R29, R3.reuse ;  /* 0x000000031d7c7220 */ /* 0x080fe20000410000 */
[----:B------:R-:W-:Y:S01]  /*1db60*/  ISETP.NE.AND P1, PT, R17, 0x2, PT ;  /* 0x000000021100780c */ /* 0x000fe20003f25270 */
        /* <DEDUP_REMOVED lines=8> */
[-C--:B------:R-:W-:Y:S01]  /*1dbf0*/  FMUL.FTZ R68, R54, R0.reuse ;  /* 0x0000000036447220 */ /* 0x080fe20000410000 */
[----:B0-----:R-:W-:Y:S01]  /*1dc00*/  SEL R2, RZ, 0x1, P1 ;  /* 0x00000001ff027807 */ /* 0x001fe20000800000 */
        /* <DEDUP_REMOVED lines=83> */
[----:B------:R-:W-:Y:S01]  /*1e140*/  FMUL.FTZ R95, R119, R0 ;  /* 0x00000000775f7220 */ /* 0x000fe20000410000 */
[----:B------:R-:W-:Y:S01]  /*1e150*/  LOP3.LUT R201, R201, R2, RZ, 0x3c, !PT ;  /* 0x00000002c9c97212 */ /* 0x000fe200078e3cff */
[----:B------:R-:W-:Y:S01]  /*1e160*/  UIADD3 UR37, UR37, 0x1, URZ ;  /* 0x0000000125257890 */ /* 0x000fe2000fffe03f */
[----:B------:R-:W-:-:S11]  /*1e170*/  SEL R17, R17, RZ, P1 ;  /* 0x000000ff11117207 */ /* 0x000fd60000800000 */
.L_x_1666:
[----:B------:R-:W-:Y:S05]  /*1e180*/  WARPSYNC.ALL ;  /* 0x0000000000007948 */ /* 0x000fea0003800000 */
[----:B------:R-:W0:Y:S08]  /*1e190*/  S2UR UR38, SR_CgaCtaId ;  /* 0x00000000002679c3 */ /* 0x000e300000008800 */
[----:B------:R-:W-:Y:S06]  /*1e1a0*/  BAR.SYNC.DEFER_BLOCKING 0x5, 0x180 ;  /* 0x0146000000007b1d */ /* 0x000fec0000010000 */
[----:B------:R-:W-:Y:S01]  /*1e1b0*/  UMOV UR4, 0x400 ;  /* 0x0000040000047882 */ /* 0x000fe20000000000 */
[----:B------:R-:W-:Y:S01]  /*1e1c0*/  BSSY B0, `(.L_x_1783) ;  /* 0x000033b000007945 */ /* 0x000fe20003800000 */
[----:B0-----:R-:W-:-:S06]  /*1e1d0*/  ULEA UR4, UR38, UR4, 0x18 ;  /* 0x0000000426047291 */ /* 0x001fcc000f8ec03f */
[----:B------:R-:W-:-:S05]  /*1e1e0*/  IMAD.U32 R16, RZ, RZ, UR4 ;  /* 0x00000004ff107e24 */ /* 0x000fca000f8e00ff */
[----:B------:R0:W1:Y:S01]  /*1e1f0*/  LDS.128 R20, [R16+0x2a8d0] ;  /* 0x02a8d00010147984 */ /* 0x0000620000000c00 */
[----:B------:R-:W-:Y:S06]  /*1e200*/  BAR.ARV 0x4, 0x180 ;  /* 0x0106000000007b1d */ /* 0x000fec0000002000 */
[----:B------:R-:W-:Y:S05]  /*1e210*/  @P0 BRA `(.L_x_1784) ;  /* 0x00000024002c0947 */ /* 0x000fea0003800000 */
[----:B-----5:R-:W2:Y:S01]  /*1e220*/  LDL R24, [R1+0x44] ;  /* 0x0000440001187983 */ /* 0x020ea20000100800 */
[----:B------:R-:W-:Y:S01]  /*1e230*/  ULDC.64 UR4, c[0x4][0x38] ;  /* 0x01000e0000047ab9 */ /* 0x000fe20000000a00 */
[----:B------:R-:W3:Y:S02]  /*1e240*/  S2R R90, SR_TID.X ;  /* 0x00000000005a7919 */ /* 0x000ee40000002100 */
[----:B---3--:R-:W-:-:S05]  /*1e250*/  IMAD.SHL.U32 R0, R90, 0x4, RZ ;  /* 0x000000045a007824 */ /* 0x008fca00078e00ff */
[----:B------:R-:W-:-:S04]  /*1e260*/  LOP3.LUT R0, R0, 0xc, RZ, 0xc0, !PT ;  /* 0x0000000c00007812 */ /* 0x000fc800078ec0ff */
[----:B------:R-:W-:-:S05]  /*1e270*/  IADD3 R2, P0, R0, UR4, RZ ;  /* 0x0000000400027c10 */ /* 0x000fca000ff1e0ff */
[----:B------:R-:W-:-:S05]  /*1e280*/  IMAD.X R3, RZ, RZ, UR5, P0 ;  /* 0x00000005ff037e24 */ /* 0x000fca00080e06ff */
[----:B------:R3:W4:Y:S01]  /*1e290*/  LDG.E.CONSTANT R0, desc[UR42][R2.64] ;  /* 0x0000002a02007981 */ /* 0x000722000c1e9900 */
[----:B------:R-:W-:Y:S01]  /*1e2a0*/  F2FP.BF16.F32.PACK_AB R34, R34, R43 ;  /* 0x0000002b2222723e */ /* 0x000fe200000010ff */
[----:B------:R-:W-:Y:S01]  /*1e2b0*/  UMOV UR4, 0xffffffff ;  /* 0xffffffff00047882 */ /* 0x000fe20000000000 */
[----:B------:R-:W-:Y:S02]  /*1e2c0*/  F2FP.BF16.F32.PACK_AB R70, R39, R100 ;  /* 0x000000642746723e */ /* 0x000fe400000010ff */
[----:B------:R-:W-:Y:S02]  /*1e2d0*/  F2FP.BF16.F32.PACK_AB R43, R12, R65 ;  /* 0x000000410c2b723e */ /* 0x000fe400000010ff */
[----:B------:R-:W-:Y:S02]  /*1e2e0*/  F2FP.BF16.F32.PACK_AB R39, R14, R57 ;  /* 0x000000390e27723e */ /* 0x000fe400000010ff */
[----:B------:R-:W-:Y:S01]  /*1e2f0*/  F2FP.BF16.F32.PACK_AB R12, R11, R80 ;  /* 0x000000500b0c723e */ /* 0x000fe200000010ff */
[----:B---3--:R-:W3:Y:S01]  /*1e300*/  S2R R3, SR_SWINHI ;  /* 0x0000000000037919 */ /* 0x008ee20000002f00 */
        /* <DEDUP_REMOVED lines=9> */
[----:B-1----:R-:W-:Y:S02]  /*1e3a0*/  F2FP.BF16.F32.PACK_AB R20, R123, R40 ;  /* 0x000000287b14723e */ /* 0x002fe400000010ff */
[----:B------:R-:W-:Y:S02]  /*1e3b0*/  F2FP.BF16.F32.PACK_AB R56, R29, R56 ;  /* 0x000000381d38723e */ /* 0x000fe400000010ff */
[----:B------:R-:W-:Y:S02]  /*1e3c0*/  F2FP.BF16.F32.PACK_AB R40, R15, R6 ;  /* 0x000000060f28723e */ /* 0x000fe400000010ff */
[----:B------:R-:W-:-:S02]  /*1e3d0*/  F2FP.BF16.F32.PACK_AB R84, R84, R27 ;  /* 0x0000001b5454723e */ /* 0x000fc400000010ff */
[----:B------:R-:W-:Y:S02]  /*1e3e0*/  F2FP.BF16.F32.PACK_AB R36, R28, R49 ;  /* 0x000000311c24723e */ /* 0x000fe400000010ff */
[----:B------:R-:W-:Y:S02]  /*1e3f0*/  F2FP.BF16.F32.PACK_AB R49, R10, R73 ;  /* 0x000000490a31723e */ /* 0x000fe400000010ff */
[----:B------:R-:W-:Y:S02]  /*1e400*/  F2FP.BF16.F32.PACK_AB R95, R95, R26 ;  /* 0x0000001a5f5f723e */ /* 0x000fe400000010ff */
[----:B------:R-:W-:Y:S02]  /*1e410*/  MOV R60, R16 ;  /* 0x00000010003c7202 */ /* 0x000fe40000000f00 */
[----:B---3--:R-:W-:Y:S02]  /*1e420*/  MOV R61, R3 ;  /* 0x00000003003d7202 */ /* 0x008fe40000000f00 */
[----:B------:R-:W-:-:S02]  /*1e430*/  LOP3.LUT P0, R2, R90, 0x3, RZ, 0xc0, !PT ;  /* 0x000000035a027812 */ /* 0x000fc4000780c0ff */
[----:B------:R-:W-:Y:S02]  /*1e440*/  F2FP.BF16.F32.PACK_AB R7, R126, R7 ;  /* 0x000000077e07723e */ /* 0x000fe400000010ff */
[----:B------:R-:W-:Y:S02]  /*1e450*/  ISETP.EQ.OR P0, PT, R2, 0x3, !P0 ;  /* 0x000000030200780c */ /* 0x000fe40004702670 */
[----:B------:R-:W-:Y:S02]  /*1e460*/  F2FP.BF16.F32.PACK_AB R37, R37, R48 ;  /* 0x000000302525723e */ /* 0x000fe400000010ff */
[----:B------:R-:W-:Y:S02]  /*1e470*/  F2FP.BF16.F32.PACK_AB R72, R13, R72 ;  /* 0x000000480d48723e */ /* 0x000fe400000010ff */
[----:B------:R-:W-:Y:S02]  /*1e480*/  F2FP.BF16.F32.PACK_AB R65, R87, R50 ;  /* 0x000000325741723e */ /* 0x000fe400000010ff */
[----:B------:R-:W-:-:S02]  /*1e490*/  F2FP.BF16.F32.PACK_AB R92, R92, R5 ;  /* 0x000000055c5c723e */ /* 0x000fc400000010ff */
[----:B------:R-:W-:Y:S02]  /*1e4a0*/  F2FP.BF16.F32.PACK_AB R48, R9, R96 ;  /* 0x000000600930723e */ /* 0x000fe400000010ff */
[----:B------:R-:W-:Y:S02]  /*1e4b0*/  SEL R13, R7, R124, P0 ;  /* 0x0000007c070d7207 */ /* 0x000fe40000000000 */
[----:B------:R-:W-:Y:S02]  /*1e4c0*/  SEL R2, R124, R7, P0 ;  /* 0x000000077c027207 */ /* 0x000fe40000000000 */
        /* <DEDUP_REMOVED lines=20> */
[----:B------:R-:W-:Y:S01]  /*1e610*/  F2FP.BF16.F32.PACK_AB R113, R76, R113 ;  /* 0x000000714c71723e */ /* 0x000fe200000010ff */
[----:B--2---:R-:W-:-:S03]  /*1e620*/  IMAD.WIDE R30, R24, 0x2, R60 ;  /* 0x00000002181e7825 */ /* 0x004fc600078e023c */
[C---:B------:R-:W-:Y:S02]  /*1e630*/  IADD3 R33, P3, R30.reuse, 0x8060, RZ ;  /* 0x000080601e217810 */ /* 0x040fe40007f7e0ff */
[C---:B------:R-:W-:Y:S02]  /*1e640*/  IADD3 R25, P5, R30.reuse, 0x8000, RZ ;  /* 0x000080001e197810 */ /* 0x040fe40007fbe0ff */
[----:B------:R-:W-:Y:S02]  /*1e650*/  LOP3.LUT R32, R33, 0x380, RZ, 0xc0, !PT ;  /* 0x0000038021207812 */ /* 0x000fe400078ec0ff */
[----:B------:R-:W-:Y:S02]  /*1e660*/  IADD3 R29, P2, R30, 0x8040, RZ ;  /* 0x000080401e1d7810 */ /* 0x000fe40007f5e0ff */
[----:B------:R-:W-:Y:S02]  /*1e670*/  SHF.R.U64 R32, R32, 0x3, RZ ;  /* 0x0000000320207819 */ /* 0x000fe400000012ff */
[----:B------:R-:W-:-:S02]  /*1e680*/  IADD3 R27, P1, R30, 0x8020, RZ ;  /* 0x000080201e1b7810 */ /* 0x000fc40007f3e0ff */
[----:B------:R-:W-:Y:S01]  /*1e690*/  LOP3.LUT R32, R32, R33, RZ, 0x3c, !PT ;  /* 0x0000002120207212 */ /* 0x000fe200078e3cff */
[----:B------:R-:W-:Y:S01]  /*1e6a0*/  IMAD.X R33, RZ, RZ, R31, P3 ;  /* 0x000000ffff217224 */ /* 0x000fe200018e061f */
[C---:B------:R-:W-:Y:S02]  /*1e6b0*/  IADD3 R15, P4, R30.reuse, 0x4060, RZ ;  /* 0x000040601e0f7810 */ /* 0x040fe40007f9e0ff */
[----:B------:R-:W-:Y:S02]  /*1e6c0*/  IADD3 R11, P3, R30, 0x4040, RZ ;  /* 0x000040401e0b7810 */ /* 0x000fe40007f7e0ff */
[----:B------:R-:W-:Y:S02]  /*1e6d0*/  LOP3.LUT R24, R25, 0x380, RZ, 0xc0, !PT ;  /* 0x0000038019187812 */ /* 0x000fe400078ec0ff */
[----:B------:R-:W-:Y:S02]  /*1e6e0*/  LOP3.LUT R28, R29, 0x380, RZ, 0xc0, !PT ;  /* 0x000003801d1c7812 */ /* 0x000fe400078ec0ff */
[----:B------:R-:W-:-:S02]  /*1e6f0*/  LOP3.LUT R26, R27, 0x380, RZ, 0xc0, !PT ;  /* 0x000003801b1a7812 */ /* 0x000fc400078ec0ff */
[----:B------:R-:W-:Y:S02]  /*1e700*/  LOP3.LUT R14, R15, 0x380, RZ, 0xc0, !PT ;  /* 0x000003800f0e7812 */ /* 0x000fe400078ec0ff */
[----:B------:R-:W-:Y:S02]  /*1e710*/  LOP3.LUT R10, R11, 0x380, RZ, 0xc0, !PT ;  /* 0x000003800b0a7812 */ /* 0x000fe400078ec0ff */
[----:B------:R-:W-:Y:S02]  /*1e720*/  SHF.R.U64 R24, R24, 0x3, RZ ;  /* 0x0000000318187819 */ /* 0x000fe400000012ff */
[----:B------:R-:W-:Y:S02]  /*1e730*/  SHF.R.U64 R28, R28, 0x3, RZ ;  /* 0x000000031c1c7819 */ /* 0x000fe400000012ff */
[----:B------:R-:W-:Y:S02]  /*1e740*/  SHF.R.U64 R26, R26, 0x3, RZ ;  /* 0x000000031a1a7819 */ /* 0x000fe400000012ff */
[----:B------:R-:W-:-:S02]  /*1e750*/  SHF.R.U64 R14, R14, 0x3, RZ ;  /* 0x000000030e0e7819 */ /* 0x000fc400000012ff */
        /* <DEDUP_REMOVED lines=11> */
[----:B------:R-:W-:-:S02]  /*1e810*/  IADD3 R87, P5, R30, 0x60, RZ ;  /* 0x000000601e577810 */ /* 0x000fc40007fbe0ff */
[C---:B------:R-:W-:Y:S02]  /*1e820*/  IADD3 R9, P2, R30.reuse, 0x4020, RZ ;  /* 0x000040201e097810 */ /* 0x040fe40007f5e0ff */
[C---:B------:R-:W-:Y:S02]  /*1e830*/  IADD3 R7, P1, R30.reuse, 0x4000, RZ ;  /* 0x000040001e077810 */ /* 0x040fe40007f3e0ff */
[C---:B------:R-:W-:Y:S02]  /*1e840*/  IADD3 R5, P4, R30.reuse, 0x40, RZ ;  /* 0x000000401e057810 */ /* 0x040fe40007f9e0ff */
[----:B------:R-:W-:Y:S02]  /*1e850*/  IADD3 R89, P3, R30, 0x20, RZ ;  /* 0x000000201e597810 */ /* 0x000fe40007f7e0ff */
[----:B------:R-:W-:Y:S02]  /*1e860*/  LOP3.LUT R86, R87, 0x380, RZ, 0xc0, !PT ;  /* 0x0000038057567812 */ /* 0x000fe400078ec0ff */
[----:B------:R-:W-:-:S02]  /*1e870*/  LOP3.LUT R8, R9, 0x380, RZ, 0xc0, !PT ;  /* 0x0000038009087812 */ /* 0x000fc400078ec0ff */
[----:B------:R-:W-:Y:S02]  /*1e880*/  LOP3.LUT R6, R7, 0x380, RZ, 0xc0, !PT ;  /* 0x0000038007067812 */ /* 0x000fe400078ec0ff */
        /* <DEDUP_REMOVED lines=32> */
[----:B----4-:R-:W-:Y:S01]  /*1ea90*/  LOP3.LUT R3, R0, 0x2, RZ, 0x3c, !PT ;  /* 0x0000000200037812 */ /* 0x010fe200078e3cff */
[----:B------:R-:W-:Y:S06]  /*1eaa0*/  BRA.DIV UR4, `(.L_x_1785) ;  /* 0x000000b604987947 */ /* 0x000fec000b800000 */
        /* <DEDUP_REMOVED lines=10> */
[----:B------:R-:W1:Y:S01]  /*1eb50*/  SHFL.IDX PT, R5, R2, R3, 0x1c1f ;  /* 0x001c1f0302057589 */ /* 0x000e6200000e0000 */
        /* <DEDUP_REMOVED lines=35> */
[----:B------:R-:W3:Y:S01]  /*1ed90*/  SHFL.IDX PT, R33, R40, R3, 0x1c1f ;  /* 0x001c1f0328217589 */ /* 0x000ee200000e0000 */
[----:B------:R-:W-:Y:S02]  /*1eda0*/  SEL R41, R112, R113, P0 ;  /* 0x0000007170297207 */ /* 0x000fe40000000000 */
[----:B------:R-:W-:Y:S01]  /*1edb0*/  SEL R53, R34, R59, P0 ;  /* 0x0000003b22357207 */ /* 0x000fe20000000000 */
[----:B------:R-:W4:Y:S01]  /*1edc0*/  SHFL.IDX PT, R35, R44, R3, 0x1c1f ;  /* 0x001c1f032c237589 */ /* 0x000f2200000e0000 */
        /* <DEDUP_REMOVED lines=14> */
[----:B------:R-:W0:Y:S01]  /*1eeb0*/  SHFL.IDX PT, R31, R36, R3, 0x1c1f ;  /* 0x001c1f03241f7589 */ /* 0x000e2200000e0000 */
[----:B------:R-:W-:Y:S02]  /*1eec0*/  SEL R82, R93, R82, P0 ;  /* 0x000000525d527207 */ /* 0x000fe40000000000 */
[----:B------:R-:W-:Y:S01]  /*1eed0*/  SEL R67, R84, R95, P0 ;  /* 0x0000005f54437207 */ /* 0x000fe20000000000 */
[----:B------:R-:W0:Y:S01]  /*1eee0*/  SHFL.IDX PT, R37, R48, R3, 0x1c1f ;  /* 0x001c1f0330257589 */ /* 0x000e2200000e0000 */
[----:B------:R-:W-:Y:S02]  /*1eef0*/  SEL R84, R95, R84, P0 ;  /* 0x000000545f547207 */ /* 0x000fe40000000000 */
[----:B-1----:R-:W-:Y:S01]  /*1ef00*/  SEL R4, R6, R5, P0 ;  /* 0x0000000506047207 */ /* 0x002fe20000000000 */
[----:B------:R-:W1:Y:S01]  /*1ef10*/  SHFL.IDX PT, R20, R20, R3, 0x1c1f ;  /* 0x001c1f0314147589 */ /* 0x000e6200000e0000 */
[----:B--2---:R-:W-:-:S02]  /*1ef20*/  SEL R8, R10, R7, P0 ;  /* 0x000000070a087207 */ /* 0x004fc40000000000 */
[----:B------:R-:W-:Y:S01]  /*1ef30*/  SEL R24, R26, R25, P0 ;  /* 0x000000191a187207 */ /* 0x000fe20000000000 */
[----:B------:R-:W2:Y:S01]  /*1ef40*/  SHFL.IDX PT, R41, R56, R3, 0x1c1f ;  /* 0x001c1f0338297589 */ /* 0x000ea200000e0000 */
[----:B------:R-:W-:Y:S02]  /*1ef50*/  SEL R28, R30, R27, P0 ;  /* 0x0000001b1e1c7207 */ /* 0x000fe40000000000 */
[----:B---3--:R-:W-:Y:S01]  /*1ef60*/  SEL R40, R42, R33, P0 ;  /* 0x000000212a287207 */ /* 0x008fe20000000000 */
[----:B------:R-:W-:Y:S01]  /*1ef70*/  SHFL.IDX PT, R45, R45, R0, 0x1c1f ;  /* 0x001c1f002d2d7589 */ /* 0x000fe200000e0000 */
[----:B----4-:R-:W-:Y:S02]  /*1ef80*/  SEL R44, R46, R35, P0 ;  /* 0x000000232e2c7207 */ /* 0x010fe40000000000 */
[----:B------:R-:W-:Y:S01]  /*1ef90*/  SEL R52, R54, R39, P0 ;  /* 0x0000002736347207 */ /* 0x000fe20000000000 */
[----:B------:R-:W-:Y:S01]  /*1efa0*/  SHFL.IDX PT, R47, R47, R0, 0x1c1f ;  /* 0x001c1f002f2f7589 */ /* 0x000fe200000e0000 */
[----:B-----5:R-:W-:-:S02]  /*1efb0*/  SEL R32, R34, R29, P0 ;  /* 0x0000001d22207207 */ /* 0x020fc40000000000 */
[----:B------:R-:W-:Y:S01]  /*1efc0*/  SEL R6, R5, R6, P0 ;  /* 0x0000000605067207 */ /* 0x000fe20000000000 */
[----:B------:R-:W-:Y:S01]  /*1efd0*/  SHFL.IDX PT, R49, R49, R0, 0x1c1f ;  /* 0x001c1f0031317589 */ /* 0x000fe200000e0000 */
[----:B0-----:R-:W-:Y:S02]  /*1efe0*/  SEL R36, R38, R31, P0 ;  /* 0x0000001f26247207 */ /* 0x001fe40000000000 */
[----:B------:R-:W-:Y:S01]  /*1eff0*/  SEL R10, R7, R10, P0 ;  /* 0x0000000a070a7207 */ /* 0x000fe20000000000 */
[----:B------:R-:W-:Y:S01]  /*1f000*/  SHFL.IDX PT, R51, R51, R0, 0x1c1f ;  /* 0x001c1f0033337589 */ /* 0x000fe200000e0000 */
[----:B------:R-:W-:Y:S02]  /*1f010*/  SEL R48, R50, R37, P0 ;  /* 0x0000002532307207 */ /* 0x000fe40000000000 */
[----:B------:R-:W-:Y:S01]  /*1f020*/  SEL R26, R25, R26, P0 ;  /* 0x0000001a191a7207 */ /* 0x000fe20000000000 */
[----:B------:R-:W-:Y:S01]  /*1f030*/  SHFL.IDX PT, R53, R53, R0, 0x1c1f ;  /* 0x001c1f0035357589 */ /* 0x000fe200000e0000 */
[----:B-1----:R-:W-:-:S02]  /*1f040*/  SEL R12, R9, R20, P0 ;  /* 0x00000014090c7207 */ /* 0x002fc40000000000 */
[----:B------:R-:W-:Y:S01]  /*1f050*/  SEL R14, R20, R9, P0 ;  /* 0x00000009140e7207 */ /* 0x000fe20000000000 */
[----:B------:R-:W-:Y:S01]  /*1f060*/  SHFL.IDX PT, R55, R55, R0, 0x1c1f ;  /* 0x001c1f0037377589 */ /* 0x000fe200000e0000 */
[----:B------:R-:W-:Y:S02]  /*1f070*/  SEL R30, R27, R30, P0 ;  /* 0x0000001e1b1e7207 */ /* 0x000fe40000000000 */
[----:B------:R-:W-:Y:S01]  /*1f080*/  SEL R34, R29, R34, P0 ;  /* 0x000000221d227207 */ /* 0x000fe20000000000 */
[----:B------:R-:W0:Y:S01]  /*1f090*/  SHFL.IDX PT, R62, R62, R3, 0x1c1f ;  /* 0x001c1f033e3e7589 */ /* 0x000e2200000e0000 */
[----:B------:R-:W-:Y:S02]  /*1f0a0*/  SEL R38, R31, R38, P0 ;  /* 0x000000261f267207 */ /* 0x000fe40000000000 */
[----:B------:R-:W-:Y:S01]  /*1f0b0*/  SEL R42, R33, R42, P0 ;  /* 0x0000002a212a7207 */ /* 0x000fe20000000000 */
[----:B------:R-:W1:Y:S01]  /*1f0c0*/  SHFL.IDX PT, R64, R64, R3, 0x1c1f ;  /* 0x001c1f0340407589 */ /* 0x000e6200000e0000 */
[----:B------:R-:W-:-:S02]  /*1f0d0*/  SEL R46, R35, R46, P0 ;  /* 0x0000002e232e7207 */ /* 0x000fc40000000000 */
[----:B------:R-:W-:Y:S01]  /*1f0e0*/  SEL R50, R37, R50, P0 ;  /* 0x0000003225327207 */ /* 0x000fe20000000000 */
[----:B------:R-:W3:Y:S01]  /*1f0f0*/  SHFL.IDX PT, R66, R66, R3, 0x1c1f ;  /* 0x001c1f0342427589 */ /* 0x000ee200000e0000 */
[----:B------:R-:W-:Y:S02]  /*1f100*/  SEL R54, R39, R54, P0 ;  /* 0x0000003627367207 */ /* 0x000fe40000000000 */
[----:B--2---:R-:W-:Y:S01]  /*1f110*/  SEL R56, R58, R41, P0 ;  /* 0x000000293a387207 */ /* 0x004fe20000000000 */
[----:B------:R-:W2:Y:S01]  /*1f120*/  SHFL.IDX PT, R68, R68, R3, 0x1c1f ;  /* 0x001c1f0344447589 */ /* 0x000ea200000e0000 */
[----:B------:R-:W-:-:S03]  /*1f130*/  SEL R58, R41, R58, P0 ;  /* 0x0000003a293a7207 */ /* 0x000fc60000000000 */
[----:B------:R-:W4:Y:S04]  /*1f140*/  SHFL.IDX PT, R70, R70, R3, 0x1c1f ;  /* 0x001c1f0346467589 */ /* 0x000f2800000e0000 */
[----:B------:R-:W5:Y:S04]  /*1f150*/  SHFL.IDX PT, R72, R72, R3, 0x1c1f ;  /* 0x001c1f0348487589 */ /* 0x000f6800000e0000 */
[----:B------:R-:W5:Y:S01]  /*1f160*/  SHFL.IDX PT, R74, R74, R3, 0x1c1f ;  /* 0x001c1f034a4a7589 */ /* 0x000f6200000e0000 */
[----:B0-----:R-:W-:Y:S02]  /*1f170*/  SEL R5, R43, R62, P0 ;  /* 0x0000003e2b057207 */ /* 0x001fe40000000000 */
[----:B------:R-:W-:Y:S01]  /*1f180*/  SEL R7, R62, R43, P0 ;  /* 0x0000002b3e077207 */ /* 0x000fe20000000000 */
[----:B------:R-:W-:Y:S01]  /*1f190*/  SHFL.IDX PT, R57, R57, R0, 0x1c1f ;  /* 0x001c1f0039397589 */ /* 0x000fe200000e0000 */
[----:B-1----:R-:W-:-:S02]  /*1f1a0*/  SEL R9, R45, R64, P0 ;  /* 0x000000402d097207 */ /* 0x002fc40000000000 */
[----:B------:R-:W-:Y:S01]  /*1f1b0*/  SEL R11, R64, R45, P0 ;  /* 0x0000002d400b7207 */ /* 0x000fe20000000000 */
[----:B------:R-:W-:Y:S01]  /*1f1c0*/  SHFL.IDX PT, R59, R59, R0, 0x1c1f ;  /* 0x001c1f003b3b7589 */ /* 0x000fe200000e0000 */
[----:B---3--:R-:W-:Y:S02]  /*1f1d0*/  SEL R13, R47, R66, P0 ;  /* 0x000000422f0d7207 */ /* 0x008fe40000000000 */
[----:B------:R-:W-:Y:S01]  /*1f1e0*/  SEL R15, R66, R47, P0 ;  /* 0x0000002f420f7207 */ /* 0x000fe20000000000 */
[----:B------:R-:W-:Y:S01]  /*1f1f0*/  SHFL.IDX PT, R63, R63, R0, 0x1c1f ;  /* 0x001c1f003f3f7589 */ /* 0x000fe200000e0000 */
[----:B--2---:R-:W-:Y:S02]  /*1f200*/  SEL R25, R49, R68, P0 ;  /* 0x0000004431197207 */ /* 0x004fe40000000000 */
[----:B------:R-:W-:Y:S01]  /*1f210*/  SEL R27, R68, R49, P0 ;  /* 0x00000031441b7207 */ /* 0x000fe20000000000 */
[----:B------:R-:W-:Y:S01]  /*1f220*/  SHFL.IDX PT, R65, R65, R0, 0x1c1f ;  /* 0x001c1f0041417589 */ /* 0x000fe200000e0000 */
[----:B----4-:R-:W-:-:S02]  /*1f230*/  SEL R29, R51, R70, P0 ;  /* 0x00000046331d7207 */ /* 0x010fc40000000000 */
[----:B------:R-:W-:Y:S01]  /*1f240*/  SEL R31, R70, R51, P0 ;  /* 0x00000033461f7207 */ /* 0x000fe20000000000 */
[----:B------:R-:W0:Y:S01]  /*1f250*/  SHFL.IDX PT, R76, R76, R3, 0x1c1f ;  /* 0x001c1f034c4c7589 */ /* 0x000e2200000e0000 */
[----:B-----5:R-:W-:Y:S02]  /*1f260*/  SEL R33, R53, R72, P0 ;  /* 0x0000004835217207 */ /* 0x020fe40000000000 */
[----:B------:R-:W-:Y:S01]  /*1f270*/  SEL R35, R72, R53, P0 ;  /* 0x0000003548237207 */ /* 0x000fe20000000000 */
[----:B------:R-:W1:Y:S01]  /*1f280*/  SHFL.IDX PT, R78, R78, R3, 0x1c1f ;  /* 0x001c1f034e4e7589 */ /* 0x000e6200000e0000 */
[----:B------:R-:W-:Y:S02]  /*1f290*/  SEL R37, R55, R74, P0 ;  /* 0x0000004a37257207 */ /* 0x000fe40000000000 */
[----:B------:R-:W-:Y:S01]  /*1f2a0*/  SEL R39, R74, R55, P0 ;  /* 0x000000374a277207 */ /* 0x000fe20000000000 */
[----:B------:R-:W2:Y:S04]  /*1f2b0*/  SHFL.IDX PT, R80, R80, R3, 0x1c1f ;  /* 0x001c1f0350507589 */ /* 0x000ea800000e0000 */
[----:B------:R-:W3:Y:S04]  /*1f2c0*/  SHFL.IDX PT, R82, R82, R3, 0x1c1f ;  /* 0x001c1f0352527589 */ /* 0x000ee800000e0000 */
[----:B------:R-:W4:Y:S04]  /*1f2d0*/  SHFL.IDX PT, R84, R84, R3, 0x1c1f ;  /* 0x001c1f0354547589 */ /* 0x000f2800000e0000 */
[----:B------:R5:W4:Y:S01]  /*1f2e0*/  SHFL.IDX PT, R67, R67, R0, 0x1c1f ;  /* 0x001c1f0043437589 */ /* 0x000b2200000e0000 */
[----:B0-----:R-:W-:-:S02]  /*1f2f0*/  SEL R41, R57, R76, P0 ;  /* 0x0000004c39297207 */ /* 0x001fc40000000000 */
[----:B------:R-:W-:Y:S02]  /*1f300*/  SEL R43, R76, R57, P0 ;  /* 0x000000394c2b7207 */ /* 0x000fe40000000000 */
[----:B-1----:R-:W-:Y:S02]  /*1f310*/  SEL R45, R59, R78, P0 ;  /* 0x0000004e3b2d7207 */ /* 0x002fe40000000000 */
[----:B------:R-:W-:Y:S01]  /*1f320*/  SEL R47, R78, R59, P0 ;  /* 0x0000003b4e2f7207 */ /* 0x000fe20000000000 */
[----:B-----5:R-:W-:Y:S01]  /*1f330*/  IMAD.MOV.U32 R0, RZ, RZ, RZ ;  /* 0x000000ffff007224 */ /* 0x020fe200078e00ff */
[----:B--2---:R-:W-:Y:S02]  /*1f340*/  SEL R49, R63, R80, P0 ;  /* 0x000000503f317207 */ /* 0x004fe40000000000 */
[----:B------:R-:W-:Y:S02]  /*1f350*/  SEL R51, R80, R63, P0 ;  /* 0x0000003f50337207 */ /* 0x000fe40000000000 */
[----:B---3--:R-:W-:-:S02]  /*1f360*/  SEL R53, R65, R82, P0 ;  /* 0x0000005241357207 */ /* 0x008fc40000000000 */
[----:B------:R-:W-:-:S07]  /*1f370*/  SEL R55, R82, R65, P0 ;  /* 0x0000004152377207 */ /* 0x000fce0000000000 */
.L_x_2047:
[----:B------:R-:W2:Y:S01]  /*1f380*/  LDL R64, [R1+0x1c] ;  /* 0x00001c0001407983 */ /* 0x000ea20000100800 */
[----:B------:R-:W-:Y:S05]  /*1f390*/  WARPSYNC.ALL ;  /* 0x0000000000007948 */ /* 0x000fea0003800000 */
[----:B------:R-:W-:Y:S01]  /*1f3a0*/  BAR.SYNC.DEFER_BLOCKING 0x1, 0x100 ;  /* 0x0044000000007b1d */ /* 0x000fe20000010000 */
[----:B----4-:R-:W-:Y:S02]  /*1f3b0*/  SEL R57, R67, R84, P0 ;  /* 0x0000005443397207 */ /* 0x010fe40000000000 */
[----:B------:R-:W-:-:S03]  /*1f3c0*/  SEL R59, R84, R67, P0 ;  /* 0x00000043543b7207 */ /* 0x000fc60000000000 */
[----:B------:R-:W-:Y:S02]  /*1f3d0*/  ULDC.64 UR4, c[0x0][0xc00] ;  /* 0x0003000000047ab9 */ /* 0x000fe40000000a00 */
[----:B------:R-:W2:Y:S01]  /*1f3e0*/  LDC.64 R2, c[0x0][0xc00] ;  /* 0x00030000ff027b82 */ /* 0x000ea20000000a00 */
[----:B------:R-:W-:-:S04]  /*1f3f0*/  ISETP.NE.U32.AND P2, PT, RZ, UR4, PT ;  /* 0x00000004ff007c0c */ /* 0x000fc8000bf45070 */
[----:B------:R-:W-:Y:S01]  /*1f400*/  ISETP.NE.AND.EX P2, PT, RZ, UR5, PT, P2 ;  /* 0x00000005ff007c0c */ /* 0x000fe2000bf45320 */
[----:B------:R-:W-:Y:S02]  /*1f410*/  ULDC.64 UR4, c[0x0][0xc08] ;  /* 0x0003020000047ab9 */ /* 0x000fe40000000a00 */
[----:B------:R-:W-:Y:S01]  /*1f420*/  ISETP.NE.U32.AND P0, PT, RZ, UR4, PT ;  /* 0x00000004ff007c0c */ /* 0x000fe2000bf05070 */
[----:B------:R-:W0:Y:S03]  /*1f430*/  LDC R20, c[0x0][0xbe8] ;  /* 0x0002fa00ff147b82 */ /* 0x000e260000000800 */
[----:B------:R-:W-:Y:S01]  /*1f440*/  ISETP.NE.AND.EX P0, PT, RZ, UR5, PT, P0 ;  /* 0x00000005ff007c0c */ /* 0x000fe2000bf05300 */
[----:B------:R1:W-:Y:S04]  /*1f450*/  STSM.16.M88.4 [R83], R4 ;  /* 0x0000000453007844 */ /* 0x0003e80000000200 */
[----:B------:R-:W-:Y:S04]  /*1f460*/  STSM.16.M88.4 [R88], R8 ;  /* 0x0000000858007844 */ /* 0x000fe80000000200 */
[----:B------:R-:W-:Y:S04]  /*1f470*/  STSM.16.M88.4 [R87], R12 ;  /* 0x0000000c57007844 */ /* 0x000fe80000000200 */
[----:B------:R3:W-:Y:S04]  /*1f480*/  STSM.16.M88.4 [R86], R24 ;  /* 0x0000001856007844 */ /* 0x0007e80000000200 */
[----:B------:R4:W-:Y:S04]  /*1f490*/  STSM.16.M88.4 [R85], R28 ;  /* 0x0000001c55007844 */ /* 0x0009e80000000200 */
[----:B------:R4:W-:Y:S04]  /*1f4a0*/  STSM.16.M88.4 [R77], R32 ;  /* 0x000000204d007844 */ /* 0x0009e80000000200 */
[----:B------:R4:W-:Y:S04]  /*1f4b0*/  STSM.16.M88.4 [R79], R36 ;  /* 0x000000244f007844 */ /* 0x0009e80000000200 */
[----:B------:R4:W-:Y:S04]  /*1f4c0*/  STSM.16.M88.4 [R81], R40 ;  /* 0x0000002851007844 */ /* 0x0009e80000000200 */
[----:B------:R4:W-:Y:S04]  /*1f4d0*/  STSM.16.M88.4 [R69], R44 ;  /* 0x0000002c45007844 */ /* 0x0009e80000000200 */
[----:B------:R4:W-:Y:S04]  /*1f4e0*/  STSM.16.M88.4 [R71], R48 ;  /* 0x0000003047007844 */ /* 0x0009e80000000200 */
[----:B------:R4:W-:Y:S04]  /*1f4f0*/  STSM.16.M88.4 [R73], R52 ;  /* 0x0000003449007844 */ /* 0x0009e80000000200 */
[----:B------:R4:W-:Y:S01]  /*1f500*/  STSM.16.M88.4 [R75], R56 ;  /* 0x000000384b007844 */ /* 0x0009e20000000200 */
[----:B------:R-:W-:-:S02]  /*1f510*/  ULDC UR4, c[0x0][0xa88] ;  /* 0x0002a20000047ab9 */ /* 0x000fc40000000800 */
[----:B-1----:R-:W-:Y:S01]  /*1f520*/  IMAD.U32 R7, RZ, RZ, UR4 ;  /* 0x00000004ff077e24 */ /* 0x002fe2000f8e00ff */
[----:B------:R-:W-:Y:S01]  /*1f530*/  BAR.SYNC.DEFER_BLOCKING 0x1, 0x100 ;  /* 0x0044000000007b1d */ /* 0x000fe20000010000 */
[----:B--2---:R-:W-:-:S07]  /*1f540*/  IMAD.WIDE R4, R64, 0x4, R2 ;  /* 0x0000000440047825 */ /* 0x004fce00078e0202 */
[----:B------:R-:W1:Y:S01]  /*1f550*/  @P0 LDC.64 R2, c[0x0][0xc08] ;  /* 0x00030200ff020b82 */ /* 0x000e620000000a00 */
[----:B------:R4:W5:Y:S01]  /*1f560*/  @P2 LDG.E R0, desc[UR42][R4.64] ;  /* 0x0000002a04002981 */ /* 0x000962000c1e1900 */
[----:B0-----:R-:W-:Y:S01]  /*1f570*/  ISETP.NE.AND P1, PT, R20, 0x1, PT ;  /* 0x000000011400780c */ /* 0x001fe20003f25270 */
[----:B---3--:R-:W-:-:S12]  /*1f580*/  IMAD.IADD R25, R227, 0x1, R212 ;  /* 0x00000001e3197824 */ /* 0x008fd800078e02d4 */
[----:B------:R-:W0:Y:S01]  /*1f590*/  @P1 LDC R6, c[0x0][0xbec] ;  /* 0x0002fb00ff061b82 */ /* 0x000e220000000800 */
[----:B-1----:R-:W-:-:S07]  /*1f5a0*/  @P0 IMAD.WIDE R2, R64, 0x4, R2 ;  /* 0x0000000440020825 */ /* 0x002fce00078e0202 */
[----:B------:R-:W1:Y:S01]  /*1f5b0*/  @P1 LDC R11, c[0x0][0xbf0] ;  /* 0x0002fc00ff0b1b82 */ /* 0x000e620000000800 */
[----:B------:R4:W5:Y:S01]  /*1f5c0*/  @P0 LDG.E R7, desc[UR42][R2.64] ;  /* 0x0000002a02070981 */ /* 0x000962000c1e1900 */
[----:B------:R-:W-:Y:S05]  /*1f5d0*/  @P0 BRA `(.L_x_1786) ;  /* 0x0000000000100947 */ /* 0x000fea0003800000 */
[----:B------:R-:W-:Y:S05]  /*1f5e0*/  @!P2 BRA `(.L_x_1786) ;  /* 0x00000000000ca947 */ /* 0x000fea0003800000 */
[----:B----4-:R-:W2:Y:S04]  /*1f5f0*/  LDG.E R2, desc[UR42][R4.64] ;  /* 0x0000002a04027981 */ /* 0x010ea8000c1e1900 */
[----:B-----5:R-:W2:Y:S02]  /*1f600*/  LDG.E R7, desc[UR42][R4.64+0x4] ;  /* 0x0000042a04077981 */ /* 0x020ea4000c1e1900 */
[----:B--2---:R-:W-:-:S07]  /*1f610*/  IMAD.IADD R7, R7, 0x1, -R2 ;  /* 0x0000000107077824 */ /* 0x004fce00078e0a02 */
.L_x_1786:
[----:B------:R-:W2:Y:S01]  /*1f620*/  LDL.LU R68, [R1+0x18] ;  /* 0x0000180001447983 */ /* 0x000ea20000300800 */
[----:B0---4-:R-:W-:Y:S01]  /*1f630*/  @P1 IMAD.HI.U32 R2, R25, R6, RZ ;  /* 0x0000000619021227 */ /* 0x011fe200078e00ff */
[----:B------:R-:W-:Y:S01]  /*1f640*/  ULDC.64 UR4, c[0x0][0xb90] ;  /* 0x0002e40000047ab9 */ /* 0x000fe20000000a00 */
[----:B-----5:R-:W-:Y:S01]  /*1f650*/  SHF.R.S32.HI R3, RZ, 0x1f, R0 ;  /* 0x0000001fff037819 */ /* 0x020fe20000011400 */
[----:B------:R-:W3:Y:S01]  /*1f660*/  LDL R10, [R1+0x40] ;  /* 0x00004000010a7983 */ /* 0x000ee20000100800 */
[----:B------:R-:W-:Y:S01]  /*1f670*/  VIADD R69, R90, 0xffffff80 ;  /* 0xffffff805a457836 */ /* 0x000fe20000000000 */
[----:B------:R-:W-:Y:S01]  /*1f680*/  SHF.R.S32.HI R62, RZ, 0x1f, R64 ;  /* 0x0000001fff3e7819 */ /* 0x000fe20000011440 */
[----:B------:R-:W-:Y:S01]  /*1f690*/  IMAD.MOV.U32 R9, RZ, RZ, R25 ;  /* 0x000000ffff097224 */ /* 0x000fe200078e0019 */
[----:B-1----:R-:W-:Y:S01]  /*1f6a0*/  @P1 SHF.R.U32.HI R9, RZ, R11, R2 ;  /* 0x0000000bff091219 */ /* 0x002fe20000011602 */
[----:B------:R-:W-:Y:S01]  /*1f6b0*/  IMAD.MOV.U32 R2, RZ, RZ, R0 ;  /* 0x000000ffff027224 */ /* 0x000fe200078e0000 */
[----:B------:R-:W-:Y:S01]  /*1f6c0*/  SHF.R.S32.HI R66, RZ, 0x1f, R69 ;  /* 0x0000001fff427819 */ /* 0x000fe20000011445 */
[----:B------:R-:W0:Y:S01]  /*1f6d0*/  S2R R14, SR_TID.X ;  /* 0x00000000000e7919 */ /* 0x000e220000002100 */
[----:B------:R-:W-:Y:S01]  /*1f6e0*/  SEL R62, R62, RZ, !P2 ;  /* 0x000000ff3e3e7207 */ /* 0x000fe20005000000 */
[----:B------:R-:W-:Y:S01]  /*1f6f0*/  IMAD.MOV R15, RZ, RZ, -R9 ;  /* 0x000000ffff0f7224 */ /* 0x000fe200078e0a09 */
[----:B------:R-:W-:Y:S01]  /*1f700*/  LEA.HI R66, R66, R69, RZ, 0x3 ;  /* 0x0000004542427211 */ /* 0x000fe200078f18ff */
[----:B------:R-:W1:Y:S01]  /*1f710*/  @P1 LDC R67, c[0x0][0xbec] ;  /* 0x0002fb00ff431b82 */ /* 0x000e620000000800 */
[----:B------:R-:W-:-:S02]  /*1f720*/  SEL R65, R64, RZ, !P2 ;  /* 0x000000ff40417207 */ /* 0x000fc40005000000 */
[----:B------:R-:W-:-:S05]  /*1f730*/  SHF.R.S32.HI R66, RZ, 0x3, R66 ;  /* 0x00000003ff427819 */ /* 0x000fca0000011442 */
[----:B------:R-:W-:-:S04]  /*1f740*/  IMAD R13, R66, 0x40, R228 ;  /* 0x00000040420d7824 */ /* 0x000fc800078e02e4 */
[----:B------:R-:W-:Y:S01]  /*1f750*/  IMAD.WIDE R60, R13, 0x2, R60 ;  /* 0x000000020d3c7825 */ /* 0x000fe200078e023c */
[----:B------:R-:W-:-:S03]  /*1f760*/  SHF.R.S32.HI R13, RZ, 0x1f, R9 ;  /* 0x0000001fff0d7819 */ /* 0x000fc60000011409 */
[----:B0-----:R-:W-:-:S05]  /*1f770*/  VIADD R26, R14, 0xffffff80 ;  /* 0xffffff800e1a7836 */ /* 0x001fca0000000000 */
[----:B------:R-:W-:-:S04]  /*1f780*/  SHF.R.S32.HI R14, RZ, 0x1f, R26 ;  /* 0x0000001fff0e7819 */ /* 0x000fc8000001141a */
[----:B------:R-:W-:-:S04]  /*1f790*/  LEA.HI R14, R14, R26, RZ, 0x7 ;  /* 0x0000001a0e0e7211 */ /* 0x000fc800078f38ff */
[----:B------:R-:W-:Y:S02]  /*1f7a0*/  LOP3.LUT R14, R14, 0xffffff80, RZ, 0xc0, !PT ;  /* 0xffffff800e0e7812 */ /* 0x000fe400078ec0ff */
[----:B------:R-:W-:-:S03]  /*1f7b0*/  IADD3 R29, P5, R60, 0x4000, RZ ;  /* 0x000040003c1d7810 */ /* 0x000fc60007fbe0ff */
[----:B------:R-:W-:Y:S01]  /*1f7c0*/  IMAD.IADD R14, R26, 0x1, -R14 ;  /* 0x000000011a0e7824 */ /* 0x000fe200078e0a0e */
[----:B------:R-:W-:Y:S02]  /*1f7d0*/  LOP3.LUT R28, R29, 0x380, RZ, 0xc0, !PT ;  /* 0x000003801d1c7812 */ /* 0x000fe400078ec0ff */
[----:B------:R-:W-:Y:S02]  /*1f7e0*/  SHF.R.S32.HI R64, RZ, 0x1f, R69 ;  /* 0x0000001fff407819 */ /* 0x000fe40000011445 */
[----:B------:R-:W-:Y:S02]  /*1f7f0*/  SHF.R.U64 R28, R28, 0x3, RZ ;  /* 0x000000031c1c7819 */ /* 0x000fe400000012ff */
[----:B------:R-:W-:Y:S02]  /*1f800*/  LEA.HI R64, R64, R69, RZ, 0x3 ;  /* 0x0000004540407211 */ /* 0x000fe400078f18ff */
[----:B------:R-:W-:Y:S01]  /*1f810*/  LOP3.LUT R28, R28, R29, RZ, 0x3c, !PT ;  /* 0x0000001d1c1c7212 */ /* 0x000fe200078e3cff */
[----:B------:R-:W-:Y:S01]  /*1f820*/  IMAD.X R29, RZ, RZ, R61, P5 ;  /* 0x000000ffff1d7224 */ /* 0x000fe200028e063d */
[----:B------:R-:W-:-:S02]  /*1f830*/  IADD3 R49, P5, R60, 0x9000, RZ ;  /* 0x000090003c317810 */ /* 0x000fc40007fbe0ff */
[----:B------:R-:W-:Y:S02]  /*1f840*/  LOP3.LUT R64, R64, 0xfffffff8, RZ, 0xc0, !PT ;  /* 0xfffffff840407812 */ /* 0x000fe400078ec0ff */
[----:B------:R-:W-:-:S03]  /*1f850*/  LOP3.LUT R48, R49, 0x380, RZ, 0xc0, !PT ;  /* 0x0000038031307812 */ /* 0x000fc600078ec0ff */
[----:B------:R-:W-:Y:S01]  /*1f860*/  IMAD.IADD R64, R69, 0x1, -R64 ;  /* 0x0000000145407824 */ /* 0x000fe200078e0a40 */
[----:B------:R-:W-:Y:S01]  /*1f870*/  SHF.R.U64 R48, R48, 0x3, RZ ;  /* 0x0000000330307819 */ /* 0x000fe200000012ff */
[----:B------:R-:W0:Y:S03]  /*1f880*/  @P1 LDC R69, c[0x0][0xbf0] ;  /* 0x0002fc00ff451b82 */ /* 0x000e260000000800 */
[----:B------:R-:W-:Y:S01]  /*1f890*/  LOP3.LUT R48, R48, R49, RZ, 0x3c, !PT ;  /* 0x0000003130307212 */ /* 0x000fe200078e3cff */
[----:B------:R-:W-:Y:S02]  /*1f8a0*/  IMAD.X R49, RZ, RZ, R61, P5 ;  /* 0x000000ffff317224 */ /* 0x000fe400028e063d */
[C---:B------:R-:W-:Y:S01]  /*1f8b0*/  VIADD R71, R228.reuse, 0x40 ;  /* 0x00000040e4477836 */ /* 0x040fe20000000000 */
[----:B------:R-:W-:Y:S01]  /*1f8c0*/  BSSY B1, `(.L_x_1787) ;  /* 0x00000a8000017945 */ /* 0x000fe20003800000 */
[----:B------:R-:W-:Y:S01]  /*1f8d0*/  VIADD R70, R228, 0x40 ;  /* 0x00000040e4467836 */ /* 0x000fe20000000000 */
[----:B------:R-:W-:-:S02]  /*1f8e0*/  SHF.R.S32.HI R72, RZ, 0x1f, R228 ;  /* 0x0000001fff487819 */ /* 0x000fc400000114e4 */
[----:B------:R-:W-:Y:S02]  /*1f8f0*/  SHF.R.S32.HI R71, RZ, 0x1f, R71 ;  /* 0x0000001fff477819 */ /* 0x000fe40000011447 */
[----:B--2---:R-:W-:Y:S01]  /*1f900*/  SHF.R.S32.HI R63, RZ, 0x1f, R68 ;  /* 0x0000001fff3f7819 */ /* 0x004fe20000011444 */
[----:B------:R-:W-:-:S04]  /*1f910*/  IMAD.WIDE.U32 R4, R68, UR4, R2 ;  /* 0x0000000444047c25 */ /* 0x000fc8000f8e0002 */
[----:B------:R-:W-:-:S04]  /*1f920*/  IMAD R6, R63, UR4, RZ ;  /* 0x000000043f067c24 */ /* 0x000fc8000f8e02ff */
[----:B------:R-:W-:Y:S01]  /*1f930*/  IMAD R11, R68, UR5, R6 ;  /* 0x00000005440b7c24 */ /* 0x000fe2000f8e0206 */
[----:B------:R-:W-:-:S03]  /*1f940*/  ULDC.64 UR4, c[0x0][0xb98] ;  /* 0x0002e60000047ab9 */ /* 0x000fc60000000a00 */
[----:B------:R-:W-:Y:S02]  /*1f950*/  IMAD.IADD R5, R5, 0x1, R11 ;  /* 0x0000000105057824 */ /* 0x000fe400078e020b */
[----:B------:R-:W-:Y:S02]  /*1f960*/  IMAD R11, R20, R15, R25 ;  /* 0x0000000f140b7224 */ /* 0x000fe400078e0219 */
[----:B------:R-:W-:Y:S02]  /*1f970*/  IMAD R2, R62, UR4, RZ ;  /* 0x000000043e027c24 */ /* 0x000fe4000f8e02ff */
[----:B------:R-:W-:-:S04]  /*1f980*/  IMAD.WIDE.U32 R4, R65, UR4, R4 ;  /* 0x0000000441047c25 */ /* 0x000fc8000f8e0004 */
[----:B------:R-:W-:Y:S01]  /*1f990*/  IMAD R6, R65, UR5, R2 ;  /* 0x0000000541067c24 */ /* 0x000fe2000f8e0202 */
[----:B------:R-:W-:Y:S01]  /*1f9a0*/  SHF.R.S32.HI R2, RZ, 0x1f, R11 ;  /* 0x0000001fff027819 */ /* 0x000fe2000001140b */
[----:B------:R-:W-:Y:S01]  /*1f9b0*/  ULDC.64 UR4, c[0x0][0xb88] ;  /* 0x0002e20000047ab9 */ /* 0x000fe20000000a00 */
[----:B------:R-:W-:-:S03]  /*1f9c0*/  IADD3 R4, P0, R9, R4, RZ ;  /* 0x0000000409047210 */ /* 0x000fc60007f1e0ff */
[----:B------:R-:W-:Y:S01]  /*1f9d0*/  IMAD R2, R2, UR4, RZ ;  /* 0x0000000402027c24 */ /* 0x000fe2000f8e02ff */
[----:B------:R-:W-:-:S03]  /*1f9e0*/  IADD3.X R5, R13, R5, R6, P0, !PT ;  /* 0x000000050d057210 */ /* 0x000fc600007fe406 */
[C---:B------:R-:W-:Y:S02]  /*1f9f0*/  IMAD R13, R11.reuse, UR5, R2 ;  /* 0x000000050b0d7c24 */ /* 0x040fe4000f8e0202 */
[----:B------:R-:W-:Y:S01]  /*1fa00*/  IMAD.WIDE.U32 R4, R11, UR4, R4 ;  /* 0x000000040b047c25 */ /* 0x000fe2000f8e0004 */
[----:B------:R-:W-:-:S03]  /*1fa10*/  ULDC.64 UR4, c[0x0][0xb50] ;  /* 0x0002d40000047ab9 */ /* 0x000fc60000000a00 */
[----:B------:R-:W-:Y:S01]  /*1fa20*/  IMAD.IADD R5, R5, 0x1, R13 ;  /* 0x0000000105057824 */ /* 0x000fe200078e020d */
[----:B------:R-:W-:Y:S02]  /*1fa30*/  IADD3 R13, P2, R60, 0x2000, RZ ;  /* 0x000020003c0d7810 */ /* 0x000fe40007f5e0ff */
[----:B------:R-:W-:Y:S02]  /*1fa40*/  LEA R6, P0, R4, UR4, 0x2 ;  /* 0x0000000404067c11 */ /* 0x000fe4000f8010ff */
[----:B------:R-:W-:Y:S02]  /*1fa50*/  LOP3.LUT R12, R13, 0x380, RZ, 0xc0, !PT ;  /* 0x000003800d0c7812 */ /* 0x000fe400078ec0ff */
[C---:B------:R-:W-:Y:S02]  /*1fa60*/  IADD3 R25, P3, R60.reuse, 0x3000, RZ ;  /* 0x000030003c197810 */ /* 0x040fe40007f7e0ff */
[----:B------:R-:W-:Y:S02]  /*1fa70*/  IADD3 R9, P4, R60, 0x1000, RZ ;  /* 0x000010003c097810 */ /* 0x000fe40007f9e0ff */
[----:B------:R-:W-:-:S02]  /*1fa80*/  SHF.R.U64 R12, R12, 0x3, RZ ;  /* 0x000000030c0c7819 */ /* 0x000fc400000012ff */
[----:B------:R-:W-:Y:S01]  /*1fa90*/  LEA.HI.X R4, R4, UR5, R5, 0x2, P0 ;  /* 0x0000000504047c11 */ /* 0x000fe200080f1405 */
[----:B------:R-:W-:Y:S01]  /*1faa0*/  SHFL.IDX PT, R50, R6, RZ, 0x1c1f ;  /* 0x001c1fff06327589 */ /* 0x000fe200000e0000 */
[----:B------:R-:W-:Y:S01]  /*1fab0*/  IADD3 R33, P0, R60, 0x5000, RZ ;  /* 0x000050003c217810 */ /* 0x000fe20007f1e0ff */
[----:B------:R-:W-:Y:S01]  /*1fac0*/  IMAD R2, R7, R20, RZ ;  /* 0x0000001407027224 */ /* 0x000fe200078e02ff */
[----:B------:R-:W-:Y:S01]  /*1fad0*/  LOP3.LUT R24, R25, 0x380, RZ, 0xc0, !PT ;  /* 0x0000038019187812 */ /* 0x000fe200078ec0ff */
[----:B------:R-:W-:Y:S01]  /*1fae0*/  SHFL.IDX PT, R54, R6, 0x1, 0x1c1f ;  /* 0x003c1f0006367f89 */ /* 0x000fe200000e0000 */
[----:B------:R-:W-:Y:S01]  /*1faf0*/  LOP3.LUT R8, R9, 0x380, RZ, 0xc0, !PT ;  /* 0x0000038009087812 */ /* 0x000fe200078ec0ff */
[----:B------:R-:W-:Y:S01]  /*1fb00*/  ULDC.64 UR4, c[0x0][0xaa0] ;  /* 0x0002a80000047ab9 */ /* 0x000fe20000000a00 */
[----:B------:R-:W-:Y:S01]  /*1fb10*/  LOP3.LUT R12, R12, R13, RZ, 0x3c, !PT ;  /* 0x0000000d0c0c7212 */ /* 0x000fe200078e3cff */
[----:B------:R-:W-:Y:S01]  /*1fb20*/  IMAD.X R13, RZ, RZ, R61, P2 ;  /* 0x000000ffff0d7224 */ /* 0x000fe200010e063d */
[----:B------:R-:W-:-:S02]  /*1fb30*/  LOP3.LUT R32, R33, 0x380, RZ, 0xc0, !PT ;  /* 0x0000038021207812 */ /* 0x000fc400078ec0ff */
[----:B------:R-:W-:Y:S02]  /*1fb40*/  SHF.R.U64 R24, R24, 0x3, RZ ;  /* 0x0000000318187819 */ /* 0x000fe400000012ff */
[----:B------:R-:W-:Y:S02]  /*1fb50*/  IADD3 R41, P2, R60, 0x7000, RZ ;  /* 0x000070003c297810 */ /* 0x000fe40007f5e0ff */
[----:B------:R-:W-:Y:S02]  /*1fb60*/  SHF.R.U64 R8, R8, 0x3, RZ ;  /* 0x0000000308087819 */ /* 0x000fe400000012ff */
[----:B------:R-:W-:Y:S02]  /*1fb70*/  SHF.R.U64 R32, R32, 0x3, RZ ;  /* 0x0000000320207819 */ /* 0x000fe400000012ff */
[----:B------:R-:W-:Y:S01]  /*1fb80*/  LOP3.LUT R24, R24, R25, RZ, 0x3c, !PT ;  /* 0x0000001918187212 */ /* 0x000fe200078e3cff */
[----:B------:R-:W-:Y:S01]  /*1fb90*/  IMAD.X R25, RZ, RZ, R61, P3 ;  /* 0x000000ffff197224 */ /* 0x000fe200018e063d */
[----:B------:R-:W-:-:S02]  /*1fba0*/  LOP3.LUT R40, R41, 0x380, RZ, 0xc0, !PT ;  /* 0x0000038029287812 */ /* 0x000fc400078ec0ff */
[----:B------:R-:W-:Y:S01]  /*1fbb0*/  LOP3.LUT R8, R8, R9, RZ, 0x3c, !PT ;  /* 0x0000000908087212 */ /* 0x000fe200078e3cff */
[--C-:B------:R-:W-:Y:S01]  /*1fbc0*/  IMAD.X R9, RZ, RZ, R61.reuse, P4 ;  /* 0x000000ffff097224 */ /* 0x100fe200020e063d */
[C---:B------:R-:W-:Y:S01]  /*1fbd0*/  IADD3 R45, P3, R60.reuse, 0x8000, RZ ;  /* 0x000080003c2d7810 */ /* 0x040fe20007f7e0ff */
[----:B------:R-:W2:Y:S01]  /*1fbe0*/  SHFL.IDX PT, R51, R4, RZ, 0x1c1f ;  /* 0x001c1fff04337589 */ /* 0x000ea200000e0000 */
[----:B------:R-:W-:Y:S01]  /*1fbf0*/  IADD3 R37, P4, R60, 0x6000, RZ ;  /* 0x000060003c257810 */ /* 0x000fe20007f9e0ff */
[----:B---3--:R-:W-:Y:S01]  /*1fc00*/  IMAD.IADD R5, R10, 0x1, R212 ;  /* 0x000000010a057824 */ /* 0x008fe200078e02d4 */
[----:B------:R-:W-:Y:S01]  /*1fc10*/  LOP3.LUT R32, R32, R33, RZ, 0x3c, !PT ;  /* 0x0000002120207212 */ /* 0x000fe200078e3cff */
[----:B------:R-:W-:Y:S01]  /*1fc20*/  IMAD.X R33, RZ, RZ, R61, P0 ;  /* 0x000000ffff217224 */ /* 0x000fe200000e063d */
[----:B------:R-:W-:Y:S01]  /*1fc30*/  SHF.R.U64 R40, R40, 0x3, RZ ;  /* 0x0000000328287819 */ /* 0x000fe200000012ff */
[----:B------:R3:W4:Y:S01]  /*1fc40*/  SHFL.IDX PT, R55, R4, 0x1, 0x1c1f ;  /* 0x003c1f0004377f89 */ /* 0x00072200000e0000 */
[----:B------:R-:W-:-:S02]  /*1fc50*/  LOP3.LUT R44, R45, 0x380, RZ, 0xc0, !PT ;  /* 0x000003802d2c7812 */ /* 0x000fc400078ec0ff */
[----:B------:R-:W-:Y:S02]  /*1fc60*/  LOP3.LUT P0, RZ, R14, 0x3, RZ, 0xc0, !PT ;  /* 0x000000030eff7812 */ /* 0x000fe4000780c0ff */
[----:B------:R-:W-:Y:S02]  /*1fc70*/  LOP3.LUT R36, R37, 0x380, RZ, 0xc0, !PT ;  /* 0x0000038025247812 */ /* 0x000fe400078ec0ff */
[----:B------:R-:W-:Y:S01]  /*1fc80*/  LOP3.LUT R40, R40, R41, RZ, 0x3c, !PT ;  /* 0x0000002928287212 */ /* 0x000fe200078e3cff */
[----:B------:R-:W-:Y:S01]  /*1fc90*/  IMAD.X R41, RZ, RZ, R61, P2 ;  /* 0x000000ffff297224 */ /* 0x000fe200010e063d */
[----:B------:R-:W-:Y:S02]  /*1fca0*/  SHF.R.U64 R44, R44, 0x3, RZ ;  /* 0x000000032c2c7819 */ /* 0x000fe400000012ff */
[C---:B------:R-:W-:Y:S01]  /*1fcb0*/  ISETP.GE.OR P2, PT, R5.reuse, R2, P0 ;  /* 0x000000020500720c */ /* 0x040fe20000746670 */
[----:B------:R-:W-:Y:S01]  /*1fcc0*/  VIADD R5, R5, 0x8 ;  /* 0x0000000805057836 */ /* 0x000fe20000000000 */
[----:B------:R-:W-:-:S02]  /*1fcd0*/  SHF.R.U64 R36, R36, 0x3, RZ ;  /* 0x0000000324247819 */ /* 0x000fc400000012ff */
[----:B------:R-:W-:Y:S01]  /*1fce0*/  LOP3.LUT R44, R44, R45, RZ, 0x3c, !PT ;  /* 0x0000002d2c2c7212 */ /* 0x000fe200078e3cff */
[--C-:B------:R-:W-:Y:S01]  /*1fcf0*/  IMAD.X R45, RZ, RZ, R61.reuse, P3 ;  /* 0x000000ffff2d7224 */ /* 0x100fe200018e063d */
[----:B------:R-:W-:Y:S01]  /*1fd00*/  LOP3.LUT R36, R36, R37, RZ, 0x3c, !PT ;  /* 0x0000002524247212 */ /* 0x000fe200078e3cff */
[----:B------:R-:W-:Y:S01]  /*1fd10*/  IMAD.X R37, RZ, RZ, R61, P4 ;  /* 0x000000ffff257224 */ /* 0x000fe200020e063d */
[C---:B------:R-:W-:Y:S02]  /*1fd20*/  IADD3 R7, P3, R60.reuse, 0xb000, RZ ;  /* 0x0000b0003c077810 */ /* 0x040fe40007f7e0ff */
[----:B------:R-:W-:Y:S02]  /*1fd30*/  ISETP.GE.OR P0, PT, R5, R2, P0 ;  /* 0x000000020500720c */ /* 0x000fe40000706670 */
[C---:B------:R-:W-:Y:S02]  /*1fd40*/  IADD3 R53, P4, R60.reuse, 0xa000, RZ ;  /* 0x0000a0003c357810 */ /* 0x040fe40007f9e0ff */
[----:B------:R-:W-:-:S02]  /*1fd50*/  LOP3.LUT R11, R60, 0x380, RZ, 0xc0, !PT ;  /* 0x000003803c0b7812 */ /* 0x000fc400078ec0ff */
[----:B---3--:R-:W-:Y:S02]  /*1fd60*/  LOP3.LUT R4, R7, 0x380, RZ, 0xc0, !PT ;  /* 0x0000038007047812 */ /* 0x008fe400078ec0ff */
[----:B------:R-:W-:Y:S02]  /*1fd70*/  LOP3.LUT R52, R53, 0x380, RZ, 0xc0, !PT ;  /* 0x0000038035347812 */ /* 0x000fe400078ec0ff */
[----:B------:R-:W-:Y:S02]  /*1fd80*/  SHF.R.U64 R11, R11, 0x3, RZ ;  /* 0x000000030b0b7819 */ /* 0x000fe400000012ff */
[----:B------:R-:W-:Y:S02]  /*1fd90*/  SHF.R.U64 R4, R4, 0x3, RZ ;  /* 0x0000000304047819 */ /* 0x000fe400000012ff */
[----:B------:R-:W-:Y:S02]  /*1fda0*/  SHF.R.U64 R52, R52, 0x3, RZ ;  /* 0x0000000334347819 */ /* 0x000fe400000012ff */
[----:B------:R-:W-:Y:S01]  /*1fdb0*/  LOP3.LUT R60, R11, R60, RZ, 0x3c, !PT ;  /* 0x0000003c0b3c7212 */ /* 0x000fe200078e3cff */
[----:B------:R-:W-:Y:S01]  /*1fdc0*/  IMAD R3, R3, UR4, RZ ;  /* 0x0000000403037c24 */ /* 0x000fe2000f8e02ff */
[----:B--2---:R2:W-:Y:S01]  /*1fdd0*/  @!P2 ST.E desc[UR42][R50.64], R120 ;  /* 0x000000783200a985 */ /* 0x0045e2000c10192a */
[----:B------:R-:W-:Y:S01]  /*1fde0*/  LOP3.LUT R52, R52, R53, RZ, 0x3c, !PT ;  /* 0x0000003534347212 */ /* 0x000fe200078e3cff */
[--C-:B------:R-:W-:Y:S01]  /*1fdf0*/  IMAD.X R53, RZ, RZ, R61.reuse, P4 ;  /* 0x000000ffff357224 */ /* 0x100fe200020e063d */
[----:B------:R-:W-:Y:S01]  /*1fe00*/  LOP3.LUT R56, R4, R7, RZ, 0x3c, !PT ;  /* 0x0000000704387212 */ /* 0x000fe200078e3cff */
[----:B----4-:R3:W-:Y:S01]  /*1fe10*/  @!P0 ST.E desc[UR42][R54.64], R121 ;  /* 0x0000007936008985 */ /* 0x0107e2000c10192a */
[----:B------:R-:W-:-:S02]  /*1fe20*/  IMAD.X R57, RZ, RZ, R61, P3 ;  /* 0x000000ffff397224 */ /* 0x000fc400018e063d */
[C---:B------:R-:W-:Y:S01]  /*1fe30*/  IMAD R3, R0.reuse, UR5, R3 ;  /* 0x0000000500037c24 */ /* 0x040fe2000f8e0203 */
[----:B------:R4:W5:Y:S04]  /*1fe40*/  LD.E.128 R4, desc[UR42][R60.64] ;  /* 0x0000002a3c047980 */ /* 0x000968000c101d00 */
[----:B------:R-:W5:Y:S04]  /*1fe50*/  LD.E.128 R8, desc[UR42][R8.64] ;  /* 0x0000002a08087980 */ /* 0x000f68000c101d00 */
[----:B------:R-:W5:Y:S01]  /*1fe60*/  LD.E.128 R12, desc[UR42][R12.64] ;  /* 0x0000002a0c0c7980 */ /* 0x000f62000c101d00 */
[----:B----4-:R-:W-:Y:S01]  /*1fe70*/  IMAD.WIDE.U32 R60, R0, UR4, RZ ;  /* 0x00000004003c7c25 */ /* 0x010fe2000f8e00ff */
[----:B------:R-:W-:-:S02]  /*1fe80*/  ULDC.64 UR4, c[0x0][0xae8] ;  /* 0x0002ba0000047ab9 */ /* 0x000fc40000000a00 */
[----:B------:R-:W5:Y:S01]  /*1fe90*/  LD.E.128 R24, desc[UR42][R24.64] ;  /* 0x0000002a18187980 */ /* 0x000f62000c101d00 */
[----:B------:R-:W-:Y:S02]  /*1fea0*/  IMAD.IADD R61, R61, 0x1, R3 ;  /* 0x000000013d3d7824 */ /* 0x000fe400078e0203 */
[----:B------:R-:W-:Y:S01]  /*1feb0*/  IMAD R3, R64, 0x20, R66 ;  /* 0x0000002040037824 */ /* 0x000fe200078e0242 */
[----:B------:R-:W5:Y:S01]  /*1fec0*/  LD.E.128 R28, desc[UR42][R28.64] ;  /* 0x0000002a1c1c7980 */ /* 0x000f62000c101d00 */
[----:B------:R-:W-:Y:S02]  /*1fed0*/  IMAD R0, R63, UR4, RZ ;  /* 0x000000043f007c24 */ /* 0x000fe4000f8e02ff */
[----:B------:R-:W-:Y:S01]  /*1fee0*/  IMAD.IADD R64, R212, 0x1, R3 ;  /* 0x00000001d4407824 */ /* 0x000fe200078e0203 */
[----:B------:R-:W5:Y:S01]  /*1fef0*/  LD.E.128 R32, desc[UR42][R32.64] ;  /* 0x0000002a20207980 */ /* 0x000f62000c101d00 */
[C---:B------:R-:W-:Y:S02]  /*1ff00*/  IMAD R3, R68.reuse, UR5, R0 ;  /* 0x0000000544037c24 */ /* 0x040fe4000f8e0200 */
[----:B------:R-:W-:Y:S01]  /*1ff10*/  IMAD.WIDE.U32 R60, R68, UR4, R60 ;  /* 0x00000004443c7c25 */ /* 0x000fe2000f8e003c */
[----:B------:R-:W-:Y:S01]  /*1ff20*/  ULDC.64 UR4, c[0x0][0xaf0] ;  /* 0x0002bc0000047ab9 */ /* 0x000fe20000000a00 */
[----:B------:R-:W5:Y:S02]  /*1ff30*/  LD.E.128 R36, desc[UR42][R36.64] ;  /* 0x0000002a24247980 */ /* 0x000f64000c101d00 */
[----:B-1----:R-:W-:-:S02]  /*1ff40*/  @P1 IMAD.HI.U32 R0, R64, R67, RZ ;  /* 0x0000004340001227 */ /* 0x002fc400078e00ff */
[----:B------:R-:W5:Y:S02]  /*1ff50*/  LD.E.128 R40, desc[UR42][R40.64] ;  /* 0x0000002a28287980 */ /* 0x000f64000c101d00 */
[----:B------:R-:W-:Y:S02]  /*1ff60*/  IMAD.IADD R61, R61, 0x1, R3 ;  /* 0x000000013d3d7824 */ /* 0x000fe400078e0203 */
[----:B------:R-:W-:Y:S01]  /*1ff70*/  IMAD.MOV.U32 R3, RZ, RZ, R64 ;  /* 0x000000ffff037224 */ /* 0x000fe200078e0040 */
[----:B0-----:R-:W-:Y:S01]  /*1ff80*/  @P1 SHF.R.U32.HI R3, RZ, R69, R0 ;  /* 0x00000045ff031219 */ /* 0x001fe20000011600 */
[----:B------:R-:W-:Y:S01]  /*1ff90*/  IMAD R62, R62, UR4, RZ ;  /* 0x000000043e3e7c24 */ /* 0x000fe2000f8e02ff */
[----:B------:R-:W5:Y:S01]  /*1ffa0*/  LD.E.128 R44, desc[UR42][R44.64] ;  /* 0x0000002a2c2c7980 */ /* 0x000f62000c101d00 */
[C---:B------:R-:W-:Y:S01]  /*1ffb0*/  IMAD.WIDE.U32 R60, R65.reuse, UR4, R60 ;  /* 0x00000004413c7c25 */ /* 0x040fe2000f8e003c */
[--C-:B------:R-:W-:Y:S02]  /*1ffc0*/  SHF.R.S32.HI R0, RZ, 0x1f, R3.reuse ;  /* 0x0000001fff007819 */ /* 0x100fe40000011403 */
[----:B--2---:R-:W5:Y:S01]  /*1ffd0*/  LD.E.128 R48, desc[UR42][R48.64] ;  /* 0x0000002a30307980 */ /* 0x004f62000c101d00 */
[----:B------:R-:W-:Y:S01]  /*1ffe0*/  IMAD R63, R65, UR5, R62 ;  /* 0x00000005413f7c24 */ /* 0x000fe2000f8e023e */
[----:B------:R-:W-:Y:S01]  /*1fff0*/  ULDC.64 UR4, c[0x0][0xae0] ;  /* 0x0002b80000047ab9 */ /* 0x000fe20000000a00 */
[----:B------:R-:W-:Y:S01]  /*20000*/  IMAD.MOV R65, RZ, RZ, -R3 ;  /* 0x000000ffff417224 */ /* 0x000fe200078e0a03 */
[----:B---3--:R-:W5:Y:S01]  /*20010*/  LD.E.128 R52, desc[UR42][R52.64] ;  /* 0x0000002a34347980 */ /* 0x008f62000c101d00 */
[----:B------:R-:W-:-:S02]  /*20020*/  IMAD.IADD R61, R61, 0x1, R63 ;  /* 0x000000013d3d7824 */ /* 0x000fc400078e023f */
[----:B------:R-:W-:Y:S01]  /*20030*/  IMAD R0, R0, UR4, RZ ;  /* 0x0000000400007c24 */ /* 0x000fe2000f8e02ff */
[----:B------:R-:W5:Y:S01]  /*20040*/  LD.E.128 R56, desc[UR42][R56.64] ;  /* 0x0000002a38387980 */ /* 0x000f62000c101d00 */
[----:B------:R-:W-:Y:S02]  /*20050*/  IMAD R63, R20, R65, R64 ;  /* 0x00000041143f7224 */ /* 0x000fe400078e0240 */
[C---:B------:R-:W-:Y:S01]  /*20060*/  IMAD R65, R3.reuse, UR5, R0 ;  /* 0x0000000503417c24 */ /* 0x040fe2000f8e0200 */
[----:B------:R-:W-:Y:S01]  /*20070*/  @!PT LDS RZ, [RZ] ;  /* 0x00000000fffff984 */ /* 0x000fe20000000800 */
[----:B------:R-:W-:Y:S01]  /*20080*/  @!PT LDS RZ, [RZ] ;  /* 0x00000000fffff984 */ /* 0x000fe20000000800 */
[----:B------:R-:W-:Y:S01]  /*20090*/  @!PT LDS RZ, [RZ] ;  /* 0x00000000fffff984 */ /* 0x000fe20000000800 */
[----:B------:R-:W-:Y:S01]  /*200a0*/  @!PT LDS RZ, [RZ] ;  /* 0x00000000fffff984 */ /* 0x000fe20000000800 */
[----:B------:R0:W-:Y:S06]  /*200b0*/  MEMBAR.ALL.CTA ;  /* 0x0000000000007992 */ /* 0x0001ec0000008000 */
[----:B0-----:R-:W0:Y:S01]  /*200c0*/  FENCE.VIEW.ASYNC.S ;  /* 0x00000000000073c6 */ /* 0x001e220000000000 */
[----:B------:R-:W-:Y:S01]  /*200d0*/  IMAD.WIDE.U32 R60, R3, UR4, R60 ;  /* 0x00000004033c7c25 */ /* 0x000fe2000f8e003c */
[----:B------:R-:W-:Y:S01]  /*200e0*/  SHF.R.S32.HI R0, RZ, 0x1f, R63 ;  /* 0x0000001fff007819 */ /* 0x000fe2000001143f */
[----:B------:R-:W-:-:S02]  /*200f0*/  ULDC.64 UR4, c[0x0][0xad8] ;  /* 0x0002b60000047ab9 */ /* 0x000fc40000000a00 */
[----:B------:R-:W-:Y:S02]  /*20100*/  IMAD.IADD R61, R61, 0x1, R65 ;  /* 0x000000013d3d7824 */ /* 0x000fe400078e0241 */
[----:B------:R-:W-:Y:S02]  /*20110*/  IMAD R0, R0, UR4, RZ ;  /* 0x0000000400007c24 */ /* 0x000fe4000f8e02ff */
[----:B------:R-:W-:Y:S02]  /*20120*/  IMAD.IADD R67, R66, 0x1, R212 ;  /* 0x0000000142437824 */ /* 0x000fe400078e02d4 */
        /* <DEDUP_REMOVED lines=8> */
[-C--:B------:R-:W-:Y:S01]  /*201b0*/  ISETP.GE.AND P1, PT, R3, R2.reuse, PT ;  /* 0x000000020300720c */ /* 0x080fe20003f26270 */
[----:B------:R-:W-:Y:S01]  /*201c0*/  VIADD R3, R67, 0x40 ;  /* 0x0000004043037836 */ /* 0x000fe20000000000 */
[----:B------:R-:W-:Y:S02]  /*201d0*/  LEA.HI.X R66, R60, UR5, R61, 0x1, P3 ;  /* 0x000000053c427c11 */ /* 0x000fe400098f0c3d */
[----:B------:R-:W-:Y:S01]  /*201e0*/  PRMT R0, RZ, 0x654, R0 ;  /* 0x00000654ff007816 */ /* 0x000fe20000000000 */
[C---:B------:R-:W-:Y:S01]  /*201f0*/  VIADD R69, R228.reuse, 0x80 ;  /* 0x00000080e4457836 */ /* 0x040fe20000000000 */
[----:B------:R-:W-:Y:S01]  /*20200*/  ISETP.GE.AND P0, PT, R3, R2, PT ;  /* 0x000000020300720c */ /* 0x000fe20003f06270 */
[----:B0-----:R0:W1:Y:S01]  /*20210*/  SHFL.IDX PT, R65, R20, RZ, 0x181f ;  /* 0x00181fff14417589 */ /* 0x00106200000e0000 */
[----:B------:R0:W-:Y:S03]  /*20220*/  SYNCS.ARRIVE.TRANS64.RED.A1T0 RZ, [R0+URZ], RZ ;  /* 0x000000ff00ff79a7 */ /* 0x0001e6000810043f */
[----:B------:R0:W2:Y:S01]  /*20230*/  SHFL.IDX PT, R3, R66, RZ, 0x181f ;  /* 0x00181fff42037589 */ /* 0x0000a200000e0000 */
[----:B------:R-:W-:Y:S01]  /*20240*/  VIADD R68, R228, 0x80 ;  /* 0x00000080e4447836 */ /* 0x000fe20000000000 */
[----:B------:R-:W-:Y:S01]  /*20250*/  SHF.R.S32.HI R69, RZ, 0x1f, R69 ;  /* 0x0000001fff457819 */ /* 0x000fe20000011445 */
[----:B------:R-:W-:Y:S06]  /*20260*/  @P2 BRA `(.L_x_1788) ;  /* 0x0000000000342947 */ /* 0x000fec0003800000 */
        /* <DEDUP_REMOVED lines=13> */
.L_x_1788:
[----:B------:R-:W-:Y:S05]  /*20340*/  BSYNC B1 ;  /* 0x0000000000017941 */ /* 0x000fea0003800000 */
.L_x_1787:
        /* <DEDUP_REMOVED lines=17> */
.L_x_1790:
[----:B------:R-:W-:Y:S05]  /*20460*/  BSYNC B1 ;  /* 0x0000000000017941 */ /* 0x000fea0003800000 */
.L_x_1789:
        /* <DEDUP_REMOVED lines=10> */
[----:B------:R-:W-:Y:S02]  /*20510*/  @!P5 LEA R8, P2, R68, R9, 0x1 ;  /* 0x000000094408d211 */ /* 0x000fe400078408ff */
[-C--:B0-----:R-:W-:Y:S02]  /*20520*/  @!P3 LEA.HI.X R5, R228, R3.reuse, R72, 0x1, P0 ;  /* 0x00000003e405b211 */ /* 0x081fe400000f0c48 */
[-C--:B------:R-:W-:Y:S02]  /*20530*/  @!P4 LEA.HI.X R7, R70, R3.reuse, R71, 0x1, P1 ;  /* 0x000000034607c211 */ /* 0x080fe400008f0c47 */
[----:B------:R-:W-:Y:S01]  /*20540*/  @!P5 LEA.HI.X R9, R68, R3, R69, 0x1, P2 ;  /* 0x000000034409d211 */ /* 0x000fe200010f0c45 */
[----:B------:R0:W-:Y:S04]  /*20550*/  @!P3 ST.E.128 desc[UR42][R4.64], R12 ;  /* 0x0000000c0400b985 */ /* 0x0001e8000c101d2a */
[----:B------:R0:W-:Y:S04]  /*20560*/  @!P4 ST.E.128 desc[UR42][R6.64], R36 ;  /* 0x000000240600c985 */ /* 0x0001e8000c101d2a */
[----:B------:R0:W-:Y:S02]  /*20570*/  @!P5 ST.E.128 desc[UR42][R8.64], R52 ;  /* 0x000000340800d985 */ /* 0x0001e4000c101d2a */
.L_x_1792:
[----:B------:R-:W-:Y:S05]  /*20580*/  BSYNC B1 ;  /* 0x0000000000017941 */ /* 0x000fea0003800000 */
.L_x_1791:
[----:B0-----:R-:W-:Y:S01]  /*20590*/  VIADD R3, R67, 0x60 ;  /* 0x0000006043037836 */ /* 0x001fe20000000000 */
[----:B------:R0:W0:Y:S04]  /*205a0*/  SHFL.IDX PT, R7, R66, 0x3, 0x181f ;  /* 0x00781f0042077f89 */ /* 0x00002800000e0000 */
[----:B------:R-:W-:Y:S01]  /*205b0*/  ISETP.GE.AND P0, PT, R3, R2, PT ;  /* 0x000000020300720c */ /* 0x000fe20003f06270 */
[----:B---3--:R3:W0:-:S12]  /*205c0*/  SHFL.IDX PT, R9, R20, 0x3, 0x181f ;  /* 0x00781f0014097f89 */ /* 0x00861800000e0000 */
        /* <DEDUP_REMOVED lines=12> */
[----:B---3--:R-:W-:-:S04]  /*20690*/  LEA R2, P0, R68, R9, 0x1 ;  /* 0x0000000944027211 */ /* 0x008fc800078008ff */
[----:B------:R-:W-:-:S05]  /*206a0*/  LEA.HI.X R3, R68, R7, R69, 0x1, P0 ;  /* 0x0000000744037211 */ /* 0x000fca00000f0c45 */
[----:B------:R0:W-:Y:S01]  /*206b0*/  ST.E.128 desc[UR42][R2.64], R56 ;  /* 0x0000003802007985 */ /* 0x0001e2000c101d2a */
[----:B------:R-:W-:Y:S05]  /*206c0*/  BRA `(.L_x_1793) ;  /* 0x0000000c00a87947 */ /* 0x000fea0003800000 */
.L_x_1784:
[----:B------:R-:W2:Y:S01]  /*206d0*/  LDL R9, [R1+0x1c] ;  /* 0x00001c0001097983 */ /* 0x000ea20000100800 */
[----:B------:R-:W-:Y:S01]  /*206e0*/  ULDC.64 UR4, c[0x0][0xc00] ;  /* 0x0003000000047ab9 */ /* 0x000fe20000000a00 */
[----:B------:R-:W2:Y:S01]  /*206f0*/  LDC.64 R2, c[0x0][0xc00] ;  /* 0x00030000ff027b82 */ /* 0x000ea20000000a00 */
[----:B------:R-:W-:Y:S01]  /*20700*/  ISETP.NE.U32.AND P0, PT, RZ, UR4, PT ;  /* 0x00000004ff007c0c */ /* 0x000fe2000bf05070 */
[----:B------:R-:W-:-:S03]  /*20710*/  IMAD.MOV.U32 R0, RZ, RZ, RZ ;  /* 0x000000ffff007224 */ /* 0x000fc600078e00ff */
[----:B------:R-:W-:Y:S01]  /*20720*/  ISETP.NE.AND.EX P0, PT, RZ, UR5, PT, P0 ;  /* 0x00000005ff007c0c */ /* 0x000fe2000bf05300 */
[----:B------:R-:W-:Y:S02]  /*20730*/  ULDC.64 UR4, c[0x0][0xc08] ;  /* 0x0003020000047ab9 */ /* 0x000fe40000000a00 */
[----:B------:R-:W-:Y:S01]  /*20740*/  ISETP.NE.U32.AND P1, PT, RZ, UR4, PT ;  /* 0x00000004ff007c0c */ /* 0x000fe2000bf25070 */
[----:B------:R-:W3:Y:S03]  /*20750*/  LDC R27, c[0x0][0xbe8] ;  /* 0x0002fa00ff1b7b82 */ /* 0x000ee60000000800 */
[----:B------:R-:W-:-:S13]  /*20760*/  ISETP.NE.AND.EX P1, PT, RZ, UR5, PT, P1 ;  /* 0x00000005ff007c0c */ /* 0x000fda000bf25310 */
[----:B------:R-:W4:Y:S01]  /*20770*/  @P1 LDC.64 R4, c[0x0][0xc08] ;  /* 0x00030200ff041b82 */ /* 0x000f220000000a00 */
[----:B------:R-:W-:Y:S02]  /*20780*/  ULDC UR4, c[0x0][0xa88] ;  /* 0x0002a20000047ab9 */ /* 0x000fe40000000800 */
[----:B------:R-:W-:Y:S01]  /*20790*/  IMAD.U32 R6, RZ, RZ, UR4 ;  /* 0x00000004ff067e24 */ /* 0x000fe2000f8e00ff */
[----:B------:R-:W0:Y:S01]  /*207a0*/  S2R R8, SR_TID.X ;  /* 0x0000000000087919 */ /* 0x000e220000002100 */
[----:B--2---:R-:W-:-:S04]  /*207b0*/  IMAD.WIDE R2, R9, 0x4, R2 ;  /* 0x0000000409027825 */ /* 0x004fc800078e0202 */
[----:B----4-:R-:W-:Y:S01]  /*207c0*/  @P1 IMAD.WIDE R4, R9, 0x4, R4 ;  /* 0x0000000409041825 */ /* 0x010fe200078e0204 */
[----:B------:R2:W5:Y:S04]  /*207d0*/  @P0 LDG.E R0, desc[UR42][R2.64] ;  /* 0x0000002a02000981 */ /* 0x000568000c1e1900 */
[----:B------:R2:W5:Y:S01]  /*207e0*/  @P1 LDG.E R6, desc[UR42][R4.64] ;  /* 0x0000002a04061981 */ /* 0x000562000c1e1900 */
[----:B---3--:R-:W-:Y:S01]  /*207f0*/  ISETP.NE.AND P2, PT, R27, 0x1, PT ;  /* 0x000000011b00780c */ /* 0x008fe20003f45270 */
[----:B0----5:R-:W-:Y:S01]  /*20800*/  VIADD R24, R8, 0xffffff80 ;  /* 0xffffff8008187836 */ /* 0x021fe20000000000 */
[----:B------:R-:W-:-:S04]  /*20810*/  SHF.R.S32.HI R7, RZ, 0x1f, R9 ;  /* 0x0000001fff077819 */ /* 0x000fc80000011409 */
[----:B------:R-:W-:-:S07]  /*20820*/  ISETP.GE.AND P3, PT, R24, 0x80, PT ;  /* 0x000000801800780c */ /* 0x000fce0003f66270 */
[----:B------:R-:W0:Y:S08]  /*20830*/  @P2 LDC R14, c[0x0][0xbec] ;  /* 0x0002fb00ff0e2b82 */ /* 0x000e300000000800 */
[----:B------:R-:W3:Y:S01]  /*20840*/  @P2 LDC R29, c[0x0][0xbf0] ;  /* 0x0002fc00ff1d2b82 */ /* 0x000ee20000000800 */
[----:B--2---:R-:W-:Y:S05]  /*20850*/  @P1 BRA `(.L_x_1794) ;  /* 0x0000000000101947 */ /* 0x004fea0003800000 */
[----:B------:R-:W-:Y:S05]  /*20860*/  @!P0 BRA `(.L_x_1794) ;  /* 0x00000000000c8947 */ /* 0x000fea0003800000 */
[----:B------:R-:W2:Y:S04]  /*20870*/  LDG.E R5, desc[UR42][R2.64] ;  /* 0x0000002a02057981 */ /* 0x000ea8000c1e1900 */
[----:B------:R-:W2:Y:S02]  /*20880*/  LDG.E R6, desc[UR42][R2.64+0x4] ;  /* 0x0000042a02067981 */ /* 0x000ea4000c1e1900 */
[----:B--2---:R-:W-:-:S07]  /*20890*/  IMAD.IADD R6, R6, 0x1, -R5 ;  /* 0x0000000106067824 */ /* 0x004fce00078e0a05 */
.L_x_1794:
[----:B-1----:R-:W2:Y:S01]  /*208a0*/  LDL R20, [R1+0x18] ;  /* 0x0000180001147983 */ /* 0x002ea20000100800 */
[----:B------:R-:W-:Y:S01]  /*208b0*/  BSSY B1, `(.L_x_1795) ;  /* 0x000002c000017945 */ /* 0x000fe20003800000 */
[----:B------:R-:W-:Y:S02]  /*208c0*/  SEL R13, R9, RZ, !P0 ;  /* 0x000000ff090d7207 */ /* 0x000fe40004000000 */
[----:B------:R-:W-:Y:S02]  /*208d0*/  SEL R12, R7, RZ, !P0 ;  /* 0x000000ff070c7207 */ /* 0x000fe40004000000 */
[----:B------:R-:W-:Y:S02]  /*208e0*/  SHF.R.S32.HI R11, RZ, 0x1f, R0 ;  /* 0x0000001fff0b7819 */ /* 0x000fe40000011400 */
[----:B--2---:R-:W-:Y:S01]  /*208f0*/  SHF.R.S32.HI R10, RZ, 0x1f, R20 ;  /* 0x0000001fff0a7819 */ /* 0x004fe20000011414 */
[----:B------:R-:W-:Y:S06]  /*20900*/  @P3 BRA `(.L_x_1796) ;  /* 0x0000000000983947 */ /* 0x000fec0003800000 */
[----:B------:R-:W1:Y:S01]  /*20910*/  LDC R9, c[0x0][0xbe8] ;  /* 0x0002fa00ff097b82 */ /* 0x000e620000000800 */
[----:B------:R-:W-:Y:S01]  /*20920*/  IADD3 R8, R212, -0x80, R8 ;  /* 0xffffff80d4087810 */ /* 0x000fe20007ffe008 */
[----:B-1----:R-:W-:-:S05]  /*20930*/  IMAD R2, R6, R9, RZ ;  /* 0x0000000906027224 */ /* 0x002fca00078e02ff */
        /* <DEDUP_REMOVED lines=9> */
[----:B------:R-:W1:Y:S01]  /*209d0*/  @P0 LDC R15, c[0x0][0xbec] ;  /* 0x0002fb00ff0f0b82 */ /* 0x000e620000000800 */
[----:B------:R-:W-:Y:S01]  /*209e0*/  IMAD R7, R20, UR5, R7 ;  /* 0x0000000514077c24 */ /* 0x000fe2000f8e0207 */
[----:B------:R-:W-:-:S03]  /*209f0*/  ULDC.64 UR4, c[0x0][0xb98] ;  /* 0x0002e60000047ab9 */ /* 0x000fc60000000a00 */
[----:B------:R-:W-:-:S03]  /*20a00*/  IMAD.IADD R3, R3, 0x1, R7 ;  /* 0x0000000103037824 */ /* 0x000fc600078e0207 */
[----:B------:R-:W2:Y:S01]  /*20a10*/  @P0 LDC R25, c[0x0][0xbf0] ;  /* 0x0002fc00ff190b82 */ /* 0x000ea20000000800 */
[----:B------:R-:W-:-:S04]  /*20a20*/  IMAD.WIDE.U32 R2, R13, UR4, R2 ;  /* 0x000000040d027c25 */ /* 0x000fc8000f8e0002 */
[----:B-1----:R-:W-:-:S05]  /*20a30*/  @P0 IMAD.HI.U32 R4, R8, R15, RZ ;  /* 0x0000000f08040227 */ /* 0x002fca00078e00ff */
[----:B--2---:R-:W-:Y:S01]  /*20a40*/  @P0 SHF.R.U32.HI R5, RZ, R25, R4 ;  /* 0x00000019ff050219 */ /* 0x004fe20000011604 */
        /* <DEDUP_REMOVED lines=18> */
.L_x_1796:
[----:B------:R-:W-:Y:S05]  /*20b70*/  BSYNC B1 ;  /* 0x0000000000017941 */ /* 0x000fea0003800000 */
.L_x_1795:
[--C-:B-1----:R-:W-:Y:S01]  /*20b80*/  SHF.R.S32.HI R4, RZ, 0x1f, R24.reuse ;  /* 0x0000001fff047819 */ /* 0x102fe20000011418 */
[----:B------:R-:W-:Y:S01]  /*20b90*/  ULDC.64 UR4, c[0x0][0xaa0] ;  /* 0x0002a80000047ab9 */ /* 0x000fe20000000a00 */
[----:B------:R-:W-:Y:S01]  /*20ba0*/  SHF.R.S32.HI R8, RZ, 0x1f, R24 ;  /* 0x0000001fff087819 */ /* 0x000fe20000011418 */
[----:B------:R-:W-:Y:S01]  /*20bb0*/  IMAD R3, R11, UR4, RZ ;  /* 0x000000040b037c24 */ /* 0x000fe2000f8e02ff */
[-C--:B------:R-:W-:Y:S02]  /*20bc0*/  LEA.HI R4, R4, R24.reuse, RZ, 0x3 ;  /* 0x0000001804047211 */ /* 0x080fe400078f18ff */
[----:B------:R-:W-:Y:S01]  /*20bd0*/  LEA.HI R8, R8, R24, RZ, 0x3 ;  /* 0x0000001808087211 */ /* 0x000fe200078f18ff */
[----:B------:R-:W-:Y:S01]  /*20be0*/  IMAD R5, R0, UR5, R3 ;  /* 0x0000000500057c24 */ /* 0x000fe2000f8e0203 */
[----:B------:R-:W-:Y:S01]  /*20bf0*/  LOP3.LUT R4, R4, 0xfffffff8, RZ, 0xc0, !PT ;  /* 0xfffffff804047812 */ /* 0x000fe200078ec0ff */
[----:B------:R-:W-:Y:S01]  /*20c00*/  IMAD.WIDE.U32 R2, R0, UR4, RZ ;  /* 0x0000000400027c25 */ /* 0x000fe2000f8e00ff */
[----:B------:R-:W-:Y:S01]  /*20c10*/  SHF.R.S32.HI R8, RZ, 0x3, R8 ;  /* 0x00000003ff087819 */ /* 0x000fe20000011408 */
[----:B------:R-:W-:-:S02]  /*20c20*/  ULDC.64 UR4, c[0x0][0xae8] ;  /* 0x0002ba0000047ab9 */ /* 0x000fc40000000a00 */
[----:B------:R-:W-:Y:S02]  /*20c30*/  IMAD.IADD R4, R24, 0x1, -R4 ;  /* 0x0000000118047824 */ /* 0x000fe400078e0a04 */
[----:B------:R-:W-:Y:S02]  /*20c40*/  IMAD.IADD R3, R3, 0x1, R5 ;  /* 0x0000000103037824 */ /* 0x000fe400078e0205 */
[----:B------:R-:W-:Y:S02]  /*20c50*/  IMAD R7, R4, 0x20, R8 ;  /* 0x0000002004077824 */ /* 0x000fe400078e0208 */
[----:B------:R-:W-:Y:S02]  /*20c60*/  IMAD R4, R10, UR4, RZ ;  /* 0x000000040a047c24 */ /* 0x000fe4000f8e02ff */
[----:B------:R-:W-:Y:S02]  /*20c70*/  IMAD.IADD R9, R212, 0x1, R7 ;  /* 0x00000001d4097824 */ /* 0x000fe400078e0207 */
[----:B------:R-:W-:-:S02]  /*20c80*/  IMAD R7, R20, UR5, R4 ;  /* 0x0000000514077c24 */ /* 0x000fc4000f8e0204 */
[----:B0-----:R-:W-:-:S04]  /*20c90*/  @P2 IMAD.HI.U32 R0, R9, R14, RZ ;  /* 0x0000000e09002227 */ /* 0x001fc800078e00ff */
[----:B------:R-:W-:Y:S01]  /*20ca0*/  IMAD.WIDE.U32 R2, R20, UR4, R2 ;  /* 0x0000000414027c25 */ /* 0x000fe2000f8e0002 */
[----:B------:R-:W-:-:S03]  /*20cb0*/  ULDC.64 UR4, c[0x0][0xaf0] ;  /* 0x0002bc0000047ab9 */ /* 0x000fc60000000a00 */
[----:B------:R-:W-:Y:S01]  /*20cc0*/  IMAD.MOV.U32 R5, RZ, RZ, R9 ;  /* 0x000000ffff057224 */ /* 0x000fe200078e0009 */
[----:B---3--:R-:W-:Y:S01]  /*20cd0*/  @P2 SHF.R.U32.HI R5, RZ, R29, R0 ;  /* 0x0000001dff052219 */ /* 0x008fe20000011600 */
[----:B------:R-:W-:Y:S02]  /*20ce0*/  IMAD R4, R12, UR4, RZ ;  /* 0x000000040c047c24 */ /* 0x000fe4000f8e02ff */
[----:B------:R-:W-:Y:S01]  /*20cf0*/  IMAD.IADD R3, R3, 0x1, R7 ;  /* 0x0000000103037824 */ /* 0x000fe200078e0207 */
[----:B------:R-:W-:Y:S01]  /*20d00*/  SHF.R.S32.HI R0, RZ, 0x1f, R5 ;  /* 0x0000001fff007819 */ /* 0x000fe20000011405 */
[C---:B------:R-:W-:Y:S02]  /*20d10*/  IMAD R7, R13.reuse, UR5, R4 ;  /* 0x000000050d077c24 */ /* 0x040fe4000f8e0204 */
[----:B------:R-:W-:Y:S01]  /*20d20*/  IMAD.WIDE.U32 R2, R13, UR4, R2 ;  /* 0x000000040d027c25 */ /* 0x000fe2000f8e0002 */
[----:B------:R-:W-:-:S03]  /*20d30*/  ULDC.64 UR4, c[0x0][0xae0] ;  /* 0x0002b80000047ab9 */ /* 0x000fc60000000a00 */
[----:B------:R-:W-:Y:S02]  /*20d40*/  IMAD.MOV R4, RZ, RZ, -R5 ;  /* 0x000000ffff047224 */ /* 0x000fe400078e0a05 */
[----:B------:R-:W-:Y:S02]  /*20d50*/  IMAD.IADD R3, R3, 0x1, R7 ;  /* 0x0000000103037824 */ /* 0x000fe400078e0207 */
[----:B------:R-:W-:Y:S02]  /*20d60*/  IMAD R0, R0, UR4, RZ ;  /* 0x0000000400007c24 */ /* 0x000fe4000f8e02ff */
[----:B------:R-:W-:Y:S02]  /*20d70*/  IMAD R7, R27, R4, R9 ;  /* 0x000000041b077224 */ /* 0x000fe400078e0209 */
[C---:B------:R-:W-:Y:S02]  /*20d80*/  IMAD R9, R5.reuse, UR5, R0 ;  /* 0x0000000505097c24 */ /* 0x040fe4000f8e0200 */
[----:B------:R-:W-:Y:S01]  /*20d90*/  IMAD.WIDE.U32 R2, R5, UR4, R2 ;  /* 0x0000000405027c25 */ /* 0x000fe2000f8e0002 */
[----:B------:R-:W-:Y:S01]  /*20da0*/  SHF.R.S32.HI R0, RZ, 0x1f, R7 ;  /* 0x0000001fff007819 */ /* 0x000fe20000011407 */
[----:B------:R-:W-:-:S02]  /*20db0*/  ULDC.64 UR4, c[0x0][0xad8] ;  /* 0x0002b60000047ab9 */ /* 0x000fc40000000a00 */
[----:B------:R-:W-:Y:S02]  /*20dc0*/  IMAD.IADD R3, R3, 0x1, R9 ;  /* 0x0000000103037824 */ /* 0x000fe400078e0209 */
[----:B------:R-:W-:Y:S02]  /*20dd0*/  IMAD R0, R0, UR4, RZ ;  /* 0x0000000400007c24 */ /* 0x000fe4000f8e02ff */
[----:B------:R-:W-:-:S04]  /*20de0*/  IMAD.WIDE.U32 R2, R7, UR4, R2 ;  /* 0x0000000407027c25 */ /* 0x000fc8000f8e0002 */
[----:B------:R-:W-:Y:S01]  /*20df0*/  IMAD R7, R7, UR5, R0 ;  /* 0x0000000507077c24 */ /* 0x000fe2000f8e0200 */
[----:B------:R-:W-:Y:S02]  /*20e00*/  ULDC.64 UR4, c[0x0][0xa80] ;  /* 0x0002a00000047ab9 */ /* 0x000fe40000000a00 */
[----:B------:R-:W-:Y:S01]  /*20e10*/  LEA R0, P0, R2, UR4, 0x1 ;  /* 0x0000000402007c11 */ /* 0x000fe2000f8008ff */
[----:B------:R-:W-:Y:S01]  /*20e20*/  IMAD.IADD R3, R3, 0x1, R7 ;  /* 0x0000000103037824 */ /* 0x000fe200078e0207 */
[----:B------:R-:W-:-:S04]  /*20e30*/  UMOV UR4, 0xffffffff ;  /* 0xffffffff00047882 */ /* 0x000fc80000000000 */
[----:B------:R-:W-:Y:S01]  /*20e40*/  LEA.HI.X R2, R2, UR5, R3, 0x1, P0 ;  /* 0x0000000502027c11 */ /* 0x000fe200080f0c03 */
[----:B------:R-:W-:Y:S06]  /*20e50*/  BRA.DIV UR4, `(.L_x_1797) ;  /* 0x000000aa04a87947 */ /* 0x000fec000b800000 */
[----:B------:R0:W1:Y:S04]  /*20e60*/  SHFL.IDX PT, R3, R2, RZ, 0x181f ;  /* 0x00181fff02037589 */ /* 0x00006800000e0000 */
[----:B------:R0:W2:Y:S02]  /*20e70*/  SHFL.IDX PT, R14, R0, RZ, 0x181f ;  /* 0x00181fff000e7589 */ /* 0x0000a400000e0000 */
.L_x_2050:
[----:B------:R-:W-:Y:S01]  /*20e80*/  IMAD R27, R6, R27, RZ ;  /* 0x0000001b061b7224 */ /* 0x000fe200078e02ff */
[----:B------:R-:W-:Y:S01]  /*20e90*/  BSSY B1, `(.L_x_1798) ;  /* 0x0000018000017945 */ /* 0x000fe20003800000 */
[----:B------:R-:W-:-:S05]  /*20ea0*/  IMAD.IADD R212, R8, 0x1, R212 ;  /* 0x0000000108d47824 */ /* 0x000fca00078e02d4 */
[----:B------:R-:W-:-:S13]  /*20eb0*/  ISETP.GE.AND P0, PT, R212, R27, PT ;  /* 0x0000001bd400720c */ /* 0x000fda0003f06270 */
[----:B------:R-:W-:Y:S05]  /*20ec0*/  @P0 BRA `(.L_x_1799) ;  /* 0x0000000000500947 */ /* 0x000fea0003800000 */
[C---:B------:R-:W-:Y:S01]  /*20ed0*/  VIADD R10, R228.reuse, 0x40 ;  /* 0x00000040e40a7836 */ /* 0x040fe20000000000 */
[----:B------:R-:W-:Y:S01]  /*20ee0*/  ULDC UR4, c[0x0][0xac8] ;  /* 0x0002b20000047ab9 */ /* 0x000fe20000000800 */
[C---:B------:R-:W-:Y:S01]  /*20ef0*/  VIADD R8, R228.reuse, 0x80 ;  /* 0x00000080e4087836 */ /* 0x040fe20000000000 */
[C---:B------:R-:W-:Y:S01]  /*20f00*/  ISETP.GE.AND P3, PT, R228.reuse, UR4, PT ;  /* 0x00000004e4007c0c */ /* 0x040fe2000bf66270 */
[----:B------:R-:W-:Y:S01]  /*20f10*/  VIADD R11, R228, 0x40 ;  /* 0x00000040e40b7836 */ /* 0x000fe20000000000 */
[----:B------:R-:W-:Y:S01]  /*20f20*/  ISETP.GE.AND P4, PT, R10, UR4, PT ;  /* 0x000000040a007c0c */ /* 0x000fe2000bf86270 */
[----:B------:R-:W-:Y:S01]  /*20f30*/  VIADD R9, R228, 0x80 ;  /* 0x00000080e4097836 */ /* 0x000fe20000000000 */
[----:B------:R-:W-:Y:S02]  /*20f40*/  ISETP.GE.AND P5, PT, R8, UR4, PT ;  /* 0x0000000408007c0c */ /* 0x000fe4000bfa6270 */
[----:B------:R-:W-:Y:S02]  /*20f50*/  SHF.R.S32.HI R12, RZ, 0x1f, R228 ;  /* 0x0000001fff0c7819 */ /* 0x000fe400000114e4 */
[----:B------:R-:W-:-:S02]  /*20f60*/  SHF.R.S32.HI R11, RZ, 0x1f, R11 ;  /* 0x0000001fff0b7819 */ /* 0x000fc4000001140b */
[----:B------:R-:W-:-:S03]  /*20f70*/  SHF.R.S32.HI R9, RZ, 0x1f, R9 ;  /* 0x0000001fff097819 */ /* 0x000fc60000011409 */
[-C--:B--2---:R-:W-:Y:S02]  /*20f80*/  @!P3 LEA R4, P0, R228, R14.reuse, 0x1 ;  /* 0x0000000ee404b211 */ /* 0x084fe400078008ff */
[-C--:B------:R-:W-:Y:S02]  /*20f90*/  @!P4 LEA R6, P1, R10, R14.reuse, 0x1 ;  /* 0x0000000e0a06c211 */ /* 0x080fe400078208ff */
[----:B------:R-:W-:Y:S02]  /*20fa0*/  @!P5 LEA R14, P2, R8, R14, 0x1 ;  /* 0x0000000e080ed211 */ /* 0x000fe400078408ff */
[-C--:B-1----:R-:W-:Y:S02]  /*20fb0*/  @!P3 LEA.HI.X R5, R228, R3.reuse, R12, 0x1, P0 ;  /* 0x00000003e405b211 */ /* 0x082fe400000f0c0c */
[-C--:B------:R-:W-:Y:S02]  /*20fc0*/  @!P4 LEA.HI.X R7, R10, R3.reuse, R11, 0x1, P1 ;  /* 0x000000030a07c211 */ /* 0x080fe400008f0c0b */
[----:B------:R-:W-:Y:S01]  /*20fd0*/  @!P5 LEA.HI.X R15, R8, R3, R9, 0x1, P2 ;  /* 0x00000003080fd211 */ /* 0x000fe200010f0c09 */
[----:B------:R3:W-:Y:S04]  /*20fe0*/  @!P3 ST.E.128 desc[UR42][R4.64], RZ ;  /* 0x000000ff0400b985 */ /* 0x0007e8000c101d2a */
[----:B------:R3:W-:Y:S04]  /*20ff0*/  @!P4 ST.E.128 desc[UR42][R6.64], RZ ;  /* 0x000000ff0600c985 */ /* 0x0007e8000c101d2a */
[----:B------:R3:W-:Y:S02]  /*21000*/  @!P5 ST.E.128 desc[UR42][R14.64], RZ ;  /* 0x000000ff0e00d985 */ /* 0x0007e4000c101d2a */
.L_x_1799:
[----:B------:R-:W-:Y:S05]  /*21010*/  BSYNC B1 ;  /* 0x0000000000017941 */ /* 0x000fea0003800000 */
.L_x_1798:
[----:B------:R-:W-:-:S03]  /*21020*/  UMOV UR4, 0xffffffff ;  /* 0xffffffff00047882 */ /* 0x000fc60000000000 */
[----:B------:R-:W-:Y:S05]  /*21030*/  BRA.DIV UR4, `(.L_x_1800) ;  /* 0x000000aa04647947 */ /* 0x000fea000b800000 */
[----:B-1----:R1:W4:Y:S04]  /*21040*/  SHFL.IDX PT, R3, R2, 0x1, 0x181f ;  /* 0x00381f0002037f89 */ /* 0x00232800000e0000 */
[----:B--23--:R1:W2:Y:S02]  /*21050*/  SHFL.IDX PT, R14, R0, 0x1, 0x181f ;  /* 0x00381f00000e7f89 */ /* 0x00c2a400000e0000 */
.L_x_2054:
[----:B------:R-:W-:Y:S01]  /*21060*/  VIADD R4, R212, 0x20 ;  /* 0x00000020d4047836 */ /* 0x000fe20000000000 */
[----:B------:R-:W-:Y:S04]  /*21070*/  BSSY B1, `(.L_x_1801) ;  /* 0x0000017000017945 */ /* 0x000fe80003800000 */
        /* <DEDUP_REMOVED lines=16> */
[-C--:B----4-:R-:W-:Y:S02]  /*21180*/  @!P3 LEA.HI.X R5, R228, R3.reuse, R12, 0x1, P0 ;  /* 0x00000003e405b211 */ /* 0x090fe400000f0c0c */
[-C--:B------:R-:W-:Y:S02]  /*21190*/  @!P4 LEA.HI.X R7, R10, R3.reuse, R11, 0x1, P1 ;  /* 0x000000030a07c211 */ /* 0x080fe400008f0c0b */
[----:B------:R-:W-:Y:S01]  /*211a0*/  @!P5 LEA.HI.X R15, R8, R3, R9, 0x1, P2 ;  /* 0x00000003080fd211 */ /* 0x000fe200010f0c09 */
[----:B------:R3:W-:Y:S04]  /*211b0*/  @!P3 ST.E.128 desc[UR42][R4.64], RZ ;  /* 0x000000ff0400b985 */ /* 0x0007e8000c101d2a */
[----:B------:R3:W-:Y:S04]  /*211c0*/  @!P4 ST.E.128 desc[UR42][R6.64], RZ ;  /* 0x000000ff0600c985 */ /* 0x0007e8000c101d2a */
[----:B------:R3:W-:Y:S02]  /*211d0*/  @!P5 ST.E.128 desc[UR42][R14.64], RZ ;  /* 0x000000ff0e00d985 */ /* 0x0007e4000c101d2a */
.L_x_1802:
[----:B------:R-:W-:Y:S05]  /*211e0*/  BSYNC B1 ;  /* 0x0000000000017941 */ /* 0x000fea0003800000 */
.L_x_1801:
[----:B------:R-:W-:-:S03]  /*211f0*/  UMOV UR4, 0xffffffff ;  /* 0xffffffff00047882 */ /* 0x000fc60000000000 */
[----:B------:R-:W-:Y:S05]  /*21200*/  BRA.DIV UR4, `(.L_x_1803) ;  /* 0x000000aa04387947 */ /* 0x000fea000b800000 */
[----:B----4-:R4:W0:Y:S04]  /*21210*/  SHFL.IDX PT, R3, R2, 0x2, 0x181f ;  /* 0x00581f0002037f89 */ /* 0x01082800000e0000 */
[----:B--23--:R4:W2:Y:S02]  /*21220*/  SHFL.IDX PT, R14, R0, 0x2, 0x181f ;  /* 0x00581f00000e7f89 */ /* 0x00c8a400000e0000 */
.L_x_2058:
        /* <DEDUP_REMOVED lines=24> */
.L_x_1805:
[----:B------:R-:W-:Y:S05]  /*213b0*/  BSYNC B1 ;  /* 0x0000000000017941 */ /* 0x000fea0003800000 */
.L_x_1804:
[----:B------:R-:W-:-:S03]  /*213c0*/  UMOV UR4, 0xffffffff ;  /* 0xffffffff00047882 */ /* 0x000fc60000000000 */
[----:B------:R-:W-:Y:S05]  /*213d0*/  BRA.DIV UR4, `(.L_x_1806) ;  /* 0x000000aa040c7947 */ /* 0x000fea000b800000 */
[----:B0-----:R0:W0:Y:S04]  /*213e0*/  SHFL.IDX PT, R3, R2, 0x3, 0x181f ;  /* 0x00781f0002037f89 */ /* 0x00102800000e0000 */
[----:B--23--:R2:W3:Y:S02]  /*213f0*/  SHFL.IDX PT, R14, R0, 0x3, 0x181f ;  /* 0x00781f00000e7f89 */ /* 0x00c4e400000e0000 */
.L_x_2062:
[----:B-12-4-:R-:W-:-:S05]  /*21400*/  VIADD R0, R212, 0x60 ;  /* 0x00000060d4007836 */ /* 0x016fca0000000000 */
[----:B------:R-:W-:-:S13]  /*21410*/  ISETP.GE.AND P0, PT, R0, R27, PT ;  /* 0x0000001b0000720c */ /* 0x000fda0003f06270 */
[----:B------:R-:W-:Y:S05]  /*21420*/  @P0 BRA `(.L_x_1793) ;  /* 0x0000000000500947 */ /* 0x000fea0003800000 */
[C---:B------:R-:W-:Y:S01]  /*21430*/  VIADD R9, R228.reuse, 0x40 ;  /* 0x00000040e4097836 */ /* 0x040fe20000000000 */
[----:B------:R-:W-:Y:S01]  /*21440*/  ULDC UR4, c[0x0][0xac8] ;  /* 0x0002b20000047ab9 */ /* 0x000fe20000000800 */
[C---:B0-----:R-:W-:Y:S01]  /*21450*/  VIADD R2, R228.reuse, 0x80 ;  /* 0x00000080e4027836 */ /* 0x041fe20000000000 */
[C---:B------:R-:W-:Y:S01]  /*21460*/  ISETP.GE.AND P3, PT, R228.reuse, UR4, PT ;  /* 0x00000004e4007c0c */ /* 0x040fe2000bf66270 */
[C---:B------:R-:W-:Y:S01]  /*21470*/  VIADD R10, R228.reuse, 0x40 ;  /* 0x00000040e40a7836 */ /* 0x040fe20000000000 */
[----:B------:R-:W-:Y:S01]  /*21480*/  ISETP.GE.AND P4, PT, R9, UR4, PT ;  /* 0x0000000409007c0c */ /* 0x000fe2000bf86270 */
[----:B------:R-:W-:Y:S01]  /*21490*/  VIADD R8, R228, 0x80 ;  /* 0x00000080e4087836 */ /* 0x000fe20000000000 */
[----:B------:R-:W-:Y:S02]  /*214a0*/  ISETP.GE.AND P5, PT, R2, UR4, PT ;  /* 0x0000000402007c0c */ /* 0x000fe4000bfa6270 */
[----:B------:R-:W-:Y:S02]  /*214b0*/  SHF.R.S32.HI R11, RZ, 0x1f, R228 ;  /* 0x0000001fff0b7819 */ /* 0x000fe400000114e4 */
[----:B------:R-:W-:-:S02]  /*214c0*/  SHF.R.S32.HI R10, RZ, 0x1f, R10 ;  /* 0x0000001fff0a7819 */ /* 0x000fc4000001140a */
[----:B------:R-:W-:-:S03]  /*214d0*/  SHF.R.S32.HI R8, RZ, 0x1f, R8 ;  /* 0x0000001fff087819 */ /* 0x000fc60000011408 */
[-C--:B---3--:R-:W-:Y:S02]  /*214e0*/  @!P3 LEA R4, P0, R228, R14.reuse, 0x1 ;  /* 0x0000000ee404b211 */ /* 0x088fe400078008ff */
[CC--:B------:R-:W-:Y:S02]  /*214f0*/  @!P4 LEA R6, P1, R9.reuse, R14.reuse, 0x1 ;  /* 0x0000000e0906c211 */ /* 0x0c0fe400078208ff */
[----:B------:R-:W-:Y:S02]  /*21500*/  @!P5 LEA R14, P2, R2, R14, 0x1 ;  /* 0x0000000e020ed211 */ /* 0x000fe400078408ff */
[-C--:B------:R-:W-:Y:S02]  /*21510*/  @!P3 LEA.HI.X R5, R228, R3.reuse, R11, 0x1, P0 ;  /* 0x00000003e405b211 */ /* 0x080fe400000f0c0b */
[-C--:B------:R-:W-:Y:S02]  /*21520*/  @!P4 LEA.HI.X R7, R9, R3.reuse, R10, 0x1, P1 ;  /* 0x000000030907c211 */ /* 0x080fe400008f0c0a */
[----:B------:R-:W-:Y:S01]  /*21530*/  @!P5 LEA.HI.X R15, R2, R3, R8, 0x1, P2 ;  /* 0x00000003020fd211 */ /* 0x000fe200010f0c08 */
[----:B------:R0:W-:Y:S04]  /*21540*/  @!P3 ST.E.128 desc[UR42][R4.64], RZ ;  /* 0x000000ff0400b985 */ /* 0x0001e8000c101d2a */
[----:B------:R0:W-:Y:S04]  /*21550*/  @!P4 ST.E.128 desc[UR42][R6.64], RZ ;  /* 0x000000ff0600c985 */ /* 0x0001e8000c101d2a */
[----:B------:R0:W-:Y:S02]  /*21560*/  @!P5 ST.E.128 desc[UR42][R14.64], RZ ;  /* 0x000000ff0e00d985 */ /* 0x0001e4000c101d2a */
.L_x_1793:
[----:B------:R-:W-:Y:S05]  /*21570*/  BSYNC B0 ;  /* 0x0000000000007941 */ /* 0x000fea0003800000 */
.L_x_1783:
[----:B------:R-:W-:Y:S02]  /*21580*/  ULDC UR4, c[0x0][0xc3c] ;  /* 0x00030f0000047ab9 */ /* 0x000fe40000000800 */
[----:B------:R-:W-:-:S13]  /*21590*/  ISETP.GE.AND P0, PT, R23, UR4, PT ;  /* 0x0000000417007c0c */ /* 0x000fda000bf06270 */
[----:B------:R-:W-:Y:S05]  /*215a0*/  @!P0 BRA `(.L_x_1807) ;  /* 0xfffffdfc00588947 */ /* 0x000fea000383ffff */
[----:B------:R-:W-:Y:S05]  /*215b0*/  BRA `(.L_x_1581) ;  /* 0x0000007c00c07947 */ /* 0x000fea0003800000 */
.L_x_1579:
[----:B------:R-:W-:-:S08]  /*215c0*/  NOP ;  /* 0x0000000000007918 */ /* 0x000fd00000000000 */
[----:B------:R-:W0:-:S00]  /*215d0*/  USETMAXREG.DEALLOC.CTAPOOL 0x28 ;  /* 0x00000028000079c8 */ /* 0x000e0000080e0500 */
[----:B0-----:R-:W2:Y:S01]  /*215e0*/  LDL.LU R3, [R1] ;  /* 0x0000000001037983 */ /* 0x001ea20000300800 */
[----:B------:R-:W-:-:S06]  /*215f0*/  LOP3.LUT R0, R0, 0x3, RZ, 0xc0, !PT ;  /* 0x0000000300007812 */ /* 0x000fcc00078ec0ff */
[----:B------:R-:W0:Y:S02]  /*21600*/  SHFL.IDX PT, R0, R0, RZ, 0x1f ;  /* 0x00001fff00007589 */ /* 0x000e2400000e0000 */
[----:B0-----:R-:W-:-:S13]  /*21610*/  ISETP.NE.AND P0, PT, R0, RZ, PT ;  /* 0x000000ff0000720c */ /* 0x001fda0003f05270 */
[----:B------:R-:W-:Y:S01]  /*21620*/  @P0 BAR.SYNC.DEFER_BLOCKING 0x5, 0x180 ;  /* 0x0146000000000b1d */ /* 0x000fe20000010000 */
[----:B--2---:R-:W-:-:S04]  /*21630*/  LOP3.LUT R3, R3, 0xffffffdf, RZ, 0xc0, !PT ;  /* 0xffffffdf03037812 */ /* 0x004fc800078ec0ff */
[----:B------:R-:W-:-:S05]  /*21640*/  @P0 LOP3.LUT R3, R3, 0x20, RZ, 0xfc, !PT ;  /* 0x0000002003030812 */ /* 0x000fca00078efcff */
[----:B------:R0:W-:Y:S02]  /*21650*/  STL [R1], R3 ;  /* 0x0000000301007387 */ /* 0x0001e40000100800 */
[----:B0-----:R-:W-:-:S04]  /*21660*/  @P0 MOV R3, 0x400 ;  /* 0x0000040000030802 */ /* 0x001fc80000000f00 */
        /* <DEDUP_REMOVED lines=47> */
.L_x_1813:
[----:B------:R-:W-:Y:S01]  /*21960*/  UIADD3 UR4, UR4, 0x1f, URZ ;  /* 0x0000001f04047890 */ /* 0x000fe2000fffe03f */
[----:B------:R-:W-:-:S05]  /*21970*/  IMAD.U32 R19, RZ, RZ, UR7 ;  /* 0x00000007ff137e24 */ /* 0x000fca000f8e00ff */
        /* <DEDUP_REMOVED lines=10> */
.L_x_1812:
[----:B------:R-:W-:Y:S05]  /*21a20*/  BSYNC B0 ;  /* 0x0000000000007941 */ /* 0x000fea0003800000 */
.L_x_1811:
        /* <DEDUP_REMOVED lines=20> */
.L_x_1809:
[----:B------:R-:W-:-:S04]  /*21b70*/  IMAD.IADD R11, R4, 0x1, -R3 ;  /* 0x00000001040b7824 */ /* 0x000fc800078e0a03 */
[----:B------:R-:W-:-:S05]  /*21b80*/  IMAD R2, R6, UR5, R11 ;  /* 0x0000000506027c24 */ /* 0x000fca000f8e020b */
[----:B------:R-:W-:Y:S02]  /*21b90*/  ISETP.GT.AND P0, PT, R2, UR6, PT ;  /* 0x0000000602007c0c */ /* 0x000fe4000bf04270 */
[----:B------:R-:W0:Y:S11]  /*21ba0*/  LDC.64 R2, c[0x0][0xc90] ;  /* 0x00032400ff027b82 */ /* 0x000e360000000a00 */
[----:B------:R-:W-:-:S04]  /*21bb0*/  VOTE.ANY R8, PT, !P0 ;  /* 0x0000000000087806 */ /* 0x000fc800040e0100 */
[----:B------:R-:W1:Y:S02]  /*21bc0*/  POPC R13, R8 ;  /* 0x00000008000d7309 */ /* 0x000e640000000000 */
[----:B-1----:R-:W-:-:S04]  /*21bd0*/  VIADD R19, R13, UR4 ;  /* 0x000000040d137c36 */ /* 0x002fc80008000000 */
        /* <DEDUP_REMOVED lines=13> */
.L_x_1814:
[----:B-1----:R-:W-:Y:S02]  /*21cb0*/  IMAD.MOV R2, RZ, RZ, -R3 ;  /* 0x000000ffff027224 */ /* 0x002fe400078e0a03 */
[----:B---3--:R-:W-:Y:S02]  /*21cc0*/  IMAD R16, R16, UR5, R11 ;  /* 0x0000000510107c24 */ /* 0x008fe4000f8e020b */
[----:B------:R-:W-:Y:S01]  /*21cd0*/  IMAD.MOV.U32 R11, RZ, RZ, R2 ;  /* 0x000000ffff0b7224 */ /* 0x000fe200078e0002 */
[----:B------:R-:W-:Y:S02]  /*21ce0*/  IABS R2, R4 ;  /* 0x0000000400027213 */ /* 0x000fe40000000000 */
[----:B--2---:R-:W-:Y:S01]  /*21cf0*/  IADD3 R9, -R16, UR6, RZ ;  /* 0x0000000610097c10 */ /* 0x004fe2000fffe1ff */
[----:B------:R-:W-:Y:S02]  /*21d00*/  IMAD R11, R11, R12, RZ ;  /* 0x0000000c0b0b7224 */ /* 0x000fe400078e02ff */
[----:B------:R-:W-:Y:S01]  /*21d10*/  IMAD.MOV R8, RZ, RZ, -R2 ;  /* 0x000000ffff087224 */ /* 0x000fe200078e0a02 */
        /* <DEDUP_REMOVED lines=22> */
[----:B------:R-:W-:Y:S02]  /*21e80*/  VIADDMNMX R13, R6, UR5, R7, PT ;  /* 0x00000005060d7c46 */ /* 0x000fe4000b800107 */
[----:B------:R-:W-:-:S02]  /*21e90*/  IABS R9, R4 ;  /* 0x0000000400097213 */ /* 0x000fc40000000000 */
[-C--:B------:R-:W-:Y:S01]  /*21ea0*/  IABS R8, R13.reuse ;  /* 0x0000000d00087213 */ /* 0x080fe20000000000 */
[----:B------:R-:W-:Y:S01]  /*21eb0*/  IMAD.MOV R18, RZ, RZ, -R13 ;  /* 0x000000ffff127224 */ /* 0x000fe200078e0a0d */
[----:B0-----:R-:W-:Y:S02]  /*21ec0*/  IABS R10, R13 ;  /* 0x0000000d000a7213 */ /* 0x001fe40000000000 */
[----:B------:R-:W0:Y:S08]  /*21ed0*/  I2F.RP R6, R8 ;  /* 0x0000000800067306 */ /* 0x000e300000209400 */
[----:B0-----:R-:W0:Y:S02]  /*21ee0*/  MUFU.RCP R6, R6 ;  /* 0x0000000600067308 */ /* 0x001e240000001000 */
[----:B0-----:R-:W-:-:S06]  /*21ef0*/  VIADD R3, R6, 0xffffffe ;  /* 0x0ffffffe06037836 */ /* 0x001fcc0000000000 */
[----:B------:R-:W0:Y:S02]  /*21f00*/  F2I.FTZ.U32.TRUNC.NTZ R3, R3 ;  /* 0x0000000300037305 */ /* 0x000e24000021f000 */
[----:B0-----:R-:W-:-:S04]  /*21f10*/  IMAD.MOV R7, RZ, RZ, -R3 ;  /* 0x000000ffff077224 */ /* 0x001fc800078e0a03 */
        /* <DEDUP_REMOVED lines=20> */
.L_x_1810:
[----:B------:R-:W-:Y:S02]  /*22060*/  IMAD.MOV.U32 R17, RZ, RZ, RZ ;  /* 0x000000ffff117224 */ /* 0x000fe400078e00ff */
[----:B------:R-:W-:Y:S02]  /*22070*/  IMAD.U32 R16, RZ, RZ, UR6 ;  /* 0x00000006ff107e24 */ /* 0x000fe4000f8e00ff */
[----:B------:R-:W-:-:S07]  /*22080*/  IMAD.MOV.U32 R18, RZ, RZ, RZ ;  /* 0x000000ffff127224 */ /* 0x000fce00078e00ff */
.L_x_1815:
[----:B------:R-:W-:-:S13]  /*22090*/  ISETP.NE.AND P0, PT, R5, RZ, PT ;  /* 0x000000ff0500720c */ /* 0x000fda0003f05270 */
[----:B------:R-:W0:Y:S01]  /*220a0*/  @!P0 S2R R3, SR_CgaCtaId ;  /* 0x0000000000038919 */ /* 0x000e220000008800 */
[----:B------:R-:W-:-:S04]  /*220b0*/  @!P0 MOV R0, 0x400 ;  /* 0x0000040000008802 */ /* 0x000fc80000000f00 */
[----:B0-----:R-:W-:-:S05]  /*220c0*/  @!P0 LEA R0, R3, R0, 0x18 ;  /* 0x0000000003008211 */ /* 0x001fca00078ec0ff */
[----:B------:R2:W-:Y:S01]  /*220d0*/  @!P0 STS.128 [R0+0x2a8d0], R16 ;  /* 0x02a8d01000008388 */ /* 0x0005e20000000c00 */
[----:B------:R-:W-:Y:S06]  /*220e0*/  BAR.ARV 0x5, 0x180 ;  /* 0x0146000000007b1d */ /* 0x000fec0000002000 */
.L_x_1808:
        /* <DEDUP_REMOVED lines=8> */
[----:B------:R-:W-:Y:S01]  /*22170*/  IMAD.MOV.U32 R31, RZ, RZ, 0x20 ;  /* 0x00000020ff1f7424 */ /* 0x000fe200078e00ff */
[----:B------:R-:W-:Y:S01]  /*22180*/  BSSY B7, `(.L_x_1816) ;  /* 0x00006f4000077945 */ /* 0x000fe20003800000 */
[----:B------:R-:W-:Y:S01]  /*22190*/  IMAD.MOV.U32 R27, RZ, RZ, 0x1 ;  /* 0x00000001ff1b7424 */ /* 0x000fe200078e00ff */
[----:B------:R-:W-:Y:S01]  /*221a0*/  ULDC.64 UR40, c[0x0][0x198] ;  /* 0x0000660000287ab9 */ /* 0x000fe20000000a00 */
[----:B------:R-:W-:Y:S01]  /*221b0*/  IMAD.MOV.U32 R24, RZ, RZ, RZ ;  /* 0x000000ffff187224 */ /* 0x000fe200078e00ff */
[----:B------:R-:W-:Y:S01]  /*221c0*/  ULOP3.LUT UR39, UR36, 0x2, URZ, 0xfc, !UPT ;  /* 0x0000000224277892 */ /* 0x000fe2000f8efc3f */
[----:B------:R-:W-:Y:S01]  /*221d0*/  IMAD.MOV.U32 R23, RZ, RZ, RZ ;  /* 0x000000ffff177224 */ /* 0x000fe200078e00ff */
[----:B------:R-:W-:Y:S01]  /*221e0*/  ULOP3.LUT UR37, UR36, 0x1, URZ, 0xfc, !UPT ;  /* 0x0000000124257892 */ /* 0x000fe2000f8efc3f */
[----:B------:R-:W-:Y:S01]  /*221f0*/  IMAD.MOV.U32 R25, RZ, RZ, 0x1 ;  /* 0x00000001ff197424 */ /* 0x000fe200078e00ff */
[----:B------:R-:W-:Y:S01]  /*22200*/  ULDC UR38, c[0x0][0xc] ;  /* 0x0000030000267ab9 */ /* 0x000fe20000000800 */
[----:B-1----:R-:W-:-:S02]  /*22210*/  IMAD.U32 R36, RZ, RZ, UR4 ;  /* 0x00000004ff247e24 */ /* 0x002fc4000f8e00ff */
[C---:B0-----:R-:W-:Y:S01]  /*22220*/  IMAD.SHL.U32 R2, R11.reuse, 0x80, RZ ;  /* 0x000000800b027824 */ /* 0x041fe200078e00ff */
[C---:B------:R-:W-:Y:S01]  /*22230*/  LOP3.LUT R9, R11.reuse, 0x7f, RZ, 0xc0, !PT ;  /* 0x0000007f0b097812 */ /* 0x040fe200078ec0ff */
[C---:B------:R-:W-:Y:S01]  /*22240*/  IMAD.SHL.U32 R30, R11.reuse, 0x10, RZ ;  /* 0x000000100b1e7824 */ /* 0x040fe200078e00ff */
[C---:B------:R-:W-:Y:S01]  /*22250*/  R2P PR, R11.reuse, 0x6 ;  /* 0x000000060b007804 */ /* 0x040fe20000000000 */
[C---:B--2---:R-:W-:Y:S01]  /*22260*/  IMAD.SHL.U32 R0, R11.reuse, 0x40, RZ ;  /* 0x000000400b007824 */ /* 0x044fe200078e00ff */
[----:B------:R-:W-:Y:S01]  /*22270*/  SHF.R.U32.HI R4, RZ, 0x5, R9 ;  /* 0x00000005ff047819 */ /* 0x000fe20000011609 */
[----:B------:R-:W-:Y:S01]  /*22280*/  IMAD.SHL.U32 R8, R11, 0x2, RZ ;  /* 0x000000020b087824 */ /* 0x000fe200078e00ff */
[----:B------:R-:W-:Y:S02]  /*22290*/  LOP3.LUT R3, R2, 0x400, RZ, 0xc0, !PT ;  /* 0x0000040002037812 */ /* 0x000fe400078ec0ff */
[C---:B------:R-:W-:Y:S02]  /*222a0*/  LOP3.LUT R5, R30.reuse, 0x40, RZ, 0xc0, !PT ;  /* 0x000000401e057812 */ /* 0x040fe400078ec0ff */
[----:B------:R-:W-:Y:S01]  /*222b0*/  LOP3.LUT R7, R30, 0x1b0, RZ, 0xc0, !PT ;  /* 0x000001b01e077812 */ /* 0x000fe200078ec0ff */
[C---:B------:R-:W-:Y:S01]  /*222c0*/  IMAD R6, R4.reuse, 0x800, R3 ;  /* 0x0000080004067824 */ /* 0x040fe200078e0203 */
[----:B------:R-:W-:Y:S01]  /*222d0*/  SHF.R.U32.HI R3, RZ, 0x1, R11 ;  /* 0x00000001ff037819 */ /* 0x000fe2000001160b */
[----:B------:R-:W-:Y:S01]  /*222e0*/  IMAD R10, R4, 0x200, R5 ;  /* 0x00000200040a7824 */ /* 0x000fe200078e0205 */
[----:B------:R-:W-:-:S02]  /*222f0*/  LOP3.LUT R4, R2, 0x380, RZ, 0xc0, !PT ;  /* 0x0000038002047812 */ /* 0x000fc400078ec0ff */
[----:B------:R-:W-:Y:S02]  /*22300*/  LOP3.LUT R2, R0, 0x180, RZ, 0xc0, !PT ;  /* 0x0000018000027812 */ /* 0x000fe400078ec0ff */
[----:B------:R-:W-:Y:S02]  /*22310*/  LOP3.LUT R5, R4, 0x10, R11, 0xf8, !PT ;  /* 0x0000001004057812 */ /* 0x000fe400078ef80b */
[----:B------:R-:W-:Y:S01]  /*22320*/  LOP3.LUT R2, R2, 0x30, R3, 0xf8, !PT ;  /* 0x0000003002027812 */ /* 0x000fe200078ef803 */
[----:B------:R-:W-:Y:S01]  /*22330*/  IMAD.SHL.U32 R3, R11, 0x8, RZ ;  /* 0x000000080b037824 */ /* 0x000fe200078e00ff */
[----:B------:R-:W-:Y:S02]  /*22340*/  LOP3.LUT R5, R5, 0x70, R30, 0x78, !PT ;  /* 0x0000007005057812 */ /* 0x000fe400078e781e */
[----:B------:R-:W-:Y:S02]  /*22350*/  LOP3.LUT R7, R7, 0x30, R8, 0x78, !PT ;  /* 0x0000003007077812 */ /* 0x000fe400078e7808 */
[----:B------:R-:W-:Y:S01]  /*22360*/  LOP3.LUT R3, R2, 0x30, R3, 0x78, !PT ;  /* 0x0000003002037812 */ /* 0x000fe200078e7803 */
[----:B------:R-:W-:Y:S01]  /*22370*/  IMAD.IADD R2, R6, 0x1, R5 ;  /* 0x0000000106027824 */ /* 0x000fe200078e0205 */
[----:B------:R-:W-:Y:S01]  /*22380*/  SHF.R.U32.HI R4, RZ, 0x2, R9 ;  /* 0x00000002ff047819 */ /* 0x000fe20000011609 */
[----:B------:R-:W-:Y:S01]  /*22390*/  IMAD.IADD R37, R7, 0x1, R10 ;  /* 0x0000000107257824 */ /* 0x000fe200078e020a */
[----:B------:R-:W-:-:S02]  /*223a0*/  LOP3.LUT R0, R3, 0x640, R0, 0xf8, !PT ;  /* 0x0000064003007812 */ /* 0x000fc400078ef800 */
[----:B------:R0:W-:Y:S01]  /*223b0*/  STL [R1+0x4], R2 ;  /* 0x0000040201007387 */ /* 0x0001e20000100800 */
[----:B------:R-:W-:Y:S02]  /*223c0*/  MOV R3, 0x400 ;  /* 0x0000040000037802 */ /* 0x000fe40000000f00 */
[----:B------:R-:W-:Y:S01]  /*223d0*/  LOP3.LUT R30, R30, 0x30, RZ, 0xc0, !PT ;  /* 0x000000301e1e7812 */ /* 0x000fe200078ec0ff */
[----:B------:R1:W-:Y:S01]  /*223e0*/  STL [R1+0xc], R0 ;  /* 0x00000c0001007387 */ /* 0x0003e20000100800 */
[----:B------:R-:W-:Y:S02]  /*223f0*/  LEA R22, R36, R3, 0x18 ;  /* 0x0000000324167211 */ /* 0x000fe400078ec0ff */
[----:B------:R-:W-:Y:S01]  /*22400*/  SEL R31, R31, 0xffffffe0, !P1 ;  /* 0xffffffe01f1f7807 */ /* 0x000fe20004800000 */
[----:B------:R-:W-:Y:S01]  /*22410*/  STL [R1+0x28], RZ ;  /* 0x000028ff01007387 */ /* 0x000fe20000100800 */
[----:B------:R-:W-:Y:S01]  /*22420*/  LOP3.LUT R3, R30, 0x40, RZ, 0xfc, !PT ;  /* 0x000000401e037812 */ /* 0x000fe200078efcff */
[----:B0-----:R-:W-:-:S02]  /*22430*/  IMAD.MOV.U32 R2, RZ, RZ, 0x40 ;  /* 0x00000040ff027424 */ /* 0x001fc400078e00ff */
[----:B-1----:R-:W-:-:S03]  /*22440*/  IMAD.SHL.U32 R0, R11, 0x20, RZ ;  /* 0x000000200b007824 */ /* 0x002fc600078e00ff */
[----:B------:R-:W-:Y:S02]  /*22450*/  SEL R2, R2, 0xffffffc0, !P2 ;  /* 0xffffffc002027807 */ /* 0x000fe40005000000 */
[----:B------:R-:W-:-:S03]  /*22460*/  LOP3.LUT R0, R0, 0x60, RZ, 0xc0, !PT ;  /* 0x0000006000007812 */ /* 0x000fc600078ec0ff */
[----:B------:R0:W-:Y:S01]  /*22470*/  STL [R1+0x8], R2 ;  /* 0x0000080201007387 */ /* 0x0001e20000100800 */
[----:B------:R-:W-:Y:S01]  /*22480*/  LOP3.LUT R0, R4, R0, RZ, 0xfc, !PT ;  /* 0x0000000004007212 */ /* 0x000fe200078efcff */
[----:B------:R-:W-:-:S05]  /*22490*/  IMAD.IADD R0, R22, 0x1, R37 ;  /* 0x0000000116007824 */ /* 0x000fca00078e0225 */
[----:B------:R1:W-:Y:S01]  /*224a0*/  STL [R1+0x10], R0 ;  /* 0x0000100001007387 */ /* 0x0003e20000100800 */
[----:B0-----:R-:W-:-:S07]  /*224b0*/  LOP3.LUT R2, R30, 0x80, RZ, 0xfc, !PT ;  /* 0x000000801e027812 */ /* 0x001fce00078efcff */
.L_x_1950:
[----:B------:R-:W-:Y:S05]  /*224c0*/  YIELD ;  /* 0x0000000000007946 */ /* 0x000fea0003800000 */
[----:B------:R-:W-:Y:S01]  /*224d0*/  ULDC.64 UR4, c[0x0][0xa28] ;  /* 0x00028a0000047ab9 */ /* 0x000fe20000000a00 */
[----:B------:R-:W-:Y:S01]  /*224e0*/  IMAD.MOV.U32 R32, RZ, RZ, RZ ;  /* 0x000000ffff207224 */ /* 0x000fe200078e00ff */
[----:B------:R-:W-:Y:S01]  /*224f0*/  ISETP.NE.U32.AND P0, PT, RZ, UR4, PT ;  /* 0x00000004ff007c0c */ /* 0x000fe2000bf05070 */
[----:B0-----:R-:W0:Y:S01]  /*22500*/  LDC.64 R4, c[0x0][0xa00] ;  /* 0x00028000ff047b82 */ /* 0x001e220000000a00 */
[----:B------:R-:W-:Y:S01]  /*22510*/  IMAD.MOV.U32 R8, RZ, RZ, RZ ;  /* 0x000000ffff087224 */ /* 0x000fe200078e00ff */
[----:B------:R-:W-:Y:S01]  /*22520*/  ULDC.64 UR6, c[0x0][0xa10] ;  /* 0x0002840000067ab9 */ /* 0x000fe20000000a00 */
[----:B------:R-:W-:Y:S01]  /*22530*/  ISETP.NE.AND.EX P0, PT, RZ, UR5, PT, P0 ;  /* 0x00000005ff007c0c */ /* 0x000fe2000bf05300 */
[----:B------:R-:W-:-:S12]  /*22540*/  ULDC.64 UR4, c[0x0][0xa18] ;  /* 0x0002860000047ab9 */ /* 0x000fd80000000a00 */
[----:B--2---:R-:W2:Y:S02]  /*22550*/  @P0 LDC.64 R2, c[0x0][0xa28] ;  /* 0x00028a00ff020b82 */ /* 0x004ea40000000a00 */
[----:B--2---:R-:W-:-:S05]  /*22560*/  @P0 IMAD.WIDE R2, R19, 0x4, R2 ;  /* 0x0000000413020825 */ /* 0x004fca00078e0202 */
[----:B------:R2:W5:Y:S01]  /*22570*/  @P0 LDG.E R32, desc[UR42][R2.64] ;  /* 0x0000002a02200981 */ /* 0x000562000c1e1900 */
[----:B------:R-:W-:Y:S01]  /*22580*/  ISETP.NE.U32.AND P0, PT, RZ, UR4, PT ;  /* 0x00000004ff007c0c */ /* 0x000fe2000bf05070 */
[----:B0-----:R-:W-:Y:S01]  /*22590*/  IMAD.WIDE R4, R19, 0x4, R4 ;  /* 0x0000000413047825 */ /* 0x001fe200078e0204 */
[----:B------:R-:W-:Y:S02]  /*225a0*/  ISETP.NE.U32.AND P1, PT, RZ, UR6, PT ;  /* 0x00000006ff007c0c */ /* 0x000fe4000bf25070 */
[----:B------:R-:W-:Y:S01]  /*225b0*/  ISETP.NE.AND.EX P2, PT, RZ, UR5, PT, P0 ;  /* 0x00000005ff007c0c */ /* 0x000fe2000bf45300 */
[----:B------:R-:W-:Y:S01]  /*225c0*/  ULDC.64 UR4, c[0x0][0xa00] ;  /* 0x0002800000047ab9 */ /* 0x000fe20000000a00 */
[----:B------:R-:W-:Y:S01]  /*225d0*/  ISETP.NE.AND.EX P1, PT, RZ, UR7, PT, P1 ;  /* 0x00000007ff007c0c */ /* 0x000fe2000bf25310 */
[----:B-1----:R-:W-:Y:S01]  /*225e0*/  IMAD.MOV.U32 R0, RZ, RZ, RZ ;  /* 0x000000ffff007224 */ /* 0x002fe200078e00ff */
[----:B------:R-:W-:Y:S01]  /*225f0*/  ISETP.NE.U32.AND P0, PT, RZ, UR4, PT ;  /* 0x00000004ff007c0c */ /* 0x000fe2000bf05070 */
[----:B--2---:R-:W0:Y:S03]  /*22600*/  LDC.64 R2, c[0x0][0xa10] ;  /* 0x00028400ff027b82 */ /* 0x004e260000000a00 */
[----:B------:R-:W-:-:S05]  /*22610*/  ISETP.NE.AND.EX P0, PT, RZ, UR5, PT, P0 ;  /* 0x00000005ff007c0c */ /* 0x000fca000bf05300 */
[----:B------:R-:W1:Y:S08]  /*22620*/  @P2 LDC.64 R6, c[0x0][0xa18] ;  /* 0x00028600ff062b82 */ /* 0x000e700000000a00 */
[----:B------:R-:W2:Y:S01]  /*22630*/  @P0 LDG.E R8, desc[UR42][R4.64] ;  /* 0x0000002a04080981 */ /* 0x000ea2000c1e1900 */
[----:B0-----:R-:W-:-:S05]  /*22640*/  IMAD.WIDE R2, R19, 0x4, R2 ;  /* 0x0000000413027825 */ /* 0x001fca00078e0202 */
[----:B------:R-:W5:Y:S01]  /*22650*/  @P1 LDG.E R0, desc[UR42][R2.64] ;  /* 0x0000002a02001981 */ /* 0x000f62000c1e1900 */
[----:B------:R-:W-:Y:S02]  /*22660*/  ULDC UR4, c[0x0][0x288] ;  /* 0x0000a20000047ab9 */ /* 0x000fe40000000800 */
[----:B------:R-:W-:Y:S01]  /*22670*/  IMAD.U32 R34, RZ, RZ, UR4 ;  /* 0x00000004ff227e24 */ /* 0x000fe2000f8e00ff */
[----:B------:R-:W-:Y:S02]  /*22680*/  ULDC.64 UR4, c[0x0][0x418] ;  /* 0x0001060000047ab9 */ /* 0x000fe40000000a00 */
[----:B------:R-:W-:-:S03]  /*22690*/  UISETP.NE.U32.AND UP0, UPT, UR4, URZ, UPT ;  /* 0x0000003f0400728c */ /* 0x000fc6000bf05070 */
[----:B------:R-:W-:Y:S01]  /*226a0*/  ULDC UR4, c[0x0][0x424] ;  /* 0x0001090000047ab9 */ /* 0x000fe20000000800 */
[----:B------:R-:W-:Y:S01]  /*226b0*/  UISETP.NE.AND.EX UP0, UPT, UR5, URZ, UPT, UP0 ;  /* 0x0000003f0500728c */ /* 0x000fe2000bf05300 */
[----:B-1----:R-:W-:Y:S02]  /*226c0*/  @P2 IMAD.WIDE R6, R19, 0x4, R6 ;  /* 0x0000000413062825 */ /* 0x002fe400078e0206 */
[----:B------:R-:W-:Y:S01]  /*226d0*/  ULDC UR5, c[0x0][0x2f0] ;  /* 0x0000bc0000057ab9 */ /* 0x000fe20000000800 */
[----:B------:R-:W-:Y:S02]  /*226e0*/  USEL UR4, UR4, 0x1, UP0 ;  /* 0x0000000104047887 */ /* 0x000fe40008000000 */
[----:B------:R0:W5:Y:S02]  /*226f0*/  @P2 LDG.E R34, desc[UR42][R6.64] ;  /* 0x0000002a06222981 */ /* 0x000164000c1e1900 */
[----:B------:R-:W-:-:S03]  /*22700*/  UIMAD UR4, UR4, UR5, URZ ;  /* 0x00000005040472a4 */ /* 0x000fc6000f8e023f */
[----:B------:R-:W-:-:S03]  /*22710*/  ULDC UR5, c[0x0][0x348] ;  /* 0x0000d20000057ab9 */ /* 0x000fc60000000800 */
[----:B------:R-:W-:Y:S02]  /*22720*/  IMAD.U32 R9, RZ, RZ, UR4 ;  /* 0x00000004ff097e24 */ /* 0x000fe4000f8e00ff */
[----:B0-----:R-:W-:Y:S01]  /*22730*/  IMAD.U32 R6, RZ, RZ, UR5 ;  /* 0x00000005ff067e24 */ /* 0x001fe2000f8e00ff */
[----:B--2---:R0:W-:Y:S01]  /*22740*/  STL [R1+0x14], R8 ;  /* 0x0000140801007387 */ /* 0x0041e20000100800 */
[----:B---3--:R-:W-:Y:S05]  /*22750*/  @P2 BRA `(.L_x_1817) ;  /* 0x0000000000102947 */ /* 0x008fea0003800000 */
[----:B------:R-:W-:Y:S05]  /*22760*/  @!P0 BRA `(.L_x_1817) ;  /* 0x00000000000c8947 */ /* 0x000fea0003800000 */
[----:B-----5:R-:W2:Y:S04]  /*22770*/  LDG.E R34, desc[UR42][R4.64] ;  /* 0x0000002a04227981 */ /* 0x020ea8000c1e1900 */
[----:B------:R-:W2:Y:S02]  /*22780*/  LDG.E R7, desc[UR42][R4.64+0x4] ;  /* 0x0000042a04077981 */ /* 0x000ea4000c1e1900 */
[----:B--2---:R-:W-:-:S07]  /*22790*/  IMAD.IADD R34, R7, 0x1, -R34 ;  /* 0x0000000107227824 */ /* 0x004fce00078e0a22 */
.L_x_1817:
[----:B------:R-:W-:Y:S02]  /*227a0*/  ULDC.64 UR4, c[0x0][0xa20] ;  /* 0x0002880000047ab9 */ /* 0x000fe40000000a00 */
[----:B------:R-:W-:-:S04]  /*227b0*/  ISETP.NE.U32.AND P0, PT, RZ, UR4, PT ;  /* 0x00000004ff007c0c */ /* 0x000fc8000bf05070 */
[----:B------:R-:W-:-:S13]  /*227c0*/  ISETP.NE.AND.EX P0, PT, RZ, UR5, PT, P0 ;  /* 0x00000005ff007c0c */ /* 0x000fda000bf05300 */
[----:B------:R-:W-:Y:S05]  /*227d0*/  @!P0 BRA `(.L_x_1818) ;  /* 0x0000000000108947 */ /* 0x000fea0003800000 */
[----:B------:R-:W1:Y:S02]  /*227e0*/  LDC.64 R4, c[0x0][0xa20] ;  /* 0x00028800ff047b82 */ /* 0x000e640000000a00 */
[----:B-1----:R-:W-:-:S05]  /*227f0*/  IMAD.WIDE R4, R19, 0x4, R4 ;  /* 0x0000000413047825 */ /* 0x002fca00078e0204 */
[----:B------:R1:W5:Y:S01]  /*22800*/  LDG.E R9, desc[UR42][R4.64] ;  /* 0x0000002a04097981 */ /* 0x000362000c1e1900 */
[----:B------:R-:W-:Y:S05]  /*22810*/  BRA `(.L_x_1819) ;  /* 0x0000000000247947 */ /* 0x000fea0003800000 */
.L_x_1818:
[----:B------:R-:W-:Y:S02]  /*22820*/  ULDC.64 UR4, c[0x0][0xa08] ;  /* 0x0002820000047ab9 */ /* 0x000fe40000000a00 */
[----:B------:R-:W-:-:S04]  /*22830*/  ISETP.NE.U32.AND P0, PT, RZ, UR4, PT ;  /* 0x00000004ff007c0c */ /* 0x000fc8000bf05070 */
[----:B------:R-:W-:-:S13]  /*22840*/  ISETP.NE.AND.EX P0, PT, RZ, UR5, PT, P0 ;  /* 0x00000005ff007c0c */ /* 0x000fda000bf05300 */
[----:B------:R-:W-:Y:S05]  /*22850*/  @!P0 BRA `(.L_x_1819) ;  /* 0x0000000000148947 */ /* 0x000fea0003800000 */
[----:B------:R-:W1:Y:S02]  /*22860*/  LDC.64 R4, c[0x0][0xa08] ;  /* 0x00028200ff047b82 */ /* 0x000e640000000a00 */
[----:B-1----:R-:W-:-:S05]  /*22870*/  IMAD.WIDE R4, R19, 0x4, R4 ;  /* 0x0000000413047825 */ /* 0x002fca00078e0204 */
[----:B------:R-:W2:Y:S04]  /*22880*/  LDG.E R9, desc[UR42][R4.64] ;  /* 0x0000002a04097981 */ /* 0x000ea8000c1e1900 */
[----:B0-----:R-:W2:Y:S02]  /*22890*/  LDG.E R8, desc[UR42][R4.64+0x4] ;  /* 0x0000042a04087981 */ /* 0x001ea4000c1e1900 */
[----:B--2---:R-:W-:-:S07]  /*228a0*/  IMAD.IADD R9, R8, 0x1, -R9 ;  /* 0x0000000108097824 */ /* 0x004fce00078e0a09 */
.L_x_1819:
[----:B-1----:R-:W2:Y:S01]  /*228b0*/  @P1 LDG.E R4, desc[UR42][R2.64] ;  /* 0x0000002a02041981 */ /* 0x002ea2000c1e1900 */
[----:B------:R-:W1:Y:S03]  /*228c0*/  LDC R5, c[0x0][0x448] ;  /* 0x00011200ff057b82 */ /* 0x000e660000000800 */
[----:B------:R-:W2:Y:S01]  /*228d0*/  @P1 LDG.E R11, desc[UR42][R2.64+0x4] ;  /* 0x0000042a020b1981 */ /* 0x000ea2000c1e1900 */
[----:B-----5:R-:W-:Y:S02]  /*228e0*/  IMAD.IADD R9, R9, 0x1, -R32 ;  /* 0x0000000109097824 */ /* 0x020fe400078e0a20 */
[----:B------:R-:W-:-:S04]  /*228f0*/  IMAD.SHL.U32 R17, R17, 0x80, RZ ;  /* 0x0000008011117824 */ /* 0x000fc800078e00ff */
[----:B0-----:R-:W-:Y:S01]  /*22900*/  VIADD R8, R17, 0x7f ;  /* 0x0000007f11087836 */ /* 0x001fe20000000000 */
[----:B-1----:R-:W-:-:S13]  /*22910*/  ISETP.NE.AND P2, PT, R5, 0x1, PT ;  /* 0x000000010500780c */ /* 0x002fda0003f45270 */
[----:B------:R-:W0:Y:S08]  /*22920*/  @P2 LDC R7, c[0x0][0x44c] ;  /* 0x00011300ff072b82 */ /* 0x000e300000000800 */
[----:B------:R-:W1:Y:S01]  /*22930*/  @P2 LDC R5, c[0x0][0x450] ;  /* 0x00011400ff052b82 */ /* 0x000e620000000800 */
[----:B--2---:R-:W-:Y:S02]  /*22940*/  @P1 IMAD.IADD R6, R11, 0x1, -R4 ;  /* 0x000000010b061824 */ /* 0x004fe400078e0a04 */
[----:B0-----:R-:W-:-:S04]  /*22950*/  @P2 IMAD.HI.U32 R4, R8, R7, RZ ;  /* 0x0000000708042227 */ /* 0x001fc800078e00ff */
[----:B------:R-:W-:Y:S01]  /*22960*/  IMAD.IADD R26, R9, 0x1, R6 ;  /* 0x00000001091a7824 */ /* 0x000fe200078e0206 */
[----:B-1----:R-:W-:-:S03]  /*22970*/  @P2 SHF.R.U32.HI R8, RZ, R5, R4 ;  /* 0x00000005ff082219 */ /* 0x002fc60000011604 */
[C---:B------:R-:W-:Y:S01]  /*22980*/  VIADD R10, R26.reuse, 0x7f ;  /* 0x0000007f1a0a7836 */ /* 0x040fe20000000000 */
[----:B------:R-:W-:-:S04]  /*22990*/  IADD3 R7, R26, 0x1, -R34 ;  /* 0x000000011a077810 */ /* 0x000fc80007ffe822 */
[----:B------:R-:W-:Y:S01]  /*229a0*/  SHF.R.S32.HI R3, RZ, 0x1f, R10 ;  /* 0x0000001fff037819 */ /* 0x000fe2000001140a */
[----:B------:R-:W-:-:S03]  /*229b0*/  IMAD.IADD R8, R7, 0x1, R8 ;  /* 0x0000000107087824 */ /* 0x000fc600078e0208 */
[----:B------:R-:W-:Y:S02]  /*229c0*/  LEA.HI R10, R3, R10, RZ, 0x7 ;  /* 0x0000000a030a7211 */ /* 0x000fe400078f38ff */
[----:B------:R-:W0:Y:S02]  /*229d0*/  LDC.64 R2, c[0x0][0x9e0] ;  /* 0x00027800ff027b82 */ /* 0x000e240000000a00 */
[----:B------:R-:W-:Y:S02]  /*229e0*/  SHF.R.S32.HI R10, RZ, 0x7, R10 ;  /* 0x00000007ff0a7819 */ /* 0x000fe4000001140a */
[----:B0-----:R-:W-:Y:S01]  /*229f0*/  ISETP.GE.AND P3, PT, R3, 0x1, PT ;  /* 0x000000010300780c */ /* 0x001fe20003f66270 */
[----:B------:R-:W-:-:S12]  /*22a00*/  IMAD.IADD R2, R8, 0x1, R2 ;  /* 0x0000000108027824 */ /* 0x000fd800078e0202 */
[----:B------:R-:W-:Y:S05]  /*22a10*/  @!P3 BRA `(.L_x_1820) ;  /* 0x000000000048b947 */ /* 0x000fea0003800000 */
        /* <DEDUP_REMOVED lines=11> */
.L_x_1822:
[----:B------:R-:W-:-:S13]  /*22ad0*/  ISETP.NE.AND P0, PT, R3, 0x1, PT ;  /* 0x000000010300780c */ /* 0x000fda0003f05270 */
[----:B------:R-:W0:Y:S02]  /*22ae0*/  @P0 LDC.64 R4, c[0x0][0x9e8] ;  /* 0x00027a00ff040b82 */ /* 0x000e240000000a00 */
[----:B0-----:R-:W-:-:S05]  /*22af0*/  @P0 IMAD.HI.U32 R4, R11, R4, RZ ;  /* 0x000000040b040227 */ /* 0x001fca00078e00ff */
[----:B------:R-:W-:-:S07]  /*22b00*/  @P0 SHF.R.U32.HI R11, RZ, R5, R4 ;  /* 0x00000005ff0b0219 */ /* 0x000fce0000011604 */
.L_x_1823:
[----:B------:R-:W-:Y:S05]  /*22b10*/  BSYNC B0 ;  /* 0x0000000000007941 */ /* 0x000fea0003800000 */
.L_x_1821:
[----:B------:R-:W-:-:S05]  /*22b20*/  IMAD R11, R11, R3, R3 ;  /* 0x000000030b0b7224 */ /* 0x000fca00078e0203 */
[----:B------:R-:W-:-:S07]  /*22b30*/  VIMNMX R2, R2, R11, PT ;  /* 0x0000000b02027248 */ /* 0x000fce0003fe0100 */
.L_x_1820:
[----:B------:R-:W0:Y:S01]  /*22b40*/  @P2 LDC R8, c[0x0][0x44c] ;  /* 0x00011300ff082b82 */ /* 0x000e220000000800 */
[----:B------:R-:W-:Y:S01]  /*22b50*/  IMAD.MOV.U32 R4, RZ, RZ, R17 ;  /* 0x000000ffff047224 */ /* 0x000fe200078e0011 */
[----:B------:R-:W-:-:S06]  /*22b60*/  ULDC UR4, c[0x0][0x9dc] ;  /* 0x0002770000047ab9 */ /* 0x000fcc0000000800 */
[----:B------:R-:W1:Y:S01]  /*22b70*/  @P2 LDC R5, c[0x0][0x450] ;  /* 0x00011400ff052b82 */ /* 0x000e620000000800 */
[----:B0-----:R-:W-:-:S05]  /*22b80*/  @P2 IMAD.HI.U32 R8, R17, R8, RZ ;  /* 0x0000000811082227 */ /* 0x001fca00078e00ff */
[----:B-1----:R-:W-:Y:S01]  /*22b90*/  @P2 SHF.R.U32.HI R4, RZ, R5, R8 ;  /* 0x00000005ff042219 */ /* 0x002fe20000011608 */
[----:B------:R-:W-:-:S04]  /*22ba0*/  IMAD.IADD R8, R26, 0x1, -R34 ;  /* 0x000000011a087824 */ /* 0x000fc800078e0a22 */
        /* <DEDUP_REMOVED lines=13> */
.L_x_1826:
[----:B------:R-:W-:-:S13]  /*22c80*/  ISETP.NE.AND P0, PT, R3, 0x1, PT ;  /* 0x000000010300780c */ /* 0x000fda0003f05270 */
[----:B------:R-:W0:Y:S02]  /*22c90*/  @P0 LDC.64 R4, c[0x0][0x9e8] ;  /* 0x00027a00ff040b82 */ /* 0x000e240000000a00 */
[----:B0-----:R-:W-:-:S05]  /*22ca0*/  @P0 IMAD.HI.U32 R4, R12, R4, RZ ;  /* 0x000000040c040227 */ /* 0x001fca00078e00ff */
[----:B------:R-:W-:-:S07]  /*22cb0*/  @P0 SHF.R.U32.HI R12, RZ, R5, R4 ;  /* 0x00000005ff0c0219 */ /* 0x000fce0000011604 */
.L_x_1827:
[----:B------:R-:W-:Y:S05]  /*22cc0*/  BSYNC B0 ;  /* 0x0000000000007941 */ /* 0x000fea0003800000 */
.L_x_1825:
[----:B------:R-:W-:-:S05]  /*22cd0*/  IMAD R3, R12, R3, RZ ;  /* 0x000000030c037224 */ /* 0x000fca00078e02ff */
[----:B------:R-:W-:-:S07]  /*22ce0*/  VIMNMX R11, R11, R3, !PT ;  /* 0x000000030b0b7248 */ /* 0x000fce0007fe0100 */
.L_x_1824:
[----:B------:R-:W-:Y:S01]  /*22cf0*/  VIADD R2, R2, 0x7f ;  /* 0x0000007f02027836 */ /* 0x000fe20000000000 */
[----:B------:R-:W-:Y:S04]  /*22d00*/  BSSY B0, `(.L_x_1828) ;  /* 0x0000157000007945 */ /* 0x000fe80003800000 */
[----:B------:R-:W-:-:S04]  /*22d10*/  SHF.R.S32.HI R3, RZ, 0x1f, R2 ;  /* 0x0000001fff037819 */ /* 0x000fc80000011402 */
[----:B------:R-:W-:Y:S02]  /*22d20*/  LEA.HI R3, R3, R2, RZ, 0x7 ;  /* 0x0000000203037211 */ /* 0x000fe400078f38ff */
[----:B------:R-:W-:Y:S02]  /*22d30*/  SHF.R.S32.HI R2, RZ, 0x1f, R11 ;  /* 0x0000001fff027819 */ /* 0x000fe4000001140b */
[----:B------:R-:W-:Y:S02]  /*22d40*/  SHF.R.S32.HI R3, RZ, 0x7, R3 ;  /* 0x00000007ff037819 */ /* 0x000fe40000011403 */
[----:B------:R-:W-:Y:S02]  /*22d50*/  LEA.HI R2, R2, R11, RZ, 0x7 ;  /* 0x0000000b02027211 */ /* 0x000fe400078f38ff */
[----:B------:R-:W-:Y:S02]  /*22d60*/  VIMNMX R3, R10, R3, PT ;  /* 0x000000030a037248 */ /* 0x000fe40003fe0100 */
[----:B------:R-:W-:-:S03]  /*22d70*/  SHF.R.S32.HI R2, RZ, 0x7, R2 ;  /* 0x00000007ff027819 */ /* 0x000fc60000011402 */
[----:B------:R-:W-:Y:S01]  /*22d80*/  IMAD R3, R3, 0x80, -R9 ;  /* 0x0000008003037824 */ /* 0x000fe200078e0a09 */
[----:B------:R-:W-:-:S04]  /*22d90*/  VIMNMX R2, RZ, R2, !PT ;  /* 0x00000002ff027248 */ /* 0x000fc80007fe0100 */
[----:B------:R-:W-:Y:S01]  /*22da0*/  VIMNMX R3, R3, R6, PT ;  /* 0x0000000603037248 */ /* 0x000fe20003fe0100 */
[----:B------:R-:W-:-:S05]  /*22db0*/  IMAD R2, R2, 0x80, -R9 ;  /* 0x0000008002027824 */ /* 0x000fca00078e0a09 */
[----:B------:R-:W-:-:S04]  /*22dc0*/  VIMNMX R5, RZ, R2, !PT ;  /* 0x00000002ff057248 */ /* 0x000fc80007fe0100 */
[----:B------:R-:W-:Y:S02]  /*22dd0*/  ISETP.GT.AND P0, PT, R3, R5, PT ;  /* 0x000000050300720c */ /* 0x000fe40003f04270 */
[----:B------:R-:W-:-:S11]  /*22de0*/  SHF.R.U32.HI R5, RZ, 0x7, R5 ;  /* 0x00000007ff057819 */ /* 0x000fd60000011605 */
[----:B------:R-:W-:-:S05]  /*22df0*/  @P0 VIADD R2, R3, 0x7f ;  /* 0x0000007f03020836 */ /* 0x000fca0000000000 */
[----:B------:R-:W-:-:S04]  /*22e00*/  @P0 SHF.R.S32.HI R3, RZ, 0x1f, R2 ;  /* 0x0000001fff030819 */ /* 0x000fc80000011402 */
[----:B------:R-:W-:Y:S01]  /*22e10*/  @P0 LEA.HI R3, R3, R2, RZ, 0x7 ;  /* 0x0000000203030211 */ /* 0x000fe200078f38ff */
[----:B------:R-:W-:-:S03]  /*22e20*/  IMAD.MOV.U32 R2, RZ, RZ, R5 ;  /* 0x000000ffff027224 */ /* 0x000fc600078e0005 */
[----:B------:R-:W-:Y:S02]  /*22e30*/  @P0 SHF.R.S32.HI R2, RZ, 0x7, R3 ;  /* 0x00000007ff020819 */ /* 0x000fe40000011403 */
[----:B------:R-:W-:Y:S02]  /*22e40*/  PLOP3.LUT P0, PT, PT, PT, PT, 0x80, 0x0 ;  /* 0x000000000000781c */ /* 0x000fe40003f0f070 */
[----:B------:R-:W-:-:S13]  /*22e50*/  ISETP.GT.AND P2, PT, R2, R5, PT ;  /* 0x000000050200720c */ /* 0x000fda0003f44270 */
[----:B------:R-:W-:Y:S05]  /*22e60*/  @!P2 BRA `(.L_x_1829) ;  /* 0x000000140000a947 */ /* 0x000fea0003800000 */
[----:B------:R-:W-:Y:S01]  /*22e70*/  UMOV UR4, 0xffffffff ;  /* 0xffffffff00047882 */ /* 0x000fe20000000000 */
[----:B------:R-:W-:Y:S02]  /*22e80*/  SEL R4, R19, RZ, !P1 ;  /* 0x000000ff13047207 */ /* 0x000fe40004800000 */
[----:B------:R-:W-:Y:S05]  /*22e90*/  BRA.DIV UR4, `(.L_x_1830) ;  /* 0x0000008e04a47947 */ /* 0x000fea000b800000 */
[----:B------:R-:W0:Y:S02]  /*22ea0*/  S2R R3, SR_TID.X ;  /* 0x0000000000037919 */ /* 0x000e240000002100 */
[----:B0-----:R-:W-:-:S04]  /*22eb0*/  SHF.R.U32.HI R3, RZ, 0x5, R3 ;  /* 0x00000005ff037819 */ /* 0x001fc80000011603 */
[----:B------:R-:W-:-:S05]  /*22ec0*/  LOP3.LUT R3, R3, 0x3, RZ, 0xc0, !PT ;  /* 0x0000000303037812 */ /* 0x000fca00078ec0ff */
[----:B------:R0:W1:Y:S02]  /*22ed0*/  SHFL.IDX PT, R14, R3, RZ, 0x1f ;  /* 0x00001fff030e7589 */ /* 0x00006400000e0000 */
.L_x_2065:
[----:B-1----:R-:W-:Y:S02]  /*22ee0*/  ISETP.NE.AND P0, PT, R14, RZ, PT ;  /* 0x000000ff0e00720c */ /* 0x002fe40003f05270 */
[----:B------:R-:W-:-:S11]  /*22ef0*/  PLOP3.LUT P6, PT, PT, PT, PT, 0x8, 0x0 ;  /* 0x000000000000781c */ /* 0x000fd60003fce170 */
[----:B------:R-:W-:Y:S05]  /*22f00*/  @P0 BRA `(.L_x_1831) ;  /* 0x00000000000c0947 */ /* 0x000fea0003800000 */
[----:B------:R-:W-:-:S03]  /*22f10*/  UMOV UR4, 0xffffffff ;  /* 0xffffffff00047882 */ /* 0x000fc60000000000 */
[----:B------:R-:W-:Y:S05]  /*22f20*/  BRA.DIV UR4, `(.L_x_1832) ;  /* 0x0000008e04b47947 */ /* 0x000fea000b800000 */
[----:B------:R-:W-:-:S13]  /*22f30*/  ELECT P6, URZ, PT ;  /* 0x00000000003f782f */ /* 0x000fda00038c0000 */
.L_x_1831:
[----:B0-----:R-:W2:Y:S01]  /*22f40*/  LDL R3, [R1+0x28] ;  /* 0x0000280001037983 */ /* 0x001ea20000100800 */
[----:B------:R-:W-:Y:S01]  /*22f50*/  BSSY B1, `(.L_x_1833) ;  /* 0x0000008000017945 */ /* 0x000fe20003800000 */
[----:B--2---:R-:W-:-:S05]  /*22f60*/  VIADD R3, R3, 0x1 ;  /* 0x0000000103037836 */ /* 0x004fca0000000000 */
[----:B------:R-:W-:-:S04]  /*22f70*/  LEA.HI R6, R3, R3, RZ, 0x1 ;  /* 0x0000000303067211 */ /* 0x000fc800078f08ff */
[----:B------:R-:W-:-:S05]  /*22f80*/  LOP3.LUT R6, R6, 0xfffffffe, RZ, 0xc0, !PT ;  /* 0xfffffffe06067812 */ /* 0x000fca00078ec0ff */
[----:B------:R-:W-:-:S05]  /*22f90*/  IMAD.IADD R3, R3, 0x1, -R6 ;  /* 0x0000000103037824 */ /* 0x000fca00078e0a06 */
[----:B------:R-:W-:-:S04]  /*22fa0*/  SHF.L.U32 R3, R3, 0x1f, RZ ;  /* 0x0000001f03037819 */ /* 0x000fc800000006ff */
[----:B------:R-:W0:Y:S02]  /*22fb0*/  SYNCS.PHASECHK.TRANS64.TRYWAIT P0, [R22+URZ+0x2a820], R3 ;  /* 0x02a82003160075a7 */ /* 0x000e24000800017f */
[----:B0-----:R-:W-:Y:S05]  /*22fc0*/  @!P0 BRA `(.L_x_1834) ;  /* 0x0000008c00ac8947 */ /* 0x001fea0003800000 */
.L_x_2068:
[----:B------:R-:W-:Y:S05]  /*22fd0*/  BSYNC B1 ;  /* 0x0000000000017941 */ /* 0x000fea0003800000 */
.L_x_1833:
[----:B------:R-:W-:Y:S04]  /*22fe0*/  BSSY B1, `(.L_x_1835) ;  /* 0x000008b000017945 */ /* 0x000fe80003800000 */
[----:B------:R-:W-:Y:S05]  /*22ff0*/  @!P6 BRA `(.L_x_1836) ;  /* 0x000000080024e947 */ /* 0x000fea0003800000 */
[----:B------:R-:W-:Y:S01]  /*23000*/  IMAD R12, R24, 0x8, R22 ;  /* 0x00000008180c7824 */ /* 0x000fe200078e0216 */
[----:B------:R-:W-:Y:S01]  /*23010*/  SHF.L.U32 R11, R27, 0x1f, RZ ;  /* 0x0000001f1b0b7819 */ /* 0x000fe200000006ff */
[----:B------:R-:W1:Y:S01]  /*23020*/  S2R R6, SR_TID.X ;  /* 0x0000000000067919 */ /* 0x000e620000002100 */
[----:B------:R-:W-:Y:S02]  /*23030*/  BSSY B2, `(.L_x_1837) ;  /* 0x0000005000027945 */ /* 0x000fe40003800000 */
[----:B------:R-:W2:Y:S01]  /*23040*/  SYNCS.PHASECHK.TRANS64.TRYWAIT P0, [R12+URZ+0x2a8a0], R11 ;  /* 0x02a8a00b0c0075a7 */ /* 0x000ea2000800017f */
[----:B-1----:R-:W-:-:S04]  /*23050*/  LOP3.LUT R6, R6, 0x7f, RZ, 0xc0, !PT ;  /* 0x0000007f06067812 */ /* 0x002fc800078ec0ff */
[----:B------:R-:W-:Y:S01]  /*23060*/  ISETP.NE.AND P1, PT, R6, RZ, PT ;  /* 0x000000ff0600720c */ /* 0x000fe20003f25270 */
[----:B--2---:R-:W-:-:S12]  /*23070*/  @!P0 BRA `(.L_x_1838) ;  /* 0x0000008c00948947 */ /* 0x004fd80003800000 */
.L_x_2069:
[----:B------:R-:W-:Y:S05]  /*23080*/  BSYNC B2 ;  /* 0x0000000000027941 */ /* 0x000fea0003800000 */
.L_x_1837:
[----:B------:R-:W-:Y:S04]  /*23090*/  BSSY B2, `(.L_x_1839) ;  /* 0x0000009000027945 */ /* 0x000fe80003800000 */
[----:B------:R-:W-:Y:S05]  /*230a0*/  @P1 BRA `(.L_x_1840) ;  /* 0x00000000001c1947 */ /* 0x000fea0003800000 */
[----:B0-----:R-:W0:Y:S02]  /*230b0*/  S2R R3, SR_TID.X ;  /* 0x0000000000037919 */ /* 0x001e240000002100 */
[----:B0-----:R-:W-:Y:S01]  /*230c0*/  LOP3.LUT R6, R3, 0x1f, RZ, 0xc0, !PT ;  /* 0x0000001f03067812 */ /* 0x001fe200078ec0ff */
[----:B------:R-:W-:-:S03]  /*230d0*/  IMAD.MOV.U32 R3, RZ, RZ, 0x6000 ;  /* 0x00006000ff037424 */ /* 0x000fc600078e00ff */
[----:B------:R-:W-:Y:S01]  /*230e0*/  ISETP.NE.AND P0, PT, R6, RZ, PT ;  /* 0x000000ff0600720c */ /* 0x000fe20003f05270 */
[----:B------:R2:W-:-:S12]  /*230f0*/  SYNCS.ARRIVE.TRANS64 RZ, [R12+URZ+0x2a890], R3 ;  /* 0x02a890030cff79a7 */ /* 0x0005d8000800003f */
[----:B--2---:R-:W-:Y:S05]  /*23100*/  @!P0 BRA `(.L_x_1840) ;  /* 0x0000000000048947 */ /* 0x004fea0003800000 */
[----:B------:R-:W-:Y:S01]  /*23110*/  BPT.TRAP 0x1 ;  /* 0x000000040000795c */ /* 0x000fe20000300000 */
.L_x_1840:
[----:B------:R-:W-:Y:S05]  /*23120*/  BSYNC B2 ;  /* 0x0000000000027941 */ /* 0x000fea0003800000 */
.L_x_1839:
[----:B------:R-:W-:Y:S01]  /*23130*/  IMAD.MOV.U32 R28, RZ, RZ, RZ ;  /* 0x000000ffff1c7224 */ /* 0x000fe200078e00ff */
[----:B------:R-:W-:Y:S01]  /*23140*/  UIADD3 UR4, UP0, UR40, 0x570, URZ ;  /* 0x0000057028047890 */ /* 0x000fe2000ff1e03f */
[----:B------:R-:W-:Y:S01]  /*23150*/  IMAD R6, R2, 0x80, R0 ;  /* 0x0000008002067824 */ /* 0x000fe200078e0200 */
[----:B------:R-:W-:Y:S01]  /*23160*/  PLOP3.LUT P0, PT, PT, PT, PT, 0x80, 0x0 ;  /* 0x000000000000781c */ /* 0x000fe20003f0f070 */
[----:B------:R-:W-:Y:S01]  /*23170*/  IMAD R9, R24, 0x6000, R22 ;  /* 0x0000600018097824 */ /* 0x000fe200078e0216 */
[----:B------:R-:W-:Y:S01]  /*23180*/  R2UR UR10, R28 ;  /* 0x000000001c0a72ca */ /* 0x000fe200000e0000 */
[----:B------:R-:W-:Y:S01]  /*23190*/  VIADD R6, R6, 0xffffff80 ;  /* 0xffffff8006067836 */ /* 0x000fe20000000000 */
[----:B------:R-:W-:Y:S01]  /*231a0*/  UIADD3.X UR5, URZ, UR41, URZ, UP0, !UPT ;  /* 0x000000293f057290 */ /* 0x000fe200087fe43f */
[----:B0-----:R-:W-:Y:S01]  /*231b0*/  VIADD R3, R12, 0x2a890 ;  /* 0x0002a8900c037836 */ /* 0x001fe20000000000 */
[----:B------:R-:W-:Y:S01]  /*231c0*/  UMOV UR6, 0x0 ;  /* 0x0000000000067882 */ /* 0x000fe20000000000 */
[----:B------:R-:W-:Y:S01]  /*231d0*/  VIADD R13, R9, 0x1e400 ;  /* 0x0001e400090d7836 */ /* 0x000fe20000000000 */
[----:B------:R-:W-:-:S09]  /*231e0*/  UMOV UR7, 0x12f00000 ;  /* 0x12f0000000077882 */ /* 0x000fd20000000000 */
.L_x_1841:
        /* <DEDUP_REMOVED lines=16> */
.L_x_1842:
        /* <DEDUP_REMOVED lines=16> */
.L_x_1843:
        /* <DEDUP_REMOVED lines=13> */
.L_x_2070:
[----:B------:R-:W-:Y:S05]  /*234c0*/  BSYNC B2 ;  /* 0x0000000000027941 */ /* 0x000fea0003800000 */
.L_x_1844:
        /* <DEDUP_REMOVED lines=11> */
.L_x_1847:
[----:B------:R-:W-:Y:S05]  /*23580*/  BSYNC B2 ;  /* 0x0000000000027941 */ /* 0x000fea0003800000 */
.L_x_1846:
[----:B------:R-:W-:Y:S01]  /*23590*/  R2UR UR10, R28 ;  /* 0x000000001c0a72ca */ /* 0x000fe200000e0000 */
[----:B------:R-:W-:Y:S01]  /*235a0*/  UIADD3 UR4, UP0, UR40, 0x670, URZ ;  /* 0x0000067028047890 */ /* 0x000fe2000ff1e03f */
[----:B------:R-:W-:Y:S01]  /*235b0*/  R2UR UR6, R14 ;  /* 0x000000000e0672ca */ /* 0x000fe200000e0000 */
[----:B01----:R-:W-:Y:S01]  /*235c0*/  VIADD R12, R12, 0x2a8b0 ;  /* 0x0002a8b00c0c7836 */ /* 0x003fe20000000000 */
[----:B------:R-:W-:Y:S01]  /*235d0*/  R2UR UR7, R15 ;  /* 0x000000000f0772ca */ /* 0x000fe200000e0000 */
[----:B------:R-:W-:Y:S01]  /*235e0*/  VIADD R3, R9, 0xc400 ;  /* 0x0000c40009037836 */ /* 0x000fe20000000000 */
[----:B------:R-:W-:Y:S01]  /*235f0*/  PLOP3.LUT P0, PT, PT, PT, PT, 0x80, 0x0 ;  /* 0x000000000000781c */ /* 0x000fe20003f0f070 */
[----:B------:R-:W-:-:S12]  /*23600*/  UIADD3.X UR5, URZ, UR41, URZ, UP0, !UPT ;  /* 0x000000293f057290 */ /* 0x000fd800087fe43f */
.L_x_1848:
        /* <DEDUP_REMOVED lines=15> */
.L_x_1849:
        /* <DEDUP_REMOVED lines=15> */
.L_x_1850:
        /* <DEDUP_REMOVED lines=10> */
.L_x_1836:
[----:B------:R-:W-:Y:S05]  /*23890*/  BSYNC B1 ;  /* 0x0000000000017941 */ /* 0x000fea0003800000 */
.L_x_1835:
[----:B------:R-:W-:Y:S01]  /*238a0*/  VIADD R9, R2, 0xfffffffe ;  /* 0xfffffffe02097836 */ /* 0x000fe20000000000 */
[----:B------:R-:W-:Y:S01]  /*238b0*/  PLOP3.LUT P0, PT, PT, PT, PT, 0x8, 0x0 ;  /* 0x000000000000781c */ /* 0x000fe20003f0e170 */
[----:B------:R-:W-:-:S03]  /*238c0*/  VIADD R24, R24, 0x1 ;  /* 0x0000000118187836 */ /* 0x000fc60000000000 */
[----:B------:R-:W-:Y:S02]  /*238d0*/  ISETP.GE.AND P2, PT, R9, R5, PT ;  /* 0x000000050900720c */ /* 0x000fe40003f46270 */
[----:B------:R-:W-:-:S04]  /*238e0*/  ISETP.NE.AND P1, PT, R24, 0x2, PT ;  /* 0x000000021800780c */ /* 0x000fc80003f25270 */
[----:B------:R-:W-:Y:S02]  /*238f0*/  SEL R2, RZ, 0x1, P1 ;  /* 0x00000001ff027807 */ /* 0x000fe40000800000 */
[----:B------:R-:W-:Y:S02]  /*23900*/  SEL R24, R24, RZ, P1 ;  /* 0x000000ff18187207 */ /* 0x000fe40000800000 */
[----:B------:R-:W-:-:S03]  /*23910*/  LOP3.LUT R27, R27, R2, RZ, 0x3c, !PT ;  /* 0x000000021b1b7212 */ /* 0x000fc600078e3cff */
[----:B------:R-:W-:Y:S05]  /*23920*/  @!P2 BRA `(.L_x_1829) ;  /* 0x000000080050a947 */ /* 0x000fea0003800000 */
.L_x_1867:
[----:B------:R-:W-:Y:S05]  /*23930*/  YIELD ;  /* 0x0000000000007946 */ /* 0x000fea0003800000 */
[----:B------:R-:W-:Y:S04]  /*23940*/  BSSY B1, `(.L_x_1851) ;  /* 0x000008a000017945 */ /* 0x000fe80003800000 */
[----:B------:R-:W-:Y:S05]  /*23950*/  @!P6 BRA `(.L_x_1852) ;  /* 0x000000080020e947 */ /* 0x000fea0003800000 */
[----:B------:R-:W-:Y:S01]  /*23960*/  IMAD R6, R24, 0x8, R22 ;  /* 0x0000000818067824 */ /* 0x000fe200078e0216 */
[----:B0-----:R-:W-:Y:S01]  /*23970*/  SHF.L.U32 R3, R27, 0x1f, RZ ;  /* 0x0000001f1b037819 */ /* 0x001fe200000006ff */
[----:B------:R-:W0:Y:S01]  /*23980*/  S2R R2, SR_TID.X ;  /* 0x0000000000027919 */ /* 0x000e220000002100 */
[----:B------:R-:W-:Y:S02]  /*23990*/  BSSY B2, `(.L_x_1853) ;  /* 0x0000005000027945 */ /* 0x000fe40003800000 */
[----:B------:R-:W1:Y:S01]  /*239a0*/  SYNCS.PHASECHK.TRANS64.TRYWAIT P1, [R6+URZ+0x2a8a0], R3 ;  /* 0x02a8a003060075a7 */ /* 0x000e62000802017f */
[----:B0-----:R-:W-:-:S04]  /*239b0*/  LOP3.LUT R2, R2, 0x7f, RZ, 0xc0, !PT ;  /* 0x0000007f02027812 */ /* 0x001fc800078ec0ff */
[----:B------:R-:W-:Y:S01]  /*239c0*/  ISETP.NE.AND P2, PT, R2, RZ, PT ;  /* 0x000000ff0200720c */ /* 0x000fe20003f45270 */
[----:B-1----:R-:W-:-:S12]  /*239d0*/  @!P1 BRA `(.L_x_1854) ;  /* 0x0000008400649947 */ /* 0x002fd80003800000 */
.L_x_2071:
[----:B------:R-:W-:Y:S05]  /*239e0*/  BSYNC B2 ;  /* 0x0000000000027941 */ /* 0x000fea0003800000 */
.L_x_1853:
[----:B------:R-:W-:Y:S04]  /*239f0*/  BSSY B2, `(.L_x_1855) ;  /* 0x0000009000027945 */ /* 0x000fe80003800000 */
[----:B------:R-:W-:Y:S05]  /*23a00*/  @P2 BRA `(.L_x_1856) ;  /* 0x00000000001c2947 */ /* 0x000fea0003800000 */
[----:B------:R-:W1:Y:S02]  /*23a10*/  S2R R2, SR_TID.X ;  /* 0x0000000000027919 */ /* 0x000e640000002100 */
[----:B-1----:R-:W-:Y:S01]  /*23a20*/  LOP3.LUT R11, R2, 0x1f, RZ, 0xc0, !PT ;  /* 0x0000001f020b7812 */ /* 0x002fe200078ec0ff */
[----:B------:R-:W-:-:S03]  /*23a30*/  IMAD.MOV.U32 R2, RZ, RZ, 0x6000 ;  /* 0x00006000ff027424 */ /* 0x000fc600078e00ff */
[----:B------:R-:W-:Y:S01]  /*23a40*/  ISETP.NE.AND P1, PT, R11, RZ, PT ;  /* 0x000000ff0b00720c */ /* 0x000fe20003f25270 */
[----:B------:R1:W-:-:S12]  /*23a50*/  SYNCS.ARRIVE.TRANS64 RZ, [R6+URZ+0x2a890], R2 ;  /* 0x02a8900206ff79a7 */ /* 0x0003d8000800003f */
[----:B-1----:R-:W-:Y:S05]  /*23a60*/  @!P1 BRA `(.L_x_1856) ;  /* 0x0000000000049947 */ /* 0x002fea0003800000 */
[----:B------:R-:W-:Y:S01]  /*23a70*/  BPT.TRAP 0x1 ;  /* 0x000000040000795c */ /* 0x000fe20000300000 */
.L_x_1856:
[----:B------:R-:W-:Y:S05]  /*23a80*/  BSYNC B2 ;  /* 0x0000000000027941 */ /* 0x000fea0003800000 */
.L_x_1855:
        /* <DEDUP_REMOVED lines=8> */
[----:B------:R-:W-:Y:S01]  /*23b10*/  VIADD R13, R11, 0x1e400 ;  /* 0x0001e4000b0d7836 */ /* 0x000fe20000000000 */
[----:B------:R-:W-:Y:S01]  /*23b20*/  UMOV UR6, 0x0 ;  /* 0x0000000000067882 */ /* 0x000fe20000000000 */
[----:B------:R-:W-:-:S10]  /*23b30*/  UMOV UR7, 0x12f00000 ;  /* 0x12f0000000077882 */ /* 0x000fd40000000000 */
.L_x_1857:
        /* <DEDUP_REMOVED lines=16> */
.L_x_1858:
        /* <DEDUP_REMOVED lines=16> */
.L_x_1859:
        /* <DEDUP_REMOVED lines=13> */
.L_x_2072:
[----:B------:R-:W-:Y:S05]  /*23e10*/  BSYNC B2 ;  /* 0x0000000000027941 */ /* 0x000fea0003800000 */
.L_x_1860:
[----:B------:R-:W-:Y:S01]  /*23e20*/  BSSY B2, `(.L_x_1862) ;  /* 0x000000b000027945 */ /* 0x000fe20003800000 */
[----:B------:R-:W-:Y:S02]  /*23e30*/  IMAD.MOV.U32 R2, RZ, RZ, 0x0 ;  /* 0x00000000ff027424 */ /* 0x000fe400078e00ff */
[----:B01----:R-:W-:Y:S01]  /*23e40*/  IMAD.MOV.U32 R3, RZ, RZ, 0x12f00000 ;  /* 0x12f00000ff037424 */ /* 0x003fe200078e00ff */
[----:B------:R-:W-:Y:S06]  /*23e50*/  @P2 BRA `(.L_x_1863) ;  /* 0x00000000001c2947 */ /* 0x000fec0003800000 */
[----:B------:R-:W0:Y:S02]  /*23e60*/  S2R R13, SR_TID.X ;  /* 0x00000000000d7919 */ /* 0x000e240000002100 */
[----:B0-----:R-:W-:Y:S01]  /*23e70*/  LOP3.LUT R21, R13, 0x1f, RZ, 0xc0, !PT ;  /* 0x0000001f0d157812 */ /* 0x001fe200078ec0ff */
[----:B------:R-:W-:-:S03]  /*23e80*/  IMAD.MOV.U32 R13, RZ, RZ, 0x6000 ;  /* 0x00006000ff0d7424 */ /* 0x000fc600078e00ff */
[----:B------:R-:W-:Y:S01]  /*23e90*/  ISETP.NE.AND P1, PT, R21, RZ, PT ;  /* 0x000000ff1500720c */ /* 0x000fe20003f25270 */
[----:B------:R0:W-:-:S12]  /*23ea0*/  SYNCS.ARRIVE.TRANS64 RZ, [R6+URZ+0x2a8b0], R13 ;  /* 0x02a8b00d06ff79a7 */ /* 0x0001d8000800003f */
[----:B0-----:R-:W-:Y:S05]  /*23eb0*/  @!P1 BRA `(.L_x_1863) ;  /* 0x0000000000049947 */ /* 0x001fea0003800000 */
[----:B------:R-:W-:Y:S01]  /*23ec0*/  BPT.TRAP 0x1 ;  /* 0x000000040000795c */ /* 0x000fe20000300000 */
.L_x_1863:
[----:B------:R-:W-:Y:S05]  /*23ed0*/  BSYNC B2 ;  /* 0x0000000000027941 */ /* 0x000fea0003800000 */
.L_x_1862:
        /* <DEDUP_REMOVED lines=8> */
.L_x_1864:
        /* <DEDUP_REMOVED lines=15> */
.L_x_1865:
        /* <DEDUP_REMOVED lines=15> */
.L_x_1866:
        /* <DEDUP_REMOVED lines=10> */
.L_x_1852:
[----:B------:R-:W-:Y:S05]  /*241e0*/  BSYNC B1 ;  /* 0x0000000000017941 */ /* 0x000fea0003800000 */
.L_x_1851:
[C---:B------:R-:W-:Y:S01]  /*241f0*/  ISETP.GT.AND P2, PT, R9.reuse, R5, PT ;  /* 0x000000050900720c */ /* 0x040fe20003f44270 */
[----:B------:R-:W-:Y:S02]  /*24200*/  VIADD R24, R24, 0x1 ;  /* 0x0000000118187836 */ /* 0x000fe40000000000 */
[----:B------:R-:W-:-:S03]  /*24210*/  VIADD R9, R9, 0xffffffff ;  /* 0xffffffff09097836 */ /* 0x000fc60000000000 */
[----:B------:R-:W-:-:S04]  /*24220*/  ISETP.NE.AND P1, PT, R24, 0x2, PT ;  /* 0x000000021800780c */ /* 0x000fc80003f25270 */
[----:B------:R-:W-:Y:S02]  /*24230*/  SEL R2, RZ, 0x1, P1 ;  /* 0x00000001ff027807 */ /* 0x000fe40000800000 */
[----:B------:R-:W-:Y:S02]  /*24240*/  SEL R24, R24, RZ, P1 ;  /* 0x000000ff18187207 */ /* 0x000fe40000800000 */
[----:B------:R-:W-:Y:S01]  /*24250*/  LOP3.LUT R27, R27, R2, RZ, 0x3c, !PT ;  /* 0x000000021b1b7212 */ /* 0x000fe200078e3cff */
[----:B------:R-:W-:Y:S06]  /*24260*/  @P2 BRA `(.L_x_1867) ;  /* 0xfffffff400b02947 */ /* 0x000fec000383ffff */
.L_x_1829:
[----:B------:R-:W-:Y:S05]  /*24270*/  BSYNC B0 ;  /* 0x0000000000007941 */ /* 0x000fea0003800000 */
.L_x_1828:
[----:B------:R-:W1:Y:S01]  /*24280*/  LDC R0, c[0x0][0x448] ;  /* 0x00011200ff007b82 */ /* 0x000e620000000800 */
[----:B------:R-:W-:Y:S01]  /*24290*/  VIADD R2, R17, 0x7f ;  /* 0x0000007f11027836 */ /* 0x000fe20000000000 */
[----:B------:R-:W-:Y:S06]  /*242a0*/  @!P0 WARPSYNC.ALL ;  /* 0x0000000000008948 */ /* 0x000fec0003800000 */
[----:B------:R-:W-:Y:S01]  /*242b0*/  @!P0 BAR.SYNC.DEFER_BLOCKING 0xc, 0x180 ;  /* 0x0306000000008b1d */ /* 0x000fe20000010000 */
[----:B-1----:R-:W-:-:S13]  /*242c0*/  ISETP.NE.AND P1, PT, R0, 0x1, PT ;  /* 0x000000010000780c */ /* 0x002fda0003f25270 */
[----:B------:R-:W1:Y:S08]  /*242d0*/  @P1 LDC R5, c[0x0][0x44c] ;  /* 0x00011300ff051b82 */ /* 0x000e700000000800 */
[----:B0-----:R-:W0:Y:S01]  /*242e0*/  @P1 LDC R3, c[0x0][0x450] ;  /* 0x00011400ff031b82 */ /* 0x001e220000000800 */
[----:B-1----:R-:W-:-:S05]  /*242f0*/  @P1 IMAD.HI.U32 R0, R2, R5, RZ ;  /* 0x0000000502001227 */ /* 0x002fca00078e00ff */
[----:B0-----:R-:W-:-:S05]  /*24300*/  @P1 SHF.R.U32.HI R2, RZ, R3, R0 ;  /* 0x00000003ff021219 */ /* 0x001fca0000011600 */
[----:B------:R-:W-:Y:S02]  /*24310*/  IMAD.IADD R7, R7, 0x1, R2 ;  /* 0x0000000107077824 */ /* 0x000fe400078e0202 */
[----:B------:R-:W0:Y:S02]  /*24320*/  LDC.64 R2, c[0x0][0x9e0] ;  /* 0x00027800ff027b82 */ /* 0x000e240000000a00 */
        /* <DEDUP_REMOVED lines=14> */
.L_x_1870:
[----:B------:R-:W-:-:S13]  /*24410*/  ISETP.NE.AND P0, PT, R3, 0x1, PT ;  /* 0x000000010300780c */ /* 0x000fda0003f05270 */
[----:B------:R-:W0:Y:S02]  /*24420*/  @P0 LDC.64 R4, c[0x0][0x9e8] ;  /* 0x00027a00ff040b82 */ /* 0x000e240000000a00 */
[----:B0-----:R-:W-:-:S05]  /*24430*/  @P0 IMAD.HI.U32 R4, R0, R4, RZ ;  /* 0x0000000400040227 */ /* 0x001fca00078e00ff */
[----:B------:R-:W-:-:S07]  /*24440*/  @P0 SHF.R.U32.HI R0, RZ, R5, R4 ;  /* 0x00000005ff000219 */ /* 0x000fce0000011604 */
.L_x_1871:
[----:B------:R-:W-:Y:S05]  /*24450*/  BSYNC B0 ;  /* 0x0000000000007941 */ /* 0x000fea0003800000 */
.L_x_1869:
[----:B------:R-:W-:-:S05]  /*24460*/  IMAD R5, R0, R3, R3 ;  /* 0x0000000300057224 */ /* 0x000fca00078e0203 */
[----:B------:R-:W-:-:S07]  /*24470*/  VIMNMX R2, R2, R5, PT ;  /* 0x0000000502027248 */ /* 0x000fce0003fe0100 */
.L_x_1868:
[----:B------:R-:W-:Y:S01]  /*24480*/  VIADD R2, R2, 0x7f ;  /* 0x0000007f02027836 */ /* 0x000fe20000000000 */
[----:B------:R-:W0:Y:S01]  /*24490*/  @P1 LDC R0, c[0x0][0x450] ;  /* 0x00011400ff001b82 */ /* 0x000e220000000800 */
[----:B------:R-:W-:-:S03]  /*244a0*/  ULDC UR4, c[0x0][0x9dc] ;  /* 0x0002770000047ab9 */ /* 0x000fc60000000800 */
[----:B------:R-:W-:-:S04]  /*244b0*/  SHF.R.S32.HI R5, RZ, 0x1f, R2 ;  /* 0x0000001fff057819 */ /* 0x000fc80000011402 */
[----:B------:R-:W-:Y:S02]  /*244c0*/  LEA.HI R5, R5, R2, RZ, 0x7 ;  /* 0x0000000205057211 */ /* 0x000fe400078f38ff */
[----:B------:R-:W1:Y:S02]  /*244d0*/  @P1 LDC R2, c[0x0][0x44c] ;  /* 0x00011300ff021b82 */ /* 0x000e640000000800 */
[----:B------:R-:W-:-:S04]  /*244e0*/  SHF.R.S32.HI R5, RZ, 0x7, R5 ;  /* 0x00000007ff057819 */ /* 0x000fc80000011405 */
[----:B------:R-:W-:Y:S01]  /*244f0*/  VIMNMX R33, R10, R5, PT ;  /* 0x000000050a217248 */ /* 0x000fe20003fe0100 */
[----:B------:R-:W-:-:S04]  /*24500*/  IMAD.MOV.U32 R5, RZ, RZ, R17 ;  /* 0x000000ffff057224 */ /* 0x000fc800078e0011 */
[----:B------:R2:W-:Y:S01]  /*24510*/  STL [R1+0x20], R33 ;  /* 0x0000202101007387 */ /* 0x0005e20000100800 */
[----:B-1----:R-:W-:-:S05]  /*24520*/  @P1 IMAD.HI.U32 R7, R17, R2, RZ ;  /* 0x0000000211071227 */ /* 0x002fca00078e00ff */
[----:B0-----:R-:W-:-:S05]  /*24530*/  @P1 SHF.R.U32.HI R5, RZ, R0, R7 ;  /* 0x00000000ff051219 */ /* 0x001fca0000011607 */
[----:B------:R-:W-:-:S04]  /*24540*/  IMAD.IADD R2, R8, 0x1, R5 ;  /* 0x0000000108027824 */ /* 0x000fc800078e0205 */
[----:B------:R-:W-:Y:S01]  /*24550*/  VIADD R0, R2, -UR4 ;  /* 0x8000000402007c36 */ /* 0x000fe20008000000 */
[----:B--2---:R-:W-:Y:S06]  /*24560*/  @!P2 BRA `(.L_x_1872) ;  /* 0x000000000044a947 */ /* 0x004fec0003800000 */
        /* <DEDUP_REMOVED lines=10> */
.L_x_1874:
[----:B------:R-:W-:-:S13]  /*24610*/  ISETP.NE.AND P0, PT, R3, 0x1, PT ;  /* 0x000000010300780c */ /* 0x000fda0003f05270 */
[----:B------:R-:W0:Y:S02]  /*24620*/  @P0 LDC.64 R4, c[0x0][0x9e8] ;  /* 0x00027a00ff040b82 */ /* 0x000e240000000a00 */
[----:B0-----:R-:W-:-:S05]  /*24630*/  @P0 IMAD.HI.U32 R4, R2, R4, RZ ;  /* 0x0000000402040227 */ /* 0x001fca00078e00ff */
[----:B------:R-:W-:-:S07]  /*24640*/  @P0 SHF.R.U32.HI R2, RZ, R5, R4 ;  /* 0x00000005ff020219 */ /* 0x000fce0000011604 */
.L_x_1875:
[----:B------:R-:W-:Y:S05]  /*24650*/  BSYNC B0 ;  /* 0x0000000000007941 */ /* 0x000fea0003800000 */
.L_x_1873:
[----:B------:R-:W-:-:S05]  /*24660*/  IMAD R3, R2, R3, RZ ;  /* 0x0000000302037224 */ /* 0x000fca00078e02ff */
[----:B------:R-:W-:-:S07]  /*24670*/  VIMNMX R0, R0, R3, !PT ;  /* 0x0000000300007248 */ /* 0x000fce0007fe0100 */
.L_x_1872:
[----:B------:R-:W-:-:S04]  /*24680*/  SHF.R.S32.HI R3, RZ, 0x1f, R0 ;  /* 0x0000001fff037819 */ /* 0x000fc80000011400 */
[----:B------:R-:W-:-:S04]  /*24690*/  LEA.HI R3, R3, R0, RZ, 0x7 ;  /* 0x0000000003037211 */ /* 0x000fc800078f38ff */
[----:B------:R-:W-:-:S04]  /*246a0*/  SHF.R.S32.HI R3, RZ, 0x7, R3 ;  /* 0x00000007ff037819 */ /* 0x000fc80000011403 */
[----:B------:R-:W-:-:S04]  /*246b0*/  VIMNMX R35, RZ, R3, !PT ;  /* 0x00000003ff237248 */ /* 0x000fc80007fe0100 */
[----:B------:R-:W-:-:S13]  /*246c0*/  ISETP.GT.AND P0, PT, R33, R35, PT ;  /* 0x000000232100720c */ /* 0x000fda0003f04270 */
        /* <DEDUP_REMOVED lines=18> */
.L_x_1876:
        /* <DEDUP_REMOVED lines=20> */
.L_x_1879:
[----:B------:R-:W-:Y:S05]  /*24930*/  BSYNC B6 ;  /* 0x0000000000067941 */ /* 0x000fea0003800000 */
.L_x_1878:
[----:B------:R-:W2:Y:S01]  /*24940*/  LDL.LU R28, [R1] ;  /* 0x00000000011c7983 */ /* 0x000ea20000300800 */
[----:B------:R-:W-:Y:S01]  /*24950*/  VIADD R0, R22, 0xc400 ;  /* 0x0000c40016007836 */ /* 0x000fe20000000000 */
[----:B------:R-:W-:Y:S04]  /*24960*/  BSSY B6, `(.L_x_1880) ;  /* 0x0000016000067945 */ /* 0x000fe80003800000 */
[----:B------:R-:W-:Y:S02]  /*24970*/  LOP3.LUT P0, RZ, R0, 0x1bf, RZ, 0xc0, !PT ;  /* 0x000001bf00ff7812 */ /* 0x000fe4000780c0ff */
[----:B--2---:R-:W-:-:S11]  /*24980*/  LOP3.LUT R28, R28, 0xfffffffe, RZ, 0xc0, !PT ;  /* 0xfffffffe1c1c7812 */ /* 0x004fd600078ec0ff */
[----:B------:R-:W-:-:S05]  /*24990*/  @P0 LOP3.LUT R28, R28, 0x1, RZ, 0xfc, !PT ;  /* 0x000000011c1c0812 */ /* 0x000fca00078efcff */
[----:B------:R0:W-:Y:S01]  /*249a0*/  STL [R1], R28 ;  /* 0x0000001c01007387 */ /* 0x0001e20000100800 */
[----:B------:R-:W-:Y:S05]  /*249b0*/  @!P0 BRA `(.L_x_1881) ;  /* 0x0000000000408947 */ /* 0x000fea0003800000 */
[----:B------:R-:W-:Y:S01]  /*249c0*/  MOV R2, 0x0 ;  /* 0x0000000000027802 */ /* 0x000fe20000000f00 */
[----:B------:R-:W-:Y:S01]  /*249d0*/  ULDC.64 UR6, c[0x4][0xc0] ;  /* 0x0100300000067ab9 */ /* 0x000fe20000000a00 */
[----:B------:R-:W-:Y:S01]  /*249e0*/  ULDC.64 UR8, c[0x4][0xc8] ;  /* 0x0100320000087ab9 */ /* 0x000fe20000000a00 */
[----:B------:R-:W-:Y:S01]  /*249f0*/  ULDC.64 UR4, c[0x4][0x48] ;  /* 0x0100120000047ab9 */ /* 0x000fe20000000a00 */
[----:B------:R-:W-:Y:S02]  /*24a00*/  IMAD.U32 R4, RZ, RZ, UR6 ;  /* 0x00000006ff047e24 */ /* 0x000fe4000f8e00ff */
[----:B------:R-:W1:Y:S01]  /*24a10*/  LDC.64 R2, c[0x4][R2] ;  /* 0x0100000002027b82 */ /* 0x000e620000000a00 */
        /* <DEDUP_REMOVED lines=9> */
[----:B01----:R-:W-:Y:S05]  /*24ab0*/  CALL.ABS.NOINC R2 ;  /* 0x0000000002007343 */ /* 0x003fea0003c00000 */
.L_x_1881:
[----:B------:R-:W-:Y:S05]  /*24ac0*/  BSYNC B6 ;  /* 0x0000000000067941 */ /* 0x000fea0003800000 */
.L_x_1880:
        /* <DEDUP_REMOVED lines=20> */
.L_x_1883:
[----:B------:R-:W-:Y:S05]  /*24c10*/  BSYNC B6 ;  /* 0x0000000000067941 */ /* 0x000fea0003800000 */
.L_x_1882:
[----:B------:R-:W-:Y:S01]  /*24c20*/  IMAD.MOV.U32 R29, RZ, RZ, R28 ;  /* 0x000000ffff1d7224 */ /* 0x000fe200078e001c */
        /* <DEDUP_REMOVED lines=19> */
.L_x_1885:
[----:B------:R-:W-:Y:S05]  /*24d60*/  BSYNC B6 ;  /* 0x0000000000067941 */ /* 0x000fea0003800000 */
.L_x_1884:
[----:B------:R-:W-:Y:S01]  /*24d70*/  ULDC.64 UR4, c[0x0][0x9f8] ;  /* 0x00027e0000047ab9 */ /* 0x000fe20000000a00 */
[----:B0-----:R-:W-:Y:S01]  /*24d80*/  IMAD.MOV.U32 R28, RZ, RZ, R19 ;  /* 0x000000ffff1c7224 */ /* 0x001fe200078e0013 */
[----:B------:R-:W-:Y:S01]  /*24d90*/  ISETP.NE.U32.AND P0, PT, RZ, UR4, PT ;  /* 0x00000004ff007c0c */ /* 0x000fe2000bf05070 */
[----:B------:R-:W0:Y:S01]  /*24da0*/  LDC R6, c[0x0][0x430] ;  /* 0x00010c00ff067b82 */ /* 0x000e220000000800 */
[----:B------:R-:W1:Y:S02]  /*24db0*/  S2R R20, SR_TID.X ;  /* 0x0000000000147919 */ /* 0x000e640000002100 */
[----:B------:R-:W-:Y:S01]  /*24dc0*/  ISETP.NE.AND.EX P0, PT, RZ, UR5, PT, P0 ;  /* 0x00000005ff007c0c */ /* 0x000fe2000bf05300 */
[----:B------:R-:W2:Y:S01]  /*24dd0*/  S2R R21, SR_TID.X ;  /* 0x0000000000157919 */ /* 0x000ea20000002100 */
[----:B------:R-:W-:-:S03]  /*24de0*/  LEA R0, R33, 0xffffff80, 0x7 ;  /* 0xffffff8021007811 */ /* 0x000fc600078e38ff */
[----:B------:R-:W3:Y:S08]  /*24df0*/  LDC R10, c[0x0][0x2f4] ;  /* 0x0000bd00ff0a7b82 */ /* 0x000ef00000000800 */
[----:B------:R-:W4:Y:S02]  /*24e00*/  @P0 LDC.64 R2, c[0x0][0x9f8] ;  /* 0x00027e00ff020b82 */ /* 0x000f240000000a00 */
[----:B----4-:R-:W-:-:S05]  /*24e10*/  @P0 IMAD.WIDE R2, R19, 0x4, R2 ;  /* 0x0000000413020825 */ /* 0x010fca00078e0202 */
[----:B------:R4:W3:Y:S01]  /*24e20*/  @P0 LDG.E R28, desc[UR42][R2.64] ;  /* 0x0000002a021c0981 */ /* 0x0008e2000c1e1900 */
[----:B0-----:R-:W-:Y:S01]  /*24e30*/  ISETP.NE.AND P1, PT, R6, 0x1, PT ;  /* 0x000000010600780c */ /* 0x001fe20003f25270 */
[----:B--2---:R-:W-:Y:S01]  /*24e40*/  IMAD.SHL.U32 R21, R21, 0x20, RZ ;  /* 0x0000002015157824 */ /* 0x004fe200078e00ff */
[----:B-1----:R-:W-:Y:S01]  /*24e50*/  LOP3.LUT R20, R20, 0x7f, RZ, 0xc0, !PT ;  /* 0x0000007f14147812 */ /* 0x002fe200078ec0ff */
[----:B------:R-:W-:-:S03]  /*24e60*/  IMAD.MOV.U32 R7, RZ, RZ, RZ ;  /* 0x000000ffff077224 */ /* 0x000fc600078e00ff */
[----:B------:R-:W-:Y:S02]  /*24e70*/  SHF.R.U32.HI R20, RZ, 0x2, R20 ;  /* 0x00000002ff147819 */ /* 0x000fe40000011614 */
[----:B------:R-:W-:-:S04]  /*24e80*/  LOP3.LUT R21, R21, 0x60, RZ, 0xc0, !PT ;  /* 0x0000006015157812 */ /* 0x000fc800078ec0ff */
[----:B------:R-:W-:Y:S01]  /*24e90*/  LOP3.LUT R5, R0, R20, R21, 0xfe, !PT ;  /* 0x0000001400057212 */ /* 0x000fe200078efe15 */
[----:B------:R-:W0:Y:S03]  /*24ea0*/  @P1 LDC R4, c[0x0][0x434] ;  /* 0x00010d00ff041b82 */ /* 0x000e260000000800 */
[C---:B------:R-:W-:Y:S01]  /*24eb0*/  ISETP.GE.AND P0, PT, R5.reuse, R26, PT ;  /* 0x0000001a0500720c */ /* 0x040fe20003f06270 */
[----:B----4-:R-:W-:-:S04]  /*24ec0*/  IMAD.IADD R3, R5, 0x1, R32 ;  /* 0x0000000105037824 */ /* 0x010fc800078e0220 */
[----:B------:R-:W1:Y:S01]  /*24ed0*/  @P1 LDC R2, c[0x0][0x438] ;  /* 0x00010e00ff021b82 */ /* 0x000e620000000800 */
[----:B------:R-:W-:Y:S02]  /*24ee0*/  IMAD.MOV.U32 R8, RZ, RZ, R3 ;  /* 0x000000ffff087224 */ /* 0x000fe400078e0003 */
[----:B0-----:R-:W-:-:S05]  /*24ef0*/  @P1 IMAD.HI.U32 R4, R3, R4, RZ ;  /* 0x0000000403041227 */ /* 0x001fca00078e00ff */
[----:B-1----:R-:W-:Y:S02]  /*24f00*/  @P1 SHF.R.U32.HI R8, RZ, R2, R4 ;  /* 0x00000002ff081219 */ /* 0x002fe40000011604 */
[----:B------:R-:W0:Y:S02]  /*24f10*/  @!P0 LDC.64 R4, c[0x0][0x418] ;  /* 0x00010600ff048b82 */ /* 0x000e240000000a00 */
[--C-:B------:R-:W-:Y:S01]  /*24f20*/  @!P0 SHF.R.S32.HI R9, RZ, 0x1f, R8.reuse ;  /* 0x0000001fff098819 */ /* 0x100fe20000011408 */
[----:B------:R-:W-:-:S04]  /*24f30*/  IMAD.MOV R2, RZ, RZ, -R8 ;  /* 0x000000ffff027224 */ /* 0x000fc800078e0a08 */
[----:B------:R-:W-:Y:S02]  /*24f40*/  IMAD R6, R6, R2, R3 ;  /* 0x0000000206067224 */ /* 0x000fe400078e0203 */
[----:B------:R-:W1:Y:S01]  /*24f50*/  @!P0 LDC.64 R2, c[0x0][0x428] ;  /* 0x00010a00ff028b82 */ /* 0x000e620000000a00 */
[C---:B---3--:R-:W-:Y:S02]  /*24f60*/  ISETP.GE.AND P3, PT, R30.reuse, R10, PT ;  /* 0x0000000a1e00720c */ /* 0x048fe40003f66270 */
[C---:B------:R-:W-:Y:S02]  /*24f70*/  LOP3.LUT R11, R30.reuse, 0x40, RZ, 0xfc, !PT ;  /* 0x000000401e0b7812 */ /* 0x040fe400078efcff */
[----:B------:R-:W-:Y:S01]  /*24f80*/  LOP3.LUT R29, R29, 0xfffffffb, RZ, 0xc0, !PT ;  /* 0xfffffffb1d1d7812 */ /* 0x000fe200078ec0ff */
[----:B------:R-:W-:Y:S01]  /*24f90*/  IMAD.U32 R12, RZ, RZ, UR39 ;  /* 0x00000027ff0c7e24 */ /* 0x000fe2000f8e00ff */
[----:B------:R-:W-:-:S04]  /*24fa0*/  LOP3.LUT R21, R30, 0x80, RZ, 0xfc, !PT ;  /* 0x000000801e157812 */ /* 0x000fc800078efcff */
[----:B------:R-:W-:-:S03]  /*24fb0*/  ISETP.NE.AND P2, PT, R12, 0x3, PT ;  /* 0x000000030c00780c */ /* 0x000fc60003f45270 */
[----:B------:R-:W-:-:S04]  /*24fc0*/  @P3 LOP3.LUT R29, R29, 0x4, RZ, 0xfc, !PT ;  /* 0x000000041d1d3812 */ /* 0x000fc800078efcff */
[----:B------:R-:W-:-:S04]  /*24fd0*/  LOP3.LUT R29, R29, 0xfffffff7, RZ, 0xc0, !PT ;  /* 0xfffffff71d1d7812 */ /* 0x000fc800078ec0ff */
[----:B------:R-:W-:Y:S01]  /*24fe0*/  LOP3.LUT R29, R29, 0xfffffffd, RZ, 0xc0, !PT ;  /* 0xfffffffd1d1d7812 */ /* 0x000fe200078ec0ff */
[----:B------:R-:W-:Y:S01]  /*24ff0*/  UMOV UR4, 0xffffffff ;  /* 0xffffffff00047882 */ /* 0x000fe20000000000 */
[----:B------:R-:W-:Y:S01]  /*25000*/  SHF.R.S32.HI R33, RZ, 0x1f, R28 ;  /* 0x0000001fff217819 */ /* 0x000fe2000001141c */
[----:B-1----:R-:W-:-:S04]  /*25010*/  @!P0 IMAD.WIDE.U32 R8, R28, R2, R8 ;  /* 0x000000021c088225 */ /* 0x002fc800078e0008 */
[----:B------:R-:W-:Y:S01]  /*25020*/  @!P0 IMAD R2, R33, R2, RZ ;  /* 0x0000000221028224 */ /* 0x000fe200078e02ff */
[----:B0-----:R-:W-:-:S03]  /*25030*/  @!P0 LEA R4, P1, R8, R4, 0x2 ;  /* 0x0000000408048211 */ /* 0x001fc600078210ff */
[----:B------:R-:W-:-:S04]  /*25040*/  @!P0 IMAD R3, R28, R3, R2 ;  /* 0x000000031c038224 */ /* 0x000fc800078e0202 */
[----:B------:R-:W-:-:S05]  /*25050*/  @!P0 IMAD.IADD R3, R9, 0x1, R3 ;  /* 0x0000000109038824 */ /* 0x000fca00078e0203 */
[----:B------:R-:W-:Y:S02]  /*25060*/  @!P0 LEA.HI.X R5, R8, R5, R3, 0x2, P1 ;  /* 0x0000000508058211 */ /* 0x000fe400008f1403 */
[----:B------:R-:W-:-:S03]  /*25070*/  ISETP.GE.AND P1, PT, R11, R10, PT ;  /* 0x0000000a0b00720c */ /* 0x000fc60003f26270 */
[----:B------:R0:W5:Y:S01]  /*25080*/  @!P0 LDG.E R7, desc[UR42][R4.64] ;  /* 0x0000002a04078981 */ /* 0x000162000c1e1900 */
[----:B------:R-:W-:-:S09]  /*25090*/  ISETP.GE.AND P0, PT, R21, R10, PT ;  /* 0x0000000a1500720c */ /* 0x000fd20003f06270 */
[----:B------:R-:W-:-:S04]  /*250a0*/  @P1 LOP3.LUT R29, R29, 0x2, RZ, 0xfc, !PT ;  /* 0x000000021d1d1812 */ /* 0x000fc800078efcff */
[----:B------:R-:W-:-:S04]  /*250b0*/  @P2 LOP3.LUT R29, R29, 0x8, RZ, 0xfc, !PT ;  /* 0x000000081d1d2812 */ /* 0x000fc800078efcff */
[----:B------:R-:W-:-:S04]  /*250c0*/  LOP3.LUT R29, R29, 0xfffffffe, RZ, 0xc0, !PT ;  /* 0xfffffffe1d1d7812 */ /* 0x000fc800078ec0ff */
[----:B------:R-:W-:-:S05]  /*250d0*/  @P0 LOP3.LUT R29, R29, 0x1, RZ, 0xfc, !PT ;  /* 0x000000011d1d0812 */ /* 0x000fca00078efcff */
[----:B------:R0:W-:Y:S01]  /*250e0*/  STL [R1], R29 ;  /* 0x0000001d01007387 */ /* 0x0001e20000100800 */
[----:B------:R-:W-:Y:S05]  /*250f0*/  BRA.DIV UR4, `(.L_x_1886) ;  /* 0x0000006e04c47947 */ /* 0x000fea000b800000 */
.L_x_2075:
[----:B0-----:R-:W-:Y:S01]  /*25100*/  SHF.R.S32.HI R29, RZ, 0x1f, R18 ;  /* 0x0000001fff1d7819 */ /* 0x001fe20000011412 */
[----:B------:R-:W-:Y:S06]  /*25110*/  @!P2 BRA `(.L_x_1887) ;  /* 0x000000000004a947 */ /* 0x000fec0003800000 */
[----:B------:R-:W-:Y:S01]  /*25120*/  BPT.TRAP 0x1 ;  /* 0x000000040000795c */ /* 0x000fe20000300000 */
.L_x_1887:
[----:B------:R-:W-:Y:S01]  /*25130*/  IMAD R4, R23, 0x8, R22 ;  /* 0x0000000817047824 */ /* 0x000fe200078e0216 */
[----:B------:R-:W-:Y:S01]  /*25140*/  SHF.L.U32 R21, R25, 0x1f, RZ ;  /* 0x0000001f19157819 */ /* 0x000fe200000006ff */
[----:B------:R-:W-:Y:S01]  /*25150*/  BSSY B0, `(.L_x_1888) ;  /* 0x0000005000007945 */ /* 0x000fe20003800000 */
[----:B------:R-:W-:Y:S02]  /*25160*/  IADD3 R26, -R20, R26, -R0 ;  /* 0x0000001a141a7210 */ /* 0x000fe40007ffe900 */
[----:B------:R-:W0:Y:S01]  /*25170*/  SYNCS.PHASECHK.TRANS64.TRYWAIT P0, [R4+URZ+0x2a880], R21 ;  /* 0x02a88015040075a7 */ /* 0x000e22000800017f */
[----:B------:R-:W-:Y:S01]  /*25180*/  SHF.R.S32.HI R10, RZ, 0x1f, R6 ;  /* 0x0000001fff0a7819 */ /* 0x000fe20000011406 */
[----:B0-----:R-:W-:Y:S06]  /*25190*/  @!P0 BRA `(.L_x_1889) ;  /* 0x0000006c00d08947 */ /* 0x001fec0003800000 */
.L_x_2076:
[----:B------:R-:W-:Y:S05]  /*251a0*/  BSYNC B0 ;  /* 0x0000000000007941 */ /* 0x000fea0003800000 */
.L_x_1888:
[----:B------:R-:W-:Y:S01]  /*251b0*/  ULDC.64 UR4, c[0x0][0x328] ;  /* 0x0000ca0000047ab9 */ /* 0x000fe20000000a00 */
[----:B-----5:R-:W-:Y:S01]  /*251c0*/  SHF.R.S32.HI R20, RZ, 0x1f, R7 ;  /* 0x0000001fff147819 */ /* 0x020fe20000011407 */
[----:B------:R-:W-:Y:S01]  /*251d0*/  IMAD R0, R10, UR4, RZ ;  /* 0x000000040a007c24 */ /* 0x000fe2000f8e02ff */
[----:B------:R-:W-:Y:S01]  /*251e0*/  ISETP.GE.AND P5, PT, R26, 0x1, PT ;  /* 0x000000011a00780c */ /* 0x000fe20003fa6270 */
        /* <DEDUP_REMOVED lines=8> */
[----:B------:R-:W-:-:S03]  /*25270*/  ULDC.64 UR4, c[0x0][0x330] ;  /* 0x0000cc0000047ab9 */ /* 0x000fc60000000a00 */
[----:B------:R-:W-:Y:S02]  /*25280*/  IMAD.IADD R3, R3, 0x1, R0 ;  /* 0x0000000103037824 */ /* 0x000fe400078e0200 */
        /* <DEDUP_REMOVED lines=8> */
[----:B------:R-:W1:Y:S01]  /*25310*/  LDC R13, c[0x0][0x2f4] ;  /* 0x0000bd00ff0d7b82 */ /* 0x000e620000000800 */
[C---:B------:R-:W-:Y:S01]  /*25320*/  LOP3.LUT R11, R30.reuse, 0x40, RZ, 0xfc, !PT ;  /* 0x000000401e0b7812 */ /* 0x040fe200078efcff */
[----:B------:R-:W2:Y:S01]  /*25330*/  SHFL.IDX PT, R2, R5, RZ, 0x1c1f ;  /* 0x001c1fff05027589 */ /* 0x000ea200000e0000 */
[----:B------:R-:W-:-:S03]  /*25340*/  LOP3.LUT R12, R30, 0x80, RZ, 0xfc, !PT ;  /* 0x000000801e0c7812 */ /* 0x000fc600078efcff */
[----:B------:R-:W3:Y:S01]  /*25350*/  SHFL.IDX PT, R0, R8, RZ, 0x1c1f ;  /* 0x001c1fff08007589 */ /* 0x000ee200000e0000 */
[----:B-1----:R-:W-:-:S03]  /*25360*/  ISETP.GE.AND P2, PT, R11, R13, PT ;  /* 0x0000000d0b00720c */ /* 0x002fc60003f46270 */
[----:B------:R-:W4:Y:S01]  /*25370*/  LDL.LU R11, [R1] ;  /* 0x00000000010b7983 */ /* 0x000f220000300800 */
[C---:B--2---:R-:W-:Y:S02]  /*25380*/  IADD3 R2, P0, R30.reuse, R2, RZ ;  /* 0x000000021e027210 */ /* 0x044fe40007f1e0ff */
[----:B------:R-:W-:-:S03]  /*25390*/  ISETP.GE.AND P3, PT, R30, R13, PT ;  /* 0x0000000d1e00720c */ /* 0x000fc60003f66270 */
[----:B---3--:R-:W-:Y:S01]  /*253a0*/  IMAD.X R3, RZ, RZ, R0, P0 ;  /* 0x000000ffff037224 */ /* 0x008fe200000e0600 */
[----:B------:R-:W-:Y:S01]  /*253b0*/  ISETP.LT.OR P0, PT, R26, 0x1, P3 ;  /* 0x000000011a00780c */ /* 0x000fe20001f01670 */
        /* <DEDUP_REMOVED lines=22> */
[C---:B------:R-:W-:Y:S02]  /*25520*/  ISETP.LT.OR P1, PT, R26.reuse, 0x41, P3 ;  /* 0x000000411a00780c */ /* 0x040fe40001f21670 */
[----:B------:R-:W-:-:S11]  /*25530*/  ISETP.GE.AND P6, PT, R26, 0x61, PT ;  /* 0x000000611a00780c */ /* 0x000fd60003fc6270 */
[----:B------:R-:W-:Y:S01]  /*25540*/  LDGSTS.E.BYPASS.LTC128B.128 [R0+0xd400], desc[UR42][R2.64], !P1 ;  /* 0x0d40000002007fae */ /* 0x000fe2000c901d6a */
[----:B------:R-:W-:-:S13]  /*25550*/  ISETP.LT.OR P1, PT, R26, 0x41, P2 ;  /* 0x000000411a00780c */ /* 0x000fda0001721670 */
[----:B------:R-:W-:Y:S01]  /*25560*/  LDGSTS.E.BYPASS.LTC128B.128 [R0+0xf400], desc[UR42][R2.64+0x40], !P1 ;  /* 0x0f40004002007fae */ /* 0x000fe2000c901d6a */
[----:B------:R-:W-:-:S03]  /*25570*/  ISETP.LT.OR P1, PT, R26, 0x41, P0 ;  /* 0x000000411a00780c */ /* 0x000fc60000721670 */
[----:B------:R-:W1:Y:S10]  /*25580*/  SHFL.IDX PT, R8, R8, 0x3, 0x1c1f ;  /* 0x007c1f0008087f89 */ /* 0x000e7400000e0000 */
[----:B------:R2:W-:Y:S04]  /*25590*/  LDGSTS.E.BYPASS.LTC128B.128 [R0+0x11400], desc[UR42][R2.64+0x80], !P1 ;  /* 0x1140008002007fae */ /* 0x0005e8000c901d6a */
[----:B--2---:R2:W3:Y:S01]  /*255a0*/  SHFL.IDX PT, R2, R5, 0x3, 0x1c1f ;  /* 0x007c1f0005027f89 */ /* 0x0044e200000e0000 */
[----:B------:R-:W-:-:S02]  /*255b0*/  ISETP.GE.AND P4, PT, R26, 0x21, PT ;  /* 0x000000211a00780c */ /* 0x000fc40003f86270 */
[----:B------:R-:W-:Y:S02]  /*255c0*/  ISETP.GE.AND P1, PT, R26, 0x41, PT ;  /* 0x000000411a00780c */ /* 0x000fe40003f26270 */
[----:B----4-:R-:W-:-:S04]  /*255d0*/  LOP3.LUT R11, R11, 0xffffffef, RZ, 0xc0, !PT ;  /* 0xffffffef0b0b7812 */ /* 0x010fc800078ec0ff */
[----:B------:R-:W-:-:S05]  /*255e0*/  @P6 LOP3.LUT R11, R11, 0x10, RZ, 0xfc, !PT ;  /* 0x000000100b0b6812 */ /* 0x000fca00078efcff */
[----:B-1-3--:R2:W-:Y:S02]  /*255f0*/  STL [R1], R11 ;  /* 0x0000000b01007387 */ /* 0x00a5e40000100800 */
.L_x_2086:
[C---:B------:R-:W-:Y:S02]  /*25600*/  ISETP.LT.OR P3, PT, R26.reuse, 0x61, P3 ;  /* 0x000000611a00780c */ /* 0x040fe40001f61670 */
[C---:B------:R-:W-:Y:S02]  /*25610*/  ISETP.LT.OR P2, PT, R26.reuse, 0x61, P2 ;  /* 0x000000611a00780c */ /* 0x040fe40001741670 */
[----:B------:R-:W-:Y:S02]  /*25620*/  ISETP.LT.OR P0, PT, R26, 0x61, P0 ;  /* 0x000000611a00780c */ /* 0x000fe40000701670 */
[----:B------:R-:W-:-:S05]  /*25630*/  IADD3 R2, P6, R30, R2, RZ ;  /* 0x000000021e027210 */ /* 0x000fca0007fde0ff */
        /* <DEDUP_REMOVED lines=9> */
.L_x_1891:
        /* <DEDUP_REMOVED lines=11> */
.L_x_1892:
[----:B------:R3:W-:Y:S01]  /*25780*/  SYNCS.ARRIVE.TRANS64.A1T0 RZ, [R4+URZ+0x2a870], RZ ;  /* 0x02a870ff04ff79a7 */ /* 0x0007e2000810003f */
[----:B------:R-:W-:Y:S05]  /*25790*/  @!P3 BRA `(.L_x_1893) ;  /* 0x000000000004b947 */ /* 0x000fea0003800000 */
[----:B------:R-:W-:Y:S01]  /*257a0*/  BPT.TRAP 0x1 ;  /* 0x000000040000795c */ /* 0x000fe20000300000 */
.L_x_1893:
[----:B------:R-:W4:Y:S01]  /*257b0*/  SYNCS.PHASECHK.TRANS64.TRYWAIT P0, [R4+URZ+0x2a840], R21 ;  /* 0x02a84015040075a7 */ /* 0x000f22000800017f */
[----:B------:R-:W-:Y:S04]  /*257c0*/  BSSY B0, `(.L_x_1894) ;  /* 0x0000002000007945 */ /* 0x000fe80003800000 */
[----:B----4-:R-:W-:Y:S05]  /*257d0*/  @!P0 BRA `(.L_x_1895) ;  /* 0x0000006c00f48947 */ /* 0x010fea0003800000 */
.L_x_2087:
[----:B------:R-:W-:Y:S05]  /*257e0*/  BSYNC B0 ;  /* 0x0000000000007941 */ /* 0x000fea0003800000 */
.L_x_1894:
[----:B------:R-:W-:Y:S01]  /*257f0*/  ULDC.64 UR4, c[0x0][0x300] ;  /* 0x0000c00000047ab9 */ /* 0x000fe20000000a00 */
[----:B------:R-:W5:Y:S01]  /*25800*/  LDC R8, c[0x0][0x2f4] ;  /* 0x0000bd00ff087b82 */ /* 0x000f620000000800 */
[----:B--2---:R-:W-:Y:S01]  /*25810*/  IMAD R5, R10, UR4, RZ ;  /* 0x000000040a057c24 */ /* 0x004fe2000f8e02ff */
        /* <DEDUP_REMOVED lines=19> */
[----:B------:R-:W-:Y:S01]  /*25950*/  IADD3.X R6, R3, UR7, R6, P0, !PT ;  /* 0x0000000703067c10 */ /* 0x000fe200087fe406 */
[----:B------:R-:W-:Y:S10]  /*25960*/  BRA.DIV UR4, `(.L_x_1896) ;  /* 0x0000006e04a47947 */ /* 0x000ff4000b800000 */
[----:B------:R-:W1:Y:S01]  /*25970*/  SHFL.IDX PT, R3, R5, RZ, 0x1c1f ;  /* 0x001c1fff05037589 */ /* 0x000e6200000e0000 */
[----:B------:R-:W-:-:S03]  /*25980*/  ISETP.GE.AND P6, PT, R30, R8, PT ;  /* 0x000000081e00720c */ /* 0x000fc60003fc6270 */
[----:B------:R-:W2:Y:S01]  /*25990*/  SHFL.IDX PT, R2, R6, RZ, 0x1c1f ;  /* 0x001c1fff06027589 */ /* 0x000ea200000e0000 */
[----:B-1----:R-:W-:-:S05]  /*259a0*/  @P5 IADD3 R3, P0, R30, R3, RZ ;  /* 0x000000031e035210 */ /* 0x002fca0007f1e0ff */
[----:B--2---:R-:W-:-:S05]  /*259b0*/  @P5 IMAD.X R2, RZ, RZ, R2, P0 ;  /* 0x000000ffff025224 */ /* 0x004fca00000e0602 */
[----:B------:R-:W-:-:S04]  /*259c0*/  @P5 LOP3.LUT R3, R3, R2, RZ, 0x3c, !PT ;  /* 0x0000000203035212 */ /* 0x000fc800078e3cff */
[----:B------:R-:W-:-:S04]  /*259d0*/  @P5 LOP3.LUT R2, R3, R2, RZ, 0x3c, !PT ;  /* 0x0000000203025212 */ /* 0x000fc800078e3cff */
[----:B------:R-:W-:-:S05]  /*259e0*/  @P5 LOP3.LUT R3, R3, R2, RZ, 0x3c, !PT ;  /* 0x0000000203035212 */ /* 0x000fca00078e3cff */
[----:B------:R-:W-:Y:S01]  /*259f0*/  @!PT LDS RZ, [RZ] ;  /* 0x00000000fffff984 */ /* 0x000fe20000000800 */
[----:B------:R-:W-:Y:S04]  /*25a00*/  @P5 LDGSTS.E.BYPASS.LTC128B.128 [R0+0x1e400], desc[UR42][R2.64], !P6 ;  /* 0x1e40000002005fae */ /* 0x000fe8000f101d6a */
[----:B------:R-:W-:Y:S04]  /*25a10*/  @P5 LDGSTS.E.BYPASS.LTC128B.128 [R0+0x20400], desc[UR42][R2.64+0x40], !P3 ;  /* 0x2040004002005fae */ /* 0x000fe8000d901d6a */
[----:B------:R1:W-:Y:S04]  /*25a20*/  @P5 LDGSTS.E.BYPASS.LTC128B.128 [R0+0x22400], desc[UR42][R2.64+0x80], !P2 ;  /* 0x2240008002005fae */ /* 0x0003e8000d101d6a */
[----:B-1----:R-:W1:Y:S04]  /*25a30*/  SHFL.IDX PT, R3, R5, 0x1, 0x1c1f ;  /* 0x003c1f0005037f89 */ /* 0x002e6800000e0000 */
[----:B------:R-:W2:Y:S01]  /*25a40*/  SHFL.IDX PT, R2, R6, 0x1, 0x1c1f ;  /* 0x003c1f0006027f89 */ /* 0x000ea200000e0000 */
[----:B-1----:R-:W-:-:S05]  /*25a50*/  @P4 IADD3 R3, P0, R30, R3, RZ ;  /* 0x000000031e034210 */ /* 0x002fca0007f1e0ff */
[----:B--2---:R-:W-:-:S05]  /*25a60*/  @P4 IMAD.X R2, RZ, RZ, R2, P0 ;  /* 0x000000ffff024224 */ /* 0x004fca00000e0602 */
[----:B------:R-:W-:-:S04]  /*25a70*/  @P4 LOP3.LUT R3, R3, R2, RZ, 0x3c, !PT ;  /* 0x0000000203034212 */ /* 0x000fc800078e3cff */
[----:B------:R-:W-:-:S04]  /*25a80*/  @P4 LOP3.LUT R2, R3, R2, RZ, 0x3c, !PT ;  /* 0x0000000203024212 */ /* 0x000fc800078e3cff */
[----:B------:R-:W-:-:S05]  /*25a90*/  @P4 LOP3.LUT R3, R3, R2, RZ, 0x3c, !PT ;  /* 0x0000000203034212 */ /* 0x000fca00078e3cff */
[----:B------:R-:W-:Y:S04]  /*25aa0*/  @P4 LDGSTS.E.BYPASS.LTC128B.128 [R0+0x1ec00], desc[UR42][R2.64], !P6 ;  /* 0x1ec0000002004fae */ /* 0x000fe8000f101d6a */
[----:B------:R-:W-:Y:S04]  /*25ab0*/  @P4 LDGSTS.E.BYPASS.LTC128B.128 [R0+0x20c00], desc[UR42][R2.64+0x40], !P3 ;  /* 0x20c0004002004fae */ /* 0x000fe8000d901d6a */
[----:B------:R1:W-:Y:S04]  /*25ac0*/  @P4 LDGSTS.E.BYPASS.LTC128B.128 [R0+0x22c00], desc[UR42][R2.64+0x80], !P2 ;  /* 0x22c0008002004fae */ /* 0x0003e8000d101d6a */
[----:B-1----:R-:W1:Y:S04]  /*25ad0*/  SHFL.IDX PT, R3, R5, 0x2, 0x1c1f ;  /* 0x005c1f0005037f89 */ /* 0x002e6800000e0000 */
[----:B------:R-:W2:Y:S04]  /*25ae0*/  SHFL.IDX PT, R2, R6, 0x2, 0x1c1f ;  /* 0x005c1f0006027f89 */ /* 0x000ea800000e0000 */
[----:B------:R-:W0:Y:S04]  /*25af0*/  SHFL.IDX PT, R5, R5, 0x3, 0x1c1f ;  /* 0x007c1f0005057f89 */ /* 0x000e2800000e0000 */
[----:B------:R-:W0:Y:S01]  /*25b00*/  SHFL.IDX PT, R6, R6, 0x3, 0x1c1f ;  /* 0x007c1f0006067f89 */ /* 0x000e2200000e0000 */
[----:B-1----:R-:W-:-:S05]  /*25b10*/  @P1 IADD3 R3, P0, R30, R3, RZ ;  /* 0x000000031e031210 */ /* 0x002fca0007f1e0ff */
[----:B--2---:R-:W-:-:S05]  /*25b20*/  @P1 IMAD.X R2, RZ, RZ, R2, P0 ;  /* 0x000000ffff021224 */ /* 0x004fca00000e0602 */
[----:B------:R-:W-:-:S04]  /*25b30*/  @P1 LOP3.LUT R3, R3, R2, RZ, 0x3c, !PT ;  /* 0x0000000203031212 */ /* 0x000fc800078e3cff */
[----:B------:R-:W-:-:S04]  /*25b40*/  @P1 LOP3.LUT R2, R3, R2, RZ, 0x3c, !PT ;  /* 0x0000000203021212 */ /* 0x000fc800078e3cff */
[----:B------:R-:W-:-:S05]  /*25b50*/  @P1 LOP3.LUT R3, R3, R2, RZ, 0x3c, !PT ;  /* 0x0000000203031212 */ /* 0x000fca00078e3cff */
[----:B------:R1:W-:Y:S04]  /*25b60*/  @P1 LDGSTS.E.BYPASS.LTC128B.128 [R0+0x1f400], desc[UR42][R2.64], !P6 ;  /* 0x1f40000002001fae */ /* 0x0003e8000f101d6a */
[----:B------:R1:W-:Y:S04]  /*25b70*/  @P1 LDGSTS.E.BYPASS.LTC128B.128 [R0+0x21400], desc[UR42][R2.64+0x40], !P3 ;  /* 0x2140004002001fae */ /* 0x0003e8000d901d6a */
[----:B0-----:R1:W-:Y:S02]  /*25b80*/  @P1 LDGSTS.E.BYPASS.LTC128B.128 [R0+0x23400], desc[UR42][R2.64+0x80], !P2 ;  /* 0x2340008002001fae */ /* 0x0013e4000d101d6a */
.L_x_2097:
[----:B01----:R-:W2:Y:S01]  /*25b90*/  LDL R2, [R1] ;  /* 0x0000000001027983 */ /* 0x003ea20000100800 */
[----:B------:R-:W-:Y:S02]  /*25ba0*/  ISETP.GE.AND P4, PT, R30, R8, PT ;  /* 0x000000081e00720c */ /* 0x000fe40003f86270 */
[----:B--2---:R-:W-:-:S13]  /*25bb0*/  LOP3.LUT P1, RZ, R2, 0x10, RZ, 0xc0, !PT ;  /* 0x0000001002ff7812 */ /* 0x004fda000782c0ff */
[----:B------:R-:W-:-:S05]  /*25bc0*/  @P1 IADD3 R2, P0, R30, R5, RZ ;  /* 0x000000051e021210 */ /* 0x000fca0007f1e0ff */
        /* <DEDUP_REMOVED lines=9> */
.L_x_1897:
        /* <DEDUP_REMOVED lines=11> */
.L_x_1898:
[----:B------:R0:W5:Y:S01]  /*25d10*/  LDL.LU R3, [R1+0x14] ;  /* 0x0000140001037983 */ /* 0x0001620000300800 */
[----:B------:R0:W-:Y:S02]  /*25d20*/  SYNCS.ARRIVE.TRANS64.A1T0 RZ, [R4+URZ+0x2a830], RZ ;  /* 0x02a830ff04ff79a7 */ /* 0x0001e4000810003f */
[----:B------:R-:W-:Y:S05]  /*25d30*/  WARPSYNC.ALL ;  /* 0x0000000000007948 */ /* 0x000fea0003800000 */
[----:B------:R-:W-:Y:S01]  /*25d40*/  ULDC.64 UR4, c[0x0][0x298] ;  /* 0x0000a60000047ab9 */ /* 0x000fe20000000a00 */
[----:B------:R-:W-:Y:S01]  /*25d50*/  VIADD R0, R22, 0x18400 ;  /* 0x0001840016007836 */ /* 0x000fe20000000000 */
[----:B------:R-:W-:Y:S01]  /*25d60*/  ULDC.64 UR6, c[0x0][0xa00] ;  /* 0x0002800000067ab9 */ /* 0x000fe20000000a00 */
[----:B------:R-:W-:Y:S01]  /*25d70*/  BSSY B6, `(.L_x_1899) ;  /* 0x0000021000067945 */ /* 0x000fe20003800000 */
[----:B------:R-:W-:Y:S01]  /*25d80*/  BAR.SYNC.DEFER_BLOCKING 0x8, 0x180 ;  /* 0x0206000000007b1d */ /* 0x000fe20000010000 */
[----:B------:R-:W-:-:S02]  /*25d90*/  ISETP.NE.U32.AND P0, PT, RZ, UR6, PT ;  /* 0x00000006ff007c0c */ /* 0x000fc4000bf05070 */
[----:B------:R-:W-:Y:S02]  /*25da0*/  LOP3.LUT P1, RZ, R0, 0x1bf, RZ, 0xc0, !PT ;  /* 0x000001bf00ff7812 */ /* 0x000fe4000782c0ff */
[----:B------:R-:W-:-:S04]  /*25db0*/  ISETP.NE.AND.EX P0, PT, RZ, UR7, PT, P0 ;  /* 0x00000007ff007c0c */ /* 0x000fc8000bf05300 */
[----:B------:R-:W-:Y:S02]  /*25dc0*/  SEL R26, R19, RZ, !P0 ;  /* 0x000000ff131a7207 */ /* 0x000fe40004000000 */
[----:B-----5:R-:W-:Y:S01]  /*25dd0*/  SHF.R.S32.HI R2, RZ, 0x1f, R3 ;  /* 0x0000001fff027819 */ /* 0x020fe20000011403 */
[----:B0--34-:R-:W-:-:S04]  /*25de0*/  IMAD.WIDE.U32 R4, R3, UR4, RZ ;  /* 0x0000000403047c25 */ /* 0x019fc8000f8e00ff */
[----:B------:R-:W-:Y:S01]  /*25df0*/  IMAD R2, R2, UR4, RZ ;  /* 0x0000000402027c24 */ /* 0x000fe2000f8e02ff */
[----:B------:R0:W-:Y:S03]  /*25e00*/  STL.64 [R1+0x18], R4 ;  /* 0x0000180401007387 */ /* 0x0001e60000100a00 */
[----:B------:R-:W-:Y:S01]  /*25e10*/  IMAD R0, R3, UR5, R2 ;  /* 0x0000000503007c24 */ /* 0x000fe2000f8e0202 */
[----:B------:R-:W-:-:S03]  /*25e20*/  SHF.R.S32.HI R2, RZ, 0x1f, R19 ;  /* 0x0000001fff027819 */ /* 0x000fc60000011413 */
[----:B------:R-:W-:Y:S01]  /*25e30*/  IMAD.IADD R3, R5, 0x1, R0 ;  /* 0x0000000105037824 */ /* 0x000fe200078e0200 */
[----:B------:R-:W-:-:S04]  /*25e40*/  SEL R0, R2, RZ, !P0 ;  /* 0x000000ff02007207 */ /* 0x000fc80004000000 */
[----:B------:R0:W-:Y:S04]  /*25e50*/  STL [R1+0x14], R3 ;  /* 0x0000140301007387 */ /* 0x0001e80000100800 */
[----:B------:R0:W-:Y:S01]  /*25e60*/  STL [R1+0x24], R0 ;  /* 0x0000240001007387 */ /* 0x0001e20000100800 */
        /* <DEDUP_REMOVED lines=17> */
.L_x_1900:
[----:B------:R-:W-:Y:S05]  /*25f80*/  BSYNC B6 ;  /* 0x0000000000067941 */ /* 0x000fea0003800000 */
.L_x_1899:
[----:B------:R-:W2:Y:S01]  /*25f90*/  LDL.LU R21, [R1+0x24] ;  /* 0x0000240001157983 */ /* 0x000ea20000300800 */
[----:B------:R-:W-:Y:S01]  /*25fa0*/  ULDC.64 UR4, c[0x0][0x2d8] ;  /* 0x0000b60000047ab9 */ /* 0x000fe20000000a00 */
[----:B------:R-:W1:Y:S02]  /*25fb0*/  LDC R7, c[0x0][0x448] ;  /* 0x00011200ff077b82 */ /* 0x000e640000000800 */
[----:B------:R-:W3:Y:S04]  /*25fc0*/  LDL.LU R20, [R1+0x14] ;  /* 0x0000140001147983 */ /* 0x000ee80000300800 */
[----:B0-----:R-:W3:Y:S01]  /*25fd0*/  LDL.LU.64 R2, [R1+0x18] ;  /* 0x0000180001027983 */ /* 0x001ee20000300a00 */
[----:B------:R-:W-:-:S03]  /*25fe0*/  IMAD R0, R29, UR4, RZ ;  /* 0x000000041d007c24 */ /* 0x000fc6000f8e02ff */
[----:B------:R0:W5:Y:S01]  /*25ff0*/  LDL R8, [R1+0x10] ;  /* 0x0000100001087983 */ /* 0x0001620000100800 */
[----:B------:R-:W-:Y:S01]  /*26000*/  IMAD R0, R18, UR5, R0 ;  /* 0x0000000512007c24 */ /* 0x000fe2000f8e0200 */
[----:B-1----:R-:W-:-:S13]  /*26010*/  ISETP.NE.AND P0, PT, R7, 0x1, PT ;  /* 0x000000010700780c */ /* 0x002fda0003f05270 */
[----:B------:R-:W1:Y:S01]  /*26020*/  @P0 LDC R6, c[0x0][0x44c] ;  /* 0x00011300ff060b82 */ /* 0x000e620000000800 */
[C---:B------:R-:W-:Y:S02]  /*26030*/  LOP3.LUT R9, R30.reuse, 0x40, RZ, 0xfc, !PT ;  /* 0x000000401e097812 */ /* 0x040fe400078efcff */
[----:B------:R-:W-:Y:S01]  /*26040*/  LOP3.LUT R10, R30, 0x80, RZ, 0xfc, !PT ;  /* 0x000000801e0a7812 */ /* 0x000fe200078efcff */
[----:B---3--:R-:W-:Y:S02]  /*26050*/  IMAD.MOV.U32 R3, RZ, RZ, R20 ;  /* 0x000000ffff037224 */ /* 0x008fe400078e0014 */
[----:B------:R-:W3:Y:S01]  /*26060*/  S2R R20, SR_TID.X ;  /* 0x0000000000147919 */ /* 0x000ee20000002100 */
[----:B------:R-:W-:Y:S01]  /*26070*/  IMAD.WIDE.U32 R2, R18, UR4, R2 ;  /* 0x0000000412027c25 */ /* 0x000fe2000f8e0002 */
[----:B------:R-:W-:-:S03]  /*26080*/  ULDC.64 UR4, c[0x0][0x2e0] ;  /* 0x0000b80000047ab9 */ /* 0x000fc60000000a00 */
[----:B------:R-:W-:Y:S02]  /*26090*/  IMAD.IADD R3, R3, 0x1, R0 ;  /* 0x0000000103037824 */ /* 0x000fe400078e0200 */
[----:B--2---:R-:W-:Y:S02]  /*260a0*/  IMAD R0, R21, UR4, RZ ;  /* 0x0000000415007c24 */ /* 0x004fe4000f8e02ff */
[----:B------:R-:W2:Y:S01]  /*260b0*/  S2R R21, SR_TID.X ;  /* 0x0000000000157919 */ /* 0x000ea20000002100 */
[----:B------:R-:W-:-:S04]  /*260c0*/  IMAD.WIDE.U32 R2, R26, UR4, R2 ;  /* 0x000000041a027c25 */ /* 0x000fc8000f8e0002 */
[----:B------:R-:W-:Y:S01]  /*260d0*/  IMAD R0, R26, UR5, R0 ;  /* 0x000000051a007c24 */ /* 0x000fe2000f8e0200 */
[----:B------:R-:W-:-:S03]  /*260e0*/  ULDC.64 UR4, c[0x0][0x2d0] ;  /* 0x0000b40000047ab9 */ /* 0x000fc60000000a00 */
[----:B------:R-:W-:Y:S02]  /*260f0*/  IMAD.IADD R3, R3, 0x1, R0 ;  /* 0x0000000103037824 */ /* 0x000fe400078e0200 */
[----:B------:R-:W4:Y:S01]  /*26100*/  @P0 LDC R0, c[0x0][0x450] ;  /* 0x00011400ff000b82 */ /* 0x000f220000000800 */
[----:B---3--:R-:W-:-:S04]  /*26110*/  LOP3.LUT R20, R20, 0x7f, RZ, 0xc0, !PT ;  /* 0x0000007f14147812 */ /* 0x008fc800078ec0ff */
[----:B------:R-:W-:Y:S01]  /*26120*/  SHF.R.U32.HI R20, RZ, 0x2, R20 ;  /* 0x00000002ff147819 */ /* 0x000fe20000011614 */
[----:B--2---:R-:W-:-:S05]  /*26130*/  IMAD.SHL.U32 R21, R21, 0x20, RZ ;  /* 0x0000002015157824 */ /* 0x004fca00078e00ff */
[----:B------:R-:W-:-:S04]  /*26140*/  LOP3.LUT R21, R21, 0x60, RZ, 0xc0, !PT ;  /* 0x0000006015157812 */ /* 0x000fc800078ec0ff */
[----:B------:R-:W-:-:S05]  /*26150*/  LOP3.LUT R20, R20, R21, RZ, 0xfc, !PT ;  /* 0x0000001514147212 */ /* 0x000fca00078efcff */
[----:B------:R-:W-:-:S04]  /*26160*/  IMAD.IADD R5, R20, 0x1, R17 ;  /* 0x0000000114057824 */ /* 0x000fc800078e0211 */
[----:B-1----:R-:W-:-:S04]  /*26170*/  @P0 IMAD.HI.U32 R6, R5, R6, RZ ;  /* 0x0000000605060227 */ /* 0x002fc800078e00ff */
[----:B------:R-:W-:Y:S01]  /*26180*/  IMAD.MOV.U32 R4, RZ, RZ, R5 ;  /* 0x000000ffff047224 */ /* 0x000fe200078e0005 */
[----:B----4-:R-:W-:Y:S01]  /*26190*/  @P0 SHF.R.U32.HI R4, RZ, R0, R6 ;  /* 0x00000000ff040219 */ /* 0x010fe20000011606 */
[----:B------:R-:W1:Y:S04]  /*261a0*/  S2R R20, SR_TID.X ;  /* 0x0000000000147919 */ /* 0x000e680000002100 */
        /* <DEDUP_REMOVED lines=15> */
[----:B-1----:R-:W-:Y:S02]  /*262a0*/  LOP3.LUT R20, R20, 0x7f, RZ, 0xc0, !PT ;  /* 0x0000007f14147812 */ /* 0x002fe400078ec0ff */
[----:B------:R-:W-:Y:S01]  /*262b0*/  IADD3.X R4, R3, UR5, R4, P0, !PT ;  /* 0x0000000503047c10 */ /* 0x000fe200087fe404 */
[----:B------:R-:W-:Y:S01]  /*262c0*/  UMOV UR5, 0xffffffff ;  /* 0xffffffff00057882 */ /* 0x000fe20000000000 */
[----:B------:R-:W-:Y:S02]  /*262d0*/  ISETP.GE.AND P3, PT, R30, UR4, PT ;  /* 0x000000041e007c0c */ /* 0x000fe4000bf66270 */
[----:B------:R-:W-:-:S02]  /*262e0*/  ISETP.GE.AND P0, PT, R9, UR4, PT ;  /* 0x0000000409007c0c */ /* 0x000fc4000bf06270 */
[----:B------:R-:W-:Y:S02]  /*262f0*/  ISETP.GE.AND P1, PT, R10, UR4, PT ;  /* 0x000000040a007c0c */ /* 0x000fe4000bf26270 */
[----:B------:R-:W-:Y:S01]  /*26300*/  SHF.R.U32.HI R9, RZ, 0x2, R20 ;  /* 0x00000002ff097819 */ /* 0x000fe20000011614 */
[----:B0-----:R-:W-:Y:S10]  /*26310*/  BRA.DIV UR5, `(.L_x_1901) ;  /* 0x0000006a05a07947 */ /* 0x001ff4000b800000 */
[----:B------:R-:W0:Y:S01]  /*26320*/  SHFL.IDX PT, R3, R0, RZ, 0x1c1f ;  /* 0x001c1fff00037589 */ /* 0x000e2200000e0000 */
[----:B------:R-:W-:Y:S02]  /*26330*/  IMAD R34, R34, R7, RZ ;  /* 0x0000000722227224 */ /* 0x000fe400078e02ff */
[----:B------:R-:W-:Y:S01]  /*26340*/  IMAD.IADD R17, R9, 0x1, R17 ;  /* 0x0000000109117824 */ /* 0x000fe200078e0211 */
[----:B------:R-:W1:Y:S04]  /*26350*/  SHFL.IDX PT, R2, R4, RZ, 0x1c1f ;  /* 0x001c1fff04027589 */ /* 0x000e6800000e0000 */
[----:B------:R-:W-:-:S13]  /*26360*/  ISETP.GE.AND P2, PT, R17, R34, PT ;  /* 0x000000221100720c */ /* 0x000fda0003f46270 */
[----:B0-----:R-:W-:-:S05]  /*26370*/  @!P2 IADD3 R3, P4, R30, R3, RZ ;  /* 0x000000031e03a210 */ /* 0x001fca0007f9e0ff */
[----:B-1----:R-:W-:-:S05]  /*26380*/  @!P2 IMAD.X R2, RZ, RZ, R2, P4 ;  /* 0x000000ffff02a224 */ /* 0x002fca00020e0602 */
[----:B------:R-:W-:-:S04]  /*26390*/  @!P2 LOP3.LUT R3, R3, R2, RZ, 0x3c, !PT ;  /* 0x000000020303a212 */ /* 0x000fc800078e3cff */
[----:B------:R-:W-:-:S04]  /*263a0*/  @!P2 LOP3.LUT R2, R3, R2, RZ, 0x3c, !PT ;  /* 0x000000020302a212 */ /* 0x000fc800078e3cff */
[----:B------:R-:W-:-:S05]  /*263b0*/  @!P2 LOP3.LUT R3, R3, R2, RZ, 0x3c, !PT ;  /* 0x000000020303a212 */ /* 0x000fca00078e3cff */
[----:B------:R-:W-:Y:S01]  /*263c0*/  @!PT LDS RZ, [RZ] ;  /* 0x00000000fffff984 */ /* 0x000fe20000000800 */
[----:B-----5:R-:W-:Y:S04]  /*263d0*/  @!P2 LDGSTS.E.BYPASS.LTC128B.128 [R8+0x18400], desc[UR42][R2.64], !P3 ;  /* 0x184000000208afae */ /* 0x020fe8000d901d6a */
[----:B------:R-:W-:Y:S04]  /*263e0*/  @!P2 LDGSTS.E.BYPASS.LTC128B.128 [R8+0x1a400], desc[UR42][R2.64+0x40], !P0 ;  /* 0x1a4000400208afae */ /* 0x000fe8000c101d6a */
[----:B------:R0:W-:Y:S02]  /*263f0*/  @!P2 LDGSTS.E.BYPASS.LTC128B.128 [R8+0x1c400], desc[UR42][R2.64+0x80], !P1 ;  /* 0x1c4000800208afae */ /* 0x0001e4000c901d6a */
[----:B0-----:R-:W-:-:S02]  /*26400*/  VIADD R2, R17, 0x20 ;  /* 0x0000002011027836 */ /* 0x001fc40000000000 */
[----:B------:R-:W0:Y:S03]  /*26410*/  SHFL.IDX PT, R3, R0, 0x1, 0x1c1f ;  /* 0x003c1f0000037f89 */ /* 0x000e2600000e0000 */
[----:B------:R-:W-:Y:S02]  /*26420*/  ISETP.GE.AND P2, PT, R2, R34, PT ;  /* 0x000000220200720c */ /* 0x000fe40003f46270 */
[----:B------:R-:W1:Y:S11]  /*26430*/  SHFL.IDX PT, R2, R4, 0x1, 0x1c1f ;  /* 0x003c1f0004027f89 */ /* 0x000e7600000e0000 */
[----:B0-----:R-:W-:-:S05]  /*26440*/  @!P2 IADD3 R3, P4, R30, R3, RZ ;  /* 0x000000031e03a210 */ /* 0x001fca0007f9e0ff */
[----:B-1----:R-:W-:-:S05]  /*26450*/  @!P2 IMAD.X R2, RZ, RZ, R2, P4 ;  /* 0x000000ffff02a224 */ /* 0x002fca00020e0602 */
[----:B------:R-:W-:-:S04]  /*26460*/  @!P2 LOP3.LUT R3, R3, R2, RZ, 0x3c, !PT ;  /* 0x000000020303a212 */ /* 0x000fc800078e3cff */
[----:B------:R-:W-:-:S04]  /*26470*/  @!P2 LOP3.LUT R2, R3, R2, RZ, 0x3c, !PT ;  /* 0x000000020302a212 */ /* 0x000fc800078e3cff */
[----:B------:R-:W-:-:S05]  /*26480*/  @!P2 LOP3.LUT R3, R3, R2, RZ, 0x3c, !PT ;  /* 0x000000020303a212 */ /* 0x000fca00078e3cff */
[----:B------:R-:W-:Y:S04]  /*26490*/  @!P2 LDGSTS.E.BYPASS.LTC128B.128 [R8+0x18c00], desc[UR42][R2.64], !P3 ;  /* 0x18c000000208afae */ /* 0x000fe8000d901d6a */
[----:B------:R-:W-:Y:S04]  /*264a0*/  @!P2 LDGSTS.E.BYPASS.LTC128B.128 [R8+0x1ac00], desc[UR42][R2.64+0x40], !P0 ;  /* 0x1ac000400208afae */ /* 0x000fe8000c101d6a */
[----:B------:R0:W-:Y:S02]  /*264b0*/  @!P2 LDGSTS.E.BYPASS.LTC128B.128 [R8+0x1cc00], desc[UR42][R2.64+0x80], !P1 ;  /* 0x1cc000800208afae */ /* 0x0001e4000c901d6a */
[----:B0-----:R-:W-:-:S02]  /*264c0*/  VIADD R2, R17, 0x40 ;  /* 0x0000004011027836 */ /* 0x001fc40000000000 */
[----:B------:R-:W0:Y:S03]  /*264d0*/  SHFL.IDX PT, R3, R0, 0x2, 0x1c1f ;  /* 0x005c1f0000037f89 */ /* 0x000e2600000e0000 */
[----:B------:R-:W-:Y:S01]  /*264e0*/  ISETP.GE.AND P2, PT, R2, R34, PT ;  /* 0x000000220200720c */ /* 0x000fe20003f46270 */
[----:B------:R-:W-:Y:S04]  /*264f0*/  SHFL.IDX PT, R0, R0, 0x3, 0x1c1f ;  /* 0x007c1f0000007f89 */ /* 0x000fe800000e0000 */
[----:B------:R-:W1:Y:S04]  /*26500*/  SHFL.IDX PT, R2, R4, 0x2, 0x1c1f ;  /* 0x005c1f0004027f89 */ /* 0x000e6800000e0000 */
[----:B------:R-:W2:Y:S04]  /*26510*/  SHFL.IDX PT, R4, R4, 0x3, 0x1c1f ;  /* 0x007c1f0004047f89 */ /* 0x000ea800000e0000 */
        /* <DEDUP_REMOVED lines=8> */
.L_x_2106:
        /* <DEDUP_REMOVED lines=12> */
.L_x_1903:
[----:B------:R-:W-:Y:S05]  /*26660*/  BSYNC B0 ;  /* 0x0000000000007941 */ /* 0x000fea0003800000 */
.L_x_1902:
[----:B------:R-:W-:Y:S01]  /*26670*/  NOP ;  /* 0x0000000000007918 */ /* 0x000fe20000000000 */
[----:B------:R-:W-:-:S13]  /*26680*/  PLOP3.LUT P0, PT, PT, PT, PT, 0x80, 0x0 ;  /* 0x000000000000781c */ /* 0x000fda0003f0f070 */
.L_x_1904:
[----:B------:R-:W-:Y:S02]  /*26690*/  PLOP3.LUT P1, PT, P1, P0, PT, 0xa2, 0x0 ;  /* 0x000000000000781c */ /* 0x000fe40000f21472 */
[----:B------:R-:W-:-:S08]  /*266a0*/  @P0 R2UR P1, UR4, R22 ;  /* 0x00000000160402ca */ /* 0x000fd00000020000 */
[----:B------:R-:W-:-:S05]  /*266b0*/  @P0 PLOP3.LUT P0, PT, P1, PT, PT, 0x80, 0x0 ;  /* 0x000000000000081c */ /* 0x000fca0000f0f070 */
[----:B------:R-:W-:Y:S01]  /*266c0*/  @!P1 SYNCS.ARRIVE.TRANS64.RED.A0T1 RZ, [UR4+0x2a800], RZ ;  /* 0x02a800ffffff99a7 */ /* 0x000fe20008200404 */
[----:B------:R-:W-:Y:S07]  /*266d0*/  @!P1 ARRIVES.LDGSTSBAR.64.TRANSCNT [UR4+0x2a800] ;  /* 0x02a80000ff0099b0 */ /* 0x000fee0008000a84 */
[----:B------:R-:W-:Y:S05]  /*266e0*/  @P0 BRA.U.ANY `(.L_x_1904) ;  /* 0xfffffffd00e80947 */ /* 0x000fea000393ffff */
[----:B012---:R-:W2:Y:S02]  /*266f0*/  LDL.LU R2, [R1+0x28] ;  /* 0x0000280001027983 */ /* 0x007ea40000300800 */
[----:B--2---:R-:W-:-:S05]  /*26700*/  VIADD R2, R2, 0x1 ;  /* 0x0000000102027836 */ /* 0x004fca0000000000 */
[----:B------:R0:W-:Y:S01]  /*26710*/  STL [R1+0x28], R2 ;  /* 0x0000280201007387 */ /* 0x0001e20000100800 */
[----:B------:R-:W-:-:S04]  /*26720*/  LEA.HI R0, R2, R2, RZ, 0x1 ;  /* 0x0000000202007211 */ /* 0x000fc800078f08ff */
[----:B------:R-:W-:-:S05]  /*26730*/  LOP3.LUT R0, R0, 0xfffffffe, RZ, 0xc0, !PT ;  /* 0xfffffffe00007812 */ /* 0x000fca00078ec0ff */
[----:B------:R-:W-:-:S05]  /*26740*/  IMAD.IADD R0, R2, 0x1, -R0 ;  /* 0x0000000102007824 */ /* 0x000fca00078e0a00 */
[----:B------:R-:W-:Y:S01]  /*26750*/  SHF.L.U32 R3, R0, 0x1f, RZ ;  /* 0x0000001f00037819 */ /* 0x000fe200000006ff */
[----:B------:R-:W-:Y:S01]  /*26760*/  NOP ;  /* 0x0000000000007918 */ /* 0x000fe20000000000 */
[----:B0-----:R-:W2:Y:S01]  /*26770*/  LDL.LU R2, [R1+0x20] ;  /* 0x0000200001027983 */ /* 0x001ea20000300800 */
[----:B------:R0:W-:Y:S01]  /*26780*/  SYNCS.ARRIVE.TRANS64.A1T0 RZ, [R22+URZ+0x2a800], RZ ;  /* 0x02a800ff16ff79a7 */ /* 0x0001e2000810003f */
[----:B------:R-:W-:Y:S01]  /*26790*/  BSSY B0, `(.L_x_1905) ;  /* 0x0000005000007945 */ /* 0x000fe20003800000 */
[----:B------:R-:W1:Y:S01]  /*267a0*/  SYNCS.PHASECHK.TRANS64.TRYWAIT P1, [R22+URZ+0x2a820], R3 ;  /* 0x02a82003160075a7 */ /* 0x000e62000802017f */
[----:B--2---:R-:W-:-:S05]  /*267b0*/  VIADD R20, R2, 0xfffffffe ;  /* 0xfffffffe02147836 */ /* 0x004fca0000000000 */
[----:B------:R-:W-:Y:S01]  /*267c0*/  ISETP.GE.AND P0, PT, R20, R35, PT ;  /* 0x000000231400720c */ /* 0x000fe20003f06270 */
[----:B01----:R-:W-:-:S12]  /*267d0*/  @!P1 BRA `(.L_x_1906) ;  /* 0x0000006800cc9947 */ /* 0x003fd80003800000 */
.L_x_2107:
[----:B------:R-:W-:Y:S05]  /*267e0*/  BSYNC B0 ;  /* 0x0000000000007941 */ /* 0x000fea0003800000 */
.L_x_1905:
[----:B------:R-:W-:Y:S05]  /*267f0*/  @!P0 BRA `(.L_x_1907) ;  /* 0x0000001000f48947 */ /* 0x000fea0003800000 */
[----:B------:R-:W-:Y:S02]  /*26800*/  IMAD.MOV.U32 R5, RZ, RZ, R23 ;  /* 0x000000ffff057224 */ /* 0x000fe400078e0017 */
[----:B------:R-:W-:-:S07]  /*26810*/  IMAD.MOV.U32 R6, RZ, RZ, R25 ;  /* 0x000000ffff067224 */ /* 0x000fce00078e0019 */
.L_x_1927:
[----:B-1----:R-:W1:Y:S01]  /*26820*/  LDC R7, c[0x0][0x430] ;  /* 0x00010c00ff077b82 */ /* 0x002e620000000800 */
[----:B--2---:R-:W2:Y:S01]  /*26830*/  S2R R2, SR_TID.X ;  /* 0x0000000000027919 */ /* 0x004ea20000002100 */
[----:B------:R-:W-:Y:S05]  /*26840*/  YIELD ;  /* 0x0000000000007946 */ /* 0x000fea0003800000 */
[----:B------:R-:W-:Y:S01]  /*26850*/  ULDC.64 UR4, c[0x0][0x428] ;  /* 0x00010a0000047ab9 */ /* 0x000fe20000000a00 */
[----:B-1----:R-:W-:Y:S02]  /*26860*/  ISETP.NE.AND P0, PT, R7, 0x1, PT ;  /* 0x000000010700780c */ /* 0x002fe40003f05270 */
[C---:B0-2---:R-:W-:Y:S01]  /*26870*/  LOP3.LUT R0, R2.reuse, 0x7f, RZ, 0xc0, !PT ;  /* 0x0000007f02007812 */ /* 0x045fe200078ec0ff */
[----:B------:R-:W-:-:S10]  /*26880*/  IMAD.SHL.U32 R2, R2, 0x20, RZ ;  /* 0x0000002002027824 */ /* 0x000fd400078e00ff */
[----:B------:R-:W1:Y:S01]  /*26890*/  @P0 LDC R4, c[0x0][0x434] ;  /* 0x00010d00ff040b82 */ /* 0x000e620000000800 */
[----:B0-----:R-:W-:Y:S02]  /*268a0*/  SHF.R.U32.HI R3, RZ, 0x2, R0 ;  /* 0x00000002ff037819 */ /* 0x001fe40000011600 */
[----:B------:R-:W-:-:S03]  /*268b0*/  LOP3.LUT R2, R2, 0x60, RZ, 0xc0, !PT ;  /* 0x0000006002027812 */ /* 0x000fc600078ec0ff */
[----:B------:R-:W-:Y:S02]  /*268c0*/  IMAD R3, R20, 0x80, R3 ;  /* 0x0000008014037824 */ /* 0x000fe400078e0203 */
[----:B------:R-:W0:Y:S03]  /*268d0*/  @P0 LDC R0, c[0x0][0x438] ;  /* 0x00010e00ff000b82 */ /* 0x000e260000000800 */
[----:B------:R-:W-:-:S05]  /*268e0*/  IADD3 R3, R2, R3, R32 ;  /* 0x0000000302037210 */ /* 0x000fca0007ffe020 */
[----:B------:R-:W-:Y:S02]  /*268f0*/  IMAD.MOV.U32 R2, RZ, RZ, R3 ;  /* 0x000000ffff027224 */ /* 0x000fe400078e0003 */
[----:B-1----:R-:W-:-:S05]  /*26900*/  @P0 IMAD.HI.U32 R4, R3, R4, RZ ;  /* 0x0000000403040227 */ /* 0x002fca00078e00ff */
[----:B0-----:R-:W-:-:S05]  /*26910*/  @P0 SHF.R.U32.HI R2, RZ, R0, R4 ;  /* 0x00000000ff020219 */ /* 0x001fca0000011604 */
[----:B------:R-:W-:-:S04]  /*26920*/  IMAD.MOV R0, RZ, RZ, -R2 ;  /* 0x000000ffff007224 */ /* 0x000fc800078e0a02 */
[----:B------:R-:W-:Y:S01]  /*26930*/  IMAD R7, R7, R0, R3 ;  /* 0x0000000007077224 */ /* 0x000fe200078e0203 */
[----:B------:R-:W-:Y:S01]  /*26940*/  SHF.R.S32.HI R3, RZ, 0x1f, R2 ;  /* 0x0000001fff037819 */ /* 0x000fe20000011402 */
[----:B------:R-:W-:-:S04]  /*26950*/  IMAD R0, R33, UR4, RZ ;  /* 0x0000000421007c24 */ /* 0x000fc8000f8e02ff */
[C---:B------:R-:W-:Y:S02]  /*26960*/  IMAD R0, R28.reuse, UR5, R0 ;  /* 0x000000051c007c24 */ /* 0x040fe4000f8e0200 */
[----:B------:R-:W-:Y:S01]  /*26970*/  IMAD.WIDE.U32 R2, R28, UR4, R2 ;  /* 0x000000041c027c25 */ /* 0x000fe2000f8e0002 */
[----:B------:R-:W-:-:S03]  /*26980*/  ULDC.64 UR4, c[0x0][0x418] ;  /* 0x0001060000047ab9 */ /* 0x000fc60000000a00 */
[----:B------:R-:W-:Y:S01]  /*26990*/  IMAD.IADD R0, R0, 0x1, R3 ;  /* 0x0000000100007824 */ /* 0x000fe200078e0203 */
[----:B------:R-:W-:-:S04]  /*269a0*/  LEA R8, P0, R2, UR4, 0x2 ;  /* 0x0000000402087c11 */ /* 0x000fc8000f8010ff */
[----:B------:R-:W-:-:S05]  /*269b0*/  LEA.HI.X R9, R2, UR5, R0, 0x2, P0 ;  /* 0x0000000502097c11 */ /* 0x000fca00080f1400 */
[----:B------:R-:W2:Y:S01]  /*269c0*/  LDG.E R8, desc[UR42][R8.64] ;  /* 0x0000002a08087981 */ /* 0x000ea2000c1e1900 */
[----:B------:R-:W-:Y:S01]  /*269d0*/  IMAD.U32 R10, RZ, RZ, UR39 ;  /* 0x00000027ff0a7e24 */ /* 0x000fe2000f8e00ff */
[C---:B------:R-:W-:Y:S01]  /*269e0*/  ISETP.GT.AND P1, PT, R20.reuse, R35, PT ;  /* 0x000000231400720c */ /* 0x040fe20003f24270 */
[----:B------:R-:W-:Y:S02]  /*269f0*/  VIADD R23, R5, 0x1 ;  /* 0x0000000105177836 */ /* 0x000fe40000000000 */
[----:B------:R-:W-:Y:S01]  /*26a00*/  VIADD R20, R20, 0xffffffff ;  /* 0xffffffff14147836 */ /* 0x000fe20000000000 */
[----:B------:R-:W-:Y:S02]  /*26a10*/  ISETP.NE.AND P2, PT, R10, 0x3, PT ;  /* 0x000000030a00780c */ /* 0x000fe40003f45270 */
[----:B------:R-:W-:-:S04]  /*26a20*/  ISETP.NE.AND P0, PT, R23, 0x2, PT ;  /* 0x000000021700780c */ /* 0x000fc80003f05270 */
[----:B------:R-:W-:Y:S02]  /*26a30*/  SEL R25, RZ, 0x1, P0 ;  /* 0x00000001ff197807 */ /* 0x000fe40000000000 */
[----:B------:R-:W-:Y:S02]  /*26a40*/  SEL R23, R23, RZ, P0 ;  /* 0x000000ff17177207 */ /* 0x000fe40000000000 */
[----:B------:R-:W-:Y:S02]  /*26a50*/  LOP3.LUT R25, R6, R25, RZ, 0x3c, !PT ;  /* 0x0000001906197212 */ /* 0x000fe400078e3cff */
[----:B--2---:R-:W-:Y:S01]  /*26a60*/  SHF.R.S32.HI R10, RZ, 0x1f, R8 ;  /* 0x0000001fff0a7819 */ /* 0x004fe20000011408 */
[----:B------:R-:W-:Y:S06]  /*26a70*/  @!P2 BRA `(.L_x_1908) ;  /* 0x000000000004a947 */ /* 0x000fec0003800000 */
[----:B------:R-:W-:Y:S01]  /*26a80*/  BPT.TRAP 0x1 ;  /* 0x000000040000795c */ /* 0x000fe20000300000 */
.L_x_1908:
[----:B------:R-:W-:Y:S01]  /*26a90*/  IMAD R4, R23, 0x8, R22 ;  /* 0x0000000817047824 */ /* 0x000fe200078e0216 */
[----:B------:R-:W-:Y:S01]  /*26aa0*/  SHF.L.U32 R17, R25, 0x1f, RZ ;  /* 0x0000001f19117819 */ /* 0x000fe200000006ff */
[----:B------:R-:W-:Y:S01]  /*26ab0*/  BSSY B0, `(.L_x_1909) ;  /* 0x0000004000007945 */ /* 0x000fe20003800000 */
[----:B------:R-:W-:Y:S02]  /*26ac0*/  SHF.R.S32.HI R9, RZ, 0x1f, R7 ;  /* 0x0000001fff097819 */ /* 0x000fe40000011407 */
[----:B------:R-:W0:Y:S02]  /*26ad0*/  SYNCS.PHASECHK.TRANS64.TRYWAIT P0, [R4+URZ+0x2a880], R17 ;  /* 0x02a88011040075a7 */ /* 0x000e24000800017f */
[----:B0-----:R-:W-:Y:S05]  /*26ae0*/  @!P0 BRA `(.L_x_1910) ;  /* 0x00000068001c8947 */ /* 0x001fea0003800000 */
.L_x_2108:
[----:B------:R-:W-:Y:S05]  /*26af0*/  BSYNC B0 ;  /* 0x0000000000007941 */ /* 0x000fea0003800000 */
.L_x_1909:
        /* <DEDUP_REMOVED lines=27> */
[----:B------:R-:W2:Y:S01]  /*26cb0*/  SHFL.IDX PT, R0, R26, RZ, 0x1c1f ;  /* 0x001c1fff1a007589 */ /* 0x000ea200000e0000 */
        /* <DEDUP_REMOVED lines=22> */
.L_x_2118:
        /* <DEDUP_REMOVED lines=10> */
.L_x_1912:
        /* <DEDUP_REMOVED lines=11> */
.L_x_1913:
[----:B------:R2:W-:Y:S01]  /*26f70*/  SYNCS.ARRIVE.TRANS64.A1T0 RZ, [R4+URZ+0x2a870], RZ ;  /* 0x02a870ff04ff79a7 */ /* 0x0005e2000810003f */
[----:B------:R-:W-:Y:S05]  /*26f80*/  @!P3 BRA `(.L_x_1914) ;  /* 0x000000000004b947 */ /* 0x000fea0003800000 */
[----:B------:R-:W-:Y:S01]  /*26f90*/  BPT.TRAP 0x1 ;  /* 0x000000040000795c */ /* 0x000fe20000300000 */
.L_x_1914:
[----:B------:R-:W3:Y:S01]  /*26fa0*/  SYNCS.PHASECHK.TRANS64.TRYWAIT P0, [R4+URZ+0x2a840], R17 ;  /* 0x02a84011040075a7 */ /* 0x000ee2000800017f */
[----:B------:R-:W-:Y:S04]  /*26fb0*/  BSSY B0, `(.L_x_1915) ;  /* 0x0000002000007945 */ /* 0x000fe80003800000 */
[----:B---3--:R-:W-:Y:S05]  /*26fc0*/  @!P0 BRA `(.L_x_1916) ;  /* 0x00000068002c8947 */ /* 0x008fea0003800000 */
.L_x_2119:
[----:B------:R-:W-:Y:S05]  /*26fd0*/  BSYNC B0 ;  /* 0x0000000000007941 */ /* 0x000fea0003800000 */
.L_x_1915:
[----:B------:R-:W-:Y:S01]  /*26fe0*/  ULDC.64 UR4, c[0x0][0x300] ;  /* 0x0000c00000047ab9 */ /* 0x000fe20000000a00 */
[----:B------:R-:W4:Y:S01]  /*26ff0*/  LDC R11, c[0x0][0x2f4] ;  /* 0x0000bd00ff0b7b82 */ /* 0x000f220000000800 */
        /* <DEDUP_REMOVED lines=20> */
[----:B------:R-:W-:Y:S02]  /*27140*/  IADD3.X R8, R8, UR7, R3, P0, !PT ;  /* 0x0000000708087c10 */ /* 0x000fe400087fe403 */
[----:B------:R-:W-:Y:S01]  /*27150*/  ISETP.GE.AND P4, PT, R30, R11, PT ;  /* 0x0000000b1e00720c */ /* 0x000fe20003f86270 */
[----:B------:R-:W-:-:S12]  /*27160*/  BRA.DIV UR4, `(.L_x_1917) ;  /* 0x0000006604d87947 */ /* 0x000fd8000b800000 */
[----:B------:R-:W4:Y:S04]  /*27170*/  SHFL.IDX PT, R2, R7, RZ, 0x1c1f ;  /* 0x001c1fff07027589 */ /* 0x000f2800000e0000 */
[----:B------:R-:W5:Y:S04]  /*27180*/  SHFL.IDX PT, R3, R8, RZ, 0x1c1f ;  /* 0x001c1fff08037589 */ /* 0x000f6800000e0000 */
[----:B------:R-:W-:Y:S01]  /*27190*/  SHFL.IDX PT, R9, R8, 0x2, 0x1c1f ;  /* 0x005c1f0008097f89 */ /* 0x000fe200000e0000 */
[----:B----4-:R-:W-:-:S05]  /*271a0*/  IADD3 R2, P0, R30, R2, RZ ;  /* 0x000000021e027210 */ /* 0x010fca0007f1e0ff */
[----:B-----5:R-:W-:-:S05]  /*271b0*/  IMAD.X R3, RZ, RZ, R3, P0 ;  /* 0x000000ffff037224 */ /* 0x020fca00000e0603 */
[----:B------:R-:W-:Y:S04]  /*271c0*/  LDGSTS.E.BYPASS.LTC128B.128 [R0+0x1e400], desc[UR42][R2.64], !P4 ;  /* 0x1e40000002007fae */ /* 0x000fe8000e101d6a */
[----:B------:R-:W-:Y:S04]  /*271d0*/  LDGSTS.E.BYPASS.LTC128B.128 [R0+0x20400], desc[UR42][R2.64+0x40], !P3 ;  /* 0x2040004002007fae */ /* 0x000fe8000d901d6a */
[----:B------:R4:W-:Y:S04]  /*271e0*/  LDGSTS.E.BYPASS.LTC128B.128 [R0+0x22400], desc[UR42][R2.64+0x80], !P2 ;  /* 0x2240008002007fae */ /* 0x0009e8000d101d6a */
[----:B----4-:R-:W4:Y:S04]  /*271f0*/  SHFL.IDX PT, R2, R7, 0x1, 0x1c1f ;  /* 0x003c1f0007027f89 */ /* 0x010f2800000e0000 */
[----:B------:R-:W5:Y:S01]  /*27200*/  SHFL.IDX PT, R3, R8, 0x1, 0x1c1f ;  /* 0x003c1f0008037f89 */ /* 0x000f6200000e0000 */
[----:B----4-:R-:W-:-:S05]  /*27210*/  IADD3 R2, P0, R30, R2, RZ ;  /* 0x000000021e027210 */ /* 0x010fca0007f1e0ff */
[----:B-----5:R-:W-:-:S05]  /*27220*/  IMAD.X R3, RZ, RZ, R3, P0 ;  /* 0x000000ffff037224 */ /* 0x020fca00000e0603 */
[----:B------:R-:W-:Y:S04]  /*27230*/  LDGSTS.E.BYPASS.LTC128B.128 [R0+0x1ec00], desc[UR42][R2.64], !P4 ;  /* 0x1ec0000002007fae */ /* 0x000fe8000e101d6a */
[----:B------:R-:W-:Y:S04]  /*27240*/  LDGSTS.E.BYPASS.LTC128B.128 [R0+0x20c00], desc[UR42][R2.64+0x40], !P3 ;  /* 0x20c0004002007fae */ /* 0x000fe8000d901d6a */
[----:B------:R4:W-:Y:S04]  /*27250*/  LDGSTS.E.BYPASS.LTC128B.128 [R0+0x22c00], desc[UR42][R2.64+0x80], !P2 ;  /* 0x22c0008002007fae */ /* 0x0009e8000d101d6a */
[----:B----4-:R-:W4:Y:S02]  /*27260*/  SHFL.IDX PT, R2, R7, 0x2, 0x1c1f ;  /* 0x005c1f0007027f89 */ /* 0x010f2400000e0000 */
[----:B----4-:R-:W-:-:S05]  /*27270*/  IADD3 R2, P0, R30, R2, RZ ;  /* 0x000000021e027210 */ /* 0x010fca0007f1e0ff */
[----:B------:R-:W-:Y:S02]  /*27280*/  IMAD.X R3, RZ, RZ, R9, P0 ;  /* 0x000000ffff037224 */ /* 0x000fe400000e0609 */
[----:B------:R4:W0:Y:S04]  /*27290*/  SHFL.IDX PT, R9, R8, 0x3, 0x1c1f ;  /* 0x007c1f0008097f89 */ /* 0x00082800000e0000 */
[----:B------:R-:W-:Y:S04]  /*272a0*/  LDGSTS.E.BYPASS.LTC128B.128 [R0+0x1f400], desc[UR42][R2.64], !P4 ;  /* 0x1f40000002007fae */ /* 0x000fe8000e101d6a */
[----:B------:R-:W-:Y:S04]  /*272b0*/  LDGSTS.E.BYPASS.LTC128B.128 [R0+0x21400], desc[UR42][R2.64+0x40], !P3 ;  /* 0x2140004002007fae */ /* 0x000fe8000d901d6a */
[----:B------:R5:W-:Y:S04]  /*272c0*/  LDGSTS.E.BYPASS.LTC128B.128 [R0+0x23400], desc[UR42][R2.64+0x80], !P2 ;  /* 0x2340008002007fae */ /* 0x000be8000d101d6a */
[----:B-----5:R4:W0:Y:S02]  /*272d0*/  SHFL.IDX PT, R2, R7, 0x3, 0x1c1f ;  /* 0x007c1f0007027f89 */ /* 0x02082400000e0000 */
.L_x_2129:
        /* <DEDUP_REMOVED lines=10> */
.L_x_1918:
        /* <DEDUP_REMOVED lines=11> */
.L_x_1919:
[----:B------:R-:W-:Y:S01]  /*27430*/  IMAD.U32 R0, RZ, RZ, UR37 ;  /* 0x00000025ff007e24 */ /* 0x000fe2000f8e00ff */
[----:B------:R0:W-:Y:S04]  /*27440*/  SYNCS.ARRIVE.TRANS64.A1T0 RZ, [R4+URZ+0x2a830], RZ ;  /* 0x02a830ff04ff79a7 */ /* 0x0001e8000810003f */
[----:B------:R-:W-:-:S13]  /*27450*/  ISETP.NE.AND P0, PT, R0, 0x3, PT ;  /* 0x000000030000780c */ /* 0x000fda0003f05270 */
[----:B0-----:R-:W-:Y:S05]  /*27460*/  @!P0 BRA `(.L_x_1920) ;  /* 0x0000000000048947 */ /* 0x001fea0003800000 */
[----:B------:R-:W-:Y:S01]  /*27470*/  BPT.TRAP 0x1 ;  /* 0x000000040000795c */ /* 0x000fe20000300000 */
.L_x_1920:
[----:B------:R-:W-:Y:S01]  /*27480*/  LOP3.LUT R0, R6, 0x1, RZ, 0x3c, !PT ;  /* 0x0000000106007812 */ /* 0x000fe200078e3cff */
[----:B------:R-:W-:Y:S01]  /*27490*/  IMAD R3, R5, 0x8, R22 ;  /* 0x0000000805037824 */ /* 0x000fe200078e0216 */
[----:B------:R-:W-:Y:S02]  /*274a0*/  BSSY B0, `(.L_x_1921) ;  /* 0x0000004000007945 */ /* 0x000fe40003800000 */
[----:B------:R-:W-:-:S04]  /*274b0*/  SHF.L.U32 R0, R0, 0x1f, RZ ;  /* 0x0000001f00007819 */ /* 0x000fc800000006ff */
[----:B------:R-:W0:Y:S02]  /*274c0*/  SYNCS.PHASECHK.TRANS64.TRYWAIT P2, [R3+URZ+0x2a870], R0 ;  /* 0x02a87000030075a7 */ /* 0x000e24000804017f */
[----:B0-----:R-:W-:Y:S05]  /*274d0*/  @!P2 BRA `(.L_x_1922) ;  /* 0x00000068002ca947 */ /* 0x001fea0003800000 */
.L_x_2130:
[----:B------:R-:W-:Y:S05]  /*274e0*/  BSYNC B0 ;  /* 0x0000000000007941 */ /* 0x000fea0003800000 */
.L_x_1921:
[----:B------:R-:W-:-:S05]  /*274f0*/  IMAD.U32 R2, RZ, RZ, UR39 ;  /* 0x00000027ff027e24 */ /* 0x000fca000f8e00ff */
[----:B------:R-:W-:-:S13]  /*27500*/  ISETP.NE.AND P2, PT, R2, 0x3, PT ;  /* 0x000000030200780c */ /* 0x000fda0003f45270 */
[----:B------:R-:W-:Y:S05]  /*27510*/  @!P2 BRA `(.L_x_1923) ;  /* 0x000000000004a947 */ /* 0x000fea0003800000 */
[----:B------:R-:W-:Y:S01]  /*27520*/  BPT.TRAP 0x1 ;  /* 0x000000040000795c */ /* 0x000fe20000300000 */
.L_x_1923:
[----:B------:R-:W-:Y:S01]  /*27530*/  SHF.L.U32 R2, R6, 0x1f, RZ ;  /* 0x0000001f06027819 */ /* 0x000fe200000006ff */
[----:B------:R-:W-:-:S03]  /*27540*/  IMAD R0, R5, 0x6000, RZ ;  /* 0x0000600005007824 */ /* 0x000fc600078e02ff */
[----:B------:R-:W0:Y:S02]  /*27550*/  SYNCS.PHASECHK.TRANS64.TRYWAIT P2, [R3+URZ+0x2a860], R2 ;  /* 0x02a86002030075a7 */ /* 0x000e24000804017f */
[----:B0-----:R-:W-:Y:S05]  /*27560*/  @!P2 BRA `(.L_x_1924) ;  /* 0x00000068001ca947 */ /* 0x001fea0003800000 */
.L_x_2131:
[----:B--23--:R-:W2:Y:S04]  /*27570*/  LDL R4, [R1+0xc] ;  /* 0x00000c0001047983 */ /* 0x00cea80000100800 */
[----:B----4-:R-:W3:Y:S01]  /*27580*/  LDL R8, [R1+0x4] ;  /* 0x0000040001087983 */ /* 0x010ee20000100800 */
[----:B------:R-:W-:Y:S05]  /*27590*/  WARPSYNC.ALL ;  /* 0x0000000000007948 */ /* 0x000fea0003800000 */
[----:B------:R-:W4:Y:S01]  /*275a0*/  LDL R17, [R1+0x8] ;  /* 0x0000080001117983 */ /* 0x000f220000100800 */
[----:B--2---:R-:W-:-:S02]  /*275b0*/  LOP3.LUT R5, R0, R4, RZ, 0xfc, !PT ;  /* 0x0000000400057212 */ /* 0x004fc400078efcff */
[----:B---3--:R-:W-:-:S03]  /*275c0*/  IADD3 R0, R22, R0, R8 ;  /* 0x0000000016007210 */ /* 0x008fc60007ffe008 */
[----:B------:R-:W-:-:S05]  /*275d0*/  IMAD.IADD R2, R22, 0x1, R5 ;  /* 0x0000000116027824 */ /* 0x000fca00078e0205 */
        /* <DEDUP_REMOVED lines=18> */
[----:B------:R-:W0:Y:S01]  /*27700*/  LDSM.16.MT88.4 R4, [R2+0xcc00] ;  /* 0x00cc00000204783b */ /* 0x000e220000004200 */
[----:B------:R-:W-:Y:S02]  /*27710*/  IADD3 R12, R31, 0x400, R0 ;  /* 0x000004001f0c7810 */ /* 0x000fe40007ffe000 */
        /* <DEDUP_REMOVED lines=18> */
[----:B----4-:R-:W-:Y:S02]  /*27840*/  IADD3 R0, R17, 0x400, R0 ;  /* 0x0000040011007810 */ /* 0x010fe40007ffe000 */
        /* <DEDUP_REMOVED lines=24> */
[----:B------:R-:W0:Y:S01]  /*279d0*/  LDSM.16.MT88.4 R4, [R2+0xfc00] ;  /* 0x00fc00000204783b */ /* 0x000e220000004200 */
[----:B------:R-:W-:Y:S01]  /*279e0*/  IMAD.U32 R12, RZ, RZ, UR39 ;  /* 0x00000027ff0c7e24 */ /* 0x000fe2000f8e00ff */
[C-C-:B0-----:R-:W-:Y:S02]  /*279f0*/  PRMT R8, R4.reuse, 0x6420, R5.reuse ;  /* 0x0000642004087816 */ /* 0x141fe40000000005 */
[----:B------:R-:W-:Y:S02]  /*27a00*/  PRMT R9, R4, 0x7531, R5 ;  /* 0x0000753104097816 */ /* 0x000fe40000000005 */
[----:B------:R-:W-:-:S02]  /*27a10*/  PRMT R10, R6, 0x6420, R7 ;  /* 0x00006420060a7816 */ /* 0x000fc40000000007 */
[----:B------:R-:W-:-:S05]  /*27a20*/  PRMT R11, R6, 0x7531, R7 ;  /* 0x00007531060b7816 */ /* 0x000fca0000000007 */
[----:B------:R-:W-:Y:S04]  /*27a30*/  STSM.16.M88.4 [R0+0x2000], R8 ;  /* 0x0020000800007844 */ /* 0x000fe80000000200 */
[----:B------:R-:W0:Y:S01]  /*27a40*/  LDSM.16.MT88.4 R4, [R2+0x11c00] ;  /* 0x011c00000204783b */ /* 0x000e220000004200 */
[----:B------:R-:W-:Y:S02]  /*27a50*/  ISETP.NE.AND P2, PT, R12, 0x3, PT ;  /* 0x000000030c00780c */ /* 0x000fe40003f45270 */
        /* <DEDUP_REMOVED lines=13> */
.L_x_1925:
[----:B--2---:R2:W-:Y:S01]  /*27b30*/  SYNCS.ARRIVE.TRANS64.A1T0 RZ, [R3+URZ+0x2a850], RZ ;  /* 0x02a850ff03ff79a7 */ /* 0x0045e2000810003f */
[----:B------:R-:W-:Y:S06]  /*27b40*/  BAR.SYNC.DEFER_BLOCKING 0x2, 0x80 ;  /* 0x0082000000007b1d */ /* 0x000fec0000010000 */
[----:B------:R-:W-:Y:S05]  /*27b50*/  @!P0 BRA `(.L_x_1926) ;  /* 0x0000000000048947 */ /* 0x000fea0003800000 */
[----:B------:R-:W-:Y:S01]  /*27b60*/  BPT.TRAP 0x1 ;  /* 0x000000040000795c */ /* 0x000fe20000300000 */
.L_x_1926:
[----:B--2---:R-:W-:Y:S02]  /*27b70*/  VIADD R3, R3, 0x2a880 ;  /* 0x0002a88003037836 */ /* 0x004fe40000000000 */
[----:B------:R-:W-:Y:S02]  /*27b80*/  IMAD.MOV.U32 R5, RZ, RZ, R23 ;  /* 0x000000ffff057224 */ /* 0x000fe400078e0017 */
[----:B------:R-:W-:Y:S01]  /*27b90*/  IMAD.MOV.U32 R6, RZ, RZ, R25 ;  /* 0x000000ffff067224 */ /* 0x000fe200078e0019 */
[----:B------:R-:W-:-:S04]  /*27ba0*/  PRMT R3, R36, 0x654, R3 ;  /* 0x0000065424037816 */ /* 0x000fc80000000003 */
[----:B------:R2:W-:Y:S01]  /*27bb0*/  SYNCS.ARRIVE.TRANS64.RED.A1T0 RZ, [R3+URZ], RZ ;  /* 0x000000ff03ff79a7 */ /* 0x0005e2000810043f */
[----:B------:R-:W-:Y:S05]  /*27bc0*/  @P1 BRA `(.L_x_1927) ;  /* 0xffffffec00141947 */ /* 0x000fea000383ffff */
.L_x_1907:
[----:B0-----:R-:W0:Y:S01]  /*27bd0*/  S2R R0, SR_TID.X ;  /* 0x0000000000007919 */ /* 0x001e220000002100 */
        /* <DEDUP_REMOVED lines=8> */
[----:B--2---:R-:W2:Y:S01]  /*27c60*/  LDC.64 R2, c[0x0][0xc60] ;  /* 0x00031800ff027b82 */ /* 0x004ea20000000a00 */
        /* <DEDUP_REMOVED lines=9> */
.L_x_1929:
[----:B------:R-:W-:Y:S05]  /*27d00*/  BSYNC B0 ;  /* 0x0000000000007941 */ /* 0x000fea0003800000 */
.L_x_1928:
[----:B------:R-:W-:Y:S05]  /*27d10*/  @!P0 BRA `(.L_x_1930) ;  /* 0x0000000000048947 */ /* 0x000fea0003800000 */
[----:B------:R-:W-:Y:S01]  /*27d20*/  BPT.TRAP 0x1 ;  /* 0x000000040000795c */ /* 0x000fe20000300000 */
.L_x_1930:
[----:B--2---:R-:W-:Y:S01]  /*27d30*/  LOP3.LUT R3, R25, 0x1, RZ, 0x3c, !PT ;  /* 0x0000000119037812 */ /* 0x004fe200078e3cff */
[----:B------:R-:W-:Y:S01]  /*27d40*/  IMAD R12, R23, 0x8, R22 ;  /* 0x00000008170c7824 */ /* 0x000fe200078e0216 */
[----:B------:R-:W-:Y:S02]  /*27d50*/  BSSY B0, `(.L_x_1931) ;  /* 0x0000004000007945 */ /* 0x000fe40003800000 */
[----:B------:R-:W-:-:S04]  /*27d60*/  SHF.L.U32 R3, R3, 0x1f, RZ ;  /* 0x0000001f03037819 */ /* 0x000fc800000006ff */
[----:B------:R-:W0:Y:S02]  /*27d70*/  SYNCS.PHASECHK.TRANS64.TRYWAIT P1, [R12+URZ+0x2a870], R3 ;  /* 0x02a870030c0075a7 */ /* 0x000e24000802017f */
[----:B0-----:R-:W-:Y:S05]  /*27d80*/  @!P1 BRA `(.L_x_1932) ;  /* 0x0000006000289947 */ /* 0x001fea0003800000 */
.L_x_2132:
[----:B------:R-:W-:Y:S05]  /*27d90*/  BSYNC B0 ;  /* 0x0000000000007941 */ /* 0x000fea0003800000 */
.L_x_1931:
[----:B------:R-:W-:-:S05]  /*27da0*/  IMAD.U32 R0, RZ, RZ, UR39 ;  /* 0x00000027ff007e24 */ /* 0x000fca000f8e00ff */
[----:B------:R-:W-:-:S13]  /*27db0*/  ISETP.NE.AND P1, PT, R0, 0x3, PT ;  /* 0x000000030000780c */ /* 0x000fda0003f25270 */
[----:B------:R-:W-:Y:S05]  /*27dc0*/  @!P1 BRA `(.L_x_1933) ;  /* 0x0000000000049947 */ /* 0x000fea0003800000 */
[----:B------:R-:W-:Y:S01]  /*27dd0*/  BPT.TRAP 0x1 ;  /* 0x000000040000795c */ /* 0x000fe20000300000 */
.L_x_1933:
[----:B0-----:R-:W-:-:S04]  /*27de0*/  SHF.L.U32 R3, R25, 0x1f, RZ ;  /* 0x0000001f19037819 */ /* 0x001fc800000006ff */
[----:B------:R-:W0:Y:S02]  /*27df0*/  SYNCS.PHASECHK.TRANS64.TRYWAIT P1, [R12+URZ+0x2a860], R3 ;  /* 0x02a860030c0075a7 */ /* 0x000e24000802017f */
[----:B0-----:R-:W-:Y:S05]  /*27e00*/  @!P1 BRA `(.L_x_1934) ;  /* 0x00000060001c9947 */ /* 0x001fea0003800000 */
.L_x_2133:
[----:B------:R-:W2:Y:S04]  /*27e10*/  LDL R0, [R1+0xc] ;  /* 0x00000c0001007983 */ /* 0x000ea80000100800 */
[----:B------:R-:W3:Y:S01]  /*27e20*/  LDL R2, [R1+0x4] ;  /* 0x0000040001027983 */ /* 0x000ee20000100800 */
[----:B0-----:R-:W-:Y:S01]  /*27e30*/  IMAD R3, R23, 0x6000, RZ ;  /* 0x0000600017037824 */ /* 0x001fe200078e02ff */
        /* <DEDUP_REMOVED lines=90> */
.L_x_1935:
[----:B--2---:R2:W-:Y:S01]  /*283e0*/  SYNCS.ARRIVE.TRANS64.A1T0 RZ, [R12+URZ+0x2a850], RZ ;  /* 0x02a850ff0cff79a7 */ /* 0x0045e2000810003f */
[----:B------:R-:W-:Y:S06]  /*283f0*/  BAR.SYNC.DEFER_BLOCKING 0x2, 0x80 ;  /* 0x0082000000007b1d */ /* 0x000fec0000010000 */
[----:B------:R-:W-:Y:S05]  /*28400*/  @!P0 BRA `(.L_x_1936) ;  /* 0x0000000000048947 */ /* 0x000fea0003800000 */
[----:B------:R-:W-:Y:S01]  /*28410*/  BPT.TRAP 0x1 ;  /* 0x000000040000795c */ /* 0x000fe20000300000 */
.L_x_1936:
[----:B------:R-:W-:Y:S02]  /*28420*/  VIADD R3, R12, 0x2a880 ;  /* 0x0002a8800c037836 */ /* 0x000fe40000000000 */
[----:B------:R-:W-:-:S03]  /*28430*/  VIADD R23, R23, 0x1 ;  /* 0x0000000117177836 */ /* 0x000fc60000000000 */
[----:B------:R-:W-:Y:S02]  /*28440*/  PRMT R3, R36, 0x654, R3 ;  /* 0x0000065424037816 */ /* 0x000fe40000000003 */
[C---:B------:R-:W-:Y:S02]  /*28450*/  ISETP.NE.AND P0, PT, R23.reuse, 0x2, PT ;  /* 0x000000021700780c */ /* 0x040fe40003f05270 */
[----:B------:R3:W-:Y:S02]  /*28460*/  SYNCS.ARRIVE.TRANS64.RED.A1T0 RZ, [R3+URZ], RZ ;  /* 0x000000ff03ff79a7 */ /* 0x0007e4000810043f */
[----:B------:R-:W-:Y:S02]  /*28470*/  SEL R0, RZ, 0x1, P0 ;  /* 0x00000001ff007807 */ /* 0x000fe40000000000 */
[----:B------:R-:W-:Y:S02]  /*28480*/  SEL R23, R23, RZ, P0 ;  /* 0x000000ff17177207 */ /* 0x000fe40000000000 */
[----:B------:R-:W-:-:S07]  /*28490*/  LOP3.LUT R25, R25, R0, RZ, 0x3c, !PT ;  /* 0x0000000019197212 */ /* 0x000fce00078e3cff */
.L_x_1877:
[----:B------:R-:W4:Y:S02]  /*284a0*/  LDL R0, [R1] ;  /* 0x0000000001007983 */ /* 0x000f240000100800 */
[----:B----4-:R-:W-:-:S13]  /*284b0*/  LOP3.LUT P0, RZ, R0, 0x20, RZ, 0xc0, !PT ;  /* 0x0000002000ff7812 */ /* 0x010fda000780c0ff */
[----:B------:R-:W-:Y:S05]  /*284c0*/  @!P0 BRA `(.L_x_1937) ;  /* 0x0000000000248947 */ /* 0x000fea0003800000 */
[----:B------:R-:W-:Y:S05]  /*284d0*/  WARPSYNC.ALL ;  /* 0x0000000000007948 */ /* 0x000fea0003800000 */
[----:B------:R-:W4:Y:S08]  /*284e0*/  S2UR UR4, SR_CgaCtaId ;  /* 0x00000000000479c3 */ /* 0x000f300000008800 */
[----:B------:R-:W-:Y:S01]  /*284f0*/  BAR.SYNC.DEFER_BLOCKING 0x5, 0x180 ;  /* 0x0146000000007b1d */ /* 0x000fe20000010000 */
[----:B---3--:R-:W-:Y:S01]  /*28500*/  MOV R3, 0x400 ;  /* 0x0000040000037802 */ /* 0x008fe20000000f00 */
[----:B----4-:R-:W-:-:S05]  /*28510*/  IMAD.U32 R36, RZ, RZ, UR4 ;  /* 0x00000004ff247e24 */ /* 0x010fca000f8e00ff */
[----:B------:R-:W-:-:S05]  /*28520*/  LEA R22, R36, R3, 0x18 ;  /* 0x0000000324167211 */ /* 0x000fca00078ec0ff */
[----:B------:R3:W4:Y:S01]  /*28530*/  LDS.128 R16, [R22+0x2a8d0] ;  /* 0x02a8d00016107984 */ /* 0x0007220000000c00 */
[----:B------:R-:W-:Y:S06]  /*28540*/  BAR.ARV 0x4, 0x180 ;  /* 0x0106000000007b1d */ /* 0x000fec0000002000 */
[----:B------:R-:W-:Y:S05]  /*28550*/  BRA `(.L_x_1938) ;  /* 0x0000000800cc7947 */ /* 0x000fea0003800000 */
.L_x_1937:
        /* <DEDUP_REMOVED lines=8> */
[----:B---3--:R-:W0:Y:S02]  /*285e0*/  @!P1 LDC.64 R2, c[0x0][0xc80] ;  /* 0x00032000ff029b82 */ /* 0x008e240000000a00 */
[----:B0-----:R-:W-:-:S06]  /*285f0*/  @!P1 IMAD.WIDE R2, R5, 0x4, R2 ;  /* 0x0000000405029825 */ /* 0x001fcc00078e0202 */
[----:B------:R-:W3:Y:S01]  /*28600*/  @!P1 LDG.E R2, desc[UR42][R2.64] ;  /* 0x0000002a02029981 */ /* 0x000ee2000c1e1900 */
[----:B------:R-:W-:Y:S01]  /*28610*/  IMAD.MOV.U32 R17, RZ, RZ, RZ ;  /* 0x000000ffff117224 */ /* 0x000fe200078e00ff */
[C---:B------:R-:W-:Y:S02]  /*28620*/  ISETP.GE.U32.AND P2, PT, R8.reuse, 0x2, PT ;  /* 0x000000020800780c */ /* 0x040fe40003f46070 */
[C---:B------:R-:W-:Y:S01]  /*28630*/  ISETP.GE.U32.AND P3, PT, R8.reuse, 0x4, PT ;  /* 0x000000040800780c */ /* 0x040fe20003f66070 */
[----:B------:R-:W-:Y:S01]  /*28640*/  SHFL.IDX PT, R0, R16, RZ, 0x1f ;  /* 0x00001fff10007589 */ /* 0x000fe200000e0000 */
[C---:B------:R-:W-:Y:S02]  /*28650*/  ISETP.GE.U32.AND P4, PT, R8.reuse, 0x8, PT ;  /* 0x000000080800780c */ /* 0x040fe40003f86070 */
[C---:B------:R-:W-:Y:S01]  /*28660*/  ISETP.GE.U32.AND P5, PT, R8.reuse, 0x10, PT ;  /* 0x000000100800780c */ /* 0x040fe20003fa6070 */
[----:B---3--:R-:W-:Y:S01]  /*28670*/  @!P1 IMAD.MOV.U32 R17, RZ, RZ, R2 ;  /* 0x000000ffff119224 */ /* 0x008fe200078e0002 */
[----:B------:R-:W-:-:S04]  /*28680*/  ISETP.NE.AND P1, PT, R8, RZ, PT ;  /* 0x000000ff0800720c */ /* 0x000fc80003f25270 */
[----:B------:R-:W0:Y:S02]  /*28690*/  SHFL.UP PT, R14, R17, 0x1, RZ ;  /* 0x04200000110e7989 */ /* 0x000e2400000e00ff */
[----:B0-----:R-:W-:-:S05]  /*286a0*/  SEL R4, R14, RZ, P1 ;  /* 0x000000ff0e047207 */ /* 0x001fca0000800000 */
[----:B------:R-:W-:-:S05]  /*286b0*/  IMAD.IADD R4, R17, 0x1, R4 ;  /* 0x0000000111047824 */ /* 0x000fca00078e0204 */
        /* <DEDUP_REMOVED lines=13> */
[----:B------:R0:W3:Y:S02]  /*28790*/  SHFL.IDX PT, R14, R3, 0x1f, 0x1f ;  /* 0x03e01f00030e7f89 */ /* 0x0000e400000e0000 */
.L_x_2143:
[----:B------:R-:W-:Y:S02]  /*287a0*/  ULDC UR4, c[0x0][0xc38] ;  /* 0x00030e0000047ab9 */ /* 0x000fe40000000800 */
[----:B------:R-:W-:-:S04]  /*287b0*/  IMAD.U32 R4, RZ, RZ, UR4 ;  /* 0x00000004ff047e24 */ /* 0x000fc8000f8e00ff */
[----:B---3--:R-:W-:-:S04]  /*287c0*/  IMAD R14, R14, R4, RZ ;  /* 0x000000040e0e7224 */ /* 0x008fc800078e02ff */
[----:B------:R-:W-:-:S05]  /*287d0*/  IMAD.IADD R5, R5, 0x1, R14 ;  /* 0x0000000105057824 */ /* 0x000fca00078e020e */
[----:B------:R-:W-:-:S13]  /*287e0*/  ISETP.GT.AND P6, PT, R5, R0, PT ;  /* 0x000000000500720c */ /* 0x000fda0003fc4270 */
[----:B------:R-:W-:Y:S05]  /*287f0*/  @P6 BRA `(.L_x_1940) ;  /* 0x00000000009c6947 */ /* 0x000fea0003800000 */
.L_x_1945:
[----:B------:R-:W3:Y:S01]  /*28800*/  LDC R2, c[0x0][0xc3c] ;  /* 0x00030f00ff027b82 */ /* 0x000ee20000000800 */
[----:B------:R-:W-:-:S05]  /*28810*/  VIADD R19, R19, 0x1f ;  /* 0x0000001f13137836 */ /* 0x000fca0000000000 */
[----:B---3--:R-:W-:-:S13]  /*28820*/  ISETP.GE.AND P6, PT, R19, R2, PT ;  /* 0x000000021300720c */ /* 0x008fda0003fc6270 */
[----:B------:R-:W-:Y:S05]  /*28830*/  @P6 BRA `(.L_x_1941) ;  /* 0x0000000400d06947 */ /* 0x000fea0003800000 */
[----:B0-----:R-:W0:Y:S01]  /*28840*/  S2R R3, SR_TID.X ;  /* 0x0000000000037919 */ /* 0x001e220000002100 */
[----:B------:R-:W-:Y:S01]  /*28850*/  BSSY B0, `(.L_x_1942) ;  /* 0x0000009000007945 */ /* 0x000fe20003800000 */
[----:B------:R-:W-:Y:S01]  /*28860*/  IMAD.MOV.U32 R17, RZ, RZ, RZ ;  /* 0x000000ffff117224 */ /* 0x000fe200078e00ff */
[----:B0-----:R-:W-:-:S05]  /*28870*/  LOP3.LUT R3, R3, 0x1f, RZ, 0xc0, !PT ;  /* 0x0000001f03037812 */ /* 0x001fca00078ec0ff */
[----:B------:R-:W-:-:S05]  /*28880*/  IMAD.IADD R7, R19, 0x1, R3 ;  /* 0x0000000113077824 */ /* 0x000fca00078e0203 */
[----:B------:R-:W-:-:S13]  /*28890*/  ISETP.GE.OR P6, PT, R7, R2, !P0 ;  /* 0x000000020700720c */ /* 0x000fda00047c6670 */
[----:B------:R-:W-:Y:S05]  /*288a0*/  @P6 BRA `(.L_x_1943) ;  /* 0x00000000000c6947 */ /* 0x000fea0003800000 */
[----:B------:R-:W0:Y:S02]  /*288b0*/  LDC.64 R2, c[0x0][0xc80] ;  /* 0x00032000ff027b82 */ /* 0x000e240000000a00 */
[----:B0-----:R-:W-:-:S05]  /*288c0*/  IMAD.WIDE R2, R7, 0x4, R2 ;  /* 0x0000000407027825 */ /* 0x001fca00078e0202 */
[----:B------:R0:W5:Y:S02]  /*288d0*/  LDG.E R17, desc[UR42][R2.64] ;  /* 0x0000002a02117981 */ /* 0x000164000c1e1900 */
.L_x_1943:
[----:B------:R-:W-:Y:S05]  /*288e0*/  BSYNC B0 ;  /* 0x0000000000007941 */ /* 0x000fea0003800000 */
.L_x_1942:
[----:B------:R-:W-:-:S03]  /*288f0*/  UMOV UR4, 0xffffffff ;  /* 0xffffffff00047882 */ /* 0x000fc60000000000 */
[----:B------:R-:W-:Y:S05]  /*28900*/  BRA.DIV UR4, `(.L_x_1944) ;  /* 0x0000005a04947947 */ /* 0x000fea000b800000 */
[----:B-----5:R-:W3:Y:S02]  /*28910*/  SHFL.UP PT, R14, R17, 0x1, RZ ;  /* 0x04200000110e7989 */ /* 0x020ee400000e00ff */
[----:B---3--:R-:W-:-:S05]  /*28920*/  SEL R14, R14, RZ, P1 ;  /* 0x000000ff0e0e7207 */ /* 0x008fca0000800000 */
        /* <DEDUP_REMOVED lines=14> */
.L_x_2151:
[----:B------:R-:W-:Y:S02]  /*28a10*/  ULDC UR4, c[0x0][0xc38] ;  /* 0x00030e0000047ab9 */ /* 0x000fe40000000800 */
[----:B------:R-:W-:-:S04]  /*28a20*/  IMAD.U32 R4, RZ, RZ, UR4 ;  /* 0x00000004ff047e24 */ /* 0x000fc8000f8e00ff */
[----:B---3--:R-:W-:-:S04]  /*28a30*/  IMAD R14, R14, R4, RZ ;  /* 0x000000040e0e7224 */ /* 0x008fc800078e02ff */
[----:B------:R-:W-:-:S05]  /*28a40*/  IMAD.IADD R5, R14, 0x1, R5 ;  /* 0x000000010e057824 */ /* 0x000fca00078e0205 */
[----:B------:R-:W-:-:S13]  /*28a50*/  ISETP.GT.AND P6, PT, R5, R0, PT ;  /* 0x000000000500720c */ /* 0x000fda0003fc4270 */
[----:B------:R-:W-:Y:S05]  /*28a60*/  @!P6 BRA `(.L_x_1945) ;  /* 0xfffffffc0064e947 */ /* 0x000fea000383ffff */
.L_x_1940:
[----:B------:R-:W-:Y:S01]  /*28a70*/  IMAD.IADD R16, R5, 0x1, -R14 ;  /* 0x0000000105107824 */ /* 0x000fe200078e0a0e */
[----:B------:R-:W-:-:S03]  /*28a80*/  UMOV UR4, 0xffffffff ;  /* 0xffffffff00047882 */ /* 0x000fc60000000000 */
[----:B------:R-:W-:-:S05]  /*28a90*/  IMAD R5, R3, R4, R16 ;  /* 0x0000000403057224 */ /* 0x000fca00078e0210 */
[----:B------:R-:W-:Y:S01]  /*28aa0*/  ISETP.GT.AND P6, PT, R5, R0, PT ;  /* 0x000000000500720c */ /* 0x000fe20003fc4270 */
[----:B------:R-:W-:-:S12]  /*28ab0*/  BRA.DIV UR4, `(.L_x_1946) ;  /* 0x0000005a04e47947 */ /* 0x000fd8000b800000 */
[----:B------:R-:W-:-:S04]  /*28ac0*/  VOTE.ANY R2, PT, !P6 ;  /* 0x0000000000027806 */ /* 0x000fc800070e0100 */
[----:B------:R-:W3:Y:S02]  /*28ad0*/  POPC R6, R2 ;  /* 0x0000000200067309 */ /* 0x000ee40000000000 */
[----:B---3--:R3:W4:Y:S02]  /*28ae0*/  SHFL.IDX PT, R17, R17, R6, 0x1f ;  /* 0x00001f0611117589 */ /* 0x00872400000e0000 */
.L_x_2155:
[----:B------:R-:W-:Y:S01]  /*28af0*/  ISETP.NE.AND P0, PT, R2, RZ, PT ;  /* 0x000000ff0200720c */ /* 0x000fe20003f05270 */
[----:B------:R-:W-:-:S12]  /*28b00*/  IMAD.MOV.U32 R14, RZ, RZ, RZ ;  /* 0x000000ffff0e7224 */ /* 0x000fd800078e00ff */
[----:B------:R-:W-:Y:S05]  /*28b10*/  @!P0 BRA `(.L_x_1947) ;  /* 0x0000000000108947 */ /* 0x000fea0003800000 */
[----:B------:R-:W-:Y:S01]  /*28b20*/  UMOV UR4, 0xffffffff ;  /* 0xffffffff00047882 */ /* 0x000fe20000000000 */
[----:B--2---:R-:W-:Y:S02]  /*28b30*/  VIADD R12, R6, 0xffffffff ;  /* 0xffffffff060c7836 */ /* 0x004fe40000000000 */
[----:B------:R-:W-:Y:S05]  /*28b40*/  BRA.DIV UR4, `(.L_x_1948) ;  /* 0x0000005e04087947 */ /* 0x000fea000b800000 */
[----:B------:R2:W0:Y:S02]  /*28b50*/  SHFL.IDX PT, R14, R3, R12, 0x1f ;  /* 0x00001f0c030e7589 */ /* 0x00042400000e0000 */
.L_x_1947:
[----:B0-2---:R-:W0:Y:S01]  /*28b60*/  LDC.64 R2, c[0x0][0xc90] ;  /* 0x00032400ff027b82 */ /* 0x005e220000000a00 */
[----:B------:R-:W-:-:S04]  /*28b70*/  IMAD.IADD R19, R6, 0x1, R19 ;  /* 0x0000000106137824 */ /* 0x000fc800078e0213 */
[----:B0-----:R-:W-:-:S05]  /*28b80*/  IMAD.WIDE R2, R19, 0x4, R2 ;  /* 0x0000000413027825 */ /* 0x001fca00078e0202 */
[----:B---3--:R0:W4:Y:S01]  /*28b90*/  LDG.E R6, desc[UR42][R2.64] ;  /* 0x0000002a02067981 */ /* 0x008122000c1e1900 */
[----:B------:R-:W-:-:S04]  /*28ba0*/  IMAD R16, R14, R4, R16 ;  /* 0x000000040e107224 */ /* 0x000fc800078e0210 */
[----:B------:R-:W-:Y:S02]  /*28bb0*/  IMAD.IADD R0, R0, 0x1, -R16 ;  /* 0x0000000100007824 */ /* 0x000fe400078e0a10 */
[----:B0-----:R-:W-:Y:S02]  /*28bc0*/  IMAD.MOV.U32 R2, RZ, RZ, RZ ;  /* 0x000000ffff027224 */ /* 0x001fe400078e00ff */
[----:B----4-:R-:W-:-:S05]  /*28bd0*/  IMAD R5, R17, R6, RZ ;  /* 0x0000000611057224 */ /* 0x010fca00078e02ff */
[----:B------:R-:W-:-:S04]  /*28be0*/  IABS R7, R5 ;  /* 0x0000000500077213 */ /* 0x000fc80000000000 */
[----:B------:R-:W0:Y:S08]  /*28bf0*/  I2F.RP R8, R7 ;  /* 0x0000000700087306 */ /* 0x000e300000209400 */
[----:B0-----:R-:W0:Y:S02]  /*28c00*/  MUFU.RCP R8, R8 ;  /* 0x0000000800087308 */ /* 0x001e240000001000 */
[----:B0-----:R-:W-:Y:S01]  /*28c10*/  VIADD R9, R8, 0xffffffe ;  /* 0x0ffffffe08097836 */ /* 0x001fe20000000000 */
[----:B------:R-:W-:-:S05]  /*28c20*/  IABS R8, R5 ;  /* 0x0000000500087213 */ /* 0x000fca0000000000 */
[----:B------:R-:W0:Y:S01]  /*28c30*/  F2I.FTZ.U32.TRUNC.NTZ R3, R9 ;  /* 0x0000000900037305 */ /* 0x000e22000021f000 */
[----:B------:R-:W-:Y:S02]  /*28c40*/  IMAD.MOV R8, RZ, RZ, -R8 ;  /* 0x000000ffff087224 */ /* 0x000fe400078e0a08 */
[----:B0-----:R-:W-:-:S04]  /*28c50*/  IMAD.MOV R10, RZ, RZ, -R3 ;  /* 0x000000ffff0a7224 */ /* 0x001fc800078e0a03 */
[----:B------:R-:W-:-:S04]  /*28c60*/  IMAD R11, R10, R7, RZ ;  /* 0x000000070a0b7224 */ /* 0x000fc800078e02ff */
[----:B------:R-:W-:Y:S01]  /*28c70*/  IMAD.HI.U32 R2, R3, R11, R2 ;  /* 0x0000000b03027227 */ /* 0x000fe200078e0002 */
[----:B------:R-:W-:-:S05]  /*28c80*/  IABS R3, R0 ;  /* 0x0000000000037213 */ /* 0x000fca0000000000 */
        /* <DEDUP_REMOVED lines=18> */
[----:B------:R-:W0:Y:S08]  /*28db0*/  I2F.RP R8, R6 ;  /* 0x0000000600087306 */ /* 0x000e300000209400 */
[----:B0-----:R-:W0:Y:S02]  /*28dc0*/  MUFU.RCP R8, R8 ;  /* 0x0000000800087308 */ /* 0x001e240000001000 */
[----:B0-----:R-:W-:Y:S01]  /*28dd0*/  VIADD R2, R8, 0xffffffe ;  /* 0x0ffffffe08027836 */ /* 0x001fe20000000000 */
[----:B------:R-:W-:-:S05]  /*28de0*/  IABS R8, R0 ;  /* 0x0000000000087213 */ /* 0x000fca0000000000 */
[----:B------:R0:W2:Y:S02]  /*28df0*/  F2I.FTZ.U32.TRUNC.NTZ R3, R2 ;  /* 0x0000000200037305 */ /* 0x0000a4000021f000 */
[----:B0-----:R-:W-:Y:S02]  /*28e00*/  IMAD.MOV.U32 R2, RZ, RZ, RZ ;  /* 0x000000ffff027224 */ /* 0x001fe400078e00ff */
[----:B--2---:R-:W-:-:S04]  /*28e10*/  IMAD.MOV R5, RZ, RZ, -R3 ;  /* 0x000000ffff057224 */ /* 0x004fc800078e0a03 */
        /* <DEDUP_REMOVED lines=22> */
.L_x_1941:
[----:B------:R-:W-:Y:S01]  /*28f80*/  UMOV UR4, URZ ;  /* 0x0000003f00047c82 */ /* 0x000fe20008000000 */
[----:B------:R-:W-:Y:S01]  /*28f90*/  UMOV UR5, URZ ;  /* 0x0000003f00057c82 */ /* 0x000fe20008000000 */
[----:B------:R-:W-:Y:S01]  /*28fa0*/  ULDC UR6, c[0x0][0xc3c] ;  /* 0x00030f0000067ab9 */ /* 0x000fe20000000800 */
[----:B------:R-:W-:Y:S02]  /*28fb0*/  IMAD.MOV.U32 R16, RZ, RZ, R0 ;  /* 0x000000ffff107224 */ /* 0x000fe400078e0000 */
[----:B------:R-:W-:Y:S02]  /*28fc0*/  IMAD.U32 R17, RZ, RZ, UR4 ;  /* 0x00000004ff117e24 */ /* 0x000fe4000f8e00ff */
[----:B------:R-:W-:Y:S02]  /*28fd0*/  IMAD.U32 R18, RZ, RZ, UR5 ;  /* 0x00000005ff127e24 */ /* 0x000fe4000f8e00ff */
[----:B------:R-:W-:-:S07]  /*28fe0*/  IMAD.U32 R19, RZ, RZ, UR6 ;  /* 0x00000006ff137e24 */ /* 0x000fce000f8e00ff */
.L_x_1949:
[----:B------:R-:W3:Y:S01]  /*28ff0*/  S2R R0, SR_TID.X ;  /* 0x0000000000007919 */ /* 0x000ee20000002100 */
[----:B------:R-:W-:Y:S05]  /*29000*/  WARPSYNC.ALL ;  /* 0x0000000000007948 */ /* 0x000fea0003800000 */
[----:B------:R-:W-:Y:S01]  /*29010*/  BAR.SYNC.DEFER_BLOCKING 0x4, 0x180 ;  /* 0x0106000000007b1d */ /* 0x000fe20000010000 */
[----:B---3--:R-:W-:-:S04]  /*29020*/  LOP3.LUT R0, R0, 0x1f, RZ, 0xc0, !PT ;  /* 0x0000001f00007812 */ /* 0x008fc800078ec0ff */
[----:B------:R-:W-:-:S13]  /*29030*/  ISETP.NE.AND P0, PT, R0, RZ, PT ;  /* 0x000000ff0000720c */ /* 0x000fda0003f05270 */
[----:B------:R-:W3:Y:S01]  /*29040*/  @!P0 S2R R36, SR_CgaCtaId ;  /* 0x0000000000248919 */ /* 0x000ee20000008800 */
[----:B0-----:R-:W-:-:S04]  /*29050*/  @!P0 MOV R3, 0x400 ;  /* 0x0000040000038802 */ /* 0x001fc80000000f00 */
[----:B---3--:R-:W-:-:S05]  /*29060*/  @!P0 LEA R22, R36, R3, 0x18 ;  /* 0x0000000324168211 */ /* 0x008fca00078ec0ff */
[----:B------:R0:W-:Y:S01]  /*29070*/  @!P0 STS.128 [R22+0x2a8d0], R16 ;  /* 0x02a8d01016008388 */ /* 0x0001e20000000c00 */
[----:B------:R-:W-:Y:S06]  /*29080*/  BAR.ARV 0x5, 0x180 ;  /* 0x0146000000007b1d */ /* 0x000fec0000002000 */
.L_x_1938:
[----:B------:R-:W-:Y:S02]  /*29090*/  ULDC UR4, c[0x0][0xc3c] ;  /* 0x00030f0000047ab9 */ /* 0x000fe40000000800 */
[----:B----4-:R-:W-:-:S13]  /*290a0*/  ISETP.GE.AND P0, PT, R19, UR4, PT ;  /* 0x0000000413007c0c */ /* 0x010fda000bf06270 */
[----:B------:R-:W-:Y:S05]  /*290b0*/  @!P0 BRA `(.L_x_1950) ;  /* 0xffffff9400008947 */ /* 0x000fea000383ffff */
[----:B------:R-:W-:Y:S05]  /*290c0*/  BSYNC B7 ;  /* 0x0000000000077941 */ /* 0x000fea0003800000 */
.L_x_1816:
        /* <DEDUP_REMOVED lines=12> */
.L_x_2158:
[----:B------:R-:W-:Y:S05]  /*29190*/  BSYNC B0 ;  /* 0x0000000000007941 */ /* 0x000fea0003800000 */
.L_x_1951:
[----:B------:R-:W-:-:S03]  /*291a0*/  UMOV UR4, 0xffffffff ;  /* 0xffffffff00047882 */ /* 0x000fc60000000000 */
[----:B------:R-:W-:Y:S05]  /*291b0*/  BRA.DIV UR4, `(.L_x_1953) ;  /* 0x0000005604a47947 */ /* 0x000fea000b800000 */
[----:B0-----:R-:W0:Y:S02]  /*291c0*/  S2R R0, SR_TID.X ;  /* 0x0000000000007919 */ /* 0x001e240000002100 */
[----:B0-----:R-:W-:-:S04]  /*291d0*/  SHF.R.U32.HI R0, RZ, 0x5, R0 ;  /* 0x00000005ff007819 */ /* 0x001fc80000011600 */
[----:B------:R-:W-:-:S05]  /*291e0*/  LOP3.LUT R0, R0, 0x3, RZ, 0xc0, !PT ;  /* 0x0000000300007812 */ /* 0x000fca00078ec0ff */
[----:B------:R0:W2:Y:S02]  /*291f0*/  SHFL.IDX PT, R14, R0, RZ, 0x1f ;  /* 0x00001fff000e7589 */ /* 0x0000a400000e0000 */
.L_x_2161:
[----:B--2---:R-:W-:-:S13]  /*29200*/  ISETP.NE.AND P0, PT, R14, RZ, PT ;  /* 0x000000ff0e00720c */ /* 0x004fda0003f05270 */
[----:B------:R-:W-:Y:S05]  /*29210*/  @P0 BRA `(.L_x_1581) ;  /* 0x0000000000a80947 */ /* 0x000fea0003800000 */
[----:B------:R-:W-:-:S03]  /*29220*/  UMOV UR4, 0xffffffff ;  /* 0xffffffff00047882 */ /* 0x000fc60000000000 */
[----:B------:R-:W-:Y:S05]  /*29230*/  BRA.DIV UR4, `(.L_x_1954) ;  /* 0x0000005604b87947 */ /* 0x000fea000b800000 */
[----:B------:R-:W-:-:S13]  /*29240*/  ELECT P6, URZ, PT ;  /* 0x00000000003f782f */ /* 0x000fda00038c0000 */
.L_x_2164:
[----:B------:R-:W-:Y:S05]  /*29250*/  @!P6 BRA `(.L_x_1581) ;  /* 0x000000000098e947 */ /* 0x000fea0003800000 */
[----:B------:R-:W-:-:S06]  /*29260*/  ULOP3.LUT UR4, UR36, 0x2, URZ, 0xfc, !UPT ;  /* 0x0000000224047892 */ /* 0x000fcc000f8efc3f */
[----:B0-----:R-:W-:-:S05]  /*29270*/  IMAD.U32 R0, RZ, RZ, UR4 ;  /* 0x00000004ff007e24 */ /* 0x001fca000f8e00ff */
[----:B------:R-:W-:-:S13]  /*29280*/  ISETP.NE.AND P0, PT, R0, 0x3, PT ;  /* 0x000000030000780c */ /* 0x000fda0003f05270 */
[----:B------:R-:W-:Y:S05]  /*29290*/  @!P0 BRA `(.L_x_1955) ;  /* 0x0000000000048947 */ /* 0x000fea0003800000 */
[----:B------:R-:W-:Y:S01]  /*292a0*/  BPT.TRAP 0x1 ;  /* 0x000000040000795c */ /* 0x000fe20000300000 */
.L_x_1955:
[----:B------:R-:W-:Y:S01]  /*292b0*/  IMAD R3, R23, 0x8, R5 ;  /* 0x0000000817037824 */ /* 0x000fe200078e0205 */
[----:B------:R-:W-:Y:S01]  /*292c0*/  SHF.L.U32 R2, R25, 0x1f, RZ ;  /* 0x0000001f19027819 */ /* 0x000fe200000006ff */
[----:B------:R-:W-:-:S03]  /*292d0*/  VIADD R23, R23, 0x1 ;  /* 0x0000000117177836 */ /* 0x000fc60000000000 */
[----:B------:R-:W0:Y:S02]  /*292e0*/  SYNCS.PHASECHK.TRANS64.TRYWAIT P1, [R3+URZ+0x2a840], R2 ;  /* 0x02a84002030075a7 */ /* 0x000e24000802017f */
[----:B------:R-:W-:-:S04]  /*292f0*/  ISETP.NE.AND P2, PT, R23, 0x2, PT ;  /* 0x000000021700780c */ /* 0x000fc80003f45270 */
[----:B------:R-:W-:Y:S01]  /*29300*/  SEL R0, RZ, 0x1, P2 ;  /* 0x00000001ff007807 */ /* 0x000fe20001000000 */
[----:B0-----:R-:W-:Y:S08]  /*29310*/  @!P1 BRA `(.L_x_1956) ;  /* 0x0000005400a09947 */ /* 0x001ff00003800000 */
.L_x_2165:
[----:B------:R-:W-:Y:S02]  /*29320*/  SEL R23, R23, RZ, P2 ;  /* 0x000000ff17177207 */ /* 0x000fe40001000000 */
[----:B------:R-:W-:Y:S01]  /*29330*/  LOP3.LUT R0, R25, R0, RZ, 0x3c, !PT ;  /* 0x0000000019007212 */ /* 0x000fe200078e3cff */
[----:B------:R-:W-:Y:S06]  /*29340*/  @!P0 BRA `(.L_x_1957) ;  /* 0x0000000000048947 */ /* 0x000fec0003800000 */
[----:B------:R-:W-:Y:S01]  /*29350*/  BPT.TRAP 0x1 ;  /* 0x000000040000795c */ /* 0x000fe20000300000 */
.L_x_1957:
[----:B------:R-:W-:Y:S01]  /*29360*/  IMAD R23, R23, 0x8, R5 ;  /* 0x0000000817177824 */ /* 0x000fe200078e0205 */
[----:B------:R-:W-:-:S04]  /*29370*/  SHF.L.U32 R0, R0, 0x1f, RZ ;  /* 0x0000001f00007819 */ /* 0x000fc800000006ff */
[----:B------:R-:W2:Y:S02]  /*29380*/  SYNCS.PHASECHK.TRANS64.TRYWAIT P1, [R23+URZ+0x2a840], R0 ;  /* 0x02a84000170075a7 */ /* 0x000ea4000802017f */
[----:B--2---:R-:W-:Y:S05]  /*29390*/  @!P1 BRA `(.L_x_1958) ;  /* 0x0000005400949947 */ /* 0x004fea0003800000 */
.L_x_2166:
[----:B------:R-:W-:Y:S05]  /*293a0*/  @!P0 BRA `(.L_x_1959) ;  /* 0x0000000000048947 */ /* 0x000fea0003800000 */
[----:B------:R-:W-:Y:S01]  /*293b0*/  BPT.TRAP 0x1 ;  /* 0x000000040000795c */ /* 0x000fe20000300000 */
.L_x_1959:
[----:B------:R-:W4:Y:S02]  /*293c0*/  SYNCS.PHASECHK.TRANS64.TRYWAIT P1, [R3+URZ+0x2a860], R2 ;  /* 0x02a86002030075a7 */ /* 0x000f24000802017f */
[----:B----4-:R-:W-:Y:S05]  /*293d0*/  @!P1 BRA `(.L_x_1960) ;  /* 0x0000005400989947 */ /* 0x010fea0003800000 */
.L_x_2167:
[----:B------:R-:W-:Y:S05]  /*293e0*/  @!P0 BRA `(.L_x_1961) ;  /* 0x0000000000048947 */ /* 0x000fea0003800000 */
[----:B------:R-:W-:Y:S01]  /*293f0*/  BPT.TRAP 0x1 ;  /* 0x000000040000795c */ /* 0x000fe20000300000 */
.L_x_1961:
[----:B------:R-:W5:Y:S02]  /*29400*/  SYNCS.PHASECHK.TRANS64.TRYWAIT P1, [R23+URZ+0x2a860], R0 ;  /* 0x02a86000170075a7 */ /* 0x000f64000802017f */
[----:B-----5:R-:W-:Y:S05]  /*29410*/  @!P1 BRA `(.L_x_1962) ;  /* 0x00000054009c9947 */ /* 0x020fea0003800000 */
.L_x_2168:
[----:B------:R-:W-:Y:S05]  /*29420*/  @!P0 BRA `(.L_x_1963) ;  /* 0x0000000000048947 */ /* 0x000fea0003800000 */
[----:B------:R-:W-:Y:S01]  /*29430*/  BPT.TRAP 0x1 ;  /* 0x000000040000795c */ /* 0x000fe20000300000 */
.L_x_1963:
[----:B------:R-:W5:Y:S02]  /*29440*/  SYNCS.PHASECHK.TRANS64.TRYWAIT P1, [R3+URZ+0x2a880], R2 ;  /* 0x02a88002030075a7 */ /* 0x000f64000802017f */
[----:B-----5:R-:W-:Y:S05]  /*29450*/  @!P1 BRA `(.L_x_1964) ;  /* 0x0000005400a09947 */ /* 0x020fea0003800000 */
.L_x_2169:
[----:B------:R-:W-:Y:S05]  /*29460*/  @!P0 BRA `(.L_x_1965) ;  /* 0x0000000000048947 */ /* 0x000fea0003800000 */
[----:B------:R-:W-:Y:S01]  /*29470*/  BPT.TRAP 0x1 ;  /* 0x000000040000795c */ /* 0x000fe20000300000 */
.L_x_1965:
[----:B------:R0:W0:Y:S02]  /*29480*/  SYNCS.PHASECHK.TRANS64.TRYWAIT P0, [R23+URZ+0x2a880], R0 ;  /* 0x02a88000170075a7 */ /* 0x000024000800017f */
[----:B0-----:R-:W-:Y:S05]  /*29490*/  @!P0 NANOSLEEP.SYNCS 0x989680 ;  /* 0x009896800000895d */ /* 0x001fea0003900000 */
[----:B------:R-:W0:Y:S02]  /*294a0*/  @!P0 SYNCS.PHASECHK.TRANS64 P0, [R23+URZ+0x2a880], R0 ;  /* 0x02a88000170085a7 */ /* 0x000e24000800007f */
[----:B0-----:R-:W-:Y:S05]  /*294b0*/  @!P0 BRA `(.L_x_1965) ;  /* 0xfffffffc00f08947 */ /* 0x001fea000383ffff */
.L_x_1581:
[----:B------:R-:W-:Y:S05]  /*294c0*/  BSYNC B8 ;  /* 0x0000000000087941 */ /* 0x000fea0003800000 */
.L_x_1578:
[----:B------:R-:W-:Y:S05]  /*294d0*/  EXIT ;  /* 0x000000000000794d */ /* 0x000fea0003800000 */
.L_x_1605:
[----:B-1----:R1:W2:Y:S02]  /*294e0*/  SYNCS.PHASECHK.TRANS64.TRYWAIT P4, [R82+URZ+0x2a890], R93 ;  /* 0x02a8905d520075a7 */ /* 0x0022a4000808017f */
[----:B--2---:R-:W-:Y:S05]  /*294f0*/  @!P4 NANOSLEEP.SYNCS 0x989680 ;  /* 0x009896800000c95d */ /* 0x004fea0003900000 */
[----:B------:R-:W2:Y:S02]  /*29500*/  @!P4 SYNCS.PHASECHK.TRANS64 P4, [R82+URZ+0x2a890], R93 ;  /* 0x02a8905d5200c5a7 */ /* 0x000ea4000808007f */
[----:B--2---:R-:W-:Y:S05]  /*29510*/  @!P4 BRA `(.L_x_1605) ;  /* 0xfffffffc00f0c947 */ /* 0x004fea000383ffff */
[----:B------:R-:W-:Y:S05]  /*29520*/  BRA `(.L_x_1966) ;  /* 0xfffffd9800c87947 */ /* 0x000fea000383ffff */
.L_x_1606:
[----:B------:R-:W-:Y:S01]  /*29530*/  BSSY B1, `(.L_x_1967) ;  /* 0x0000008000017945 */ /* 0x000fe20003800000 */
[----:B0-----:R-:W-:Y:S02]  /*29540*/  IMAD.MOV.U32 R13, RZ, RZ, R97 ;  /* 0x000000ffff0d7224 */ /* 0x001fe400078e0061 */
[----:B------:R-:W-:Y:S02]  /*29550*/  IMAD.MOV.U32 R12, RZ, RZ, RZ ;  /* 0x000000ffff0c7224 */ /* 0x000fe400078e00ff */
[----:B------:R-:W-:Y:S02]  /*29560*/  IMAD.MOV.U32 R11, RZ, RZ, 0x1e1f ;  /* 0x00001e1fff0b7424 */ /* 0x000fe400078e00ff */
[----:B------:R-:W-:-:S07]  /*29570*/  IMAD.MOV.U32 R15, RZ, RZ, -0x1 ;  /* 0xffffffffff0f7424 */ /* 0x000fce00078e00ff */
[----:B-1----:R-:W-:Y:S05]  /*29580*/  WARPSYNC.COLLECTIVE R15, `(.L_x_1968) ;  /* 0x000000000f087348 */ /* 0x002fea0003c00000 */
[----:B------:R0:W2:Y:S02]  /*29590*/  SHFL.IDX P6, R14, R13, R12, R11 ;  /* 0x0000000c0d0e7389 */ /* 0x0000a400000c000b */
[----:B012---:R-:W-:Y:S01]  /*295a0*/  ENDCOLLECTIVE ;  /* 0x000000000000791b */ /* 0x007fe20003800000 */
.L_x_1968:
[----:B------:R-:W-:Y:S05]  /*295b0*/  BSYNC B1 ;  /* 0x0000000000017941 */ /* 0x000fea0003800000 */
.L_x_1967:
        /* <DEDUP_REMOVED lines=8> */
.L_x_1969:
[----:B------:R-:W-:Y:S05]  /*29640*/  BRA `(.L_x_1970) ;  /* 0xfffffd9800947947 */ /* 0x000fea000383ffff */
.L_x_1634:
[----:B-1----:R1:W2:Y:S02]  /*29650*/  SYNCS.PHASECHK.TRANS64.TRYWAIT P4, [R82+URZ+0x2a890], R93 ;  /* 0x02a8905d520075a7 */ /* 0x0022a4000808017f */
[----:B--2---:R-:W-:Y:S05]  /*29660*/  @!P4 NANOSLEEP.SYNCS 0x989680 ;  /* 0x009896800000c95d */ /* 0x004fea0003900000 */
[----:B------:R-:W2:Y:S02]  /*29670*/  @!P4 SYNCS.PHASECHK.TRANS64 P4, [R82+URZ+0x2a890], R93 ;  /* 0x02a8905d5200c5a7 */ /* 0x000ea4000808007f */
[----:B--2---:R-:W-:Y:S05]  /*29680*/  @!P4 BRA `(.L_x_1634) ;  /* 0xfffffffc00f0c947 */ /* 0x004fea000383ffff */
[----:B------:R-:W-:Y:S05]  /*29690*/  BRA `(.L_x_1971) ;  /* 0xfffffdc800687947 */ /* 0x000fea000383ffff */
.L_x_1635:
        /* <DEDUP_REMOVED lines=8> */
.L_x_1973:
[----:B------:R-:W-:Y:S05]  /*29720*/  BSYNC B1 ;  /* 0x0000000000017941 */ /* 0x000fea0003800000 */
.L_x_1972:
        /* <DEDUP_REMOVED lines=8> */
.L_x_1974:
[----:B------:R-:W-:Y:S01]  /*297b0*/  IMAD.MOV.U32 R99, RZ, RZ, R14 ;  /* 0x000000ffff637224 */ /* 0x000fe200078e000e */
[----:B------:R-:W-:Y:S06]  /*297c0*/  BRA `(.L_x_1975) ;  /* 0xfffffdc800307947 */ /* 0x000fec000383ffff */
.L_x_1648:
[----:B0-----:R0:W1:Y:S02]  /*297d0*/  SYNCS.PHASECHK.TRANS64.TRYWAIT P3, [R82+URZ+0x2a890], R93 ;  /* 0x02a8905d520075a7 */ /* 0x001064000806017f */
[----:B-1----:R-:W-:Y:S05]  /*297e0*/  @!P3 NANOSLEEP.SYNCS 0x989680 ;  /* 0x009896800000b95d */ /* 0x002fea0003900000 */
[----:B------:R-:W1:Y:S02]  /*297f0*/  @!P3 SYNCS.PHASECHK.TRANS64 P3, [R82+URZ+0x2a890], R93 ;  /* 0x02a8905d5200b5a7 */ /* 0x000e64000806007f */
[----:B-1----:R-:W-:Y:S05]  /*29800*/  @!P3 BRA `(.L_x_1648) ;  /* 0xfffffffc00f0b947 */ /* 0x002fea000383ffff */
[----:B------:R-:W-:Y:S05]  /*29810*/  BRA `(.L_x_1976) ;  /* 0xfffffdf400d87947 */ /* 0x000fea000383ffff */
.L_x_1649:
[----:B------:R-:W-:Y:S01]  /*29820*/  BSSY B1, `(.L_x_1977) ;  /* 0x0000007000017945 */ /* 0x000fe20003800000 */
[----:B------:R-:W-:Y:S02]  /*29830*/  IMAD.MOV.U32 R12, RZ, RZ, RZ ;  /* 0x000000ffff0c7224 */ /* 0x000fe400078e00ff */
[----:B------:R-:W-:Y:S02]  /*29840*/  IMAD.MOV.U32 R11, RZ, RZ, 0x1e1f ;  /* 0x00001e1fff0b7424 */ /* 0x000fe400078e00ff */
[----:B------:R-:W-:-:S07]  /*29850*/  IMAD.MOV.U32 R15, RZ, RZ, -0x1 ;  /* 0xffffffffff0f7424 */ /* 0x000fce00078e00ff */
[----:B0-----:R-:W-:Y:S05]  /*29860*/  WARPSYNC.COLLECTIVE R15, `(.L_x_1978) ;  /* 0x000000000f087348 */ /* 0x001fea0003c00000 */
[----:B------:R1:W2:Y:S02]  /*29870*/  SHFL.IDX P6, R14, R13, R12, R11 ;  /* 0x0000000c0d0e7389 */ /* 0x0002a400000c000b */
[----:B012---:R-:W-:Y:S01]  /*29880*/  ENDCOLLECTIVE ;  /* 0x000000000000791b */ /* 0x007fe20003800000 */
.L_x_1978:
[----:B------:R-:W-:Y:S05]  /*29890*/  BSYNC B1 ;  /* 0x0000000000017941 */ /* 0x000fea0003800000 */
.L_x_1977:
        /* <DEDUP_REMOVED lines=8> */
.L_x_1979:
[----:B------:R-:W-:Y:S05]  /*29920*/  BRA `(.L_x_1980) ;  /* 0xfffffdf400fc7947 */ /* 0x000fea000383ffff */
.L_x_1653:
[----:B0-----:R0:W2:Y:S02]  /*29930*/  SYNCS.PHASECHK.TRANS64.TRYWAIT P2, [R82+URZ+0x2a8b0], R93 ;  /* 0x02a8b05d520075a7 */ /* 0x0010a4000804017f */
[----:B--2---:R-:W-:Y:S05]  /*29940*/  @!P2 NANOSLEEP.SYNCS 0x989680 ;  /* 0x009896800000a95d */ /* 0x004fea0003900000 */
[----:B------:R-:W2:Y:S02]  /*29950*/  @!P2 SYNCS.PHASECHK.TRANS64 P2, [R82+URZ+0x2a8b0], R93 ;  /* 0x02a8b05d5200a5a7 */ /* 0x000ea4000804007f */
[----:B--2---:R-:W-:Y:S05]  /*29960*/  @!P2 BRA `(.L_x_1653) ;  /* 0xfffffffc00f0a947 */ /* 0x004fea000383ffff */
[----:B------:R-:W-:Y:S05]  /*29970*/  BRA `(.L_x_1981) ;  /* 0xfffffdf800c47947 */ /* 0x000fea000383ffff */
.L_x_1667:
[----:B------:R-:W0:Y:S01]  /*29980*/  S2R R20, SR_TID.X ;  /* 0x0000000000147919 */ /* 0x000e220000002100 */
[----:B------:R-:W-:Y:S01]  /*29990*/  BSSY B0, `(.L_x_1982) ;  /* 0x000000c000007945 */ /* 0x000fe20003800000 */
[----:B------:R-:W-:Y:S02]  /*299a0*/  IMAD.MOV.U32 R12, RZ, RZ, RZ ;  /* 0x000000ffff0c7224 */ /* 0x000fe400078e00ff */
[----:B------:R-:W-:Y:S02]  /*299b0*/  IMAD.MOV.U32 R11, RZ, RZ, 0x1f ;  /* 0x0000001fff0b7424 */ /* 0x000fe400078e00ff */
[----:B------:R-:W-:Y:S02]  /*299c0*/  IMAD.MOV.U32 R15, RZ, RZ, -0x1 ;  /* 0xffffffffff0f7424 */ /* 0x000fe400078e00ff */
[----:B0-----:R-:W-:-:S05]  /*299d0*/  VIADD R21, R20, 0xffffff80 ;  /* 0xffffff8014157836 */ /* 0x001fca0000000000 */
[----:B------:R-:W-:-:S04]  /*299e0*/  SHF.R.S32.HI R20, RZ, 0x1f, R21 ;  /* 0x0000001fff147819 */ /* 0x000fc80000011415 */
[----:B------:R-:W-:-:S04]  /*299f0*/  LEA.HI R20, R20, R21, RZ, 0x7 ;  /* 0x0000001514147211 */ /* 0x000fc800078f38ff */
[----:B------:R-:W-:-:S05]  /*29a00*/  SHF.R.S32.HI R20, RZ, 0x7, R20 ;  /* 0x00000007ff147819 */ /* 0x000fca0000011414 */
[----:B------:R-:W-:-:S07]  /*29a10*/  IMAD.MOV.U32 R13, RZ, RZ, R20 ;  /* 0x000000ffff0d7224 */ /* 0x000fce00078e0014 */
[----:B-----5:R-:W-:Y:S05]  /*29a20*/  WARPSYNC.COLLECTIVE R15, `(.L_x_1983) ;  /* 0x000000000f087348 */ /* 0x020fea0003c00000 */
[----:B------:R0:W1:Y:S02]  /*29a30*/  SHFL.IDX P6, R14, R13, R12, R11 ;  /* 0x0000000c0d0e7389 */ /* 0x00006400000c000b */
[----:B01---5:R-:W-:Y:S01]  /*29a40*/  ENDCOLLECTIVE ;  /* 0x000000000000791b */ /* 0x023fe20003800000 */
.L_x_1983:
[----:B------:R-:W-:Y:S05]  /*29a50*/  BSYNC B0 ;  /* 0x0000000000007941 */ /* 0x000fea0003800000 */
.L_x_1982:
[----:B------:R-:W-:Y:S01]  /*29a60*/  IMAD.MOV.U32 R218, RZ, RZ, R14 ;  /* 0x000000ffffda7224 */ /* 0x000fe200078e000e */
[----:B------:R-:W-:Y:S06]  /*29a70*/  BRA `(.L_x_1984) ;  /* 0xfffffe0800887947 */ /* 0x000fec000383ffff */
.L_x_1677:
[----:B------:R-:W-:Y:S01]  /*29a80*/  BSSY B1, `(.L_x_1985) ;  /* 0x0000007000017945 */ /* 0x000fe20003800000 */
[----:B------:R-:W-:Y:S02]  /*29a90*/  IMAD.MOV.U32 R12, RZ, RZ, RZ ;  /* 0x000000ffff0c7224 */ /* 0x000fe400078e00ff */
[----:B------:R-:W-:Y:S02]  /*29aa0*/  IMAD.MOV.U32 R11, RZ, RZ, 0x1e1f ;  /* 0x00001e1fff0b7424 */ /* 0x000fe400078e00ff */
[----:B------:R-:W-:-:S07]  /*29ab0*/  IMAD.MOV.U32 R15, RZ, RZ, -0x1 ;  /* 0xffffffffff0f7424 */ /* 0x000fce00078e00ff */
[----:B------:R-:W-:Y:S05]  /*29ac0*/  WARPSYNC.COLLECTIVE R15, `(.L_x_1986) ;  /* 0x000000000f087348 */ /* 0x000fea0003c00000 */
[----:B------:R0:W1:Y:S02]  /*29ad0*/  SHFL.IDX P6, R14, R13, R12, R11 ;  /* 0x0000000c0d0e7389 */ /* 0x00006400000c000b */
[----:B01----:R-:W-:Y:S01]  /*29ae0*/  ENDCOLLECTIVE ;  /* 0x000000000000791b */ /* 0x003fe20003800000 */
.L_x_1986:
[----:B------:R-:W-:Y:S05]  /*29af0*/  BSYNC B1 ;  /* 0x0000000000017941 */ /* 0x000fea0003800000 */
.L_x_1985:
        /* <DEDUP_REMOVED lines=8> */
.L_x_1987:
[----:B------:R-:W-:Y:S02]  /*29b80*/  IMAD.MOV.U32 R13, RZ, RZ, R4 ;  /* 0x000000ffff0d7224 */ /* 0x000fe400078e0004 */
[----:B------:R-:W-:-:S07]  /*29b90*/  IMAD.MOV.U32 R3, RZ, RZ, R14 ;  /* 0x000000ffff037224 */ /* 0x000fce00078e000e */
[----:B------:R-:W-:Y:S05]  /*29ba0*/  WARPSYNC.COLLECTIVE R15, `(.L_x_1988) ;  /* 0x000000000f087348 */ /* 0x000fea0003c00000 */
[----:B------:R0:W1:Y:S02]  /*29bb0*/  SHFL.IDX P6, R14, R13, R12, R11 ;  /* 0x0000000c0d0e7389 */ /* 0x00006400000c000b */
[----:B01----:R-:W-:Y:S01]  /*29bc0*/  ENDCOLLECTIVE ;  /* 0x000000000000791b */ /* 0x003fe20003800000 */
.L_x_1988:
[----:B------:R-:W-:Y:S02]  /*29bd0*/  IMAD.MOV.U32 R13, RZ, RZ, R5 ;  /* 0x000000ffff0d7224 */ /* 0x000fe400078e0005 */
[----:B------:R-:W-:-:S07]  /*29be0*/  IMAD.MOV.U32 R4, RZ, RZ, R14 ;  /* 0x000000ffff047224 */ /* 0x000fce00078e000e */
[----:B------:R-:W-:Y:S05]  /*29bf0*/  WARPSYNC.COLLECTIVE R15, `(.L_x_1989) ;  /* 0x000000000f087348 */ /* 0x000fea0003c00000 */
[----:B------:R0:W1:Y:S02]  /*29c00*/  SHFL.IDX P6, R14, R13, R12, R11 ;  /* 0x0000000c0d0e7389 */ /* 0x00006400000c000b */
[----:B01----:R-:W-:Y:S01]  /*29c10*/  ENDCOLLECTIVE ;  /* 0x000000000000791b */ /* 0x003fe20003800000 */
.L_x_1989:
[----:B------:R-:W-:Y:S05]  /*29c20*/  BRA `(.L_x_1990) ;  /* 0xfffffe0c00d87947 */ /* 0x000fea000383ffff */
.L_x_1681:
[----:B0-----:R0:W1:Y:S02]  /*29c30*/  SYNCS.PHASECHK.TRANS64.TRYWAIT P0, [R16+URZ+0x2a800], R3 ;  /* 0x02a80003100075a7 */ /* 0x001064000800017f */
[----:B-1----:R-:W-:Y:S05]  /*29c40*/  @!P0 NANOSLEEP.SYNCS 0x989680 ;  /* 0x009896800000895d */ /* 0x002fea0003900000 */
[----:B------:R-:W1:Y:S02]  /*29c50*/  @!P0 SYNCS.PHASECHK.TRANS64 P0, [R16+URZ+0x2a800], R3 ;  /* 0x02a80003100085a7 */ /* 0x000e64000800007f */
[----:B-1----:R-:W-:Y:S05]  /*29c60*/  @!P0 BRA `(.L_x_1681) ;  /* 0xfffffffc00f08947 */ /* 0x002fea000383ffff */
[----:B------:R-:W-:Y:S05]  /*29c70*/  BRA `(.L_x_1991) ;  /* 0xfffffe1400247947 */ /* 0x000fea000383ffff */
.L_x_1693:
[----:B------:R-:W-:Y:S01]  /*29c80*/  BSSY B1, `(.L_x_1992) ;  /* 0x0000007000017945 */ /* 0x000fe20003800000 */
[----:B------:R-:W-:Y:S02]  /*29c90*/  IMAD.MOV.U32 R12, RZ, RZ, RZ ;  /* 0x000000ffff0c7224 */ /* 0x000fe400078e00ff */
[----:B------:R-:W-:Y:S02]  /*29ca0*/  IMAD.MOV.U32 R11, RZ, RZ, 0x1e1f ;  /* 0x00001e1fff0b7424 */ /* 0x000fe400078e00ff */
[----:B------:R-:W-:-:S07]  /*29cb0*/  IMAD.MOV.U32 R15, RZ, RZ, -0x1 ;  /* 0xffffffffff0f7424 */ /* 0x000fce00078e00ff */
[----:B------:R-:W-:Y:S05]  /*29cc0*/  WARPSYNC.COLLECTIVE R15, `(.L_x_1993) ;  /* 0x000000000f087348 */ /* 0x000fea0003c00000 */
[----:B------:R0:W1:Y:S02]  /*29cd0*/  SHFL.IDX P6, R14, R13, R12, R11 ;  /* 0x0000000c0d0e7389 */ /* 0x00006400000c000b */
[----:B01----:R-:W-:Y:S01]  /*29ce0*/  ENDCOLLECTIVE ;  /* 0x000000000000791b */ /* 0x003fe20003800000 */
.L_x_1993:
[----:B------:R-:W-:Y:S05]  /*29cf0*/  BSYNC B1 ;  /* 0x0000000000017941 */ /* 0x000fea0003800000 */
.L_x_1992:
        /* <DEDUP_REMOVED lines=8> */
.L_x_1994:
[----:B------:R-:W-:Y:S02]  /*29d80*/  IMAD.MOV.U32 R13, RZ, RZ, R37 ;  /* 0x000000ffff0d7224 */ /* 0x000fe400078e0025 */
[----:B------:R-:W-:-:S07]  /*29d90*/  IMAD.MOV.U32 R21, RZ, RZ, R14 ;  /* 0x000000ffff157224 */ /* 0x000fce00078e000e */
[----:B------:R-:W-:Y:S05]  /*29da0*/  WARPSYNC.COLLECTIVE R15, `(.L_x_1995) ;  /* 0x000000000f087348 */ /* 0x000fea0003c00000 */
[----:B------:R0:W1:Y:S02]  /*29db0*/  SHFL.IDX P6, R14, R13, R12, R11 ;  /* 0x0000000c0d0e7389 */ /* 0x00006400000c000b */
[----:B01----:R-:W-:Y:S01]  /*29dc0*/  ENDCOLLECTIVE ;  /* 0x000000000000791b */ /* 0x003fe20003800000 */
.L_x_1995:
[----:B------:R-:W-:Y:S02]  /*29dd0*/  IMAD.MOV.U32 R13, RZ, RZ, R39 ;  /* 0x000000ffff0d7224 */ /* 0x000fe400078e0027 */
[----:B------:R-:W-:-:S07]  /*29de0*/  IMAD.MOV.U32 R37, RZ, RZ, R14 ;  /* 0x000000ffff257224 */ /* 0x000fce00078e000e */
[----:B------:R-:W-:Y:S05]  /*29df0*/  WARPSYNC.COLLECTIVE R15, `(.L_x_1996) ;  /* 0x000000000f087348 */ /* 0x000fea0003c00000 */
[----:B------:R0:W1:Y:S02]  /*29e00*/  SHFL.IDX P6, R14, R13, R12, R11 ;  /* 0x0000000c0d0e7389 */ /* 0x00006400000c000b */
[----:B01----:R-:W-:Y:S01]  /*29e10*/  ENDCOLLECTIVE ;  /* 0x000000000000791b */ /* 0x003fe20003800000 */
.L_x_1996:
[----:B------:R-:W-:Y:S01]  /*29e20*/  IMAD.MOV.U32 R39, RZ, RZ, R14 ;  /* 0x000000ffff277224 */ /* 0x000fe200078e000e */
[----:B------:R-:W-:Y:S06]  /*29e30*/  BRA `(.L_x_1997) ;  /* 0xfffffe4000f47947 */ /* 0x000fec000383ffff */
.L_x_1697:
[----:B-1----:R1:W0:Y:S02]  /*29e40*/  SYNCS.PHASECHK.TRANS64.TRYWAIT P0, [R16+URZ+0x2a800], R3 ;  /* 0x02a80003100075a7 */ /* 0x002224000800017f */
[----:B0-----:R-:W-:Y:S05]  /*29e50*/  @!P0 NANOSLEEP.SYNCS 0x989680 ;  /* 0x009896800000895d */ /* 0x001fea0003900000 */
[----:B------:R-:W0:Y:S02]  /*29e60*/  @!P0 SYNCS.PHASECHK.TRANS64 P0, [R16+URZ+0x2a800], R3 ;  /* 0x02a80003100085a7 */ /* 0x000e24000800007f */
[----:B0-----:R-:W-:Y:S05]  /*29e70*/  @!P0 BRA `(.L_x_1697) ;  /* 0xfffffffc00f08947 */ /* 0x001fea000383ffff */
[----:B------:R-:W-:Y:S05]  /*29e80*/  BRA `(.L_x_1998) ;  /* 0xfffffe4400ec7947 */ /* 0x000fea000383ffff */
.L_x_1705:
[----:B---3--:R3:W0:Y:S02]  /*29e90*/  SYNCS.PHASECHK.TRANS64.TRYWAIT P1, [R11+URZ+0x2a830], R0 ;  /* 0x02a830000b0075a7 */ /* 0x008624000802017f */
[----:B0-----:R-:W-:Y:S05]  /*29ea0*/  @!P1 NANOSLEEP.SYNCS 0x989680 ;  /* 0x009896800000995d */ /* 0x001fea0003900000 */
[----:B------:R-:W0:Y:S02]  /*29eb0*/  @!P1 SYNCS.PHASECHK.TRANS64 P1, [R11+URZ+0x2a830], R0 ;  /* 0x02a830000b0095a7 */ /* 0x000e24000802007f */
[----:B0-----:R-:W-:Y:S05]  /*29ec0*/  @!P1 BRA `(.L_x_1705) ;  /* 0xfffffffc00f09947 */ /* 0x001fea000383ffff */
[----:B------:R-:W-:Y:S05]  /*29ed0*/  BRA `(.L_x_1704) ;  /* 0xfffffe7800307947 */ /* 0x000fea000383ffff */
.L_x_1724:
[----:B-1----:R1:W2:Y:S02]  /*29ee0*/  SYNCS.PHASECHK.TRANS64.TRYWAIT P2, [R9+URZ+0x2a830], R8 ;  /* 0x02a83008090075a7 */ /* 0x0022a4000804017f */
[----:B--2---:R-:W-:Y:S05]  /*29ef0*/  @!P2 NANOSLEEP.SYNCS 0x989680 ;  /* 0x009896800000a95d */ /* 0x004fea0003900000 */
[----:B------:R-:W2:Y:S02]  /*29f00*/  @!P2 SYNCS.PHASECHK.TRANS64 P2, [R9+URZ+0x2a830], R8 ;  /* 0x02a830080900a5a7 */ /* 0x000ea4000804007f */
[----:B--2---:R-:W-:Y:S05]  /*29f10*/  @!P2 BRA `(.L_x_1724) ;  /* 0xfffffffc00f0a947 */ /* 0x004fea000383ffff */
[----:B------:R-:W-:Y:S05]  /*29f20*/  BRA `(.L_x_1723) ;  /* 0xfffffeac000c7947 */ /* 0x000fea000383ffff */
.L_x_1728:
[----:B-1----:R1:W2:Y:S02]  /*29f30*/  SYNCS.PHASECHK.TRANS64.TRYWAIT P1, [R9+URZ+0x2a850], R8 ;  /* 0x02a85008090075a7 */ /* 0x0022a4000802017f */
[----:B--2---:R-:W-:Y:S05]  /*29f40*/  @!P1 NANOSLEEP.SYNCS 0x989680 ;  /* 0x009896800000995d */ /* 0x004fea0003900000 */
[----:B------:R-:W2:Y:S02]  /*29f50*/  @!P1 SYNCS.PHASECHK.TRANS64 P1, [R9+URZ+0x2a850], R8 ;  /* 0x02a85008090095a7 */ /* 0x000ea4000802007f */
[----:B--2---:R-:W-:Y:S05]  /*29f60*/  @!P1 BRA `(.L_x_1728) ;  /* 0xfffffffc00f09947 */ /* 0x004fea000383ffff */
[----:B------:R-:W-:Y:S05]  /*29f70*/  BRA `(.L_x_1725) ;  /* 0xfffffeac00dc7947 */ /* 0x000fea000383ffff */
.L_x_1749:
[----:B-1----:R1:W2:Y:S02]  /*29f80*/  SYNCS.PHASECHK.TRANS64.TRYWAIT P2, [R3+URZ+0x2a830], R0 ;  /* 0x02a83000030075a7 */ /* 0x0022a4000804017f */
[----:B--2---:R-:W-:Y:S05]  /*29f90*/  @!P2 NANOSLEEP.SYNCS 0x989680 ;  /* 0x009896800000a95d */ /* 0x004fea0003900000 */
[----:B------:R-:W2:Y:S02]  /*29fa0*/  @!P2 SYNCS.PHASECHK.TRANS64 P2, [R3+URZ+0x2a830], R0 ;  /* 0x02a830000300a5a7 */ /* 0x000ea4000804007f */
[----:B--2---:R-:W-:Y:S05]  /*29fb0*/  @!P2 BRA `(.L_x_1749) ;  /* 0xfffffffc00f0a947 */ /* 0x004fea000383ffff */
[----:B------:R-:W-:Y:S05]  /*29fc0*/  BRA `(.L_x_1748) ;  /* 0xfffffee0005c7947 */ /* 0x000fea000383ffff */
.L_x_1753:
[----:B-1----:R1:W2:Y:S02]  /*29fd0*/  SYNCS.PHASECHK.TRANS64.TRYWAIT P1, [R3+URZ+0x2a850], R0 ;  /* 0x02a85000030075a7 */ /* 0x0022a4000802017f */
[----:B--2---:R-:W-:Y:S05]  /*29fe0*/  @!P1 NANOSLEEP.SYNCS 0x989680 ;  /* 0x009896800000995d */ /* 0x004fea0003900000 */
[----:B------:R-:W2:Y:S02]  /*29ff0*/  @!P1 SYNCS.PHASECHK.TRANS64 P1, [R3+URZ+0x2a850], R0 ;  /* 0x02a85000030095a7 */ /* 0x000ea4000802007f */
[----:B--2---:R-:W-:Y:S05]  /*2a000*/  @!P1 BRA `(.L_x_1753) ;  /* 0xfffffffc00f09947 */ /* 0x004fea000383ffff */
[----:B------:R-:W-:Y:S05]  /*2a010*/  BRA `(.L_x_1750) ;  /* 0xfffffee400387947 */ /* 0x000fea000383ffff */
.L_x_1762:
[----:B-1----:R1:W2:Y:S02]  /*2a020*/  SYNCS.PHASECHK.TRANS64.TRYWAIT P2, [R3+URZ+0x2a830], R0 ;  /* 0x02a83000030075a7 */ /* 0x0022a4000804017f */
[----:B--2---:R-:W-:Y:S05]  /*2a030*/  @!P2 NANOSLEEP.SYNCS 0x989680 ;  /* 0x009896800000a95d */ /* 0x004fea0003900000 */
[----:B------:R-:W2:Y:S02]  /*2a040*/  @!P2 SYNCS.PHASECHK.TRANS64 P2, [R3+URZ+0x2a830], R0 ;  /* 0x02a830000300a5a7 */ /* 0x000ea4000804007f */
[----:B--2---:R-:W-:Y:S05]  /*2a050*/  @!P2 BRA `(.L_x_1762) ;  /* 0xfffffffc00f0a947 */ /* 0x004fea000383ffff */
[----:B------:R-:W-:Y:S05]  /*2a060*/  BRA `(.L_x_1761) ;  /* 0xffffff0000b47947 */ /* 0x000fea000383ffff */
.L_x_1766:
[----:B-1----:R1:W2:Y:S02]  /*2a070*/  SYNCS.PHASECHK.TRANS64.TRYWAIT P1, [R3+URZ+0x2a850], R0 ;  /* 0x02a85000030075a7 */ /* 0x0022a4000802017f */
[----:B--2---:R-:W-:Y:S05]  /*2a080*/  @!P1 NANOSLEEP.SYNCS 0x989680 ;  /* 0x009896800000995d */ /* 0x004fea0003900000 */
[----:B------:R-:W2:Y:S02]  /*2a090*/  @!P1 SYNCS.PHASECHK.TRANS64 P1, [R3+URZ+0x2a850], R0 ;  /* 0x02a85000030095a7 */ /* 0x000ea4000802007f */
[----:B--2---:R-:W-:Y:S05]  /*2a0a0*/  @!P1 BRA `(.L_x_1766) ;  /* 0xfffffffc00f09947 */ /* 0x004fea000383ffff */
[----:B------:R-:W-:Y:S05]  /*2a0b0*/  BRA `(.L_x_1763) ;  /* 0xffffff0400907947 */ /* 0x000fea000383ffff */
.L_x_1781:
[----:B--2---:R2:W3:Y:S02]  /*2a0c0*/  SYNCS.PHASECHK.TRANS64.TRYWAIT P1, [R4+URZ+0x2a850], R7 ;  /* 0x02a85007040075a7 */ /* 0x0044e4000802017f */
[----:B---3--:R-:W-:Y:S05]  /*2a0d0*/  @!P1 NANOSLEEP.SYNCS 0x989680 ;  /* 0x009896800000995d */ /* 0x008fea0003900000 */
[----:B------:R-:W3:Y:S02]  /*2a0e0*/  @!P1 SYNCS.PHASECHK.TRANS64 P1, [R4+URZ+0x2a850], R7 ;  /* 0x02a85007040095a7 */ /* 0x000ee4000802007f */
[----:B---3--:R-:W-:Y:S05]  /*2a0f0*/  @!P1 BRA `(.L_x_1781) ;  /* 0xfffffffc00f09947 */ /* 0x008fea000383ffff */
[----:B------:R-:W-:Y:S05]  /*2a100*/  BRA `(.L_x_1780) ;  /* 0xffffff3400307947 */ /* 0x000fea000383ffff */
.L_x_1785:
[----:B------:R-:W-:Y:S01]  /*2a110*/  SEL R29, R40, R43, P0 ;  /* 0x0000002b281d7207 */ /* 0x000fe20000000000 */
[----:B------:R-:W-:Y:S01]  /*2a120*/  IMAD.MOV.U32 R11, RZ, RZ, 0x1c1f ;  /* 0x00001c1fff0b7424 */ /* 0x000fe200078e00ff */
[----:B------:R-:W-:Y:S01]  /*2a130*/  SEL R32, R43, R40, P0 ;  /* 0x000000282b207207 */ /* 0x000fe20000000000 */
[----:B------:R-:W-:Y:S01]  /*2a140*/  IMAD.MOV.U32 R15, RZ, RZ, -0x1 ;  /* 0xffffffffff0f7424 */ /* 0x000fe200078e00ff */
[----:B------:R-:W-:Y:S02]  /*2a150*/  SEL R33, R12, R99, P0 ;  /* 0x000000630c217207 */ /* 0x000fe40000000000 */
[----:B------:R-:W-:Y:S01]  /*2a160*/  SEL R40, R99, R12, P0 ;  /* 0x0000000c63287207 */ /* 0x000fe20000000000 */
[----:B------:R-:W-:Y:S01]  /*2a170*/  IMAD.MOV.U32 R12, RZ, RZ, R0 ;  /* 0x000000ffff0c7224 */ /* 0x000fe200078e0000 */
[----:B------:R-:W-:Y:S02]  /*2a180*/  SEL R7, R122, R35, P0 ;  /* 0x000000237a077207 */ /* 0x000fe40000000000 */
[----:B------:R-:W-:-:S07]  /*2a190*/  SEL R8, R35, R122, P0 ;  /* 0x0000007a23087207 */ /* 0x000fce0000000000 */
[----:B0-----:R-:W-:Y:S05]  /*2a1a0*/  WARPSYNC.COLLECTIVE R15, `(.L_x_1999) ;  /* 0x000000000f087348 */ /* 0x001fea0003c00000 */
[----:B------:R1:W2:Y:S02]  /*2a1b0*/  SHFL.IDX P6, R14, R13, R12, R11 ;  /* 0x0000000c0d0e7389 */ /* 0x0002a400000c000b */
[----:B012---:R-:W-:Y:S01]  /*2a1c0*/  ENDCOLLECTIVE ;  /* 0x000000000000791b */ /* 0x007fe20003800000 */
.L_x_1999:
        /* <DEDUP_REMOVED lines=19> */
.L_x_2000:
        /* <DEDUP_REMOVED lines=19> */
.L_x_2001:
        /* <DEDUP_REMOVED lines=19> */
.L_x_2002:
[----:B------:R-:W-:Y:S02]  /*2a560*/  SEL R84, R95, R84, P0 ;  /* 0x000000545f547207 */ /* 0x000fe40000000000 */
        /* <DEDUP_REMOVED lines=8> */
.L_x_2003:
        /* <DEDUP_REMOVED lines=8> */
.L_x_2004:
[----:B------:R-:W-:Y:S02]  /*2a670*/  IMAD.MOV.U32 R13, RZ, RZ, R25 ;  /* 0x000000ffff0d7224 */ /* 0x000fe400078e0019 */
[----:B------:R-:W-:Y:S02]  /*2a680*/  IMAD.MOV.U32 R12, RZ, RZ, R0 ;  /* 0x000000ffff0c7224 */ /* 0x000fe400078e0000 */
[----:B------:R-:W-:-:S07]  /*2a690*/  IMAD.MOV.U32 R20, RZ, RZ, R14 ;  /* 0x000000ffff147224 */ /* 0x000fce00078e000e */
[----:B------:R-:W-:Y:S05]  /*2a6a0*/  WARPSYNC.COLLECTIVE R15, `(.L_x_2005) ;  /* 0x000000000f087348 */ /* 0x000fea0003c00000 */
[----:B------:R0:W1:Y:S02]  /*2a6b0*/  SHFL.IDX P6, R14, R13, R12, R11 ;  /* 0x0000000c0d0e7389 */ /* 0x00006400000c000b */
[----:B01----:R-:W-:Y:S01]  /*2a6c0*/  ENDCOLLECTIVE ;  /* 0x000000000000791b */ /* 0x003fe20003800000 */
.L_x_2005:
[----:B------:R-:W-:Y:S02]  /*2a6d0*/  IMAD.MOV.U32 R13, RZ, RZ, R24 ;  /* 0x000000ffff0d7224 */ /* 0x000fe400078e0018 */
[----:B------:R-:W-:Y:S02]  /*2a6e0*/  IMAD.MOV.U32 R12, RZ, RZ, R3 ;  /* 0x000000ffff0c7224 */ /* 0x000fe400078e0003 */
[----:B------:R-:W-:-:S07]  /*2a6f0*/  IMAD.MOV.U32 R26, RZ, RZ, R14 ;  /* 0x000000ffff1a7224 */ /* 0x000fce00078e000e */
[----:B------:R-:W-:Y:S05]  /*2a700*/  WARPSYNC.COLLECTIVE R15, `(.L_x_2006) ;  /* 0x000000000f087348 */ /* 0x000fea0003c00000 */
[----:B------:R0:W1:Y:S02]  /*2a710*/  SHFL.IDX P6, R14, R13, R12, R11 ;  /* 0x0000000c0d0e7389 */ /* 0x00006400000c000b */
[----:B01----:R-:W-:Y:S01]  /*2a720*/  ENDCOLLECTIVE ;  /* 0x000000000000791b */ /* 0x003fe20003800000 */
.L_x_2006:
[----:B------:R-:W-:Y:S02]  /*2a730*/  IMAD.MOV.U32 R13, RZ, RZ, R27 ;  /* 0x000000ffff0d7224 */ /* 0x000fe400078e001b */
[----:B------:R-:W-:Y:S02]  /*2a740*/  IMAD.MOV.U32 R12, RZ, RZ, R0 ;  /* 0x000000ffff0c7224 */ /* 0x000fe400078e0000 */
[----:B------:R-:W-:-:S07]  /*2a750*/  IMAD.MOV.U32 R25, RZ, RZ, R14 ;  /* 0x000000ffff197224 */ /* 0x000fce00078e000e */
[----:B------:R-:W-:Y:S05]  /*2a760*/  WARPSYNC.COLLECTIVE R15, `(.L_x_2007) ;  /* 0x000000000f087348 */ /* 0x000fea0003c00000 */
[----:B------:R0:W1:Y:S02]  /*2a770*/  SHFL.IDX P6, R14, R13, R12, R11 ;  /* 0x0000000c0d0e7389 */ /* 0x00006400000c000b */
[----:B01----:R-:W-:Y:S01]  /*2a780*/  ENDCOLLECTIVE ;  /* 0x000000000000791b */ /* 0x003fe20003800000 */
.L_x_2007:
        /* <DEDUP_REMOVED lines=8> */
.L_x_2008:
[----:B------:R-:W-:Y:S02]  /*2a810*/  IMAD.MOV.U32 R13, RZ, RZ, R29 ;  /* 0x000000ffff0d7224 */ /* 0x000fe400078e001d */
[----:B------:R-:W-:Y:S02]  /*2a820*/  IMAD.MOV.U32 R12, RZ, RZ, R0 ;  /* 0x000000ffff0c7224 */ /* 0x000fe400078e0000 */
[----:B------:R-:W-:-:S07]  /*2a830*/  IMAD.MOV.U32 R27, RZ, RZ, R14 ;  /* 0x000000ffff1b7224 */ /* 0x000fce00078e000e */
[----:B------:R-:W-:Y:S05]  /*2a840*/  WARPSYNC.COLLECTIVE R15, `(.L_x_2009) ;  /* 0x000000000f087348 */ /* 0x000fea0003c00000 */
[----:B------:R0:W1:Y:S02]  /*2a850*/  SHFL.IDX P6, R14, R13, R12, R11 ;  /* 0x0000000c0d0e7389 */ /* 0x00006400000c000b */
[----:B01----:R-:W-:Y:S01]  /*2a860*/  ENDCOLLECTIVE ;  /* 0x000000000000791b */ /* 0x003fe20003800000 */
.L_x_2009:
        /* <DEDUP_REMOVED lines=8> */
.L_x_2010:
[----:B------:R-:W-:Y:S02]  /*2a8f0*/  IMAD.MOV.U32 R13, RZ, RZ, R31 ;  /* 0x000000ffff0d7224 */ /* 0x000fe400078e001f */
[----:B------:R-:W-:Y:S02]  /*2a900*/  IMAD.MOV.U32 R12, RZ, RZ, R0 ;  /* 0x000000ffff0c7224 */ /* 0x000fe400078e0000 */
[----:B------:R-:W-:-:S07]  /*2a910*/  IMAD.MOV.U32 R29, RZ, RZ, R14 ;  /* 0x000000ffff1d7224 */ /* 0x000fce00078e000e */
[----:B------:R-:W-:Y:S05]  /*2a920*/  WARPSYNC.COLLECTIVE R15, `(.L_x_2011) ;  /* 0x000000000f087348 */ /* 0x000fea0003c00000 */
[----:B------:R0:W1:Y:S02]  /*2a930*/  SHFL.IDX P6, R14, R13, R12, R11 ;  /* 0x0000000c0d0e7389 */ /* 0x00006400000c000b */
[----:B01----:R-:W-:Y:S01]  /*2a940*/  ENDCOLLECTIVE ;  /* 0x000000000000791b */ /* 0x003fe20003800000 */
.L_x_2011:
        /* <DEDUP_REMOVED lines=8> */
.L_x_2012:
[----:B------:R-:W-:Y:S02]  /*2a9d0*/  IMAD.MOV.U32 R13, RZ, RZ, R33 ;  /* 0x000000ffff0d7224 */ /* 0x000fe400078e0021 */
[----:B------:R-:W-:Y:S02]  /*2a9e0*/  IMAD.MOV.U32 R12, RZ, RZ, R0 ;  /* 0x000000ffff0c7224 */ /* 0x000fe400078e0000 */
[----:B------:R-:W-:-:S07]  /*2a9f0*/  IMAD.MOV.U32 R31, RZ, RZ, R14 ;  /* 0x000000ffff1f7224 */ /* 0x000fce00078e000e */
[----:B------:R-:W-:Y:S05]  /*2aa00*/  WARPSYNC.COLLECTIVE R15, `(.L_x_2013) ;  /* 0x000000000f087348 */ /* 0x000fea0003c00000 */
[----:B------:R0:W1:Y:S02]  /*2aa10*/  SHFL.IDX P6, R14, R13, R12, R11 ;  /* 0x0000000c0d0e7389 */ /* 0x00006400000c000b */
[----:B01----:R-:W-:Y:S01]  /*2aa20*/  ENDCOLLECTIVE ;  /* 0x000000000000791b */ /* 0x003fe20003800000 */
.L_x_2013:
        /* <DEDUP_REMOVED lines=8> */
.L_x_2014:
[----:B------:R-:W-:Y:S02]  /*2aab0*/  IMAD.MOV.U32 R13, RZ, RZ, R35 ;  /* 0x000000ffff0d7224 */ /* 0x000fe400078e0023 */
[----:B------:R-:W-:Y:S02]  /*2aac0*/  IMAD.MOV.U32 R12, RZ, RZ, R0 ;  /* 0x000000ffff0c7224 */ /* 0x000fe400078e0000 */
[----:B------:R-:W-:-:S07]  /*2aad0*/  IMAD.MOV.U32 R33, RZ, RZ, R14 ;  /* 0x000000ffff217224 */ /* 0x000fce00078e000e */
[----:B------:R-:W-:Y:S05]  /*2aae0*/  WARPSYNC.COLLECTIVE R15, `(.L_x_2015) ;  /* 0x000000000f087348 */ /* 0x000fea0003c00000 */
[----:B------:R0:W1:Y:S02]  /*2aaf0*/  SHFL.IDX P6, R14, R13, R12, R11 ;  /* 0x0000000c0d0e7389 */ /* 0x00006400000c000b */
[----:B01----:R-:W-:Y:S01]  /*2ab00*/  ENDCOLLECTIVE ;  /* 0x000000000000791b */ /* 0x003fe20003800000 */
.L_x_2015:
        /* <DEDUP_REMOVED lines=8> */
.L_x_2016:
[----:B------:R-:W-:Y:S02]  /*2ab90*/  IMAD.MOV.U32 R13, RZ, RZ, R37 ;  /* 0x000000ffff0d7224 */ /* 0x000fe400078e0025 */
[----:B------:R-:W-:Y:S02]  /*2aba0*/  IMAD.MOV.U32 R12, RZ, RZ, R0 ;  /* 0x000000ffff0c7224 */ /* 0x000fe400078e0000 */
[----:B------:R-:W-:-:S07]  /*2abb0*/  IMAD.MOV.U32 R35, RZ, RZ, R14 ;  /* 0x000000ffff237224 */ /* 0x000fce00078e000e */
[----:B------:R-:W-:Y:S05]  /*2abc0*/  WARPSYNC.COLLECTIVE R15, `(.L_x_2017) ;  /* 0x000000000f087348 */ /* 0x000fea0003c00000 */
[----:B------:R0:W1:Y:S02]  /*2abd0*/  SHFL.IDX P6, R14, R13, R12, R11 ;  /* 0x0000000c0d0e7389 */ /* 0x00006400000c000b */
[----:B01----:R-:W-:Y:S01]  /*2abe0*/  ENDCOLLECTIVE ;  /* 0x000000000000791b */ /* 0x003fe20003800000 */
.L_x_2017:
        /* <DEDUP_REMOVED lines=8> */
.L_x_2018:
[----:B------:R-:W-:Y:S02]  /*2ac70*/  IMAD.MOV.U32 R13, RZ, RZ, R39 ;  /* 0x000000ffff0d7224 */ /* 0x000fe400078e0027 */
[----:B------:R-:W-:Y:S02]  /*2ac80*/  IMAD.MOV.U32 R12, RZ, RZ, R0 ;  /* 0x000000ffff0c7224 */ /* 0x000fe400078e0000 */
[----:B------:R-:W-:-:S07]  /*2ac90*/  IMAD.MOV.U32 R37, RZ, RZ, R14 ;  /* 0x000000ffff257224 */ /* 0x000fce00078e000e */
[----:B------:R-:W-:Y:S05]  /*2aca0*/  WARPSYNC.COLLECTIVE R15, `(.L_x_2019) ;  /* 0x000000000f087348 */ /* 0x000fea0003c00000 */
[----:B------:R0:W1:Y:S02]  /*2acb0*/  SHFL.IDX P6, R14, R13, R12, R11 ;  /* 0x0000000c0d0e7389 */ /* 0x00006400000c000b */
[----:B01----:R-:W-:Y:S01]  /*2acc0*/  ENDCOLLECTIVE ;  /* 0x000000000000791b */ /* 0x003fe20003800000 */
.L_x_2019:
        /* <DEDUP_REMOVED lines=8> */
.L_x_2020:
[----:B------:R-:W-:Y:S02]  /*2ad50*/  IMAD.MOV.U32 R13, RZ, RZ, R41 ;  /* 0x000000ffff0d7224 */ /* 0x000fe400078e0029 */
[----:B------:R-:W-:Y:S02]  /*2ad60*/  IMAD.MOV.U32 R12, RZ, RZ, R0 ;  /* 0x000000ffff0c7224 */ /* 0x000fe400078e0000 */
[----:B------:R-:W-:-:S07]  /*2ad70*/  IMAD.MOV.U32 R39, RZ, RZ, R14 ;  /* 0x000000ffff277224 */ /* 0x000fce00078e000e */
[----:B------:R-:W-:Y:S05]  /*2ad80*/  WARPSYNC.COLLECTIVE R15, `(.L_x_2021) ;  /* 0x000000000f087348 */ /* 0x000fea0003c00000 */
[----:B------:R0:W1:Y:S02]  /*2ad90*/  SHFL.IDX P6, R14, R13, R12, R11 ;  /* 0x0000000c0d0e7389 */ /* 0x00006400000c000b */
[----:B01----:R-:W-:Y:S01]  /*2ada0*/  ENDCOLLECTIVE ;  /* 0x000000000000791b */ /* 0x003fe20003800000 */
.L_x_2021:
        /* <DEDUP_REMOVED lines=8> */
.L_x_2022:
[----:B------:R-:W-:Y:S02]  /*2ae30*/  IMAD.MOV.U32 R13, RZ, RZ, R43 ;  /* 0x000000ffff0d7224 */ /* 0x000fe400078e002b */
[----:B------:R-:W-:Y:S02]  /*2ae40*/  IMAD.MOV.U32 R12, RZ, RZ, R0 ;  /* 0x000000ffff0c7224 */ /* 0x000fe400078e0000 */
[----:B------:R-:W-:-:S07]  /*2ae50*/  IMAD.MOV.U32 R41, RZ, RZ, R14 ;  /* 0x000000ffff297224 */ /* 0x000fce00078e000e */
[----:B------:R-:W-:Y:S05]  /*2ae60*/  WARPSYNC.COLLECTIVE R15, `(.L_x_2023) ;  /* 0x000000000f087348 */ /* 0x000fea0003c00000 */
[----:B------:R0:W1:Y:S02]  /*2ae70*/  SHFL.IDX P6, R14, R13, R12, R11 ;  /* 0x0000000c0d0e7389 */ /* 0x00006400000c000b */
[----:B01----:R-:W-:Y:S01]  /*2ae80*/  ENDCOLLECTIVE ;  /* 0x000000000000791b */ /* 0x003fe20003800000 */
.L_x_2023:
        /* <DEDUP_REMOVED lines=8> */
.L_x_2024:
[----:B------:R-:W-:Y:S02]  /*2af10*/  IMAD.MOV.U32 R13, RZ, RZ, R45 ;  /* 0x000000ffff0d7224 */ /* 0x000fe400078e002d */
[----:B------:R-:W-:Y:S02]  /*2af20*/  IMAD.MOV.U32 R12, RZ, RZ, R0 ;  /* 0x000000ffff0c7224 */ /* 0x000fe400078e0000 */
[----:B------:R-:W-:-:S07]  /*2af30*/  IMAD.MOV.U32 R62, RZ, RZ, R14 ;  /* 0x000000ffff3e7224 */ /* 0x000fce00078e000e */
[----:B------:R-:W-:Y:S05]  /*2af40*/  WARPSYNC.COLLECTIVE R15, `(.L_x_2025) ;  /* 0x000000000f087348 */ /* 0x000fea0003c00000 */
[----:B------:R0:W1:Y:S02]  /*2af50*/  SHFL.IDX P6, R14, R13, R12, R11 ;  /* 0x0000000c0d0e7389 */ /* 0x00006400000c000b */
[----:B01----:R-:W-:Y:S01]  /*2af60*/  ENDCOLLECTIVE ;  /* 0x000000000000791b */ /* 0x003fe20003800000 */
.L_x_2025:
        /* <DEDUP_REMOVED lines=8> */
.L_x_2026:
[----:B------:R-:W-:Y:S02]  /*2aff0*/  IMAD.MOV.U32 R13, RZ, RZ, R47 ;  /* 0x000000ffff0d7224 */ /* 0x000fe400078e002f */
[----:B------:R-:W-:Y:S02]  /*2b000*/  IMAD.MOV.U32 R12, RZ, RZ, R0 ;  /* 0x000000ffff0c7224 */ /* 0x000fe400078e0000 */
[----:B------:R-:W-:-:S07]  /*2b010*/  IMAD.MOV.U32 R64, RZ, RZ, R14 ;  /* 0x000000ffff407224 */ /* 0x000fce00078e000e */
[----:B------:R-:W-:Y:S05]  /*2b020*/  WARPSYNC.COLLECTIVE R15, `(.L_x_2027) ;  /* 0x000000000f087348 */ /* 0x000fea0003c00000 */
[----:B------:R0:W1:Y:S02]  /*2b030*/  SHFL.IDX P6, R14, R13, R12, R11 ;  /* 0x0000000c0d0e7389 */ /* 0x00006400000c000b */
[----:B01----:R-:W-:Y:S01]  /*2b040*/  ENDCOLLECTIVE ;  /* 0x000000000000791b */ /* 0x003fe20003800000 */
.L_x_2027:
[----:B------:R-:W-:Y:S02]  /*2b050*/  IMAD.MOV.U32 R13, RZ, RZ, R66 ;  /* 0x000000ffff0d7224 */ /* 0x000fe400078e0042 */
[----:B------:R-:W-:Y:S02]  /*2b060*/  IMAD.MOV.U32 R12, RZ, RZ, R3 ;  /* 0x000000ffff0c7224 */ /* 0x000fe400078e0003 */
[----:B------:R-:W-:-:S07]  /*2b070*/  IMAD.MOV.U32 R47, RZ, RZ, R14 ;  /* 0x000000ffff2f7224 */ /* 0x000fce00078e000e */
[----:B------:R-:W-:Y:S05]  /*2b080*/  WARPSYNC.COLLECTIVE R15, `(.L_x_2028) ;  /* 0x000000000f087348 */ /* 0x000fea0003c00000 */
[----:B------:R0:W1:Y:S02]  /*2b090*/  SHFL.IDX P6, R14, R13, R12, R11 ;  /* 0x0000000c0d0e7389 */ /* 0x00006400000c000b */
[----:B01----:R-:W-:Y:S01]  /*2b0a0*/  ENDCOLLECTIVE ;  /* 0x000000000000791b */ /* 0x003fe20003800000 */
.L_x_2028:
[----:B------:R-:W-:Y:S02]  /*2b0b0*/  IMAD.MOV.U32 R13, RZ, RZ, R49 ;  /* 0x000000ffff0d7224 */ /* 0x000fe400078e0031 */
[----:B------:R-:W-:Y:S02]  /*2b0c0*/  IMAD.MOV.U32 R12, RZ, RZ, R0 ;  /* 0x000000ffff0c7224 */ /* 0x000fe400078e0000 */
[----:B------:R-:W-:-:S07]  /*2b0d0*/  IMAD.MOV.U32 R66, RZ, RZ, R14 ;  /* 0x000000ffff427224 */ /* 0x000fce00078e000e */
[----:B------:R-:W-:Y:S05]  /*2b0e0*/  WARPSYNC.COLLECTIVE R15, `(.L_x_2029) ;  /* 0x000000000f087348 */ /* 0x000fea0003c00000 */
[----:B------:R0:W1:Y:S02]  /*2b0f0*/  SHFL.IDX P6, R14, R13, R12, R11 ;  /* 0x0000000c0d0e7389 */ /* 0x00006400000c000b */
[----:B01----:R-:W-:Y:S01]  /*2b100*/  ENDCOLLECTIVE ;  /* 0x000000000000791b */ /* 0x003fe20003800000 */
.L_x_2029:
[----:B------:R-:W-:Y:S02]  /*2b110*/  IMAD.MOV.U32 R13, RZ, RZ, R68 ;  /* 0x000000ffff0d7224 */ /* 0x000fe400078e0044 */
[----:B------:R-:W-:Y:S02]  /*2b120*/  IMAD.MOV.U32 R12, RZ, RZ, R3 ;  /* 0x000000ffff0c7224 */ /* 0x000fe400078e0003 */
[----:B------:R-:W-:-:S07]  /*2b130*/  IMAD.MOV.U32 R49, RZ, RZ, R14 ;  /* 0x000000ffff317224 */ /* 0x000fce00078e000e */
[----:B------:R-:W-:Y:S05]  /*2b140*/  WARPSYNC.COLLECTIVE R15, `(.L_x_2030) ;  /* 0x000000000f087348 */ /* 0x000fea0003c00000 */
[----:B------:R0:W1:Y:S02]  /*2b150*/  SHFL.IDX P6, R14, R13, R12, R11 ;  /* 0x0000000c0d0e7389 */ /* 0x00006400000c000b */
[----:B01----:R-:W-:Y:S01]  /*2b160*/  ENDCOLLECTIVE ;  /* 0x000000000000791b */ /* 0x003fe20003800000 */
.L_x_2030:
[----:B------:R-:W-:Y:S02]  /*2b170*/  IMAD.MOV.U32 R13, RZ, RZ, R51 ;  /* 0x000000ffff0d7224 */ /* 0x000fe400078e0033 */
[----:B------:R-:W-:Y:S02]  /*2b180*/  IMAD.MOV.U32 R12, RZ, RZ, R0 ;  /* 0x000000ffff0c7224 */ /* 0x000fe400078e0000 */
[----:B------:R-:W-:-:S07]  /*2b190*/  IMAD.MOV.U32 R68, RZ, RZ, R14 ;  /* 0x000000ffff447224 */ /* 0x000fce00078e000e */
[----:B------:R-:W-:Y:S05]  /*2b1a0*/  WARPSYNC.COLLECTIVE R15, `(.L_x_2031) ;  /* 0x000000000f087348 */ /* 0x000fea0003c00000 */
[----:B------:R0:W1:Y:S02]  /*2b1b0*/  SHFL.IDX P6, R14, R13, R12, R11 ;  /* 0x0000000c0d0e7389 */ /* 0x00006400000c000b */
[----:B01----:R-:W-:Y:S01]  /*2b1c0*/  ENDCOLLECTIVE ;  /* 0x000000000000791b */ /* 0x003fe20003800000 */
.L_x_2031:
        /* <DEDUP_REMOVED lines=8> */
.L_x_2032:
[----:B------:R-:W-:Y:S02]  /*2b250*/  IMAD.MOV.U32 R13, RZ, RZ, R53 ;  /* 0x000000ffff0d7224 */ /* 0x000fe400078e0035 */
[----:B------:R-:W-:Y:S02]  /*2b260*/  IMAD.MOV.U32 R12, RZ, RZ, R0 ;  /* 0x000000ffff0c7224 */ /* 0x000fe400078e0000 */
[----:B------:R-:W-:-:S07]  /*2b270*/  IMAD.MOV.U32 R70, RZ, RZ, R14 ;  /* 0x000000ffff467224 */ /* 0x000fce00078e000e */
[----:B------:R-:W-:Y:S05]  /*2b280*/  WARPSYNC.COLLECTIVE R15, `(.L_x_2033) ;  /* 0x000000000f087348 */ /* 0x000fea0003c00000 */
[----:B------:R0:W1:Y:S02]  /*2b290*/  SHFL.IDX P6, R14, R13, R12, R11 ;  /* 0x0000000c0d0e7389 */ /* 0x00006400000c000b */
[----:B01----:R-:W-:Y:S01]  /*2b2a0*/  ENDCOLLECTIVE ;  /* 0x000000000000791b */ /* 0x003fe20003800000 */
.L_x_2033:
        /* <DEDUP_REMOVED lines=8> */
.L_x_2034:
[----:B------:R-:W-:Y:S02]  /*2b330*/  IMAD.MOV.U32 R13, RZ, RZ, R55 ;  /* 0x000000ffff0d7224 */ /* 0x000fe400078e0037 */
[----:B------:R-:W-:Y:S02]  /*2b340*/  IMAD.MOV.U32 R12, RZ, RZ, R0 ;  /* 0x000000ffff0c7224 */ /* 0x000fe400078e0000 */
[----:B------:R-:W-:-:S07]  /*2b350*/  IMAD.MOV.U32 R72, RZ, RZ, R14 ;  /* 0x000000ffff487224 */ /* 0x000fce00078e000e */
[----:B------:R-:W-:Y:S05]  /*2b360*/  WARPSYNC.COLLECTIVE R15, `(.L_x_2035) ;  /* 0x000000000f087348 */ /* 0x000fea0003c00000 */
[----:B------:R0:W1:Y:S02]  /*2b370*/  SHFL.IDX P6, R14, R13, R12, R11 ;  /* 0x0000000c0d0e7389 */ /* 0x00006400000c000b */
[----:B01----:R-:W-:Y:S01]  /*2b380*/  ENDCOLLECTIVE ;  /* 0x000000000000791b */ /* 0x003fe20003800000 */
.L_x_2035:
        /* <DEDUP_REMOVED lines=8> */
.L_x_2036:
[----:B------:R-:W-:Y:S02]  /*2b410*/  IMAD.MOV.U32 R13, RZ, RZ, R57 ;  /* 0x000000ffff0d7224 */ /* 0x000fe400078e0039 */
[----:B------:R-:W-:Y:S02]  /*2b420*/  IMAD.MOV.U32 R12, RZ, RZ, R0 ;  /* 0x000000ffff0c7224 */ /* 0x000fe400078e0000 */
[----:B------:R-:W-:-:S07]  /*2b430*/  IMAD.MOV.U32 R74, RZ, RZ, R14 ;  /* 0x000000ffff4a7224 */ /* 0x000fce00078e000e */
[----:B------:R-:W-:Y:S05]  /*2b440*/  WARPSYNC.COLLECTIVE R15, `(.L_x_2037) ;  /* 0x000000000f087348 */ /* 0x000fea0003c00000 */
[----:B------:R0:W1:Y:S02]  /*2b450*/  SHFL.IDX P6, R14, R13, R12, R11 ;  /* 0x0000000c0d0e7389 */ /* 0x00006400000c000b */
[----:B01----:R-:W-:Y:S01]  /*2b460*/  ENDCOLLECTIVE ;  /* 0x000000000000791b */ /* 0x003fe20003800000 */
.L_x_2037:
        /* <DEDUP_REMOVED lines=8> */
.L_x_2038:
[----:B------:R-:W-:Y:S02]  /*2b4f0*/  IMAD.MOV.U32 R13, RZ, RZ, R59 ;  /* 0x000000ffff0d7224 */ /* 0x000fe400078e003b */
[----:B------:R-:W-:Y:S02]  /*2b500*/  IMAD.MOV.U32 R12, RZ, RZ, R0 ;  /* 0x000000ffff0c7224 */ /* 0x000fe400078e0000 */
[----:B------:R-:W-:-:S07]  /*2b510*/  IMAD.MOV.U32 R76, RZ, RZ, R14 ;  /* 0x000000ffff4c7224 */ /* 0x000fce00078e000e */
[----:B------:R-:W-:Y:S05]  /*2b520*/  WARPSYNC.COLLECTIVE R15, `(.L_x_2039) ;  /* 0x000000000f087348 */ /* 0x000fea0003c00000 */
[----:B------:R0:W1:Y:S02]  /*2b530*/  SHFL.IDX P6, R14, R13, R12, R11 ;  /* 0x0000000c0d0e7389 */ /* 0x00006400000c000b */
[----:B01----:R-:W-:Y:S01]  /*2b540*/  ENDCOLLECTIVE ;  /* 0x000000000000791b */ /* 0x003fe20003800000 */
.L_x_2039:
        /* <DEDUP_REMOVED lines=8> */
.L_x_2040:
[----:B------:R-:W-:Y:S02]  /*2b5d0*/  IMAD.MOV.U32 R13, RZ, RZ, R63 ;  /* 0x000000ffff0d7224 */ /* 0x000fe400078e003f */
[----:B------:R-:W-:Y:S02]  /*2b5e0*/  IMAD.MOV.U32 R12, RZ, RZ, R0 ;  /* 0x000000ffff0c7224 */ /* 0x000fe400078e0000 */
[----:B------:R-:W-:-:S07]  /*2b5f0*/  IMAD.MOV.U32 R78, RZ, RZ, R14 ;  /* 0x000000ffff4e7224 */ /* 0x000fce00078e000e */
[----:B------:R-:W-:Y:S05]  /*2b600*/  WARPSYNC.COLLECTIVE R15, `(.L_x_2041) ;  /* 0x000000000f087348 */ /* 0x000fea0003c00000 */
[----:B------:R0:W1:Y:S02]  /*2b610*/  SHFL.IDX P6, R14, R13, R12, R11 ;  /* 0x0000000c0d0e7389 */ /* 0x00006400000c000b */
[----:B01----:R-:W-:Y:S01]  /*2b620*/  ENDCOLLECTIVE ;  /* 0x000000000000791b */ /* 0x003fe20003800000 */
.L_x_2041:
[----:B------:R-:W-:Y:S02]  /*2b630*/  IMAD.MOV.U32 R13, RZ, RZ, R80 ;  /* 0x000000ffff0d7224 */ /* 0x000fe400078e0050 */
[----:B------:R-:W-:Y:S02]  /*2b640*/  IMAD.MOV.U32 R12, RZ, RZ, R3 ;  /* 0x000000ffff0c7224 */ /* 0x000fe400078e0003 */
[----:B------:R-:W-:-:S07]  /*2b650*/  IMAD.MOV.U32 R63, RZ, RZ, R14 ;  /* 0x000000ffff3f7224 */ /* 0x000fce00078e000e */
[----:B------:R-:W-:Y:S05]  /*2b660*/  WARPSYNC.COLLECTIVE R15, `(.L_x_2042) ;  /* 0x000000000f087348 */ /* 0x000fea0003c00000 */
[----:B------:R0:W1:Y:S02]  /*2b670*/  SHFL.IDX P6, R14, R13, R12, R11 ;  /* 0x0000000c0d0e7389 */ /* 0x00006400000c000b */
[----:B01----:R-:W-:Y:S01]  /*2b680*/  ENDCOLLECTIVE ;  /* 0x000000000000791b */ /* 0x003fe20003800000 */
.L_x_2042:
[----:B------:R-:W-:Y:S02]  /*2b690*/  IMAD.MOV.U32 R13, RZ, RZ, R65 ;  /* 0x000000ffff0d7224 */ /* 0x000fe400078e0041 */
[----:B------:R-:W-:Y:S02]  /*2b6a0*/  IMAD.MOV.U32 R12, RZ, RZ, R0 ;  /* 0x000000ffff0c7224 */ /* 0x000fe400078e0000 */
[----:B------:R-:W-:-:S07]  /*2b6b0*/  IMAD.MOV.U32 R80, RZ, RZ, R14 ;  /* 0x000000ffff507224 */ /* 0x000fce00078e000e */
[----:B------:R-:W-:Y:S05]  /*2b6c0*/  WARPSYNC.COLLECTIVE R15, `(.L_x_2043) ;  /* 0x000000000f087348 */ /* 0x000fea0003c00000 */
[----:B------:R0:W1:Y:S02]  /*2b6d0*/  SHFL.IDX P6, R14, R13, R12, R11 ;  /* 0x0000000c0d0e7389 */ /* 0x00006400000c000b */
[----:B01----:R-:W-:Y:S01]  /*2b6e0*/  ENDCOLLECTIVE ;  /* 0x000000000000791b */ /* 0x003fe20003800000 */
.L_x_2043:
        /* <DEDUP_REMOVED lines=8> */
.L_x_2044:
[----:B------:R-:W-:Y:S02]  /*2b770*/  IMAD.MOV.U32 R13, RZ, RZ, R67 ;  /* 0x000000ffff0d7224 */ /* 0x000fe400078e0043 */
[----:B------:R-:W-:Y:S02]  /*2b780*/  IMAD.MOV.U32 R12, RZ, RZ, R0 ;  /* 0x000000ffff0c7224 */ /* 0x000fe400078e0000 */
[----:B------:R-:W-:Y:S02]  /*2b790*/  IMAD.MOV.U32 R0, RZ, RZ, RZ ;  /* 0x000000ffff007224 */ /* 0x000fe400078e00ff */
[----:B------:R-:W-:-:S07]  /*2b7a0*/  IMAD.MOV.U32 R82, RZ, RZ, R14 ;  /* 0x000000ffff527224 */ /* 0x000fce00078e000e */
[----:B------:R-:W-:Y:S05]  /*2b7b0*/  WARPSYNC.COLLECTIVE R15, `(.L_x_2045) ;  /* 0x000000000f087348 */ /* 0x000fea0003c00000 */
[----:B------:R0:W1:Y:S02]  /*2b7c0*/  SHFL.IDX P6, R14, R13, R12, R11 ;  /* 0x0000000c0d0e7389 */ /* 0x00006400000c000b */
[----:B01----:R-:W-:Y:S01]  /*2b7d0*/  ENDCOLLECTIVE ;  /* 0x000000000000791b */ /* 0x003fe20003800000 */
.L_x_2045:
        /* <DEDUP_REMOVED lines=8> */
.L_x_2046:
        /* <DEDUP_REMOVED lines=8> */
[----:B------:R-:W-:Y:S01]  /*2b8e0*/  SEL R45, R59, R78, P0 ;  /* 0x0000004e3b2d7207 */ /* 0x000fe20000000000 */
[----:B------:R-:W-:Y:S06]  /*2b8f0*/  BRA `(.L_x_2047) ;  /* 0xffffff3800a07947 */ /* 0x000fec000383ffff */
.L_x_1797:
[----:B------:R-:W-:Y:S02]  /*2b900*/  IMAD.MOV.U32 R13, RZ, RZ, R2 ;  /* 0x000000ffff0d7224 */ /* 0x000fe400078e0002 */
[----:B------:R-:W-:Y:S02]  /*2b910*/  IMAD.MOV.U32 R12, RZ, RZ, RZ ;  /* 0x000000ffff0c7224 */ /* 0x000fe400078e00ff */
[----:B------:R-:W-:Y:S02]  /*2b920*/  IMAD.MOV.U32 R11, RZ, RZ, 0x181f ;  /* 0x0000181fff0b7424 */ /* 0x000fe400078e00ff */
[----:B------:R-:W-:-:S07]  /*2b930*/  IMAD.MOV.U32 R15, RZ, RZ, -0x1 ;  /* 0xffffffffff0f7424 */ /* 0x000fce00078e00ff */
[----:B------:R-:W-:Y:S05]  /*2b940*/  WARPSYNC.COLLECTIVE R15, `(.L_x_2048) ;  /* 0x000000000f087348 */ /* 0x000fea0003c00000 */
[----:B------:R0:W1:Y:S02]  /*2b950*/  SHFL.IDX P6, R14, R13, R12, R11 ;  /* 0x0000000c0d0e7389 */ /* 0x00006400000c000b */
[----:B01----:R-:W-:Y:S01]  /*2b960*/  ENDCOLLECTIVE ;  /* 0x000000000000791b */ /* 0x003fe20003800000 */
.L_x_2048:
[----:B------:R-:W-:Y:S02]  /*2b970*/  IMAD.MOV.U32 R13, RZ, RZ, R0 ;  /* 0x000000ffff0d7224 */ /* 0x000fe400078e0000 */
[----:B------:R-:W-:-:S07]  /*2b980*/  IMAD.MOV.U32 R3, RZ, RZ, R14 ;  /* 0x000000ffff037224 */ /* 0x000fce00078e000e */
[----:B------:R-:W-:Y:S05]  /*2b990*/  WARPSYNC.COLLECTIVE R15, `(.L_x_2049) ;  /* 0x000000000f087348 */ /* 0x000fea0003c00000 */
[----:B------:R0:W1:Y:S02]  /*2b9a0*/  SHFL.IDX P6, R14, R13, R12, R11 ;  /* 0x0000000c0d0e7389 */ /* 0x00006400000c000b */
[----:B01----:R-:W-:Y:S01]  /*2b9b0*/  ENDCOLLECTIVE ;  /* 0x000000000000791b */ /* 0x003fe20003800000 */
.L_x_2049:
[----:B------:R-:W-:Y:S05]  /*2b9c0*/  BRA `(.L_x_2050) ;  /* 0xffffff54002c7947 */ /* 0x000fea000383ffff */
.L_x_1800:
[----:B------:R-:W-:Y:S01]  /*2b9d0*/  BSSY B1, `(.L_x_2051) ;  /* 0x0000008000017945 */ /* 0x000fe20003800000 */
[----:B------:R-:W-:Y:S02]  /*2b9e0*/  IMAD.MOV.U32 R13, RZ, RZ, R2 ;  /* 0x000000ffff0d7224 */ /* 0x000fe400078e0002 */
[----:B------:R-:W-:Y:S02]  /*2b9f0*/  IMAD.MOV.U32 R12, RZ, RZ, 0x1 ;  /* 0x00000001ff0c7424 */ /* 0x000fe400078e00ff */
[----:B------:R-:W-:Y:S02]  /*2ba00*/  IMAD.MOV.U32 R11, RZ, RZ, 0x181f ;  /* 0x0000181fff0b7424 */ /* 0x000fe400078e00ff */
[----:B---3--:R-:W-:-:S07]  /*2ba10*/  IMAD.MOV.U32 R15, RZ, RZ, -0x1 ;  /* 0xffffffffff0f7424 */ /* 0x008fce00078e00ff */
[----:B012---:R-:W-:Y:S05]  /*2ba20*/  WARPSYNC.COLLECTIVE R15, `(.L_x_2052) ;  /* 0x000000000f087348 */ /* 0x007fea0003c00000 */
[----:B--2---:R2:W3:Y:S02]  /*2ba30*/  SHFL.IDX P6, R14, R13, R12, R11 ;  /* 0x0000000c0d0e7389 */ /* 0x0044e400000c000b */
[----:B0123--:R-:W-:Y:S01]  /*2ba40*/  ENDCOLLECTIVE ;  /* 0x000000000000791b */ /* 0x00ffe20003800000 */
.L_x_2052:
[----:B------:R-:W-:Y:S05]  /*2ba50*/  BSYNC B1 ;  /* 0x0000000000017941 */ /* 0x000fea0003800000 */
.L_x_2051:
[----:B------:R-:W-:Y:S02]  /*2ba60*/  IMAD.MOV.U32 R13, RZ, RZ, R0 ;  /* 0x000000ffff0d7224 */ /* 0x000fe400078e0000 */
[----:B------:R-:W-:Y:S02]  /*2ba70*/  IMAD.MOV.U32 R12, RZ, RZ, 0x1 ;  /* 0x00000001ff0c7424 */ /* 0x000fe400078e00ff */
[----:B------:R-:W-:Y:S02]  /*2ba80*/  IMAD.MOV.U32 R11, RZ, RZ, 0x181f ;  /* 0x0000181fff0b7424 */ /* 0x000fe400078e00ff */
[----:B------:R-:W-:Y:S02]  /*2ba90*/  IMAD.MOV.U32 R15, RZ, RZ, -0x1 ;  /* 0xffffffffff0f7424 */ /* 0x000fe400078e00ff */
[----:B------:R-:W-:-:S07]  /*2baa0*/  IMAD.MOV.U32 R3, RZ, RZ, R14 ;  /* 0x000000ffff037224 */ /* 0x000fce00078e000e */
[----:B------:R-:W-:Y:S05]  /*2bab0*/  WARPSYNC.COLLECTIVE R15, `(.L_x_2053) ;  /* 0x000000000f087348 */ /* 0x000fea0003c00000 */
[----:B------:R0:W1:Y:S02]  /*2bac0*/  SHFL.IDX P6, R14, R13, R12, R11 ;  /* 0x0000000c0d0e7389 */ /* 0x00006400000c000b */
[----:B01----:R-:W-:Y:S01]  /*2bad0*/  ENDCOLLECTIVE ;  /* 0x000000000000791b */ /* 0x003fe20003800000 */
.L_x_2053:
[----:B------:R-:W-:Y:S05]  /*2bae0*/  BRA `(.L_x_2054) ;  /* 0xffffff54005c7947 */ /* 0x000fea000383ffff */
.L_x_1803:
[----:B------:R-:W-:Y:S01]  /*2baf0*/  BSSY B1, `(.L_x_2055) ;  /* 0x0000008000017945 */ /* 0x000fe20003800000 */
[----:B------:R-:W-:Y:S02]  /*2bb00*/  IMAD.MOV.U32 R13, RZ, RZ, R2 ;  /* 0x000000ffff0d7224 */ /* 0x000fe400078e0002 */
[----:B------:R-:W-:Y:S02]  /*2bb10*/  IMAD.MOV.U32 R12, RZ, RZ, 0x2 ;  /* 0x00000002ff0c7424 */ /* 0x000fe400078e00ff */
[----:B------:R-:W-:Y:S02]  /*2bb20*/  IMAD.MOV.U32 R11, RZ, RZ, 0x181f ;  /* 0x0000181fff0b7424 */ /* 0x000fe400078e00ff */
[----:B---3--:R-:W-:-:S07]  /*2bb30*/  IMAD.MOV.U32 R15, RZ, RZ, -0x1 ;  /* 0xffffffffff0f7424 */ /* 0x008fce00078e00ff */
[----:B012-4-:R-:W-:Y:S05]  /*2bb40*/  WARPSYNC.COLLECTIVE R15, `(.L_x_2056) ;  /* 0x000000000f087348 */ /* 0x017fea0003c00000 */
[----:B--2---:R2:W3:Y:S02]  /*2bb50*/  SHFL.IDX P6, R14, R13, R12, R11 ;  /* 0x0000000c0d0e7389 */ /* 0x0044e400000c000b */
[----:B01234-:R-:W-:Y:S01]  /*2bb60*/  ENDCOLLECTIVE ;  /* 0x000000000000791b */ /* 0x01ffe20003800000 */
.L_x_2056:
[----:B------:R-:W-:Y:S05]  /*2bb70*/  BSYNC B1 ;  /* 0x0000000000017941 */ /* 0x000fea0003800000 */
.L_x_2055:
        /* <DEDUP_REMOVED lines=8> */
.L_x_2057:
[----:B------:R-:W-:Y:S05]  /*2bc00*/  BRA `(.L_x_2058) ;  /* 0xffffff5400887947 */ /* 0x000fea000383ffff */
.L_x_1806:
        /* <DEDUP_REMOVED lines=8> */
.L_x_2060:
[----:B------:R-:W-:Y:S05]  /*2bc90*/  BSYNC B1 ;  /* 0x0000000000017941 */ /* 0x000fea0003800000 */
.L_x_2059:
        /* <DEDUP_REMOVED lines=8> */
.L_x_2061:
[----:B------:R-:W-:Y:S05]  /*2bd20*/  BRA `(.L_x_2062) ;  /* 0xffffff5400b47947 */ /* 0x000fea000383ffff */
.L_x_1830:
[----:B------:R-:W0:Y:S01]  /*2bd30*/  S2R R12, SR_TID.X ;  /* 0x00000000000c7919 */ /* 0x000e220000002100 */
[----:B------:R-:W-:Y:S01]  /*2bd40*/  BSSY B1, `(.L_x_2063) ;  /* 0x000000a000017945 */ /* 0x000fe20003800000 */
[----:B------:R-:W-:Y:S02]  /*2bd50*/  IMAD.MOV.U32 R11, RZ, RZ, 0x1f ;  /* 0x0000001fff0b7424 */ /* 0x000fe400078e00ff */
[----:B------:R-:W-:Y:S01]  /*2bd60*/  IMAD.MOV.U32 R15, RZ, RZ, -0x1 ;  /* 0xffffffffff0f7424 */ /* 0x000fe200078e00ff */
[----:B0-----:R-:W-:-:S04]  /*2bd70*/  SHF.R.U32.HI R12, RZ, 0x5, R12 ;  /* 0x00000005ff0c7819 */ /* 0x001fc8000001160c */
[----:B------:R-:W-:-:S05]  /*2bd80*/  LOP3.LUT R12, R12, 0x3, RZ, 0xc0, !PT ;  /* 0x000000030c0c7812 */ /* 0x000fca00078ec0ff */
[----:B------:R-:W-:Y:S02]  /*2bd90*/  IMAD.MOV.U32 R13, RZ, RZ, R12 ;  /* 0x000000ffff0d7224 */ /* 0x000fe400078e000c */
[----:B------:R-:W-:-:S07]  /*2bda0*/  IMAD.MOV.U32 R12, RZ, RZ, RZ ;  /* 0x000000ffff0c7224 */ /* 0x000fce00078e00ff */
[----:B------:R-:W-:Y:S05]  /*2bdb0*/  WARPSYNC.COLLECTIVE R15, `(.L_x_2064) ;  /* 0x000000000f087348 */ /* 0x000fea0003c00000 */
[----:B------:R0:W1:Y:S02]  /*2bdc0*/  SHFL.IDX P6, R14, R13, R12, R11 ;  /* 0x0000000c0d0e7389 */ /* 0x00006400000c000b */
[----:B01----:R-:W-:Y:S01]  /*2bdd0*/  ENDCOLLECTIVE ;  /* 0x000000000000791b */ /* 0x003fe20003800000 */
.L_x_2064:
[----:B------:R-:W-:Y:S05]  /*2bde0*/  BSYNC B1 ;  /* 0x0000000000017941 */ /* 0x000fea0003800000 */
.L_x_2063:
[----:B------:R-:W-:Y:S05]  /*2bdf0*/  BRA `(.L_x_2065) ;  /* 0xffffff7000387947 */ /* 0x000fea000383ffff */
.L_x_1832:
[----:B------:R-:W-:Y:S01]  /*2be00*/  BSSY B1, `(.L_x_2066) ;  /* 0x0000006000017945 */ /* 0x000fe20003800000 */
[----:B------:R-:W-:-:S07]  /*2be10*/  IMAD.MOV.U32 R15, RZ, RZ, -0x1 ;  /* 0xffffffffff0f7424 */ /* 0x000fce00078e00ff */
[----:B0-----:R-:W-:Y:S05]  /*2be20*/  WARPSYNC.COLLECTIVE R15, `(.L_x_2067) ;  /* 0x000000000f0c7348 */ /* 0x001fea0003c00000 */
[----:B------:R-:W-:Y:S02]  /*2be30*/  ELECT P6, UR62, PT ;  /* 0x00000000003e782f */ /* 0x000fe400038c0000 */
[----:B------:R-:W-:Y:S01]  /*2be40*/  MOV R14, UR62 ;  /* 0x0000003e000e7c02 */ /* 0x000fe20008000f00 */
[----:B0-----:R-:W-:Y:S10]  /*2be50*/  ENDCOLLECTIVE ;  /* 0x000000000000791b */ /* 0x001ff40003800000 */
.L_x_2067:
[----:B------:R-:W-:Y:S05]  /*2be60*/  BSYNC B1 ;  /* 0x0000000000017941 */ /* 0x000fea0003800000 */
.L_x_2066:
[----:B------:R-:W-:Y:S05]  /*2be70*/  BRA `(.L_x_1831) ;  /* 0xffffff7000307947 */ /* 0x000fea000383ffff */
.L_x_1834:
[----:B0-----:R0:W1:Y:S02]  /*2be80*/  SYNCS.PHASECHK.TRANS64.TRYWAIT P0, [R22+URZ+0x2a820], R3 ;  /* 0x02a82003160075a7 */ /* 0x001064000800017f */
[----:B-1----:R-:W-:Y:S05]  /*2be90*/  @!P0 NANOSLEEP.SYNCS 0x989680 ;  /* 0x009896800000895d */ /* 0x002fea0003900000 */
[----:B------:R-:W1:Y:S02]  /*2bea0*/  @!P0 SYNCS.PHASECHK.TRANS64 P0, [R22+URZ+0x2a820], R3 ;  /* 0x02a82003160085a7 */ /* 0x000e64000800007f */
[----:B-1----:R-:W-:Y:S05]  /*2beb0*/  @!P0 BRA `(.L_x_1834) ;  /* 0xfffffffc00f08947 */ /* 0x002fea000383ffff */
[----:B------:R-:W-:Y:S05]  /*2bec0*/  BRA `(.L_x_2068) ;  /* 0xffffff7000407947 */ /* 0x000fea000383ffff */
.L_x_1838:
[----:B-1----:R1:W2:Y:S02]  /*2bed0*/  SYNCS.PHASECHK.TRANS64.TRYWAIT P0, [R12+URZ+0x2a8a0], R11 ;  /* 0x02a8a00b0c0075a7 */ /* 0x0022a4000800017f */
[----:B--2---:R-:W-:Y:S05]  /*2bee0*/  @!P0 NANOSLEEP.SYNCS 0x989680 ;  /* 0x009896800000895d */ /* 0x004fea0003900000 */
[----:B------:R-:W2:Y:S02]  /*2bef0*/  @!P0 SYNCS.PHASECHK.TRANS64 P0, [R12+URZ+0x2a8a0], R11 ;  /* 0x02a8a00b0c0085a7 */ /* 0x000ea4000800007f */
[----:B--2---:R-:W-:Y:S05]  /*2bf00*/  @!P0 BRA `(.L_x_1838) ;  /* 0xfffffffc00f08947 */ /* 0x004fea000383ffff */
[----:B------:R-:W-:Y:S05]  /*2bf10*/  BRA `(.L_x_2069) ;  /* 0xffffff7000587947 */ /* 0x000fea000383ffff */
.L_x_1845:
[----:B0-----:R0:W2:Y:S02]  /*2bf20*/  SYNCS.PHASECHK.TRANS64.TRYWAIT P0, [R12+URZ+0x2a8c0], R11 ;  /* 0x02a8c00b0c0075a7 */ /* 0x0010a4000800017f */
[----:B--2---:R-:W-:Y:S05]  /*2bf30*/  @!P0 NANOSLEEP.SYNCS 0x989680 ;  /* 0x009896800000895d */ /* 0x004fea0003900000 */
[----:B------:R-:W2:Y:S02]  /*2bf40*/  @!P0 SYNCS.PHASECHK.TRANS64 P0, [R12+URZ+0x2a8c0], R11 ;  /* 0x02a8c00b0c0085a7 */ /* 0x000ea4000800007f */
[----:B--2---:R-:W-:Y:S05]  /*2bf50*/  @!P0 BRA `(.L_x_1845) ;  /* 0xfffffffc00f08947 */ /* 0x004fea000383ffff */
[----:B------:R-:W-:Y:S05]  /*2bf60*/  BRA `(.L_x_2070) ;  /* 0xffffff7400547947 */ /* 0x000fea000383ffff */
.L_x_1854:
[----:B0-----:R0:W1:Y:S02]  /*2bf70*/  SYNCS.PHASECHK.TRANS64.TRYWAIT P1, [R6+URZ+0x2a8a0], R3 ;  /* 0x02a8a003060075a7 */ /* 0x001064000802017f */
[----:B-1----:R-:W-:Y:S05]  /*2bf80*/  @!P1 NANOSLEEP.SYNCS 0x989680 ;  /* 0x009896800000995d */ /* 0x002fea0003900000 */
[----:B------:R-:W1:Y:S02]  /*2bf90*/  @!P1 SYNCS.PHASECHK.TRANS64 P1, [R6+URZ+0x2a8a0], R3 ;  /* 0x02a8a003060095a7 */ /* 0x000e64000802007f */
[----:B-1----:R-:W-:Y:S05]  /*2bfa0*/  @!P1 BRA `(.L_x_1854) ;  /* 0xfffffffc00f09947 */ /* 0x002fea000383ffff */
[----:B------:R-:W-:Y:S05]  /*2bfb0*/  BRA `(.L_x_2071) ;  /* 0xffffff7800887947 */ /* 0x000fea000383ffff */
.L_x_1861:
[----:B-1----:R1:W2:Y:S02]  /*2bfc0*/  SYNCS.PHASECHK.TRANS64.TRYWAIT P1, [R6+URZ+0x2a8c0], R3 ;  /* 0x02a8c003060075a7 */ /* 0x0022a4000802017f */
[----:B--2---:R-:W-:Y:S05]  /*2bfd0*/  @!P1 NANOSLEEP.SYNCS 0x989680 ;  /* 0x009896800000995d */ /* 0x004fea0003900000 */
[----:B------:R-:W2:Y:S02]  /*2bfe0*/  @!P1 SYNCS.PHASECHK.TRANS64 P1, [R6+URZ+0x2a8c0], R3 ;  /* 0x02a8c003060095a7 */ /* 0x000ea4000802007f */
[----:B--2---:R-:W-:Y:S05]  /*2bff0*/  @!P1 BRA `(.L_x_1861) ;  /* 0xfffffffc00f09947 */ /* 0x004fea000383ffff */
[----:B------:R-:W-:Y:S05]  /*2c000*/  BRA `(.L_x_2072) ;  /* 0xffffff7c00807947 */ /* 0x000fea000383ffff */
.L_x_1886:
[----:B------:R-:W1:Y:S01]  /*2c010*/  S2R R21, SR_TID.X ;  /* 0x0000000000157919 */ /* 0x000e620000002100 */
[----:B------:R-:W-:Y:S01]  /*2c020*/  BSSY B0, `(.L_x_2073) ;  /* 0x000000a000007945 */ /* 0x000fe20003800000 */
[----:B------:R-:W-:Y:S02]  /*2c030*/  IMAD.MOV.U32 R12, RZ, RZ, RZ ;  /* 0x000000ffff0c7224 */ /* 0x000fe400078e00ff */
[----:B------:R-:W-:Y:S02]  /*2c040*/  IMAD.MOV.U32 R11, RZ, RZ, 0x1f ;  /* 0x0000001fff0b7424 */ /* 0x000fe400078e00ff */
[----:B------:R-:W-:Y:S01]  /*2c050*/  IMAD.MOV.U32 R15, RZ, RZ, -0x1 ;  /* 0xffffffffff0f7424 */ /* 0x000fe200078e00ff */
[----:B-1----:R-:W-:-:S04]  /*2c060*/  SHF.R.U32.HI R10, RZ, 0x5, R21 ;  /* 0x00000005ff0a7819 */ /* 0x002fc80000011615 */
[----:B------:R-:W-:-:S05]  /*2c070*/  LOP3.LUT R10, R10, 0x3, RZ, 0xc0, !PT ;  /* 0x000000030a0a7812 */ /* 0x000fca00078ec0ff */
[----:B------:R-:W-:-:S07]  /*2c080*/  IMAD.MOV.U32 R13, RZ, RZ, R10 ;  /* 0x000000ffff0d7224 */ /* 0x000fce00078e000a */
[----:B0----5:R-:W-:Y:S05]  /*2c090*/  WARPSYNC.COLLECTIVE R15, `(.L_x_2074) ;  /* 0x000000000f087348 */ /* 0x021fea0003c00000 */
[----:B------:R1:W2:Y:S02]  /*2c0a0*/  SHFL.IDX P6, R14, R13, R12, R11 ;  /* 0x0000000c0d0e7389 */ /* 0x0002a400000c000b */
[----:B012--5:R-:W-:Y:S01]  /*2c0b0*/  ENDCOLLECTIVE ;  /* 0x000000000000791b */ /* 0x027fe20003800000 */
.L_x_2074:
[----:B------:R-:W-:Y:S05]  /*2c0c0*/  BSYNC B0 ;  /* 0x0000000000007941 */ /* 0x000fea0003800000 */
.L_x_2073:
[----:B------:R-:W-:Y:S05]  /*2c0d0*/  BRA `(.L_x_2075) ;  /* 0xffffff9000087947 */ /* 0x000fea000383ffff */
.L_x_1889:
[----:B0-----:R0:W1:Y:S02]  /*2c0e0*/  SYNCS.PHASECHK.TRANS64.TRYWAIT P0, [R4+URZ+0x2a880], R21 ;  /* 0x02a88015040075a7 */ /* 0x001064000800017f */
[----:B-1----:R-:W-:Y:S05]  /*2c0f0*/  @!P0 NANOSLEEP.SYNCS 0x989680 ;  /* 0x009896800000895d */ /* 0x002fea0003900000 */
[----:B------:R-:W1:Y:S02]  /*2c100*/  @!P0 SYNCS.PHASECHK.TRANS64 P0, [R4+URZ+0x2a880], R21 ;  /* 0x02a88015040085a7 */ /* 0x000e64000800007f */
[----:B-1----:R-:W-:Y:S05]  /*2c110*/  @!P0 BRA `(.L_x_1889) ;  /* 0xfffffffc00f08947 */ /* 0x002fea000383ffff */
[----:B------:R-:W-:Y:S05]  /*2c120*/  BRA `(.L_x_2076) ;  /* 0xffffff90001c7947 */ /* 0x000fea000383ffff */
.L_x_1890:
        /* <DEDUP_REMOVED lines=8> */
.L_x_2078:
[----:B------:R-:W-:Y:S05]  /*2c1b0*/  BSYNC B0 ;  /* 0x0000000000007941 */ /* 0x000fea0003800000 */
.L_x_2077:
        /* <DEDUP_REMOVED lines=8> */
.L_x_2079:
[----:B------:R-:W0:Y:S01]  /*2c240*/  LDC R11, c[0x0][0x2f4] ;  /* 0x0000bd00ff0b7b82 */ /* 0x000e220000000800 */
[C---:B------:R-:W-:Y:S02]  /*2c250*/  LOP3.LUT R12, R30.reuse, 0x40, RZ, 0xfc, !PT ;  /* 0x000000401e0c7812 */ /* 0x040fe400078efcff */
[----:B------:R-:W-:Y:S01]  /*2c260*/  LOP3.LUT R15, R30, 0x80, RZ, 0xfc, !PT ;  /* 0x000000801e0f7812 */ /* 0x000fe200078efcff */
[----:B------:R-:W-:-:S05]  /*2c270*/  IMAD.MOV.U32 R2, RZ, RZ, R14 ;  /* 0x000000ffff027224 */ /* 0x000fca00078e000e */
[----:B------:R-:W-:-:S05]  /*2c280*/  IADD3 R2, P0, R30, R2, RZ ;  /* 0x000000021e027210 */ /* 0x000fca0007f1e0ff */
[----:B------:R-:W-:Y:S02]  /*2c290*/  IMAD.X R3, RZ, RZ, R0, P0 ;  /* 0x000000ffff037224 */ /* 0x000fe400000e0600 */
[----:B------:R-:W-:Y:S02]  /*2c2a0*/  IMAD.IADD R0, R22, 0x1, R9 ;  /* 0x0000000116007824 */ /* 0x000fe400078e0209 */
[----:B------:R1:W5:Y:S01]  /*2c2b0*/  LDL.LU R9, [R1] ;  /* 0x0000000001097983 */ /* 0x0003620000300800 */
[-C--:B0-----:R-:W-:Y:S02]  /*2c2c0*/  ISETP.GE.AND P3, PT, R30, R11.reuse, PT ;  /* 0x0000000b1e00720c */ /* 0x081fe40003f66270 */
[----:B------:R-:W-:Y:S02]  /*2c2d0*/  ISETP.GE.AND P2, PT, R12, R11, PT ;  /* 0x0000000b0c00720c */ /* 0x000fe40003f46270 */
[C---:B------:R-:W-:Y:S01]  /*2c2e0*/  ISETP.LT.OR P0, PT, R26.reuse, 0x1, P3 ;  /* 0x000000011a00780c */ /* 0x040fe20001f01670 */
[----:B------:R-:W-:Y:S01]  /*2c2f0*/  IMAD.MOV.U32 R13, RZ, RZ, R8 ;  /* 0x000000ffff0d7224 */ /* 0x000fe200078e0008 */
[----:B------:R-:W-:Y:S01]  /*2c300*/  ISETP.LT.OR P1, PT, R26, 0x1, P2 ;  /* 0x000000011a00780c */ /* 0x000fe20001721670 */
[----:B------:R-:W-:-:S10]  /*2c310*/  IMAD.MOV.U32 R12, RZ, RZ, 0x1 ;  /* 0x00000001ff0c7424 */ /* 0x000fd400078e00ff */
[----:B------:R-:W-:Y:S01]  /*2c320*/  @!PT LDS RZ, [RZ] ;  /* 0x00000000fffff984 */ /* 0x000fe20000000800 */
[----:B------:R-:W-:Y:S01]  /*2c330*/  @!PT LDS RZ, [RZ] ;  /* 0x00000000fffff984 */ /* 0x000fe20000000800 */
[----:B------:R-:W-:Y:S01]  /*2c340*/  @!PT LDS RZ, [RZ] ;  /* 0x00000000fffff984 */ /* 0x000fe20000000800 */
[----:B------:R1:W-:Y:S01]  /*2c350*/  LDGSTS.E.BYPASS.LTC128B.128 [R0+0xc400], desc[UR42][R2.64], !P0 ;  /* 0x0c40000002007fae */ /* 0x0003e2000c101d6a */
[----:B------:R-:W-:Y:S01]  /*2c360*/  ISETP.GE.AND P0, PT, R15, R11, PT ;  /* 0x0000000b0f00720c */ /* 0x000fe20003f06270 */
[----:B------:R-:W-:Y:S02]  /*2c370*/  IMAD.MOV.U32 R11, RZ, RZ, 0x1c1f ;  /* 0x00001c1fff0b7424 */ /* 0x000fe400078e00ff */
[----:B------:R-:W-:Y:S01]  /*2c380*/  IMAD.MOV.U32 R15, RZ, RZ, -0x1 ;  /* 0xffffffffff0f7424 */ /* 0x000fe200078e00ff */
[----:B------:R1:W-:Y:S09]  /*2c390*/  LDGSTS.E.BYPASS.LTC128B.128 [R0+0xe400], desc[UR42][R2.64+0x40], !P1 ;  /* 0x0e40004002007fae */ /* 0x0003f2000c901d6a */
[----:B-1---5:R-:W-:Y:S05]  /*2c3a0*/  WARPSYNC.COLLECTIVE R15, `(.L_x_2080) ;  /* 0x000000000f087348 */ /* 0x022fea0003c00000 */
[----:B------:R0:W2:Y:S02]  /*2c3b0*/  SHFL.IDX P6, R14, R13, R12, R11 ;  /* 0x0000000c0d0e7389 */ /* 0x0000a400000c000b */
[----:B012--5:R-:W-:Y:S01]  /*2c3c0*/  ENDCOLLECTIVE ;  /* 0x000000000000791b */ /* 0x027fe20003800000 */
.L_x_2080:
[----:B------:R-:W-:Y:S01]  /*2c3d0*/  ISETP.LT.OR P1, PT, R26, 0x1, P0 ;  /* 0x000000011a00780c */ /* 0x000fe20000721670 */
[----:B------:R-:W-:-:S12]  /*2c3e0*/  IMAD.MOV.U32 R13, RZ, RZ, R5 ;  /* 0x000000ffff0d7224 */ /* 0x000fd800078e0005 */
[----:B------:R-:W-:Y:S01]  /*2c3f0*/  @!PT LDS RZ, [RZ] ;  /* 0x00000000fffff984 */ /* 0x000fe20000000800 */
[----:B------:R-:W-:Y:S01]  /*2c400*/  @!PT LDS RZ, [RZ] ;  /* 0x00000000fffff984 */ /* 0x000fe20000000800 */
[----:B------:R-:W-:Y:S01]  /*2c410*/  @!PT LDS RZ, [RZ] ;  /* 0x00000000fffff984 */ /* 0x000fe20000000800 */
[----:B------:R0:W-:Y:S02]  /*2c420*/  LDGSTS.E.BYPASS.LTC128B.128 [R0+0x10400], desc[UR42][R2.64+0x80], !P1 ;  /* 0x1040008002007fae */ /* 0x0001e4000c901d6a */
[----:B0-----:R-:W-:-:S07]  /*2c430*/  IMAD.MOV.U32 R3, RZ, RZ, R14 ;  /* 0x000000ffff037224 */ /* 0x001fce00078e000e */
[----:B------:R-:W-:Y:S05]  /*2c440*/  WARPSYNC.COLLECTIVE R15, `(.L_x_2081) ;  /* 0x000000000f087348 */ /* 0x000fea0003c00000 */
[----:B------:R0:W1:Y:S02]  /*2c450*/  SHFL.IDX P6, R14, R13, R12, R11 ;  /* 0x0000000c0d0e7389 */ /* 0x00006400000c000b */
[----:B01----:R-:W-:Y:S01]  /*2c460*/  ENDCOLLECTIVE ;  /* 0x000000000000791b */ /* 0x003fe20003800000 */
.L_x_2081:
[----:B------:R-:W-:-:S05]  /*2c470*/  IMAD.MOV.U32 R2, RZ, RZ, R14 ;  /* 0x000000ffff027224 */ /* 0x000fca00078e000e */
[----:B------:R-:W-:-:S05]  /*2c480*/  IADD3 R2, P1, R30, R2, RZ ;  /* 0x000000021e027210 */ /* 0x000fca0007f3e0ff */
[----:B------:R-:W-:Y:S01]  /*2c490*/  IMAD.X R3, RZ, RZ, R3, P1 ;  /* 0x000000ffff037224 */ /* 0x000fe200008e0603 */
[----:B------:R-:W-:Y:S01]  /*2c4a0*/  ISETP.LT.OR P1, PT, R26, 0x21, P3 ;  /* 0x000000211a00780c */ /* 0x000fe20001f21670 */
[----:B------:R-:W-:Y:S02]  /*2c4b0*/  IMAD.MOV.U32 R13, RZ, RZ, R8 ;  /* 0x000000ffff0d7224 */ /* 0x000fe400078e0008 */
[----:B------:R-:W-:-:S10]  /*2c4c0*/  IMAD.MOV.U32 R12, RZ, RZ, 0x2 ;  /* 0x00000002ff0c7424 */ /* 0x000fd400078e00ff */
[----:B------:R-:W-:Y:S05]  /*2c4d0*/  WARPSYNC.COLLECTIVE R15, `(.L_x_2082) ;  /* 0x000000000f087348 */ /* 0x000fea0003c00000 */
[----:B------:R0:W1:Y:S02]  /*2c4e0*/  SHFL.IDX P6, R14, R13, R12, R11 ;  /* 0x0000000c0d0e7389 */ /* 0x00006400000c000b */
[----:B01----:R-:W-:Y:S01]  /*2c4f0*/  ENDCOLLECTIVE ;  /* 0x000000000000791b */ /* 0x003fe20003800000 */
.L_x_2082:
[----:B------:R-:W-:Y:S01]  /*2c500*/  @!PT LDS RZ, [RZ] ;  /* 0x00000000fffff984 */ /* 0x000fe20000000800 */
[----:B------:R-:W-:Y:S01]  /*2c510*/  @!PT LDS RZ, [RZ] ;  /* 0x00000000fffff984 */ /* 0x000fe20000000800 */
[----:B------:R-:W-:Y:S01]  /*2c520*/  @!PT LDS RZ, [RZ] ;  /* 0x00000000fffff984 */ /* 0x000fe20000000800 */
[----:B------:R-:W-:Y:S01]  /*2c530*/  LDGSTS.E.BYPASS.LTC128B.128 [R0+0xcc00], desc[UR42][R2.64], !P1 ;  /* 0x0cc0000002007fae */ /* 0x000fe2000c901d6a */
[----:B------:R-:W-:-:S13]  /*2c540*/  ISETP.LT.OR P1, PT, R26, 0x21, P2 ;  /* 0x000000211a00780c */ /* 0x000fda0001721670 */
[----:B------:R-:W-:Y:S01]  /*2c550*/  LDGSTS.E.BYPASS.LTC128B.128 [R0+0xec00], desc[UR42][R2.64+0x40], !P1 ;  /* 0x0ec0004002007fae */ /* 0x000fe2000c901d6a */
[----:B------:R-:W-:Y:S01]  /*2c560*/  ISETP.LT.OR P1, PT, R26, 0x21, P0 ;  /* 0x000000211a00780c */ /* 0x000fe20000721670 */
[----:B------:R-:W-:-:S12]  /*2c570*/  IMAD.MOV.U32 R13, RZ, RZ, R5 ;  /* 0x000000ffff0d7224 */ /* 0x000fd800078e0005 */
[----:B------:R0:W-:Y:S02]  /*2c580*/  LDGSTS.E.BYPASS.LTC128B.128 [R0+0x10c00], desc[UR42][R2.64+0x80], !P1 ;  /* 0x10c0008002007fae */ /* 0x0001e4000c901d6a */
[----:B0-----:R-:W-:-:S07]  /*2c590*/  IMAD.MOV.U32 R3, RZ, RZ, R14 ;  /* 0x000000ffff037224 */ /* 0x001fce00078e000e */
[----:B------:R-:W-:Y:S05]  /*2c5a0*/  WARPSYNC.COLLECTIVE R15, `(.L_x_2083) ;  /* 0x000000000f087348 */ /* 0x000fea0003c00000 */
[----:B------:R0:W1:Y:S02]  /*2c5b0*/  SHFL.IDX P6, R14, R13, R12, R11 ;  /* 0x0000000c0d0e7389 */ /* 0x00006400000c000b */
[----:B01----:R-:W-:Y:S01]  /*2c5c0*/  ENDCOLLECTIVE ;  /* 0x000000000000791b */ /* 0x003fe20003800000 */
.L_x_2083:
[----:B------:R-:W-:Y:S02]  /*2c5d0*/  IMAD.MOV.U32 R13, RZ, RZ, R8 ;  /* 0x000000ffff0d7224 */ /* 0x000fe400078e0008 */
[----:B------:R-:W-:Y:S02]  /*2c5e0*/  IMAD.MOV.U32 R12, RZ, RZ, 0x3 ;  /* 0x00000003ff0c7424 */ /* 0x000fe400078e00ff */
[----:B------:R-:W-:-:S07]  /*2c5f0*/  IMAD.MOV.U32 R2, RZ, RZ, R14 ;  /* 0x000000ffff027224 */ /* 0x000fce00078e000e */
[----:B------:R-:W-:Y:S05]  /*2c600*/  WARPSYNC.COLLECTIVE R15, `(.L_x_2084) ;  /* 0x000000000f087348 */ /* 0x000fea0003c00000 */
[----:B------:R0:W1:Y:S02]  /*2c610*/  SHFL.IDX P6, R14, R13, R12, R11 ;  /* 0x0000000c0d0e7389 */ /* 0x00006400000c000b */
[----:B01----:R-:W-:Y:S01]  /*2c620*/  ENDCOLLECTIVE ;  /* 0x000000000000791b */ /* 0x003fe20003800000 */
.L_x_2084:
[----:B------:R-:W-:Y:S02]  /*2c630*/  IMAD.MOV.U32 R13, RZ, RZ, R5 ;  /* 0x000000ffff0d7224 */ /* 0x000fe400078e0005 */
[----:B------:R-:W-:-:S07]  /*2c640*/  IMAD.MOV.U32 R8, RZ, RZ, R14 ;  /* 0x000000ffff087224 */ /* 0x000fce00078e000e */
[----:B------:R-:W-:Y:S05]  /*2c650*/  WARPSYNC.COLLECTIVE R15, `(.L_x_2085) ;  /* 0x000000000f087348 */ /* 0x000fea0003c00000 */
[----:B------:R0:W1:Y:S02]  /*2c660*/  SHFL.IDX P6, R14, R13, R12, R11 ;  /* 0x0000000c0d0e7389 */ /* 0x00006400000c000b */
[----:B01----:R-:W-:Y:S01]  /*2c670*/  ENDCOLLECTIVE ;  /* 0x000000000000791b */ /* 0x003fe20003800000 */
.L_x_2085:
[----:B------:R-:W-:-:S05]  /*2c680*/  IADD3 R2, P1, R30, R2, RZ ;  /* 0x000000021e027210 */ /* 0x000fca0007f3e0ff */
[----:B------:R-:W-:Y:S01]  /*2c690*/  IMAD.X R3, RZ, RZ, R3, P1 ;  /* 0x000000ffff037224 */ /* 0x000fe200008e0603 */
[----:B------:R-:W-:-:S13]  /*2c6a0*/  ISETP.LT.OR P1, PT, R26, 0x41, P3 ;  /* 0x000000411a00780c */ /* 0x000fda0001f21670 */
[----:B------:R-:W-:Y:S01]  /*2c6b0*/  @!PT LDS RZ, [RZ] ;  /* 0x00000000fffff984 */ /* 0x000fe20000000800 */
[----:B------:R-:W-:Y:S01]  /*2c6c0*/  @!PT LDS RZ, [RZ] ;  /* 0x00000000fffff984 */ /* 0x000fe20000000800 */
[----:B------:R-:W-:Y:S01]  /*2c6d0*/  @!PT LDS RZ, [RZ] ;  /* 0x00000000fffff984 */ /* 0x000fe20000000800 */
[----:B------:R-:W-:Y:S01]  /*2c6e0*/  LDGSTS.E.BYPASS.LTC128B.128 [R0+0xd400], desc[UR42][R2.64], !P1 ;  /* 0x0d40000002007fae */ /* 0x000fe2000c901d6a */
[C---:B------:R-:W-:Y:S02]  /*2c6f0*/  ISETP.GE.AND P6, PT, R26.reuse, 0x61, PT ;  /* 0x000000611a00780c */ /* 0x040fe40003fc6270 */
[----:B------:R-:W-:-:S13]  /*2c700*/  ISETP.LT.OR P1, PT, R26, 0x41, P2 ;  /* 0x000000411a00780c */ /* 0x000fda0001721670 */
[----:B------:R-:W-:Y:S01]  /*2c710*/  LDGSTS.E.BYPASS.LTC128B.128 [R0+0xf400], desc[UR42][R2.64+0x40], !P1 ;  /* 0x0f40004002007fae */ /* 0x000fe2000c901d6a */
[C---:B------:R-:W-:Y:S02]  /*2c720*/  ISETP.LT.OR P1, PT, R26.reuse, 0x41, P0 ;  /* 0x000000411a00780c */ /* 0x040fe40000721670 */
[----:B------:R-:W-:-:S11]  /*2c730*/  ISETP.GE.AND P4, PT, R26, 0x21, PT ;  /* 0x000000211a00780c */ /* 0x000fd60003f86270 */
[----:B------:R0:W-:Y:S01]  /*2c740*/  LDGSTS.E.BYPASS.LTC128B.128 [R0+0x11400], desc[UR42][R2.64+0x80], !P1 ;  /* 0x1140008002007fae */ /* 0x0001e2000c901d6a */
[----:B------:R-:W-:Y:S01]  /*2c750*/  ISETP.GE.AND P1, PT, R26, 0x41, PT ;  /* 0x000000411a00780c */ /* 0x000fe20003f26270 */
[----:B0-----:R-:W-:Y:S01]  /*2c760*/  IMAD.MOV.U32 R2, RZ, RZ, R14 ;  /* 0x000000ffff027224 */ /* 0x001fe200078e000e */
[----:B------:R-:W-:-:S04]  /*2c770*/  LOP3.LUT R9, R9, 0xffffffef, RZ, 0xc0, !PT ;  /* 0xffffffef09097812 */ /* 0x000fc800078ec0ff */
[----:B------:R-:W-:-:S05]  /*2c780*/  @P6 LOP3.LUT R9, R9, 0x10, RZ, 0xfc, !PT ;  /* 0x0000001009096812 */ /* 0x000fca00078efcff */
[----:B------:R1:W-:Y:S01]  /*2c790*/  STL [R1], R9 ;  /* 0x0000000901007387 */ /* 0x0003e20000100800 */
[----:B------:R-:W-:Y:S05]  /*2c7a0*/  BRA `(.L_x_2086) ;  /* 0xffffff8c00947947 */ /* 0x000fea000383ffff */
.L_x_1895:
[----:B----4-:R4:W0:Y:S02]  /*2c7b0*/  SYNCS.PHASECHK.TRANS64.TRYWAIT P0, [R4+URZ+0x2a840], R21 ;  /* 0x02a84015040075a7 */ /* 0x010824000800017f */
[----:B0-----:R-:W-:Y:S05]  /*2c7c0*/  @!P0 NANOSLEEP.SYNCS 0x989680 ;  /* 0x009896800000895d */ /* 0x001fea0003900000 */
[----:B------:R-:W0:Y:S02]  /*2c7d0*/  @!P0 SYNCS.PHASECHK.TRANS64 P0, [R4+URZ+0x2a840], R21 ;  /* 0x02a84015040085a7 */ /* 0x000e24000800007f */
[----:B0-----:R-:W-:Y:S05]  /*2c7e0*/  @!P0 BRA `(.L_x_1895) ;  /* 0xfffffffc00f08947 */ /* 0x001fea000383ffff */
[----:B------:R-:W-:Y:S05]  /*2c7f0*/  BRA `(.L_x_2087) ;  /* 0xffffff8c00f87947 */ /* 0x000fea000383ffff */
.L_x_1896:
[----:B------:R-:W-:Y:S01]  /*2c800*/  BSSY B0, `(.L_x_2088) ;  /* 0x0000008000007945 */ /* 0x000fe20003800000 */
[----:B------:R-:W-:Y:S02]  /*2c810*/  IMAD.MOV.U32 R13, RZ, RZ, R6 ;  /* 0x000000ffff0d7224 */ /* 0x000fe400078e0006 */
[----:B------:R-:W-:Y:S02]  /*2c820*/  IMAD.MOV.U32 R12, RZ, RZ, RZ ;  /* 0x000000ffff0c7224 */ /* 0x000fe400078e00ff */
[----:B------:R-:W-:Y:S02]  /*2c830*/  IMAD.MOV.U32 R11, RZ, RZ, 0x1c1f ;  /* 0x00001c1fff0b7424 */ /* 0x000fe400078e00ff */
[----:B------:R-:W-:-:S07]  /*2c840*/  IMAD.MOV.U32 R15, RZ, RZ, -0x1 ;  /* 0xffffffffff0f7424 */ /* 0x000fce00078e00ff */
[----:B0--34-:R-:W-:Y:S05]  /*2c850*/  WARPSYNC.COLLECTIVE R15, `(.L_x_2089) ;  /* 0x000000000f087348 */ /* 0x019fea0003c00000 */
[----:B------:R1:W2:Y:S02]  /*2c860*/  SHFL.IDX P6, R14, R13, R12, R11 ;  /* 0x0000000c0d0e7389 */ /* 0x0002a400000c000b */
[----:B01234-:R-:W-:Y:S01]  /*2c870*/  ENDCOLLECTIVE ;  /* 0x000000000000791b */ /* 0x01ffe20003800000 */
.L_x_2089:
[----:B------:R-:W-:Y:S05]  /*2c880*/  BSYNC B0 ;  /* 0x0000000000007941 */ /* 0x000fea0003800000 */
.L_x_2088:
        /* <DEDUP_REMOVED lines=8> */
.L_x_2090:
[----:B------:R-:W-:Y:S02]  /*2c910*/  IMAD.MOV.U32 R13, RZ, RZ, R6 ;  /* 0x000000ffff0d7224 */ /* 0x000fe400078e0006 */
        /* <DEDUP_REMOVED lines=15> */
.L_x_2091:
        /* <DEDUP_REMOVED lines=11> */
.L_x_2092:
[----:B------:R-:W-:Y:S02]  /*2cac0*/  IMAD.MOV.U32 R13, RZ, RZ, R6 ;  /* 0x000000ffff0d7224 */ /* 0x000fe400078e0006 */
[----:B------:R-:W-:Y:S02]  /*2cad0*/  IMAD.MOV.U32 R12, RZ, RZ, 0x2 ;  /* 0x00000002ff0c7424 */ /* 0x000fe400078e00ff */
[----:B------:R-:W-:-:S07]  /*2cae0*/  IMAD.MOV.U32 R3, RZ, RZ, R14 ;  /* 0x000000ffff037224 */ /* 0x000fce00078e000e */
[----:B------:R-:W-:Y:S05]  /*2caf0*/  WARPSYNC.COLLECTIVE R15, `(.L_x_2093) ;  /* 0x000000000f087348 */ /* 0x000fea0003c00000 */
[----:B------:R0:W1:Y:S02]  /*2cb00*/  SHFL.IDX P6, R14, R13, R12, R11 ;  /* 0x0000000c0d0e7389 */ /* 0x00006400000c000b */
[----:B01----:R-:W-:Y:S01]  /*2cb10*/  ENDCOLLECTIVE ;  /* 0x000000000000791b */ /* 0x003fe20003800000 */
.L_x_2093:
[----:B------:R-:W-:-:S05]  /*2cb20*/  @P4 IADD3 R3, P0, R30, R3, RZ ;  /* 0x000000031e034210 */ /* 0x000fca0007f1e0ff */
[----:B------:R-:W-:-:S05]  /*2cb30*/  @P4 IMAD.X R2, RZ, RZ, R2, P0 ;  /* 0x000000ffff024224 */ /* 0x000fca00000e0602 */
[----:B------:R-:W-:Y:S01]  /*2cb40*/  @P4 LOP3.LUT R3, R3, R2, RZ, 0x3c, !PT ;  /* 0x0000000203034212 */ /* 0x000fe200078e3cff */
[----:B------:R-:W-:-:S03]  /*2cb50*/  IMAD.MOV.U32 R13, RZ, RZ, R5 ;  /* 0x000000ffff0d7224 */ /* 0x000fc600078e0005 */
[----:B------:R-:W-:-:S04]  /*2cb60*/  @P4 LOP3.LUT R2, R3, R2, RZ, 0x3c, !PT ;  /* 0x0000000203024212 */ /* 0x000fc800078e3cff */
[----:B------:R-:W-:-:S05]  /*2cb70*/  @P4 LOP3.LUT R3, R3, R2, RZ, 0x3c, !PT ;  /* 0x0000000203034212 */ /* 0x000fca00078e3cff */
[----:B------:R-:W-:Y:S01]  /*2cb80*/  @!PT LDS RZ, [RZ] ;  /* 0x00000000fffff984 */ /* 0x000fe20000000800 */
[----:B------:R-:W-:Y:S01]  /*2cb90*/  @!PT LDS RZ, [RZ] ;  /* 0x00000000fffff984 */ /* 0x000fe20000000800 */
[----:B------:R-:W-:Y:S01]  /*2cba0*/  @!PT LDS RZ, [RZ] ;  /* 0x00000000fffff984 */ /* 0x000fe20000000800 */
[----:B------:R-:W-:Y:S04]  /*2cbb0*/  @P4 LDGSTS.E.BYPASS.LTC128B.128 [R0+0x1ec00], desc[UR42][R2.64], !P5 ;  /* 0x1ec0000002004fae */ /* 0x000fe8000e901d6a */
[----:B------:R-:W-:Y:S04]  /*2cbc0*/  @P4 LDGSTS.E.BYPASS.LTC128B.128 [R0+0x20c00], desc[UR42][R2.64+0x40], !P3 ;  /* 0x20c0004002004fae */ /* 0x000fe8000d901d6a */
[----:B------:R0:W-:Y:S02]  /*2cbd0*/  @P4 LDGSTS.E.BYPASS.LTC128B.128 [R0+0x22c00], desc[UR42][R2.64+0x80], !P2 ;  /* 0x22c0008002004fae */ /* 0x0001e4000d101d6a */
[----:B0-----:R-:W-:-:S07]  /*2cbe0*/  IMAD.MOV.U32 R2, RZ, RZ, R14 ;  /* 0x000000ffff027224 */ /* 0x001fce00078e000e */
[----:B------:R-:W-:Y:S05]  /*2cbf0*/  WARPSYNC.COLLECTIVE R15, `(.L_x_2094) ;  /* 0x000000000f087348 */ /* 0x000fea0003c00000 */
[----:B------:R0:W1:Y:S02]  /*2cc00*/  SHFL.IDX P6, R14, R13, R12, R11 ;  /* 0x0000000c0d0e7389 */ /* 0x00006400000c000b */
[----:B01----:R-:W-:Y:S01]  /*2cc10*/  ENDCOLLECTIVE ;  /* 0x000000000000791b */ /* 0x003fe20003800000 */
.L_x_2094:
[----:B------:R-:W-:Y:S02]  /*2cc20*/  IMAD.MOV.U32 R13, RZ, RZ, R6 ;  /* 0x000000ffff0d7224 */ /* 0x000fe400078e0006 */
[----:B------:R-:W-:Y:S02]  /*2cc30*/  IMAD.MOV.U32 R12, RZ, RZ, 0x3 ;  /* 0x00000003ff0c7424 */ /* 0x000fe400078e00ff */
[----:B------:R-:W-:-:S07]  /*2cc40*/  IMAD.MOV.U32 R3, RZ, RZ, R14 ;  /* 0x000000ffff037224 */ /* 0x000fce00078e000e */
[----:B------:R-:W-:Y:S05]  /*2cc50*/  WARPSYNC.COLLECTIVE R15, `(.L_x_2095) ;  /* 0x000000000f087348 */ /* 0x000fea0003c00000 */
[----:B------:R0:W1:Y:S02]  /*2cc60*/  SHFL.IDX P6, R14, R13, R12, R11 ;  /* 0x0000000c0d0e7389 */ /* 0x00006400000c000b */
[----:B01----:R-:W-:Y:S01]  /*2cc70*/  ENDCOLLECTIVE ;  /* 0x000000000000791b */ /* 0x003fe20003800000 */
.L_x_2095:
[----:B------:R-:W-:-:S05]  /*2cc80*/  @P1 IADD3 R3, P0, R30, R3, RZ ;  /* 0x000000031e031210 */ /* 0x000fca0007f1e0ff */
[----:B------:R-:W-:-:S05]  /*2cc90*/  @P1 IMAD.X R2, RZ, RZ, R2, P0 ;  /* 0x000000ffff021224 */ /* 0x000fca00000e0602 */
[----:B------:R-:W-:Y:S01]  /*2cca0*/  @P1 LOP3.LUT R3, R3, R2, RZ, 0x3c, !PT ;  /* 0x0000000203031212 */ /* 0x000fe200078e3cff */
[----:B------:R-:W-:-:S03]  /*2ccb0*/  IMAD.MOV.U32 R13, RZ, RZ, R5 ;  /* 0x000000ffff0d7224 */ /* 0x000fc600078e0005 */
[----:B------:R-:W-:-:S04]  /*2ccc0*/  @P1 LOP3.LUT R2, R3, R2, RZ, 0x3c, !PT ;  /* 0x0000000203021212 */ /* 0x000fc800078e3cff */
[----:B------:R-:W-:Y:S01]  /*2ccd0*/  @P1 LOP3.LUT R3, R3, R2, RZ, 0x3c, !PT ;  /* 0x0000000203031212 */ /* 0x000fe200078e3cff */
[----:B------:R-:W-:-:S07]  /*2cce0*/  IMAD.MOV.U32 R6, RZ, RZ, R14 ;  /* 0x000000ffff067224 */ /* 0x000fce00078e000e */
[----:B------:R-:W-:Y:S05]  /*2ccf0*/  WARPSYNC.COLLECTIVE R15, `(.L_x_2096) ;  /* 0x000000000f087348 */ /* 0x000fea0003c00000 */
[----:B------:R0:W1:Y:S02]  /*2cd00*/  SHFL.IDX P6, R14, R13, R12, R11 ;  /* 0x0000000c0d0e7389 */ /* 0x00006400000c000b */
[----:B01----:R-:W-:Y:S01]  /*2cd10*/  ENDCOLLECTIVE ;  /* 0x000000000000791b */ /* 0x003fe20003800000 */
.L_x_2096:
[----:B------:R-:W-:Y:S01]  /*2cd20*/  @!PT LDS RZ, [RZ] ;  /* 0x00000000fffff984 */ /* 0x000fe20000000800 */
[----:B------:R-:W-:Y:S01]  /*2cd30*/  @!PT LDS RZ, [RZ] ;  /* 0x00000000fffff984 */ /* 0x000fe20000000800 */
[----:B------:R-:W-:Y:S01]  /*2cd40*/  @!PT LDS RZ, [RZ] ;  /* 0x00000000fffff984 */ /* 0x000fe20000000800 */
[----:B------:R0:W-:Y:S04]  /*2cd50*/  @P1 LDGSTS.E.BYPASS.LTC128B.128 [R0+0x1f400], desc[UR42][R2.64], !P5 ;  /* 0x1f40000002001fae */ /* 0x0001e8000e901d6a */
[----:B------:R0:W-:Y:S04]  /*2cd60*/  @P1 LDGSTS.E.BYPASS.LTC128B.128 [R0+0x21400], desc[UR42][R2.64+0x40], !P3 ;  /* 0x2140004002001fae */ /* 0x0001e8000d901d6a */
[----:B------:R0:W-:Y:S01]  /*2cd70*/  @P1 LDGSTS.E.BYPASS.LTC128B.128 [R0+0x23400], desc[UR42][R2.64+0x80], !P2 ;  /* 0x2340008002001fae */ /* 0x0001e2000d101d6a */
[----:B------:R-:W-:Y:S01]  /*2cd80*/  IMAD.MOV.U32 R5, RZ, RZ, R14 ;  /* 0x000000ffff057224 */ /* 0x000fe200078e000e */
[----:B------:R-:W-:Y:S06]  /*2cd90*/  BRA `(.L_x_2097) ;  /* 0xffffff8c007c7947 */ /* 0x000fec000383ffff */
.L_x_1901:
[----:B------:R-:W-:Y:S02]  /*2cda0*/  IMAD.MOV.U32 R13, RZ, RZ, R4 ;  /* 0x000000ffff0d7224 */ /* 0x000fe400078e0004 */
[----:B------:R-:W-:Y:S02]  /*2cdb0*/  IMAD.MOV.U32 R12, RZ, RZ, RZ ;  /* 0x000000ffff0c7224 */ /* 0x000fe400078e00ff */
[----:B------:R-:W-:Y:S02]  /*2cdc0*/  IMAD.MOV.U32 R11, RZ, RZ, 0x1c1f ;  /* 0x00001c1fff0b7424 */ /* 0x000fe400078e00ff */
[----:B------:R-:W-:Y:S02]  /*2cdd0*/  IMAD.MOV.U32 R15, RZ, RZ, -0x1 ;  /* 0xffffffffff0f7424 */ /* 0x000fe400078e00ff */
[----:B------:R-:W-:Y:S02]  /*2cde0*/  IMAD R34, R34, R7, RZ ;  /* 0x0000000722227224 */ /* 0x000fe400078e02ff */
[----:B------:R-:W-:-:S07]  /*2cdf0*/  IMAD.IADD R17, R9, 0x1, R17 ;  /* 0x0000000109117824 */ /* 0x000fce00078e0211 */
[----:B-----5:R-:W-:Y:S05]  /*2ce00*/  WARPSYNC.COLLECTIVE R15, `(.L_x_2098) ;  /* 0x000000000f087348 */ /* 0x020fea0003c00000 */
[----:B------:R0:W1:Y:S02]  /*2ce10*/  SHFL.IDX P6, R14, R13, R12, R11 ;  /* 0x0000000c0d0e7389 */ /* 0x00006400000c000b */
[----:B01---5:R-:W-:Y:S01]  /*2ce20*/  ENDCOLLECTIVE ;  /* 0x000000000000791b */ /* 0x023fe20003800000 */
.L_x_2098:
[C---:B------:R-:W-:Y:S01]  /*2ce30*/  VIADD R5, R17.reuse, 0x20 ;  /* 0x0000002011057836 */ /* 0x040fe20000000000 */
[----:B------:R-:W-:Y:S01]  /*2ce40*/  ISETP.GE.AND P2, PT, R17, R34, PT ;  /* 0x000000221100720c */ /* 0x000fe20003f46270 */
[----:B------:R-:W-:Y:S02]  /*2ce50*/  IMAD.MOV.U32 R13, RZ, RZ, R0 ;  /* 0x000000ffff0d7224 */ /* 0x000fe400078e0000 */
[----:B------:R-:W-:-:S10]  /*2ce60*/  IMAD.MOV.U32 R2, RZ, RZ, R14 ;  /* 0x000000ffff027224 */ /* 0x000fd400078e000e */
[----:B------:R-:W-:Y:S05]  /*2ce70*/  WARPSYNC.COLLECTIVE R15, `(.L_x_2099) ;  /* 0x000000000f087348 */ /* 0x000fea0003c00000 */
[----:B------:R0:W1:Y:S02]  /*2ce80*/  SHFL.IDX P6, R14, R13, R12, R11 ;  /* 0x0000000c0d0e7389 */ /* 0x00006400000c000b */
[----:B01----:R-:W-:Y:S01]  /*2ce90*/  ENDCOLLECTIVE ;  /* 0x000000000000791b */ /* 0x003fe20003800000 */
.L_x_2099:
[----:B------:R-:W-:Y:S02]  /*2cea0*/  IMAD.MOV.U32 R13, RZ, RZ, R4 ;  /* 0x000000ffff0d7224 */ /* 0x000fe400078e0004 */
[----:B------:R-:W-:Y:S02]  /*2ceb0*/  IMAD.MOV.U32 R12, RZ, RZ, 0x1 ;  /* 0x00000001ff0c7424 */ /* 0x000fe400078e00ff */
[----:B------:R-:W-:-:S07]  /*2cec0*/  IMAD.MOV.U32 R3, RZ, RZ, R14 ;  /* 0x000000ffff037224 */ /* 0x000fce00078e000e */
[----:B------:R-:W-:Y:S05]  /*2ced0*/  WARPSYNC.COLLECTIVE R15, `(.L_x_2100) ;  /* 0x000000000f087348 */ /* 0x000fea0003c00000 */
[----:B------:R0:W1:Y:S02]  /*2cee0*/  SHFL.IDX P6, R14, R13, R12, R11 ;  /* 0x0000000c0d0e7389 */ /* 0x00006400000c000b */
[----:B01----:R-:W-:Y:S01]  /*2cef0*/  ENDCOLLECTIVE ;  /* 0x000000000000791b */ /* 0x003fe20003800000 */
.L_x_2100:
        /* <DEDUP_REMOVED lines=17> */
.L_x_2101:
[----:B------:R-:W-:Y:S02]  /*2d010*/  IMAD.MOV.U32 R13, RZ, RZ, R4 ;  /* 0x000000ffff0d7224 */ /* 0x000fe400078e0004 */
[----:B------:R-:W-:Y:S02]  /*2d020*/  IMAD.MOV.U32 R12, RZ, RZ, 0x2 ;  /* 0x00000002ff0c7424 */ /* 0x000fe400078e00ff */
[----:B------:R-:W-:-:S07]  /*2d030*/  IMAD.MOV.U32 R3, RZ, RZ, R14 ;  /* 0x000000ffff037224 */ /* 0x000fce00078e000e */
[----:B------:R-:W-:Y:S05]  /*2d040*/  WARPSYNC.COLLECTIVE R15, `(.L_x_2102) ;  /* 0x000000000f087348 */ /* 0x000fea0003c00000 */
[----:B------:R0:W1:Y:S02]  /*2d050*/  SHFL.IDX P6, R14, R13, R12, R11 ;  /* 0x0000000c0d0e7389 */ /* 0x00006400000c000b */
[----:B01----:R-:W-:Y:S01]  /*2d060*/  ENDCOLLECTIVE ;  /* 0x000000000000791b */ /* 0x003fe20003800000 */
.L_x_2102:
        /* <DEDUP_REMOVED lines=11> */
[----:B------:R0:W-:Y:S02]  /*2d120*/  @!P2 LDGSTS.E.BYPASS.LTC128B.128 [R8+0x1cc00], desc[UR42][R2.64+0x80], !P1 ;  /* 0x1cc000800208afae */ /* 0x0001e4000c901d6a */
[----:B0-----:R-:W-:-:S05]  /*2d130*/  VIADD R2, R17, 0x40 ;  /* 0x0000004011027836 */ /* 0x001fca0000000000 */
[----:B------:R-:W-:Y:S01]  /*2d140*/  ISETP.GE.AND P2, PT, R2, R34, PT ;  /* 0x000000220200720c */ /* 0x000fe20003f46270 */
[----:B------:R-:W-:-:S12]  /*2d150*/  IMAD.MOV.U32 R2, RZ, RZ, R14 ;  /* 0x000000ffff027224 */ /* 0x000fd800078e000e */
[----:B------:R-:W-:Y:S05]  /*2d160*/  WARPSYNC.COLLECTIVE R15, `(.L_x_2103) ;  /* 0x000000000f087348 */ /* 0x000fea0003c00000 */
[----:B------:R0:W1:Y:S02]  /*2d170*/  SHFL.IDX P6, R14, R13, R12, R11 ;  /* 0x0000000c0d0e7389 */ /* 0x00006400000c000b */
[----:B01----:R-:W-:Y:S01]  /*2d180*/  ENDCOLLECTIVE ;  /* 0x000000000000791b */ /* 0x003fe20003800000 */
.L_x_2103:
[----:B------:R-:W-:Y:S02]  /*2d190*/  IMAD.MOV.U32 R13, RZ, RZ, R4 ;  /* 0x000000ffff0d7224 */ /* 0x000fe400078e0004 */
[----:B------:R-:W-:Y:S02]  /*2d1a0*/  IMAD.MOV.U32 R12, RZ, RZ, 0x3 ;  /* 0x00000003ff0c7424 */ /* 0x000fe400078e00ff */
[----:B------:R-:W-:-:S07]  /*2d1b0*/  IMAD.MOV.U32 R3, RZ, RZ, R14 ;  /* 0x000000ffff037224 */ /* 0x000fce00078e000e */
[----:B------:R-:W-:Y:S05]  /*2d1c0*/  WARPSYNC.COLLECTIVE R15, `(.L_x_2104) ;  /* 0x000000000f087348 */ /* 0x000fea0003c00000 */
[----:B------:R0:W1:Y:S02]  /*2d1d0*/  SHFL.IDX P6, R14, R13, R12, R11 ;  /* 0x0000000c0d0e7389 */ /* 0x00006400000c000b */
[----:B01----:R-:W-:Y:S01]  /*2d1e0*/  ENDCOLLECTIVE ;  /* 0x000000000000791b */ /* 0x003fe20003800000 */
.L_x_2104:
[----:B------:R-:W-:-:S05]  /*2d1f0*/  @!P2 IADD3 R3, P4, R30, R3, RZ ;  /* 0x000000031e03a210 */ /* 0x000fca0007f9e0ff */
[----:B------:R-:W-:-:S05]  /*2d200*/  @!P2 IMAD.X R2, RZ, RZ, R2, P4 ;  /* 0x000000ffff02a224 */ /* 0x000fca00020e0602 */
[----:B------:R-:W-:Y:S01]  /*2d210*/  @!P2 LOP3.LUT R3, R3, R2, RZ, 0x3c, !PT ;  /* 0x000000020303a212 */ /* 0x000fe200078e3cff */
[----:B------:R-:W-:-:S03]  /*2d220*/  IMAD.MOV.U32 R13, RZ, RZ, R0 ;  /* 0x000000ffff0d7224 */ /* 0x000fc600078e0000 */
[----:B------:R-:W-:-:S04]  /*2d230*/  @!P2 LOP3.LUT R2, R3, R2, RZ, 0x3c, !PT ;  /* 0x000000020302a212 */ /* 0x000fc800078e3cff */
[----:B------:R-:W-:Y:S01]  /*2d240*/  @!P2 LOP3.LUT R3, R3, R2, RZ, 0x3c, !PT ;  /* 0x000000020303a212 */ /* 0x000fe200078e3cff */
[----:B------:R-:W-:-:S07]  /*2d250*/  IMAD.MOV.U32 R4, RZ, RZ, R14 ;  /* 0x000000ffff047224 */ /* 0x000fce00078e000e */
[----:B------:R-:W-:Y:S05]  /*2d260*/  WARPSYNC.COLLECTIVE R15, `(.L_x_2105) ;  /* 0x000000000f087348 */ /* 0x000fea0003c00000 */
[----:B------:R0:W1:Y:S02]  /*2d270*/  SHFL.IDX P6, R14, R13, R12, R11 ;  /* 0x0000000c0d0e7389 */ /* 0x00006400000c000b */
[----:B01----:R-:W-:Y:S01]  /*2d280*/  ENDCOLLECTIVE ;  /* 0x000000000000791b */ /* 0x003fe20003800000 */
.L_x_2105:
[----:B------:R-:W-:Y:S01]  /*2d290*/  @!PT LDS RZ, [RZ] ;  /* 0x00000000fffff984 */ /* 0x000fe20000000800 */
[----:B------:R-:W-:Y:S01]  /*2d2a0*/  @!PT LDS RZ, [RZ] ;  /* 0x00000000fffff984 */ /* 0x000fe20000000800 */
[----:B------:R-:W-:Y:S01]  /*2d2b0*/  @!PT LDS RZ, [RZ] ;  /* 0x00000000fffff984 */ /* 0x000fe20000000800 */
[----:B------:R1:W-:Y:S04]  /*2d2c0*/  @!P2 LDGSTS.E.BYPASS.LTC128B.128 [R8+0x19400], desc[UR42][R2.64], !P3 ;  /* 0x194000000208afae */ /* 0x0003e8000d901d6a */
[----:B------:R1:W-:Y:S04]  /*2d2d0*/  @!P2 LDGSTS.E.BYPASS.LTC128B.128 [R8+0x1b400], desc[UR42][R2.64+0x40], !P0 ;  /* 0x1b4000400208afae */ /* 0x0003e8000c101d6a */
[----:B------:R1:W-:Y:S01]  /*2d2e0*/  @!P2 LDGSTS.E.BYPASS.LTC128B.128 [R8+0x1d400], desc[UR42][R2.64+0x80], !P1 ;  /* 0x1d4000800208afae */ /* 0x0003e2000c901d6a */
[----:B------:R-:W-:Y:S01]  /*2d2f0*/  IMAD.MOV.U32 R0, RZ, RZ, R14 ;  /* 0x000000ffff007224 */ /* 0x000fe200078e000e */
[----:B------:R-:W-:Y:S06]  /*2d300*/  BRA `(.L_x_2106) ;  /* 0xffffff9000a47947 */ /* 0x000fec000383ffff */
.L_x_1906:
[----:B0-----:R0:W1:Y:S02]  /*2d310*/  SYNCS.PHASECHK.TRANS64.TRYWAIT P1, [R22+URZ+0x2a820], R3 ;  /* 0x02a82003160075a7 */ /* 0x001064000802017f */
[----:B-1----:R-:W-:Y:S05]  /*2d320*/  @!P1 NANOSLEEP.SYNCS 0x989680 ;  /* 0x009896800000995d */ /* 0x002fea0003900000 */
[----:B------:R-:W1:Y:S02]  /*2d330*/  @!P1 SYNCS.PHASECHK.TRANS64 P1, [R22+URZ+0x2a820], R3 ;  /* 0x02a82003160095a7 */ /* 0x000e64000802007f */
[----:B-1----:R-:W-:Y:S05]  /*2d340*/  @!P1 BRA `(.L_x_1906) ;  /* 0xfffffffc00f09947 */ /* 0x002fea000383ffff */
[----:B------:R-:W-:Y:S05]  /*2d350*/  BRA `(.L_x_2107) ;  /* 0xffffff9400207947 */ /* 0x000fea000383ffff */
.L_x_1910:
[----:B0-----:R0:W1:Y:S02]  /*2d360*/  SYNCS.PHASECHK.TRANS64.TRYWAIT P0, [R4+URZ+0x2a880], R17 ;  /* 0x02a88011040075a7 */ /* 0x001064000800017f */
[----:B-1----:R-:W-:Y:S05]  /*2d370*/  @!P0 NANOSLEEP.SYNCS 0x989680 ;  /* 0x009896800000895d */ /* 0x002fea0003900000 */
[----:B------:R-:W1:Y:S02]  /*2d380*/  @!P0 SYNCS.PHASECHK.TRANS64 P0, [R4+URZ+0x2a880], R17 ;  /* 0x02a88011040085a7 */ /* 0x000e64000800007f */
[----:B-1----:R-:W-:Y:S05]  /*2d390*/  @!P0 BRA `(.L_x_1910) ;  /* 0xfffffffc00f08947 */ /* 0x002fea000383ffff */
[----:B------:R-:W-:Y:S05]  /*2d3a0*/  BRA `(.L_x_2108) ;  /* 0xffffff9400d07947 */ /* 0x000fea000383ffff */
.L_x_1911:
        /* <DEDUP_REMOVED lines=8> */
.L_x_2110:
[----:B------:R-:W-:Y:S05]  /*2d430*/  BSYNC B0 ;  /* 0x0000000000007941 */ /* 0x000fea0003800000 */
.L_x_2109:
        /* <DEDUP_REMOVED lines=8> */
.L_x_2111:
[----:B------:R-:W-:Y:S02]  /*2d4c0*/  IMAD.MOV.U32 R13, RZ, RZ, R26 ;  /* 0x000000ffff0d7224 */ /* 0x000fe400078e001a */
[----:B------:R-:W-:Y:S02]  /*2d4d0*/  IMAD.MOV.U32 R12, RZ, RZ, 0x1 ;  /* 0x00000001ff0c7424 */ /* 0x000fe400078e00ff */
[----:B------:R-:W-:-:S07]  /*2d4e0*/  IMAD.MOV.U32 R2, RZ, RZ, R14 ;  /* 0x000000ffff027224 */ /* 0x000fce00078e000e */
[----:B------:R-:W-:Y:S05]  /*2d4f0*/  WARPSYNC.COLLECTIVE R15, `(.L_x_2112) ;  /* 0x000000000f087348 */ /* 0x000fea0003c00000 */
[----:B------:R0:W1:Y:S02]  /*2d500*/  SHFL.IDX P6, R14, R13, R12, R11 ;  /* 0x0000000c0d0e7389 */ /* 0x00006400000c000b */
[----:B01----:R-:W-:Y:S01]  /*2d510*/  ENDCOLLECTIVE ;  /* 0x000000000000791b */ /* 0x003fe20003800000 */
.L_x_2112:
        /* <DEDUP_REMOVED lines=14> */
.L_x_2113:
[----:B------:R-:W-:Y:S02]  /*2d600*/  IMAD.MOV.U32 R13, RZ, RZ, R26 ;  /* 0x000000ffff0d7224 */ /* 0x000fe400078e001a */
[----:B------:R-:W-:Y:S02]  /*2d610*/  IMAD.MOV.U32 R12, RZ, RZ, 0x2 ;  /* 0x00000002ff0c7424 */ /* 0x000fe400078e00ff */
[----:B------:R-:W-:-:S07]  /*2d620*/  IMAD.MOV.U32 R2, RZ, RZ, R14 ;  /* 0x000000ffff027224 */ /* 0x000fce00078e000e */
[----:B------:R-:W-:Y:S05]  /*2d630*/  WARPSYNC.COLLECTIVE R15, `(.L_x_2114) ;  /* 0x000000000f087348 */ /* 0x000fea0003c00000 */
[----:B------:R0:W1:Y:S02]  /*2d640*/  SHFL.IDX P6, R14, R13, R12, R11 ;  /* 0x0000000c0d0e7389 */ /* 0x00006400000c000b */
[----:B01----:R-:W-:Y:S01]  /*2d650*/  ENDCOLLECTIVE ;  /* 0x000000000000791b */ /* 0x003fe20003800000 */
.L_x_2114:
        /* <DEDUP_REMOVED lines=13> */
.L_x_2115:
[----:B------:R-:W-:Y:S02]  /*2d730*/  IMAD.MOV.U32 R13, RZ, RZ, R26 ;  /* 0x000000ffff0d7224 */ /* 0x000fe400078e001a */
[----:B------:R-:W-:Y:S02]  /*2d740*/  IMAD.MOV.U32 R12, RZ, RZ, 0x3 ;  /* 0x00000003ff0c7424 */ /* 0x000fe400078e00ff */
[----:B------:R-:W-:-:S07]  /*2d750*/  IMAD.MOV.U32 R2, RZ, RZ, R14 ;  /* 0x000000ffff027224 */ /* 0x000fce00078e000e */
[----:B------:R-:W-:Y:S05]  /*2d760*/  WARPSYNC.COLLECTIVE R15, `(.L_x_2116) ;  /* 0x000000000f087348 */ /* 0x000fea0003c00000 */
[----:B------:R0:W1:Y:S02]  /*2d770*/  SHFL.IDX P6, R14, R13, R12, R11 ;  /* 0x0000000c0d0e7389 */ /* 0x00006400000c000b */
[----:B01----:R-:W-:Y:S01]  /*2d780*/  ENDCOLLECTIVE ;  /* 0x000000000000791b */ /* 0x003fe20003800000 */
.L_x_2116:
        /* <DEDUP_REMOVED lines=13> */
.L_x_2117:
[----:B------:R-:W-:Y:S01]  /*2d860*/  IMAD.MOV.U32 R2, RZ, RZ, R14 ;  /* 0x000000ffff027224 */ /* 0x000fe200078e000e */
[----:B------:R-:W-:Y:S06]  /*2d870*/  BRA `(.L_x_2118) ;  /* 0xffffff9400687947 */ /* 0x000fec000383ffff */
.L_x_1916:
[----:B---3--:R3:W4:Y:S02]  /*2d880*/  SYNCS.PHASECHK.TRANS64.TRYWAIT P0, [R4+URZ+0x2a840], R17 ;  /* 0x02a84011040075a7 */ /* 0x008724000800017f */
[----:B----4-:R-:W-:Y:S05]  /*2d890*/  @!P0 NANOSLEEP.SYNCS 0x989680 ;  /* 0x009896800000895d */ /* 0x010fea0003900000 */
[----:B------:R-:W4:Y:S02]  /*2d8a0*/  @!P0 SYNCS.PHASECHK.TRANS64 P0, [R4+URZ+0x2a840], R17 ;  /* 0x02a84011040085a7 */ /* 0x000f24000800007f */
[----:B----4-:R-:W-:Y:S05]  /*2d8b0*/  @!P0 BRA `(.L_x_1916) ;  /* 0xfffffffc00f08947 */ /* 0x010fea000383ffff */
[----:B------:R-:W-:Y:S05]  /*2d8c0*/  BRA `(.L_x_2119) ;  /* 0xffffff9400c07947 */ /* 0x000fea000383ffff */
.L_x_1917:
        /* <DEDUP_REMOVED lines=8> */
.L_x_2121:
[----:B------:R-:W-:Y:S05]  /*2d950*/  BSYNC B0 ;  /* 0x0000000000007941 */ /* 0x000fea0003800000 */
.L_x_2120:
        /* <DEDUP_REMOVED lines=8> */
.L_x_2122:
[----:B------:R-:W-:Y:S02]  /*2d9e0*/  IMAD.MOV.U32 R13, RZ, RZ, R8 ;  /* 0x000000ffff0d7224 */ /* 0x000fe400078e0008 */
[----:B------:R-:W-:Y:S02]  /*2d9f0*/  IMAD.MOV.U32 R12, RZ, RZ, 0x1 ;  /* 0x00000001ff0c7424 */ /* 0x000fe400078e00ff */
[----:B------:R-:W-:-:S07]  /*2da00*/  IMAD.MOV.U32 R2, RZ, RZ, R14 ;  /* 0x000000ffff027224 */ /* 0x000fce00078e000e */
[----:B------:R-:W-:Y:S05]  /*2da10*/  WARPSYNC.COLLECTIVE R15, `(.L_x_2123) ;  /* 0x000000000f087348 */ /* 0x000fea0003c00000 */
[----:B------:R0:W1:Y:S02]  /*2da20*/  SHFL.IDX P6, R14, R13, R12, R11 ;  /* 0x0000000c0d0e7389 */ /* 0x00006400000c000b */
[----:B01----:R-:W-:Y:S01]  /*2da30*/  ENDCOLLECTIVE ;  /* 0x000000000000791b */ /* 0x003fe20003800000 */
.L_x_2123:
        /* <DEDUP_REMOVED lines=13> */
.L_x_2124:
[----:B------:R-:W-:Y:S02]  /*2db10*/  IMAD.MOV.U32 R13, RZ, RZ, R8 ;  /* 0x000000ffff0d7224 */ /* 0x000fe400078e0008 */
[----:B------:R-:W-:Y:S02]  /*2db20*/  IMAD.MOV.U32 R12, RZ, RZ, 0x2 ;  /* 0x00000002ff0c7424 */ /* 0x000fe400078e00ff */
[----:B------:R-:W-:-:S07]  /*2db30*/  IMAD.MOV.U32 R2, RZ, RZ, R14 ;  /* 0x000000ffff027224 */ /* 0x000fce00078e000e */
[----:B------:R-:W-:Y:S05]  /*2db40*/  WARPSYNC.COLLECTIVE R15, `(.L_x_2125) ;  /* 0x000000000f087348 */ /* 0x000fea0003c00000 */
[----:B------:R0:W1:Y:S02]  /*2db50*/  SHFL.IDX P6, R14, R13, R12, R11 ;  /* 0x0000000c0d0e7389 */ /* 0x00006400000c000b */
[----:B01----:R-:W-:Y:S01]  /*2db60*/  ENDCOLLECTIVE ;  /* 0x000000000000791b */ /* 0x003fe20003800000 */
.L_x_2125:
        /* <DEDUP_REMOVED lines=13> */
.L_x_2126:
[----:B------:R-:W-:Y:S02]  /*2dc40*/  IMAD.MOV.U32 R13, RZ, RZ, R8 ;  /* 0x000000ffff0d7224 */ /* 0x000fe400078e0008 */
[----:B------:R-:W-:Y:S02]  /*2dc50*/  IMAD.MOV.U32 R12, RZ, RZ, 0x3 ;  /* 0x00000003ff0c7424 */ /* 0x000fe400078e00ff */
[----:B------:R-:W-:-:S07]  /*2dc60*/  IMAD.MOV.U32 R2, RZ, RZ, R14 ;  /* 0x000000ffff027224 */ /* 0x000fce00078e000e */
[----:B------:R-:W-:Y:S05]  /*2dc70*/  WARPSYNC.COLLECTIVE R15, `(.L_x_2127) ;  /* 0x000000000f087348 */ /* 0x000fea0003c00000 */
[----:B------:R0:W1:Y:S02]  /*2dc80*/  SHFL.IDX P6, R14, R13, R12, R11 ;  /* 0x0000000c0d0e7389 */ /* 0x00006400000c000b */
[----:B01----:R-:W-:Y:S01]  /*2dc90*/  ENDCOLLECTIVE ;  /* 0x000000000000791b */ /* 0x003fe20003800000 */
.L_x_2127:
        /* <DEDUP_REMOVED lines=13> */
.L_x_2128:
[----:B------:R-:W-:Y:S01]  /*2dd70*/  IMAD.MOV.U32 R2, RZ, RZ, R14 ;  /* 0x000000ffff027224 */ /* 0x000fe200078e000e */
[----:B------:R-:W-:Y:S06]  /*2dd80*/  BRA `(.L_x_2129) ;  /* 0xffffff9400547947 */ /* 0x000fec000383ffff */
.L_x_1922:
[----:B------:R0:W0:Y:S02]  /*2dd90*/  SYNCS.PHASECHK.TRANS64.TRYWAIT P2, [R3+URZ+0x2a870], R0 ;  /* 0x02a87000030075a7 */ /* 0x000024000804017f */
[----:B0-----:R-:W-:Y:S05]  /*2dda0*/  @!P2 NANOSLEEP.SYNCS 0x989680 ;  /* 0x009896800000a95d */ /* 0x001fea0003900000 */
[----:B------:R-:W0:Y:S02]  /*2ddb0*/  @!P2 SYNCS.PHASECHK.TRANS64 P2, [R3+URZ+0x2a870], R0 ;  /* 0x02a870000300a5a7 */ /* 0x000e24000804007f */
[----:B0-----:R-:W-:Y:S05]  /*2ddc0*/  @!P2 BRA `(.L_x_1922) ;  /* 0xfffffffc00f0a947 */ /* 0x001fea000383ffff */
[----:B------:R-:W-:Y:S05]  /*2ddd0*/  BRA `(.L_x_2130) ;  /* 0xffffff9400c07947 */ /* 0x000fea000383ffff */
.L_x_1924:
[----:B------:R0:W0:Y:S02]  /*2dde0*/  SYNCS.PHASECHK.TRANS64.TRYWAIT P2, [R3+URZ+0x2a860], R2 ;  /* 0x02a86002030075a7 */ /* 0x000024000804017f */
[----:B0-----:R-:W-:Y:S05]  /*2ddf0*/  @!P2 NANOSLEEP.SYNCS 0x989680 ;  /* 0x009896800000a95d */ /* 0x001fea0003900000 */
[----:B------:R-:W0:Y:S02]  /*2de00*/  @!P2 SYNCS.PHASECHK.TRANS64 P2, [R3+URZ+0x2a860], R2 ;  /* 0x02a860020300a5a7 */ /* 0x000e24000804007f */
[----:B0-----:R-:W-:Y:S05]  /*2de10*/  @!P2 BRA `(.L_x_1924) ;  /* 0xfffffffc00f0a947 */ /* 0x001fea000383ffff */
[----:B------:R-:W-:Y:S05]  /*2de20*/  BRA `(.L_x_2131) ;  /* 0xffffff9400d07947 */ /* 0x000fea000383ffff */
.L_x_1932:
[----:B0-----:R0:W2:Y:S02]  /*2de30*/  SYNCS.PHASECHK.TRANS64.TRYWAIT P1, [R12+URZ+0x2a870], R3 ;  /* 0x02a870030c0075a7 */ /* 0x0010a4000802017f */
[----:B--2---:R-:W-:Y:S05]  /*2de40*/  @!P1 NANOSLEEP.SYNCS 0x989680 ;  /* 0x009896800000995d */ /* 0x004fea0003900000 */
[----:B------:R-:W2:Y:S02]  /*2de50*/  @!P1 SYNCS.PHASECHK.TRANS64 P1, [R12+URZ+0x2a870], R3 ;  /* 0x02a870030c0095a7 */ /* 0x000ea4000802007f */
[----:B--2---:R-:W-:Y:S05]  /*2de60*/  @!P1 BRA `(.L_x_1932) ;  /* 0xfffffffc00f09947 */ /* 0x004fea000383ffff */
[----:B------:R-:W-:Y:S05]  /*2de70*/  BRA `(.L_x_2132) ;  /* 0xffffff9c00c47947 */ /* 0x000fea000383ffff */
.L_x_1934:
[----:B0-----:R0:W2:Y:S02]  /*2de80*/  SYNCS.PHASECHK.TRANS64.TRYWAIT P1, [R12+URZ+0x2a860], R3 ;  /* 0x02a860030c0075a7 */ /* 0x0010a4000802017f */
[----:B--2---:R-:W-:Y:S05]  /*2de90*/  @!P1 NANOSLEEP.SYNCS 0x989680 ;  /* 0x009896800000995d */ /* 0x004fea0003900000 */
[----:B------:R-:W2:Y:S02]  /*2dea0*/  @!P1 SYNCS.PHASECHK.TRANS64 P1, [R12+URZ+0x2a860], R3 ;  /* 0x02a860030c0095a7 */ /* 0x000ea4000802007f */
[----:B--2---:R-:W-:Y:S05]  /*2deb0*/  @!P1 BRA `(.L_x_1934) ;  /* 0xfffffffc00f09947 */ /* 0x004fea000383ffff */
[----:B------:R-:W-:Y:S05]  /*2dec0*/  BRA `(.L_x_2133) ;  /* 0xffffff9c00d07947 */ /* 0x000fea000383ffff */
.L_x_1939:
[----:B------:R-:W-:Y:S01]  /*2ded0*/  BSSY B0, `(.L_x_2134) ;  /* 0x0000008000007945 */ /* 0x000fe20003800000 */
[----:B------:R-:W-:Y:S02]  /*2dee0*/  IMAD.MOV.U32 R13, RZ, RZ, R16 ;  /* 0x000000ffff0d7224 */ /* 0x000fe400078e0010 */
[----:B--2---:R-:W-:Y:S02]  /*2def0*/  IMAD.MOV.U32 R12, RZ, RZ, RZ ;  /* 0x000000ffff0c7224 */ /* 0x004fe400078e00ff */
[----:B------:R-:W-:Y:S02]  /*2df00*/  IMAD.MOV.U32 R11, RZ, RZ, 0x1f ;  /* 0x0000001fff0b7424 */ /* 0x000fe400078e00ff */
[----:B------:R-:W-:-:S07]  /*2df10*/  IMAD.MOV.U32 R15, RZ, RZ, -0x1 ;  /* 0xffffffffff0f7424 */ /* 0x000fce00078e00ff */
[----:B-1-3--:R-:W-:Y:S05]  /*2df20*/  WARPSYNC.COLLECTIVE R15, `(.L_x_2135) ;  /* 0x000000000f087348 */ /* 0x00afea0003c00000 */
[----:B------:R0:W2:Y:S02]  /*2df30*/  SHFL.IDX P6, R14, R13, R12, R11 ;  /* 0x0000000c0d0e7389 */ /* 0x0000a400000c000b */
[----:B0123--:R-:W-:Y:S01]  /*2df40*/  ENDCOLLECTIVE ;  /* 0x000000000000791b */ /* 0x00ffe20003800000 */
.L_x_2135:
[----:B------:R-:W-:Y:S05]  /*2df50*/  BSYNC B0 ;  /* 0x0000000000007941 */ /* 0x000fea0003800000 */
.L_x_2134:
[----:B------:R-:W-:Y:S02]  /*2df60*/  IMAD.MOV.U32 R13, RZ, RZ, R16 ;  /* 0x000000ffff0d7224 */ /* 0x000fe400078e0010 */
[----:B------:R-:W-:Y:S02]  /*2df70*/  IMAD.MOV.U32 R12, RZ, RZ, 0x1 ;  /* 0x00000001ff0c7424 */ /* 0x000fe400078e00ff */
[----:B------:R-:W-:Y:S02]  /*2df80*/  IMAD.MOV.U32 R11, RZ, RZ, 0x1f ;  /* 0x0000001fff0b7424 */ /* 0x000fe400078e00ff */
[----:B------:R-:W-:Y:S02]  /*2df90*/  IMAD.MOV.U32 R15, RZ, RZ, -0x1 ;  /* 0xffffffffff0f7424 */ /* 0x000fe400078e00ff */
[----:B------:R-:W-:Y:S02]  /*2dfa0*/  IMAD.IADD R7, R19, 0x1, R8 ;  /* 0x0000000113077824 */ /* 0x000fe400078e0208 */
[----:B------:R-:W-:-:S07]  /*2dfb0*/  IMAD.MOV.U32 R0, RZ, RZ, R14 ;  /* 0x000000ffff007224 */ /* 0x000fce00078e000e */
[----:B------:R-:W-:Y:S05]  /*2dfc0*/  WARPSYNC.COLLECTIVE R15, `(.L_x_2136) ;  /* 0x000000000f087348 */ /* 0x000fea0003c00000 */
[----:B------:R0:W1:Y:S02]  /*2dfd0*/  SHFL.IDX P6, R14, R13, R12, R11 ;  /* 0x0000000c0d0e7389 */ /* 0x00006400000c000b */
[----:B01----:R-:W-:Y:S01]  /*2dfe0*/  ENDCOLLECTIVE ;  /* 0x000000000000791b */ /* 0x003fe20003800000 */
.L_x_2136:
[----:B------:R-:W-:Y:S02]  /*2dff0*/  ULDC UR4, c[0x0][0xc3c] ;  /* 0x00030f0000047ab9 */ /* 0x000fe40000000800 */
[----:B------:R-:W-:-:S13]  /*2e000*/  ISETP.GE.OR P1, PT, R7, UR4, !P0 ;  /* 0x0000000407007c0c */ /* 0x000fda000c726670 */
[----:B------:R-:W0:Y:S01]  /*2e010*/  @!P1 LDC.64 R2, c[0x0][0xc80] ;  /* 0x00032000ff029b82 */ /* 0x000e220000000a00 */
[----:B------:R-:W-:Y:S02]  /*2e020*/  IMAD.MOV.U32 R17, RZ, RZ, RZ ;  /* 0x000000ffff117224 */ /* 0x000fe400078e00ff */
[----:B------:R-:W-:Y:S02]  /*2e030*/  IMAD.MOV.U32 R11, RZ, RZ, RZ ;  /* 0x000000ffff0b7224 */ /* 0x000fe400078e00ff */
[----:B------:R-:W-:Y:S02]  /*2e040*/  IMAD.MOV.U32 R5, RZ, RZ, R14 ;  /* 0x000000ffff057224 */ /* 0x000fe400078e000e */
[----:B0-----:R-:W-:-:S06]  /*2e050*/  @!P1 IMAD.WIDE R2, R7, 0x4, R2 ;  /* 0x0000000407029825 */ /* 0x001fcc00078e0202 */
[----:B------:R-:W2:Y:S01]  /*2e060*/  @!P1 LDG.E R2, desc[UR42][R2.64] ;  /* 0x0000002a02029981 */ /* 0x000ea2000c1e1900 */
[C---:B------:R-:W-:Y:S02]  /*2e070*/  ISETP.GE.U32.AND P2, PT, R8.reuse, 0x2, PT ;  /* 0x000000020800780c */ /* 0x040fe40003f46070 */
[C---:B------:R-:W-:Y:S02]  /*2e080*/  ISETP.GE.U32.AND P3, PT, R8.reuse, 0x4, PT ;  /* 0x000000040800780c */ /* 0x040fe40003f66070 */
[C---:B------:R-:W-:Y:S02]  /*2e090*/  ISETP.GE.U32.AND P4, PT, R8.reuse, 0x8, PT ;  /* 0x000000080800780c */ /* 0x040fe40003f86070 */
[C---:B------:R-:W-:Y:S01]  /*2e0a0*/  ISETP.GE.U32.AND P5, PT, R8.reuse, 0x10, PT ;  /* 0x000000100800780c */ /* 0x040fe20003fa6070 */
[----:B--2---:R-:W-:Y:S01]  /*2e0b0*/  @!P1 IMAD.MOV.U32 R17, RZ, RZ, R2 ;  /* 0x000000ffff119224 */ /* 0x004fe200078e0002 */
[----:B------:R-:W-:-:S03]  /*2e0c0*/  ISETP.NE.AND P1, PT, R8, RZ, PT ;  /* 0x000000ff0800720c */ /* 0x000fc60003f25270 */
[----:B------:R-:W-:-:S10]  /*2e0d0*/  IMAD.MOV.U32 R13, RZ, RZ, R17 ;  /* 0x000000ffff0d7224 */ /* 0x000fd400078e0011 */
[----:B------:R-:W-:Y:S05]  /*2e0e0*/  WARPSYNC.COLLECTIVE R15, `(.L_x_2137) ;  /* 0x000000000f087348 */ /* 0x000fea0003c00000 */
[----:B------:R0:W1:Y:S02]  /*2e0f0*/  SHFL.UP P6, R14, R13, R12, R11 ;  /* 0x0400000c0d0e7389 */ /* 0x00006400000c000b */
[----:B01----:R-:W-:Y:S01]  /*2e100*/  ENDCOLLECTIVE ;  /* 0x000000000000791b */ /* 0x003fe20003800000 */
.L_x_2137:
[----:B------:R-:W-:Y:S01]  /*2e110*/  IMAD.MOV.U32 R12, RZ, RZ, 0x2 ;  /* 0x00000002ff0c7424 */ /* 0x000fe200078e00ff */
[----:B------:R-:W-:-:S05]  /*2e120*/  SEL R4, R14, RZ, P1 ;  /* 0x000000ff0e047207 */ /* 0x000fca0000800000 */
[----:B------:R-:W-:-:S04]  /*2e130*/  IMAD.IADD R4, R17, 0x1, R4 ;  /* 0x0000000111047824 */ /* 0x000fc800078e0204 */
[----:B------:R-:W-:-:S07]  /*2e140*/  IMAD.MOV.U32 R13, RZ, RZ, R4 ;  /* 0x000000ffff0d7224 */ /* 0x000fce00078e0004 */
[----:B------:R-:W-:Y:S05]  /*2e150*/  WARPSYNC.COLLECTIVE R15, `(.L_x_2138) ;  /* 0x000000000f087348 */ /* 0x000fea0003c00000 */
[----:B------:R0:W1:Y:S02]  /*2e160*/  SHFL.UP P6, R14, R13, R12, R11 ;  /* 0x0400000c0d0e7389 */ /* 0x00006400000c000b */
[----:B01----:R-:W-:Y:S01]  /*2e170*/  ENDCOLLECTIVE ;  /* 0x000000000000791b */ /* 0x003fe20003800000 */
.L_x_2138:
[----:B------:R-:W-:Y:S01]  /*2e180*/  IMAD.MOV.U32 R12, RZ, RZ, 0x4 ;  /* 0x00000004ff0c7424 */ /* 0x000fe200078e00ff */
[----:B------:R-:W-:-:S05]  /*2e190*/  SEL R3, R14, RZ, P2 ;  /* 0x000000ff0e037207 */ /* 0x000fca0001000000 */
[----:B------:R-:W-:-:S04]  /*2e1a0*/  IMAD.IADD R6, R4, 0x1, R3 ;  /* 0x0000000104067824 */ /* 0x000fc800078e0203 */
[----:B------:R-:W-:-:S07]  /*2e1b0*/  IMAD.MOV.U32 R13, RZ, RZ, R6 ;  /* 0x000000ffff0d7224 */ /* 0x000fce00078e0006 */
[----:B------:R-:W-:Y:S05]  /*2e1c0*/  WARPSYNC.COLLECTIVE R15, `(.L_x_2139) ;  /* 0x000000000f087348 */ /* 0x000fea0003c00000 */
[----:B------:R0:W1:Y:S02]  /*2e1d0*/  SHFL.UP P6, R14, R13, R12, R11 ;  /* 0x0400000c0d0e7389 */ /* 0x00006400000c000b */
[----:B01----:R-:W-:Y:S01]  /*2e1e0*/  ENDCOLLECTIVE ;  /* 0x000000000000791b */ /* 0x003fe20003800000 */
.L_x_2139:
[----:B------:R-:W-:Y:S01]  /*2e1f0*/  IMAD.MOV.U32 R12, RZ, RZ, 0x8 ;  /* 0x00000008ff0c7424 */ /* 0x000fe200078e00ff */
[----:B------:R-:W-:-:S05]  /*2e200*/  SEL R3, R14, RZ, P3 ;  /* 0x000000ff0e037207 */ /* 0x000fca0001800000 */
[----:B------:R-:W-:-:S04]  /*2e210*/  IMAD.IADD R2, R6, 0x1, R3 ;  /* 0x0000000106027824 */ /* 0x000fc800078e0203 */
[----:B------:R-:W-:-:S07]  /*2e220*/  IMAD.MOV.U32 R13, RZ, RZ, R2 ;  /* 0x000000ffff0d7224 */ /* 0x000fce00078e0002 */
[----:B------:R-:W-:Y:S05]  /*2e230*/  WARPSYNC.COLLECTIVE R15, `(.L_x_2140) ;  /* 0x000000000f087348 */ /* 0x000fea0003c00000 */
[----:B------:R0:W1:Y:S02]  /*2e240*/  SHFL.UP P6, R14, R13, R12, R11 ;  /* 0x0400000c0d0e7389 */ /* 0x00006400000c000b */
[----:B01----:R-:W-:Y:S01]  /*2e250*/  ENDCOLLECTIVE ;  /* 0x000000000000791b */ /* 0x003fe20003800000 */
.L_x_2140:
[----:B------:R-:W-:Y:S01]  /*2e260*/  IMAD.MOV.U32 R12, RZ, RZ, 0x10 ;  /* 0x00000010ff0c7424 */ /* 0x000fe200078e00ff */
[----:B------:R-:W-:-:S05]  /*2e270*/  SEL R3, R14, RZ, P4 ;  /* 0x000000ff0e037207 */ /* 0x000fca0002000000 */
[----:B------:R-:W-:-:S04]  /*2e280*/  IMAD.IADD R3, R2, 0x1, R3 ;  /* 0x0000000102037824 */ /* 0x000fc800078e0203 */
[----:B------:R-:W-:-:S07]  /*2e290*/  IMAD.MOV.U32 R13, RZ, RZ, R3 ;  /* 0x000000ffff0d7224 */ /* 0x000fce00078e0003 */
[----:B------:R-:W-:Y:S05]  /*2e2a0*/  WARPSYNC.COLLECTIVE R15, `(.L_x_2141) ;  /* 0x000000000f087348 */ /* 0x000fea0003c00000 */
[----:B------:R0:W1:Y:S02]  /*2e2b0*/  SHFL.UP P6, R14, R13, R12, R11 ;  /* 0x0400000c0d0e7389 */ /* 0x00006400000c000b */
[----:B01----:R-:W-:Y:S01]  /*2e2c0*/  ENDCOLLECTIVE ;  /* 0x000000000000791b */ /* 0x003fe20003800000 */
.L_x_2141:
[----:B------:R-:W-:Y:S02]  /*2e2d0*/  IMAD.MOV.U32 R12, RZ, RZ, 0x1f ;  /* 0x0000001fff0c7424 */ /* 0x000fe400078e00ff */
[----:B------:R-:W-:Y:S01]  /*2e2e0*/  IMAD.MOV.U32 R11, RZ, RZ, 0x1f ;  /* 0x0000001fff0b7424 */ /* 0x000fe200078e00ff */
[----:B------:R-:W-:-:S05]  /*2e2f0*/  SEL R14, R14, RZ, P5 ;  /* 0x000000ff0e0e7207 */ /* 0x000fca0002800000 */
[----:B------:R-:W-:-:S04]  /*2e300*/  IMAD.IADD R3, R3, 0x1, R14 ;  /* 0x0000000103037824 */ /* 0x000fc800078e020e */
[----:B------:R-:W-:-:S07]  /*2e310*/  IMAD.MOV.U32 R13, RZ, RZ, R3 ;  /* 0x000000ffff0d7224 */ /* 0x000fce00078e0003 */
[----:B------:R-:W-:Y:S05]  /*2e320*/  WARPSYNC.COLLECTIVE R15, `(.L_x_2142) ;  /* 0x000000000f087348 */ /* 0x000fea0003c00000 */
[----:B------:R0:W1:Y:S02]  /*2e330*/  SHFL.IDX P6, R14, R13, R12, R11 ;  /* 0x0000000c0d0e7389 */ /* 0x00006400000c000b */
[----:B01----:R-:W-:Y:S01]  /*2e340*/  ENDCOLLECTIVE ;  /* 0x000000000000791b */ /* 0x003fe20003800000 */
.L_x_2142:
[----:B------:R-:W-:Y:S05]  /*2e350*/  BRA `(.L_x_2143) ;  /* 0xffffffa400107947 */ /* 0x000fea000383ffff */
.L_x_1944:
[----:B------:R-:W-:Y:S01]  /*2e360*/  BSSY B0, `(.L_x_2144) ;  /* 0x0000008000007945 */ /* 0x000fe20003800000 */
[----:B-----5:R-:W-:Y:S02]  /*2e370*/  IMAD.MOV.U32 R13, RZ, RZ, R17 ;  /* 0x000000ffff0d7224 */ /* 0x020fe400078e0011 */
[----:B--2---:R-:W-:Y:S02]  /*2e380*/  IMAD.MOV.U32 R12, RZ, RZ, 0x1 ;  /* 0x00000001ff0c7424 */ /* 0x004fe400078e00ff */
[----:B------:R-:W-:Y:S02]  /*2e390*/  IMAD.MOV.U32 R11, RZ, RZ, RZ ;  /* 0x000000ffff0b7224 */ /* 0x000fe400078e00ff */
[----:B------:R-:W-:-:S07]  /*2e3a0*/  IMAD.MOV.U32 R15, RZ, RZ, -0x1 ;  /* 0xffffffffff0f7424 */ /* 0x000fce00078e00ff */
[----:B01----:R-:W-:Y:S05]  /*2e3b0*/  WARPSYNC.COLLECTIVE R15, `(.L_x_2145) ;  /* 0x000000000f087348 */ /* 0x003fea0003c00000 */
[----:B------:R2:W3:Y:S02]  /*2e3c0*/  SHFL.UP P6, R14, R13, R12, R11 ;  /* 0x0400000c0d0e7389 */ /* 0x0004e400000c000b */
[----:B0123--:R-:W-:Y:S01]  /*2e3d0*/  ENDCOLLECTIVE ;  /* 0x000000000000791b */ /* 0x00ffe20003800000 */
.L_x_2145:
[----:B------:R-:W-:Y:S05]  /*2e3e0*/  BSYNC B0 ;  /* 0x0000000000007941 */ /* 0x000fea0003800000 */
.L_x_2144:
[----:B------:R-:W-:Y:S01]  /*2e3f0*/  SEL R14, R14, RZ, P1 ;  /* 0x000000ff0e0e7207 */ /* 0x000fe20000800000 */
[----:B------:R-:W-:Y:S02]  /*2e400*/  IMAD.MOV.U32 R12, RZ, RZ, 0x2 ;  /* 0x00000002ff0c7424 */ /* 0x000fe400078e00ff */
[----:B------:R-:W-:Y:S02]  /*2e410*/  IMAD.MOV.U32 R11, RZ, RZ, RZ ;  /* 0x000000ffff0b7224 */ /* 0x000fe400078e00ff */
[----:B------:R-:W-:Y:S02]  /*2e420*/  IMAD.IADD R13, R17, 0x1, R14 ;  /* 0x00000001110d7824 */ /* 0x000fe400078e020e */
[----:B------:R-:W-:-:S07]  /*2e430*/  IMAD.MOV.U32 R15, RZ, RZ, -0x1 ;  /* 0xffffffffff0f7424 */ /* 0x000fce00078e00ff */
[----:B------:R-:W-:Y:S05]  /*2e440*/  WARPSYNC.COLLECTIVE R15, `(.L_x_2146) ;  /* 0x000000000f087348 */ /* 0x000fea0003c00000 */
[----:B------:R0:W1:Y:S02]  /*2e450*/  SHFL.UP P6, R14, R13, R12, R11 ;  /* 0x0400000c0d0e7389 */ /* 0x00006400000c000b */
[----:B01----:R-:W-:Y:S01]  /*2e460*/  ENDCOLLECTIVE ;  /* 0x000000000000791b */ /* 0x003fe20003800000 */
.L_x_2146:
[----:B------:R-:W-:Y:S01]  /*2e470*/  IMAD.MOV.U32 R12, RZ, RZ, 0x4 ;  /* 0x00000004ff0c7424 */ /* 0x000fe200078e00ff */
[----:B------:R-:W-:-:S05]  /*2e480*/  SEL R2, R14, RZ, P2 ;  /* 0x000000ff0e027207 */ /* 0x000fca0001000000 */
[----:B------:R-:W-:-:S04]  /*2e490*/  IMAD.IADD R2, R13, 0x1, R2 ;  /* 0x000000010d027824 */ /* 0x000fc800078e0202 */
[----:B------:R-:W-:-:S07]  /*2e4a0*/  IMAD.MOV.U32 R13, RZ, RZ, R2 ;  /* 0x000000ffff0d7224 */ /* 0x000fce00078e0002 */
[----:B------:R-:W-:Y:S05]  /*2e4b0*/  WARPSYNC.COLLECTIVE R15, `(.L_x_2147) ;  /* 0x000000000f087348 */ /* 0x000fea0003c00000 */
[----:B------:R0:W1:Y:S02]  /*2e4c0*/  SHFL.UP P6, R14, R13, R12, R11 ;  /* 0x0400000c0d0e7389 */ /* 0x00006400000c000b */
[----:B01----:R-:W-:Y:S01]  /*2e4d0*/  ENDCOLLECTIVE ;  /* 0x000000000000791b */ /* 0x003fe20003800000 */
.L_x_2147:
[----:B------:R-:W-:Y:S01]  /*2e4e0*/  IMAD.MOV.U32 R12, RZ, RZ, 0x8 ;  /* 0x00000008ff0c7424 */ /* 0x000fe200078e00ff */
[----:B------:R-:W-:-:S05]  /*2e4f0*/  SEL R3, R14, RZ, P3 ;  /* 0x000000ff0e037207 */ /* 0x000fca0001800000 */
[----:B------:R-:W-:-:S04]  /*2e500*/  IMAD.IADD R3, R2, 0x1, R3 ;  /* 0x0000000102037824 */ /* 0x000fc800078e0203 */
[----:B------:R-:W-:-:S07]  /*2e510*/  IMAD.MOV.U32 R13, RZ, RZ, R3 ;  /* 0x000000ffff0d7224 */ /* 0x000fce00078e0003 */
[----:B------:R-:W-:Y:S05]  /*2e520*/  WARPSYNC.COLLECTIVE R15, `(.L_x_2148) ;  /* 0x000000000f087348 */ /* 0x000fea0003c00000 */
[----:B------:R0:W1:Y:S02]  /*2e530*/  SHFL.UP P6, R14, R13, R12, R11 ;  /* 0x0400000c0d0e7389 */ /* 0x00006400000c000b */
[----:B01----:R-:W-:Y:S01]  /*2e540*/  ENDCOLLECTIVE ;  /* 0x000000000000791b */ /* 0x003fe20003800000 */
.L_x_2148:
[----:B------:R-:W-:Y:S01]  /*2e550*/  IMAD.MOV.U32 R12, RZ, RZ, 0x10 ;  /* 0x00000010ff0c7424 */ /* 0x000fe200078e00ff */
[----:B------:R-:W-:-:S05]  /*2e560*/  SEL R4, R14, RZ, P4 ;  /* 0x000000ff0e047207 */ /* 0x000fca0002000000 */
[----:B------:R-:W-:-:S04]  /*2e570*/  IMAD.IADD R4, R3, 0x1, R4 ;  /* 0x0000000103047824 */ /* 0x000fc800078e0204 */
[----:B------:R-:W-:-:S07]  /*2e580*/  IMAD.MOV.U32 R13, RZ, RZ, R4 ;  /* 0x000000ffff0d7224 */ /* 0x000fce00078e0004 */
[----:B------:R-:W-:Y:S05]  /*2e590*/  WARPSYNC.COLLECTIVE R15, `(.L_x_2149) ;  /* 0x000000000f087348 */ /* 0x000fea0003c00000 */
[----:B------:R0:W1:Y:S02]  /*2e5a0*/  SHFL.UP P6, R14, R13, R12, R11 ;  /* 0x0400000c0d0e7389 */ /* 0x00006400000c000b */
[----:B01----:R-:W-:Y:S01]  /*2e5b0*/  ENDCOLLECTIVE ;  /* 0x000000000000791b */ /* 0x003fe20003800000 */
.L_x_2149:
        /* <DEDUP_REMOVED lines=8> */
.L_x_2150:
[----:B------:R-:W-:Y:S05]  /*2e640*/  BRA `(.L_x_2151) ;  /* 0xffffffa000f07947 */ /* 0x000fea000383ffff */
.L_x_1946:
[----:B------:R-:W-:Y:S01]  /*2e650*/  BSSY B0, `(.L_x_2152) ;  /* 0x0000006000007945 */ /* 0x000fe20003800000 */
[----:B------:R-:W-:Y:S01]  /*2e660*/  PLOP3.LUT P6, PT, P6, PT, PT, 0x8, 0x0 ;  /* 0x000000000000781c */ /* 0x000fe200037ce170 */
[----:B------:R-:W-:-:S12]  /*2e670*/  IMAD.MOV.U32 R15, RZ, RZ, -0x1 ;  /* 0xffffffffff0f7424 */ /* 0x000fd800078e00ff */
[----:B012---:R-:W-:Y:S05]  /*2e680*/  WARPSYNC.COLLECTIVE R15, `(.L_x_2153) ;  /* 0x000000000f087348 */ /* 0x007fea0003c00000 */
[----:B------:R-:W-:Y:S01]  /*2e690*/  VOTE.ANY R14, PT, P6 ;  /* 0x00000000000e7806 */ /* 0x000fe200030e0100 */
[----:B012---:R-:W-:Y:S06]  /*2e6a0*/  ENDCOLLECTIVE ;  /* 0x000000000000791b */ /* 0x007fec0003800000 */
.L_x_2153:
[----:B------:R-:W-:Y:S05]  /*2e6b0*/  BSYNC B0 ;  /* 0x0000000000007941 */ /* 0x000fea0003800000 */
.L_x_2152:
[----:B------:R-:W-:Y:S02]  /*2e6c0*/  IMAD.MOV.U32 R2, RZ, RZ, R14 ;  /* 0x000000ffff027224 */ /* 0x000fe400078e000e */
[----:B------:R-:W-:Y:S02]  /*2e6d0*/  IMAD.MOV.U32 R13, RZ, RZ, R17 ;  /* 0x000000ffff0d7224 */ /* 0x000fe400078e0011 */
[----:B------:R-:W0:Y:S01]  /*2e6e0*/  POPC R6, R2 ;  /* 0x0000000200067309 */ /* 0x000e220000000000 */
[----:B------:R-:W-:Y:S02]  /*2e6f0*/  IMAD.MOV.U32 R11, RZ, RZ, 0x1f ;  /* 0x0000001fff0b7424 */ /* 0x000fe400078e00ff */
[----:B------:R-:W-:Y:S02]  /*2e700*/  IMAD.MOV.U32 R15, RZ, RZ, -0x1 ;  /* 0xffffffffff0f7424 */ /* 0x000fe400078e00ff */
[----:B0-----:R-:W-:-:S07]  /*2e710*/  IMAD.MOV.U32 R12, RZ, RZ, R6 ;  /* 0x000000ffff0c7224 */ /* 0x001fce00078e0006 */
[----:B------:R-:W-:Y:S05]  /*2e720*/  WARPSYNC.COLLECTIVE R15, `(.L_x_2154) ;  /* 0x000000000f087348 */ /* 0x000fea0003c00000 */
[----:B------:R0:W1:Y:S02]  /*2e730*/  SHFL.IDX P6, R14, R13, R12, R11 ;  /* 0x0000000c0d0e7389 */ /* 0x00006400000c000b */
[----:B01----:R-:W-:Y:S01]  /*2e740*/  ENDCOLLECTIVE ;  /* 0x000000000000791b */ /* 0x003fe20003800000 */
.L_x_2154:
[----:B------:R-:W-:Y:S01]  /*2e750*/  IMAD.MOV.U32 R17, RZ, RZ, R14 ;  /* 0x000000ffff117224 */ /* 0x000fe200078e000e */
[----:B------:R-:W-:Y:S06]  /*2e760*/  BRA `(.L_x_2155) ;  /* 0xffffffa000e07947 */ /* 0x000fec000383ffff */
.L_x_1948:
[----:B------:R-:W-:Y:S01]  /*2e770*/  BSSY B0, `(.L_x_2156) ;  /* 0x0000007000007945 */ /* 0x000fe20003800000 */
[----:B------:R-:W-:Y:S02]  /*2e780*/  IMAD.MOV.U32 R13, RZ, RZ, R3 ;  /* 0x000000ffff0d7224 */ /* 0x000fe400078e0003 */
[----:B------:R-:W-:Y:S02]  /*2e790*/  IMAD.MOV.U32 R11, RZ, RZ, 0x1f ;  /* 0x0000001fff0b7424 */ /* 0x000fe400078e00ff */
[----:B------:R-:W-:-:S07]  /*2e7a0*/  IMAD.MOV.U32 R15, RZ, RZ, -0x1 ;  /* 0xffffffffff0f7424 */ /* 0x000fce00078e00ff */
[----:B01-34-:R-:W-:Y:S05]  /*2e7b0*/  WARPSYNC.COLLECTIVE R15, `(.L_x_2157) ;  /* 0x000000000f087348 */ /* 0x01bfea0003c00000 */
[----:B------:R2:W0:Y:S02]  /*2e7c0*/  SHFL.IDX P6, R14, R13, R12, R11 ;  /* 0x0000000c0d0e7389 */ /* 0x00042400000c000b */
[----:B01234-:R-:W-:Y:S01]  /*2e7d0*/  ENDCOLLECTIVE ;  /* 0x000000000000791b */ /* 0x01ffe20003800000 */
.L_x_2157:
[----:B------:R-:W-:Y:S05]  /*2e7e0*/  BSYNC B0 ;  /* 0x0000000000007941 */ /* 0x000fea0003800000 */
.L_x_2156:
[----:B------:R-:W-:Y:S05]  /*2e7f0*/  BRA `(.L_x_1947) ;  /* 0xffffffa000d87947 */ /* 0x000fea000383ffff */
.L_x_1952:
[----:B0-----:R0:W2:Y:S02]  /*2e800*/  SYNCS.PHASECHK.TRANS64.TRYWAIT P0, [R5+URZ+0x2a820], R0 ;  /* 0x02a82000050075a7 */ /* 0x0010a4000800017f */
[----:B--2---:R-:W-:Y:S05]  /*2e810*/  @!P0 NANOSLEEP.SYNCS 0x989680 ;  /* 0x009896800000895d */ /* 0x004fea0003900000 */
[----:B------:R-:W2:Y:S02]  /*2e820*/  @!P0 SYNCS.PHASECHK.TRANS64 P0, [R5+URZ+0x2a820], R0 ;  /* 0x02a82000050085a7 */ /* 0x000ea4000800007f */
[----:B--2---:R-:W-:Y:S05]  /*2e830*/  @!P0 BRA `(.L_x_1952) ;  /* 0xfffffffc00f08947 */ /* 0x004fea000383ffff */
[----:B------:R-:W-:Y:S05]  /*2e840*/  BRA `(.L_x_2158) ;  /* 0xffffffa800507947 */ /* 0x000fea000383ffff */
.L_x_1953:
        /* <DEDUP_REMOVED lines=11> */
.L_x_2160:
[----:B------:R-:W-:Y:S05]  /*2e900*/  BSYNC B0 ;  /* 0x0000000000007941 */ /* 0x000fea0003800000 */
.L_x_2159:
[----:B------:R-:W-:Y:S05]  /*2e910*/  BRA `(.L_x_2161) ;  /* 0xffffffa800387947 */ /* 0x000fea000383ffff */
.L_x_1954:
[----:B------:R-:W-:Y:S01]  /*2e920*/  BSSY B0, `(.L_x_2162) ;  /* 0x0000006000007945 */ /* 0x000fe20003800000 */
[----:B------:R-:W-:-:S07]  /*2e930*/  IMAD.MOV.U32 R15, RZ, RZ, -0x1 ;  /* 0xffffffffff0f7424 */ /* 0x000fce00078e00ff */
[----:B01-3--:R-:W-:Y:S05]  /*2e940*/  WARPSYNC.COLLECTIVE R15, `(.L_x_2163) ;  /* 0x000000000f0c7348 */ /* 0x00bfea0003c00000 */
[----:B------:R-:W-:Y:S02]  /*2e950*/  ELECT P6, UR62, PT ;  /* 0x00000000003e782f */ /* 0x000fe400038c0000 */
[----:B------:R-:W-:Y:S01]  /*2e960*/  MOV R14, UR62 ;  /* 0x0000003e000e7c02 */ /* 0x000fe20008000f00 */
[----:B01-3--:R-:W-:Y:S10]  /*2e970*/  ENDCOLLECTIVE ;  /* 0x000000000000791b */ /* 0x00bff40003800000 */
.L_x_2163:
[----:B------:R-:W-:Y:S05]  /*2e980*/  BSYNC B0 ;  /* 0x0000000000007941 */ /* 0x000fea0003800000 */
.L_x_2162:
[----:B------:R-:W-:Y:S05]  /*2e990*/  BRA `(.L_x_2164) ;  /* 0xffffffa8002c7947 */ /* 0x000fea000383ffff */
.L_x_1956:
[----:B0-----:R0:W2:Y:S02]  /*2e9a0*/  SYNCS.PHASECHK.TRANS64.TRYWAIT P1, [R3+URZ+0x2a840], R2 ;  /* 0x02a84002030075a7 */ /* 0x0010a4000802017f */
[----:B--2---:R-:W-:Y:S05]  /*2e9b0*/  @!P1 NANOSLEEP.SYNCS 0x989680 ;  /* 0x009896800000995d */ /* 0x004fea0003900000 */
[----:B------:R-:W2:Y:S02]  /*2e9c0*/  @!P1 SYNCS.PHASECHK.TRANS64 P1, [R3+URZ+0x2a840], R2 ;  /* 0x02a84002030095a7 */ /* 0x000ea4000802007f */
[----:B--2---:R-:W-:Y:S05]  /*2e9d0*/  @!P1 BRA `(.L_x_1956) ;  /* 0xfffffffc00f09947 */ /* 0x004fea000383ffff */
[----:B------:R-:W-:Y:S05]  /*2e9e0*/  BRA `(.L_x_2165) ;  /* 0xffffffa8004c7947 */ /* 0x000fea000383ffff */
.L_x_1958:
[----:B--2---:R2:W4:Y:S02]  /*2e9f0*/  SYNCS.PHASECHK.TRANS64.TRYWAIT P1, [R23+URZ+0x2a840], R0 ;  /* 0x02a84000170075a7 */ /* 0x004524000802017f */
[----:B----4-:R-:W-:Y:S05]  /*2ea00*/  @!P1 NANOSLEEP.SYNCS 0x989680 ;  /* 0x009896800000995d */ /* 0x010fea0003900000 */
[----:B------:R-:W4:Y:S02]  /*2ea10*/  @!P1 SYNCS.PHASECHK.TRANS64 P1, [R23+URZ+0x2a840], R0 ;  /* 0x02a84000170095a7 */ /* 0x000f24000802007f */
[----:B----4-:R-:W-:Y:S05]  /*2ea20*/  @!P1 BRA `(.L_x_1958) ;  /* 0xfffffffc00f09947 */ /* 0x010fea000383ffff */
[----:B------:R-:W-:Y:S05]  /*2ea30*/  BRA `(.L_x_2166) ;  /* 0xffffffa800587947 */ /* 0x000fea000383ffff */
.L_x_1960:
[----:B----4-:R4:W0:Y:S02]  /*2ea40*/  SYNCS.PHASECHK.TRANS64.TRYWAIT P1, [R3+URZ+0x2a860], R2 ;  /* 0x02a86002030075a7 */ /* 0x010824000802017f */
[----:B0-----:R-:W-:Y:S05]  /*2ea50*/  @!P1 NANOSLEEP.SYNCS 0x989680 ;  /* 0x009896800000995d */ /* 0x001fea0003900000 */
[----:B------:R-:W0:Y:S02]  /*2ea60*/  @!P1 SYNCS.PHASECHK.TRANS64 P1, [R3+URZ+0x2a860], R2 ;  /* 0x02a86002030095a7 */ /* 0x000e24000802007f */
[----:B0-----:R-:W-:Y:S05]  /*2ea70*/  @!P1 BRA `(.L_x_1960) ;  /* 0xfffffffc00f09947 */ /* 0x001fea000383ffff */
[----:B------:R-:W-:Y:S05]  /*2ea80*/  BRA `(.L_x_2167) ;  /* 0xffffffa800547947 */ /* 0x000fea000383ffff */
.L_x_1962:
[----:B------:R0:W0:Y:S02]  /*2ea90*/  SYNCS.PHASECHK.TRANS64.TRYWAIT P1, [R23+URZ+0x2a860], R0 ;  /* 0x02a86000170075a7 */ /* 0x000024000802017f */
[----:B0-----:R-:W-:Y:S05]  /*2eaa0*/  @!P1 NANOSLEEP.SYNCS 0x989680 ;  /* 0x009896800000995d */ /* 0x001fea0003900000 */
[----:B------:R-:W0:Y:S02]  /*2eab0*/  @!P1 SYNCS.PHASECHK.TRANS64 P1, [R23+URZ+0x2a860], R0 ;  /* 0x02a86000170095a7 */ /* 0x000e24000802007f */
[----:B0-----:R-:W-:Y:S05]  /*2eac0*/  @!P1 BRA `(.L_x_1962) ;  /* 0xfffffffc00f09947 */ /* 0x001fea000383ffff */
[----:B------:R-:W-:Y:S05]  /*2ead0*/  BRA `(.L_x_2168) ;  /* 0xffffffa800507947 */ /* 0x000fea000383ffff */
.L_x_1964:
[----:B------:R0:W0:Y:S02]  /*2eae0*/  SYNCS.PHASECHK.TRANS64.TRYWAIT P1, [R3+URZ+0x2a880], R2 ;  /* 0x02a88002030075a7 */ /* 0x000024000802017f */
[----:B0-----:R-:W-:Y:S05]  /*2eaf0*/  @!P1 NANOSLEEP.SYNCS 0x989680 ;  /* 0x009896800000995d */ /* 0x001fea0003900000 */
[----:B------:R-:W0:Y:S02]  /*2eb00*/  @!P1 SYNCS.PHASECHK.TRANS64 P1, [R3+URZ+0x2a880], R2 ;  /* 0x02a88002030095a7 */ /* 0x000e24000802007f */
[----:B0-----:R-:W-:Y:S05]  /*2eb10*/  @!P1 BRA `(.L_x_1964) ;  /* 0xfffffffc00f09947 */ /* 0x001fea000383ffff */
[----:B------:R-:W-:Y:S05]  /*2eb20*/  BRA `(.L_x_2169) ;  /* 0xffffffa8004c7947 */ /* 0x000fea000383ffff */
.L_x_2170:
        /* <DEDUP_REMOVED lines=13> */
.L_x_3251:


//--------------------- .text._ZN7cutlass13device_kernelIN5flash11enable_sm90INS1_16FlashAttnFwdSm90INS1_25CollectiveMainloopFwdSm90ILi2EN4cute5tupleIJNS5_1CILi1EEES8_S8_EEENS6_IJNS7_ILi128EEENS7_ILi160EEENS7_ILi192EEEEEELi192ENS_12float_e4m3_tEfNS_4arch4Sm90ELb1ELb0ELb0ELb0ELb1ELb0ELb0ELb1ELb1ELb1ELb0ELb0EEENS1_21CollectiveEpilogueFwdINS6_IJSA_SC_SB_EEES9_NS_10bfloat16_tESG_Li256ELb0ELb1ELb0ELb1EEENS1_30DynamicPersistentTileSchedulerILi256ELi128ELb0ELb1ELb1EEEEEEEEEvNT_6ParamsE --------------------------
	.section	.text._ZN7cutlass13device_kernelIN5flash11enable_sm90INS1_16FlashAttnFwdSm90INS1_25CollectiveMainloopFwdSm90ILi2EN4cute5tupleIJNS5_1CILi1EEES8_S8_EEENS6_IJNS7_ILi128EEENS7_ILi160EEENS7_ILi192EEEEEELi192ENS_12float_e4m3_tEfNS_4arch4Sm90ELb1ELb0ELb0ELb0ELb1ELb0ELb0ELb1ELb1ELb1ELb0ELb0EEENS1_21CollectiveEpilogueFwdINS6_IJSA_SC_SB_EEES9_NS_10bfloat16_tESG_Li256ELb0ELb1ELb0ELb1EEENS1_30DynamicPersistentTileSchedulerILi256ELi128ELb0ELb1ELb1EEEEEEEEEvNT_6ParamsE,"ax",@progbits
	.align	128
.text._ZN7cutlass13device_kernelIN5flash11enable_sm90INS1_16FlashAttnFwdSm90INS1_25CollectiveMainloopFwdSm90ILi2EN4cute5tupleIJNS5_1CILi1EEES8_S8_EEENS6_IJNS7_ILi128EEENS7_ILi160EEENS7_ILi192EEEEEELi192ENS_12float_e4m3_tEfNS_4arch4Sm90ELb1ELb0ELb0ELb0ELb1ELb0ELb0ELb1ELb1ELb1ELb0ELb0EEENS1_21CollectiveEpilogueFwdINS6_IJSA_SC_SB_EEES9_NS_10bfloat16_tESG_Li256ELb0ELb1ELb0ELb1EEENS1_30DynamicPersistentTileSchedulerILi256ELi128ELb0ELb1ELb1EEEEEEEEEvNT_6ParamsE:
        .type           _ZN7cutlass13device_kernelIN5flash11enable_sm90INS1_16FlashAttnFwdSm90INS1_25CollectiveMainloopFwdSm90ILi2EN4cute5tupleIJNS5_1CILi1EEES8_S8_EEENS6_IJNS7_ILi128EEENS7_ILi160EEENS7_ILi192EEEEEELi192ENS_12float_e4m3_tEfNS_4arch4Sm90ELb1ELb0ELb0ELb0ELb1ELb0ELb0ELb1ELb1ELb1ELb0ELb0EEENS1_21CollectiveEpilogueFwdINS6_IJSA_SC_SB_EEES9_NS_10bfloat16_tESG_Li256ELb0ELb1ELb0ELb1EEENS1_30DynamicPersistentTileSchedulerILi256ELi128ELb0ELb1ELb1EEEEEEEEEvNT_6ParamsE,@function
        .size           _ZN7cutlass13device_kernelIN5flash11enable_sm90INS1_16FlashAttnFwdSm90INS1_25CollectiveMainloopFwdSm90ILi2EN4cute5tupleIJNS5_1CILi1EEES8_S8_EEENS6_IJNS7_ILi128EEENS7_ILi160EEENS7_ILi192EEEEEELi192ENS_12float_e4m3_tEfNS_4arch4Sm90ELb1ELb0ELb0ELb0ELb1ELb0ELb0ELb1ELb1ELb1ELb0ELb0EEENS1_21CollectiveEpilogueFwdINS6_IJSA_SC_SB_EEES9_NS_10bfloat16_tESG_Li256ELb0ELb1ELb0ELb1EEENS1_30DynamicPersistentTileSchedulerILi256ELi128ELb0ELb1ELb1EEEEEEEEEvNT_6ParamsE,(.L_x_3252 - _ZN7cutlass13device_kernelIN5flash11enable_sm90INS1_16FlashAttnFwdSm90INS1_25CollectiveMainloopFwdSm90ILi2EN4cute5tupleIJNS5_1CILi1EEES8_S8_EEENS6_IJNS7_ILi128EEENS7_ILi160EEENS7_ILi192EEEEEELi192ENS_12float_e4m3_tEfNS_4arch4Sm90ELb1ELb0ELb0ELb0ELb1ELb0ELb0ELb1ELb1ELb1ELb0ELb0EEENS1_21CollectiveEpilogueFwdINS6_IJSA_SC_SB_EEES9_NS_10bfloat16_tESG_Li256ELb0ELb1ELb0ELb1EEENS1_30DynamicPersistentTileSchedulerILi256ELi128ELb0ELb1ELb1EEEEEEEEEvNT_6ParamsE)
        .other          _ZN7cutlass13device_kernelIN5flash11enable_sm90INS1_16FlashAttnFwdSm90INS1_25CollectiveMainloopFwdSm90ILi2EN4cute5tupleIJNS5_1CILi1EEES8_S8_EEENS6_IJNS7_ILi128EEENS7_ILi160EEENS7_ILi192EEEEEELi192ENS_12float_e4m3_tEfNS_4arch4Sm90ELb1ELb0ELb0ELb0ELb1ELb0ELb0ELb1ELb1ELb1ELb0ELb0EEENS1_21CollectiveEpilogueFwdINS6_IJSA_SC_SB_EEES9_NS_10bfloat16_tESG_Li256ELb0ELb1ELb0ELb1EEENS1_30DynamicPersistentTileSchedulerILi256ELi128ELb0ELb1ELb1EEEEEEEEEvNT_6ParamsE,@"STO_CUDA_ENTRY STV_DEFAULT"
_ZN7cutlass13device_kernelIN5flash11enable_sm90INS1_16FlashAttnFwdSm90INS1_25CollectiveMainloopFwdSm90ILi2EN4cute5tupleIJNS5_1CILi1EEES8_S8_EEENS6_IJNS7_ILi128EEENS7_ILi160EEENS7_ILi192EEEEEELi192ENS_12float_e4m3_tEfNS_4arch4Sm90ELb1ELb0ELb0ELb0ELb1ELb0ELb0ELb1ELb1ELb1ELb0ELb0EEENS1_21CollectiveEpilogueFwdINS6_IJSA_SC_SB_EEES9_NS_10bfloat16_tESG_Li256ELb0ELb1ELb0ELb1EEENS1_30DynamicPersistentTileSchedulerILi256ELi128ELb0ELb1ELb1EEEEEEEEEvNT_6ParamsE:
        /* <DEDUP_REMOVED lines=45> */
.L_x_2171:
        /* <DEDUP_REMOVED lines=22> */
.L_x_2172:
        /* <DEDUP_REMOVED lines=18> */
.L_x_2173:
        /* <DEDUP_REMOVED lines=22> */
.L_x_2174:
        /* <DEDUP_REMOVED lines=24> */
.L_x_2175:
        /* <DEDUP_REMOVED lines=9> */
.L_x_2177:
        /* <DEDUP_REMOVED lines=69> */
.L_x_2234:
        /* <DEDUP_REMOVED lines=21> */
.L_x_2178:
[----:B------:R-:W-:Y:S01]  /*0e60*/  ULDC UR6, c[0x0][0xc54] ;  /* 0x0003150000067ab9 */ /* 0x000fe20000000800 */
[----:B------:R-:W-:Y:S01]  /*0e70*/  UMOV UR8, UR7 ;  /* 0x0000000700087c82 */ /* 0x000fe20008000000 */
[----:B------:R-:W-:-:S11]  /*0e80*/  UISETP.NE.AND UP0, UPT, UR6, 0x1, UPT ;  /* 0x000000010600788c */ /* 0x000fd6000bf05270 */
[----:B------:R-:W-:Y:S02]  /*0e90*/  @UP0 ULDC.64 UR10, c[0x0][0xc58] ;  /* 0x00031600000a0ab9 */ /* 0x000fe40000000a00 */
[----:B------:R-:W-:-:S04]  /*0ea0*/  UIMAD.WIDE.U32 UR4, UR7, UR10, URZ ;  /* 0x0000000a070472a5 */ /* 0x000fc8000f8e003f */
[----:B------:R-:W-:-:S04]  /*0eb0*/  @UP0 USHF.R.U32.HI UR8, URZ, UR11, UR5 ;  /* 0x0000000b3f080299 */ /* 0x000fc80008011605 */
[----:B------:R-:W-:-:S12]  /*0ec0*/  UIMAD UR4, UR8, UR6, URZ ;  /* 0x00000006080472a4 */ /* 0x000fd8000f8e023f */
.L_x_2179:
        /* <DEDUP_REMOVED lines=55> */
[----:B------:R-:W-:Y:S01]  /*1240*/  ULDC UR5, c[0x0][0x448] ;  /* 0x0001120000057ab9 */ /* 0x000fe20000000800 */
[----:B------:R-:W-:Y:S01]  /*1250*/  IMAD.U32 R5, RZ, RZ, UR7 ;  /* 0x00000007ff057e24 */ /* 0x000fe2000f8e00ff */
[----:B------:R-:W-:Y:S01]  /*1260*/  ULDC UR49, c[0x0][0x424] ;  /* 0x0001090000317ab9 */ /* 0x000fe20000000800 */
[----:B------:R-:W-:Y:S01]  /*1270*/  ULDC UR9, c[0x0][0x2f0] ;  /* 0x0000bc0000097ab9 */ /* 0x000fe20000000800 */
[----:B------:R0:W2:Y:S01]  /*1280*/  @P0 LDG.E R7, desc[UR52][R2.64] ;  /* 0x0000003402070981 */ /* 0x0000a2000c1e1900 */
[----:B------:R-:W-:Y:S01]  /*1290*/  UISETP.NE.AND UP4, UPT, UR5, 0x1, UPT ;  /* 0x000000010500788c */ /* 0x000fe2000bf85270 */
[----:B------:R-:W-:Y:S02]  /*12a0*/  ULDC.64 UR6, c[0x0][0x418] ;  /* 0x0001060000067ab9 */ /* 0x000fe40000000a00 */
[----:B------:R1:W2:Y:S01]  /*12b0*/  @P1 LDG.E R0, desc[UR52][R4.64] ;  /* 0x0000003404001981 */ /* 0x0002a2000c1e1900 */
[----:B------:R-:W-:Y:S01]  /*12c0*/  UISETP.NE.U32.AND UP0, UPT, UR6, URZ, UPT ;  /* 0x0000003f0600728c */ /* 0x000fe2000bf05070 */
[----:B------:R-:W-:Y:S01]  /*12d0*/  PLOP3.LUT P0, PT, PT, PT, PT, 0x80, 0x0 ;  /* 0x000000000000781c */ /* 0x000fe20003f0f070 */
[----:B------:R-:W-:Y:S01]  /*12e0*/  UP2UR UR50, UPR, URZ, 0x10 ;  /* 0x000000103f327883 */ /* 0x000fe20008000000 */
[----:B------:R-:W-:Y:S01]  /*12f0*/  CS2R R118, SRZ ;  /* 0x0000000000767805 */ /* 0x000fe2000001ff00 */
[----:B------:R-:W-:Y:S01]  /*1300*/  UISETP.NE.AND.EX UP0, UPT, UR7, URZ, UPT, UP0 ;  /* 0x0000003f0700728c */ /* 0x000fe2000bf05300 */
[----:B0-----:R-:W-:Y:S01]  /*1310*/  IMAD.MOV.U32 R3, RZ, RZ, RZ ;  /* 0x000000ffff037224 */ /* 0x001fe200078e00ff */
[----:B------:R-:W-:Y:S01]  /*1320*/  CS2R R8, SRZ ;  /* 0x0000000000087805 */ /* 0x000fe2000001ff00 */
[----:B------:R-:W-:Y:S01]  /*1330*/  ULDC UR7, c[0x0][0x288] ;  /* 0x0000a20000077ab9 */ /* 0x000fe20000000800 */
[----:B------:R-:W-:Y:S01]  /*1340*/  USEL UR49, UR49, 0x1, UP0 ;  /* 0x0000000131317887 */ /* 0x000fe20008000000 */
[----:B-1----:R-:W-:Y:S01]  /*1350*/  CS2R R4, SRZ ;  /* 0x0000000000047805 */ /* 0x002fe2000001ff00 */
[----:B------:R-:W-:Y:S01]  /*1360*/  UIADD3 UR7, -UR7, 0xa0, URZ ;  /* 0x000000a007077890 */ /* 0x000fe2000fffe13f */
[----:B------:R-:W-:-:S02]  /*1370*/  CS2R R116, SRZ ;  /* 0x0000000000747805 */ /* 0x000fc4000001ff00 */
[----:B------:R-:W-:Y:S02]  /*1380*/  CS2R R10, SRZ ;  /* 0x00000000000a7805 */ /* 0x000fe4000001ff00 */
[----:B------:R-:W-:Y:S01]  /*1390*/  CS2R R110, SRZ ;  /* 0x00000000006e7805 */ /* 0x000fe2000001ff00 */
[----:B------:R-:W-:Y:S01]  /*13a0*/  UIMAD UR7, UR49, UR9, UR7 ;  /* 0x00000009310772a4 */ /* 0x000fe2000f8e0207 */
        /* <DEDUP_REMOVED lines=41> */
[----:B------:R-:W-:Y:S01]  /*1640*/  CS2R R130, SRZ ;  /* 0x0000000000827805 */ /* 0x000fe2000001ff00 */
[----:B------:R-:W-:-:S02]  /*1650*/  IMAD.MOV.U32 R96, RZ, RZ, RZ ;  /* 0x000000ffff607224 */ /* 0x000fc400078e00ff */
[----:B------:R-:W-:Y:S02]  /*1660*/  IMAD.MOV.U32 R133, RZ, RZ, RZ ;  /* 0x000000ffff857224 */ /* 0x000fe400078e00ff */
[----:B--2---:R-:W-:-:S04]  /*1670*/  FMUL.FTZ R0, R7, R0 ;  /* 0x0000000007007220 */ /* 0x004fc80000410000 */
[----:B------:R-:W-:Y:S01]  /*1680*/  FMUL.FTZ R0, R0, UR4 ;  /* 0x0000000400007c20 */ /* 0x000fe20008410000 */
[----:B------:R-:W-:Y:S02]  /*1690*/  ULDC UR4, c[0x0][0xc3c] ;  /* 0x00030f0000047ab9 */ /* 0x000fe40000000800 */
[----:B------:R-:W-:Y:S02]  /*16a0*/  UIADD3 UR4, UR8, UR4, URZ ;  /* 0x0000000408047290 */ /* 0x000fe4000fffe03f */
[----:B------:R-:W-:Y:S01]  /*16b0*/  R2UR UR38, R0 ;  /* 0x00000000002672ca */ /* 0x000fe200000e0000 */
[----:B------:R-:W-:Y:S01]  /*16c0*/  @UP4 ULDC UR8, c[0x0][0x450] ;  /* 0x0001140000084ab9 */ /* 0x000fe20000000800 */
[----:B------:R-:W-:-:S03]  /*16d0*/  USHF.L.U32 UR39, UR4, 0x7, URZ ;  /* 0x0000000704277899 */ /* 0x000fc6000800063f */
[----:B------:R-:W-:Y:S01]  /*16e0*/  @UP4 ULDC UR4, c[0x0][0x44c] ;  /* 0x0001130000044ab9 */ /* 0x000fe20000000800 */
[----:B------:R-:W-:-:S04]  /*16f0*/  UIADD3 UR6, UR39, 0x7f, URZ ;  /* 0x0000007f27067890 */ /* 0x000fc8000fffe03f */
[----:B------:R-:W-:Y:S02]  /*1700*/  UIMAD.WIDE.U32 UR4, UR6, UR4, URZ ;  /* 0x00000004060472a5 */ /* 0x000fe4000f8e003f */
[----:B------:R-:W-:Y:S02]  /*1710*/  UIMAD UR4, UR49, UR9, 0x9f ;  /* 0x0000009f310474a4 */ /* 0x000fe4000f8e0209 */
[----:B------:R-:W-:Y:S02]  /*1720*/  @UP4 USHF.R.U32.HI UR6, URZ, UR8, UR5 ;  /* 0x000000083f064299 */ /* 0x000fe40008011605 */
[----:B------:R-:W-:Y:S02]  /*1730*/  UIMAD.WIDE UR4, UR4, 0x66666667, URZ ;  /* 0x66666667040478a5 */ /* 0x000fe4000f8e023f */
[----:B------:R-:W-:Y:S02]  /*1740*/  UIADD3 UR6, UR7, UR6, URZ ;  /* 0x0000000607067290 */ /* 0x000fe4000fffe03f */
[----:B------:R-:W-:-:S02]  /*1750*/  USHF.R.U32.HI UR4, URZ, 0x1f, UR5 ;  /* 0x0000001f3f047899 */ /* 0x000fc40008011605 */
[----:B------:R-:W-:Y:S02]  /*1760*/  UIMAD.WIDE UR6, UR6, 0x66666667, URZ ;  /* 0x66666667060678a5 */ /* 0x000fe4000f8e023f */
[----:B------:R-:W-:Y:S02]  /*1770*/  ULEA.HI.SX32 UR4, UR5, UR4, 0x1a ;  /* 0x0000000405047291 */ /* 0x000fe4000f8fd23f */
[----:B------:R-:W-:-:S04]  /*1780*/  USHF.R.U32.HI UR6, URZ, 0x1f, UR7 ;  /* 0x0000001f3f067899 */ /* 0x000fc80008011607 */
[----:B------:R-:W-:-:S04]  /*1790*/  ULEA.HI.SX32 UR6, UR7, UR6, 0x1a ;  /* 0x0000000607067291 */ /* 0x000fc8000f8fd23f */
[----:B------:R-:W-:-:S04]  /*17a0*/  UISETP.LT.AND UP0, UPT, UR4, UR6, UPT ;  /* 0x000000060400728c */ /* 0x000fc8000bf01270 */
[----:B------:R-:W-:-:S04]  /*17b0*/  USEL UR51, UR4, UR6, UP0 ;  /* 0x0000000604337287 */ /* 0x000fc80008000000 */
[----:B------:R-:W-:-:S06]  /*17c0*/  UISETP.GE.AND UP0, UPT, UR51, 0x1, UPT ;  /* 0x000000013300788c */ /* 0x000fcc000bf06270 */
[----:B------:R-:W-:-:S13]  /*17d0*/  PLOP3.LUT P1, PT, PT, PT, UP0, 0x80, 0x0 ;  /* 0x000000000000781c */ /* 0x000fda0003f2f008 */
[----:B------:R-:W-:Y:S05]  /*17e0*/  @!P1 BRA `(.L_x_2180) ;  /* 0x000000ac00709947 */ /* 0x000fea0003800000 */
        /* <DEDUP_REMOVED lines=31> */
.L_x_2181:
        /* <DEDUP_REMOVED lines=9> */
.L_x_2320:
[----:B------:R-:W-:Y:S05]  /*1a70*/  @!P0 BRA `(.L_x_2183) ;  /* 0x0000000000048947 */ /* 0x000fea0003800000 */
[----:B------:R-:W-:Y:S01]  /*1a80*/  BPT.TRAP 0x1 ;  /* 0x000000040000795c */ /* 0x000fe20000300000 */
.L_x_2183:
[----:B0-----:R-:W-:Y:S02]  /*1a90*/  IMAD.U32 R3, RZ, RZ, UR44 ;  /* 0x0000002cff037e24 */ /* 0x001fe4000f8e00ff */
[----:B------:R-:W-:-:S03]  /*1aa0*/  IMAD.U32 R0, RZ, RZ, UR45 ;  /* 0x0000002dff007e24 */ /* 0x000fc6000f8e00ff */
[----:B------:R-:W-:Y:S02]  /*1ab0*/  LEA R3, R3, UR41, 0x3 ;  /* 0x0000002903037c11 */ /* 0x000fe4000f8e18ff */
[----:B------:R-:W-:-:S04]  /*1ac0*/  SHF.L.U32 R0, R0, 0x1f, RZ ;  /* 0x0000001f00007819 */ /* 0x000fc800000006ff */
[----:B------:R0:W1:Y:S01]  /*1ad0*/  SYNCS.PHASECHK.TRANS64.TRYWAIT P1, [R3+URZ+0x33430], R0 ;  /* 0x03343000030075a7 */ /* 0x000062000802017f */
[----:B------:R-:W-:Y:S05]  /*1ae0*/  @!P0 BRA `(.L_x_2184) ;  /* 0x0000000000048947 */ /* 0x000fea0003800000 */
[----:B------:R-:W-:Y:S01]  /*1af0*/  BPT.TRAP 0x1 ;  /* 0x000000040000795c */ /* 0x000fe20000300000 */
.L_x_2184:
[----:B-1----:R-:W-:Y:S05]  /*1b00*/  @P1 BRA `(.L_x_2185) ;  /* 0x0000000000081947 */ /* 0x002fea0003800000 */
[----:B------:R-:W1:Y:S02]  /*1b10*/  SYNCS.PHASECHK.TRANS64.TRYWAIT P1, [R3+URZ+0x33430], R0 ;  /* 0x03343000030075a7 */ /* 0x000e64000802017f */
[----:B-1----:R-:W-:Y:S05]  /*1b20*/  @!P1 BRA `(.L_x_2186) ;  /* 0x0000012c00989947 */ /* 0x002fea0003800000 */
.L_x_2185:
        /* <DEDUP_REMOVED lines=204> */
.L_x_2187:
[----:B------:R-:W-:Y:S01]  /*27f0*/  UISETP.NE.AND UP0, UPT, UR50, URZ, UPT ;  /* 0x0000003f3200728c */ /* 0x000fe2000bf05270 */
[----:B------:R-:W-:Y:S01]  /*2800*/  VIADD R2, R18, UR39 ;  /* 0x0000002712027c36 */ /* 0x000fe20008000000 */
[----:B------:R-:W-:Y:S01]  /*2810*/  ULDC UR11, c[0x0][0x2f0] ;  /* 0x0000bc00000b7ab9 */ /* 0x000fe20000000800 */
[----:B------:R-:W-:Y:S01]  /*2820*/  ULDC UR14, c[0x0][0x288] ;  /* 0x0000a200000e7ab9 */ /* 0x000fe20000000800 */
[----:B------:R-:W-:Y:S01]  /*2830*/  IMAD.U32 R7, RZ, RZ, UR11 ;  /* 0x0000000bff077e24 */ /* 0x000fe2000f8e00ff */
[----:B------:R-:W-:Y:S01]  /*2840*/  R2UR UR15, R3 ;  /* 0x00000000030f72ca */ /* 0x000fe200000e0000 */
[----:B------:R-:W-:Y:S01]  /*2850*/  UMOV UR10, UR39 ;  /* 0x00000027000a7c82 */ /* 0x000fe20008000000 */
[----:B------:R-:W-:Y:S01]  /*2860*/  PLOP3.LUT P1, PT, PT, PT, UP0, 0x80, 0x0 ;  /* 0x000000000000781c */ /* 0x000fe20003f2f008 */
[----:B------:R-:W-:Y:S01]  /*2870*/  UIADD3 UR56, UR51, -0x2, URZ ;  /* 0xfffffffe33387890 */ /* 0x000fe2000fffe03f */
[----:B------:R-:W-:Y:S02]  /*2880*/  PLOP3.LUT P2, PT, PT, PT, UP0, 0x80, 0x0 ;  /* 0x000000000000781c */ /* 0x000fe40003f4f008 */
[----:B------:R-:W-:Y:S01]  /*2890*/  @UP0 ULDC UR6, c[0x0][0x44c] ;  /* 0x0001130000060ab9 */ /* 0x000fe20000000800 */
[----:B------:R-:W-:-:S08]  /*28a0*/  @UP0 ULDC UR18, c[0x0][0x450] ;  /* 0x0001140000120ab9 */ /* 0x000fd00000000800 */
[----:B01----:R-:W-:Y:S01]  /*28b0*/  @P1 IMAD.HI.U32 R0, R2, UR6, RZ ;  /* 0x0000000602001c27 */ /* 0x003fe2000f8e00ff */
[----:B------:R-:W-:-:S04]  /*28c0*/  @UP0 ULDC UR6, c[0x0][0x450] ;  /* 0x0001140000060ab9 */ /* 0x000fc80000000800 */
[----:B------:R-:W-:Y:S01]  /*28d0*/  @P2 SHF.R.U32.HI R2, RZ, UR6, R0 ;  /* 0x00000006ff022c19 */ /* 0x000fe20008011600 */
[----:B------:R-:W-:-:S04]  /*28e0*/  UIMAD UR6, UR51, -0xa0, URZ ;  /* 0xffffff60330678a4 */ /* 0x000fc8000f8e023f */
[----:B------:R-:W0:Y:S01]  /*28f0*/  SHFL.IDX PT, R5, R2, 0x1, 0x1c1f ;  /* 0x003c1f0002057f89 */ /* 0x000e2200000e0000 */
[----:B------:R-:W-:Y:S02]  /*2900*/  UIADD3 UR7, UR6, 0xa1, URZ ;  /* 0x000000a106077890 */ /* 0x000fe4000fffe03f */
[----:B------:R-:W-:Y:S01]  /*2910*/  UIMAD UR6, UR49, UR11, UR6 ;  /* 0x0000000b310672a4 */ /* 0x000fe2000f8e0206 */
[----:B------:R-:W-:Y:S01]  /*2920*/  SHFL.IDX PT, R2, R2, RZ, 0x1c1f ;  /* 0x001c1fff02027589 */ /* 0x000fe200000e0000 */
[----:B------:R-:W-:Y:S02]  /*2930*/  UIMAD UR11, UR49, UR11, -UR14 ;  /* 0x0000000b310b72a4 */ /* 0x000fe4000f8e0a0e */
[----:B------:R-:W-:Y:S01]  /*2940*/  IMAD.U32 R0, RZ, RZ, UR7 ;  /* 0x00000007ff007e24 */ /* 0x000fe2000f8e00ff */
[----:B------:R-:W-:-:S03]  /*2950*/  UIADD3 UR6, UR6, 0xa0, URZ ;  /* 0x000000a006067890 */ /* 0x000fc6000fffe03f */
[----:B------:R-:W-:-:S03]  /*2960*/  IMAD R0, R17, -0x2, R0 ;  /* 0xfffffffe11007824 */ /* 0x000fc600078e0200 */
[----:B------:R-:W-:Y:S01]  /*2970*/  IMAD.U32 R10, RZ, RZ, UR6 ;  /* 0x00000006ff0a7e24 */ /* 0x000fe2000f8e00ff */
[----:B------:R-:W-:Y:S01]  /*2980*/  @UP0 ULDC UR6, c[0x0][0x44c] ;  /* 0x0001130000060ab9 */ /* 0x000fe20000000800 */
[----:B------:R-:W-:Y:S01]  /*2990*/  IMAD R12, R7, UR49, R0 ;  /* 0x00000031070c7c24 */ /* 0x000fe2000f8e0200 */
[----:B------:R-:W-:Y:S01]  /*29a0*/  UIMAD.WIDE.U32 UR6, UR39, UR6, URZ ;  /* 0x00000006270672a5 */ /* 0x000fe2000f8e003f */
[----:B------:R-:W-:-:S03]  /*29b0*/  IMAD R10, R17, -0x2, R10 ;  /* 0xfffffffe110a7824 */ /* 0x000fc600078e020a */
[----:B------:R-:W-:Y:S01]  /*29c0*/  @UP0 USHF.R.U32.HI UR10, URZ, UR18, UR7 ;  /* 0x000000123f0a0299 */ /* 0x000fe20008011607 */
[----:B0-----:R-:W-:-:S03]  /*29d0*/  IADD3 R5, R5, -UR14, R12 ;  /* 0x8000000e05057c10 */ /* 0x001fc6000fffe00c */
[----:B------:R-:W-:Y:S01]  /*29e0*/  UIADD3 UR6, UR11, UR10, URZ ;  /* 0x0000000a0b067290 */ /* 0x000fe2000fffe03f */
[----:B------:R-:W-:-:S03]  /*29f0*/  VIMNMX R0, R10, R5, PT ;  /* 0x000000050a007248 */ /* 0x000fc60003fe0100 */
[----:B------:R-:W-:Y:S01]  /*2a00*/  UIMAD.WIDE UR6, UR6, 0x66666667, URZ ;  /* 0x66666667060678a5 */ /* 0x000fe2000f8e023f */
[----:B------:R-:W-:-:S03]  /*2a10*/  ISETP.GT.AND P1, PT, R0, RZ, PT ;  /* 0x000000ff0000720c */ /* 0x000fc60003f24270 */
[----:B------:R-:W-:Y:S01]  /*2a20*/  USHF.R.U32.HI UR6, URZ, 0x1f, UR7 ;  /* 0x0000001f3f067899 */ /* 0x000fe20008011607 */
[C---:B------:R-:W-:Y:S02]  /*2a30*/  ISETP.GT.AND P2, PT, R0.reuse, 0x1, PT ;  /* 0x000000010000780c */ /* 0x040fe40003f44270 */
[----:B------:R-:W-:Y:S01]  /*2a40*/  ISETP.GT.AND P3, PT, R0, 0x8, PT ;  /* 0x000000080000780c */ /* 0x000fe20003f64270 */
[----:B------:R-:W-:Y:S01]  /*2a50*/  ULEA.HI.SX32 UR7, UR7, UR6, 0x1a ;  /* 0x0000000607077291 */ /* 0x000fe2000f8fd23f */
[----:B------:R-:W-:Y:S01]  /*2a60*/  FSEL R11, R90, -INF , P1 ;  /* 0xff8000005a0b7808 */ /* 0x000fe20000800000 */
[----:B------:R-:W-:Y:S01]  /*2a70*/  UIADD3 UR6, UR15, 0x33440, URZ ;  /* 0x000334400f067890 */ /* 0x000fe2000fffe03f */
[----:B------:R-:W-:Y:S01]  /*2a80*/  FSEL R15, R91, -INF , P2 ;  /* 0xff8000005b0f7808 */ /* 0x000fe20001000000 */
[----:B------:R-:W-:Y:S01]  /*2a90*/  UISETP.LT.AND UP0, UPT, URZ, UR7, UPT ;  /* 0x000000073f00728c */ /* 0x000fe2000bf01270 */
[----:B------:R-:W-:Y:S01]  /*2aa0*/  ISETP.GT.AND P1, PT, R0, 0x9, PT ;  /* 0x000000090000780c */ /* 0x000fe20003f24270 */
[----:B------:R-:W-:Y:S01]  /*2ab0*/  UPRMT UR6, UR40, 0x654, UR6 ;  /* 0x0000065428067896 */ /* 0x000fe20008000006 */
[----:B------:R-:W-:Y:S01]  /*2ac0*/  FSEL R21, R94, -INF , P3 ;  /* 0xff8000005e157808 */ /* 0x000fe20001800000 */
[----:B------:R-:W-:Y:S01]  /*2ad0*/  USEL UR54, URZ, UR7, !UP0 ;  /* 0x000000073f367287 */ /* 0x000fe2000c000000 */
[----:B------:R-:W-:-:S02]  /*2ae0*/  FMNMX.FTZ R4, R11, R15, !PT ;  /* 0x0000000f0b047209 */ /* 0x000fc40007810000 */
[C---:B------:R-:W-:Y:S01]  /*2af0*/  ISETP.GT.AND P2, PT, R0.reuse, 0x10, PT ;  /* 0x000000100000780c */ /* 0x040fe20003f44270 */
[----:B------:R-:W-:Y:S01]  /*2b00*/  UISETP.GE.AND UP0, UPT, UR56, UR54, UPT ;  /* 0x000000363800728c */ /* 0x000fe2000bf06270 */
[----:B------:R-:W-:Y:S02]  /*2b10*/  FSEL R105, R95, -INF , P1 ;  /* 0xff8000005f697808 */ /* 0x000fe40000800000 */
[----:B------:R-:W-:Y:S01]  /*2b20*/  FMNMX.FTZ R4, R21, R4, !PT ;  /* 0x0000000415047209 */ /* 0x000fe20007810000 */
[----:B------:R-:W-:Y:S01]  /*2b30*/  SYNCS.ARRIVE.TRANS64.RED.A1T0 RZ, [UR6], RZ ;  /* 0x000000ffffff79a7 */ /* 0x000fe20008100406 */
[----:B------:R-:W-:Y:S02]  /*2b40*/  ISETP.GT.AND P1, PT, R0, 0x11, PT ;  /* 0x000000110000780c */ /* 0x000fe40003f24270 */
[----:B------:R-:W-:Y:S02]  /*2b50*/  FSEL R107, R98, -INF , P2 ;  /* 0xff800000626b7808 */ /* 0x000fe40001000000 */
[----:B------:R-:W-:-:S02]  /*2b60*/  FMNMX.FTZ R4, R105, R4, !PT ;  /* 0x0000000469047209 */ /* 0x000fc40007810000 */
[C---:B------:R-:W-:Y:S02]  /*2b70*/  ISETP.GT.AND P2, PT, R0.reuse, 0x18, PT ;  /* 0x000000180000780c */ /* 0x040fe40003f44270 */
[----:B------:R-:W-:Y:S02]  /*2b80*/  FSEL R99, R99, -INF , P1 ;  /* 0xff80000063637808 */ /* 0x000fe40000800000 */
[----:B------:R-:W-:Y:S02]  /*2b90*/  FMNMX.FTZ R4, R107, R4, !PT ;  /* 0x000000046b047209 */ /* 0x000fe40007810000 */
        /* <DEDUP_REMOVED lines=40> */
[----:B------:R-:W-:Y:S01]  /*2e20*/  FSEL R75, R63, -INF , P1 ;  /* 0xff8000003f4b7808 */ /* 0x000fe20000800000 */
[----:B------:R-:W-:Y:S01]  /*2e30*/  IMAD.U32 R63, RZ, RZ, UR38 ;  /* 0x00000026ff3f7e24 */ /* 0x000fe2000f8e00ff */
        /* <DEDUP_REMOVED lines=58> */
[----:B------:R-:W-:Y:S02]  /*31e0*/  FSEL R39, R39, -INF , P1 ;  /* 0xff80000027277808 */ /* 0x000fe40000800000 */
[----:B------:R-:W-:-:S04]  /*31f0*/  FMNMX.FTZ R4, R9, R4, !PT ;  /* 0x0000000409047209 */ /* 0x000fc80007810000 */
[----:B------:R-:W-:-:S05]  /*3200*/  FMNMX.FTZ R8, R39, R4, !PT ;  /* 0x0000000427087209 */ /* 0x000fca0007810000 */
[----:B------:R-:W0:Y:S02]  /*3210*/  SHFL.BFLY PT, R59, R8, 0x2, 0x1f ;  /* 0x0c401f00083b7f89 */ /* 0x000e2400000e0000 */
[----:B0-----:R-:W-:-:S05]  /*3220*/  FMNMX.FTZ R59, R8, R59, !PT ;  /* 0x0000003b083b7209 */ /* 0x001fca0007810000 */
[----:B------:R-:W0:Y:S02]  /*3230*/  SHFL.BFLY PT, R0, R59, 0x1, 0x1f ;  /* 0x0c201f003b007f89 */ /* 0x000e2400000e0000 */
[----:B0-----:R-:W-:-:S04]  /*3240*/  FMNMX.FTZ R0, R59, R0, !PT ;  /* 0x000000003b007209 */ /* 0x001fc80007810000 */
[C---:B------:R-:W-:Y:S01]  /*3250*/  FSETP.NEU.FTZ.AND P1, PT, R0.reuse, -INF , PT ;  /* 0xff8000000000780b */ /* 0x040fe20003f3d000 */
[----:B------:R-:W-:-:S05]  /*3260*/  FFMA.FTZ R4, R0, R63, -8 ;  /* 0xc100000000047423 */ /* 0x000fca000001003f */
[----:B------:R-:W-:-:S05]  /*3270*/  FSEL R4, R4, RZ, P1 ;  /* 0x000000ff04047208 */ /* 0x000fca0000800000 */
[--C-:B------:R-:W-:Y:S01]  /*3280*/  FFMA.FTZ R8, R21, UR38, -R4.reuse ;  /* 0x0000002615087c23 */ /* 0x100fe20008010804 */
[----:B------:R-:W-:Y:S02]  /*3290*/  VIADD R21, R12, -UR14 ;  /* 0x8000000e0c157c36 */ /* 0x000fe40008000000 */
[--C-:B------:R-:W-:Y:S01]  /*32a0*/  FFMA.FTZ R38, R87, UR38, -R4.reuse ;  /* 0x0000002657267c23 */ /* 0x100fe20008010804 */
[----:B------:R-:W-:-:S01]  /*32b0*/  FFMA.FTZ R6, R11, UR38, -R4 ;  /* 0x000000260b067c23 */ /* 0x000fc20008010804 */
[--C-:B------:R-:W-:Y:S01]  /*32c0*/  FFMA.FTZ R11, R15, UR38, -R4.reuse ;  /* 0x000000260f0b7c23 */ /* 0x100fe20008010804 */
[----:B------:R-:W-:-:S01]  /*32d0*/  FFMA.FTZ R54, R54, UR38, -R4 ;  /* 0x0000002636367c23 */ /* 0x000fc20008010804 */
[----:B------:R-:W-:Y:S01]  /*32e0*/  VIADDMNMX R90, R2, R21, R10, PT ;  /* 0x00000015025a7246 */ /* 0x000fe2000380010a */
[----:B------:R-:W-:-:S01]  /*32f0*/  FFMA.FTZ R21, R99, UR38, -R4 ;  /* 0x0000002663157c23 */ /* 0x000fc20008010804 */
[--C-:B------:R-:W-:Y:S01]  /*3300*/  FFMA.FTZ R15, R105, UR38, -R4.reuse ;  /* 0x00000026690f7c23 */ /* 0x100fe20008010804 */
[----:B------:R-:W-:Y:S01]  /*3310*/  MUFU.EX2 R6, R6 ;  /* 0x0000000600067308 */ /* 0x000fe20000000800 */
[C---:B------:R-:W-:Y:S01]  /*3320*/  ISETP.GT.AND P1, PT, R90.reuse, RZ, PT ;  /* 0x000000ff5a00720c */ /* 0x040fe20003f24270 */
[--C-:B------:R-:W-:Y:S01]  /*3330*/  FFMA.FTZ R10, R107, UR38, -R4.reuse ;  /* 0x000000266b0a7c23 */ /* 0x100fe20008010804 */
[C---:B------:R-:W-:Y:S01]  /*3340*/  ISETP.GT.AND P2, PT, R90.reuse, 0x1, PT ;  /* 0x000000015a00780c */ /* 0x040fe20003f44270 */
[--C-:B------:R-:W-:Y:S01]  /*3350*/  FFMA.FTZ R12, R109, UR38, -R4.reuse ;  /* 0x000000266d0c7c23 */ /* 0x100fe20008010804 */
[----:B------:R-:W-:Y:S01]  /*3360*/  ISETP.GT.AND P3, PT, R90, 0x8, PT ;  /* 0x000000085a00780c */ /* 0x000fe20003f64270 */
[--C-:B------:R-:W-:Y:S01]  /*3370*/  FFMA.FTZ R34, R95, UR38, -R4.reuse ;  /* 0x000000265f227c23 */ /* 0x100fe20008010804 */
[----:B------:R-:W-:Y:S01]  /*3380*/  FSEL R88, R88, -INF , P1 ;  /* 0xff80000058587808 */ /* 0x000fe20000800000 */
[----:B------:R-:W-:Y:S01]  /*3390*/  MUFU.EX2 R11, R11 ;  /* 0x0000000b000b7308 */ /* 0x000fe20000000800 */
[----:B------:R-:W-:Y:S01]  /*33a0*/  FSEL R89, R89, -INF , P2 ;  /* 0xff80000059597808 */ /* 0x000fe20001000000 */
[--C-:B------:R-:W-:Y:S01]  /*33b0*/  FFMA.FTZ R103, R103, UR38, -R4.reuse ;  /* 0x0000002667677c23 */ /* 0x100fe20008010804 */
[----:B------:R-:W-:Y:S01]  /*33c0*/  ISETP.GT.AND P1, PT, R90, 0x9, PT ;  /* 0x000000095a00780c */ /* 0x000fe20003f24270 */
[--C-:B------:R-:W-:Y:S01]  /*33d0*/  FFMA.FTZ R14, R111, UR38, -R4.reuse ;  /* 0x000000266f0e7c23 */ /* 0x100fe20008010804 */
[----:B------:R-:W-:Y:S01]  /*33e0*/  FSEL R92, R92, -INF , P3 ;  /* 0xff8000005c5c7808 */ /* 0x000fe20001800000 */
[--C-:B------:R-:W-:Y:S01]  /*33f0*/  FFMA.FTZ R113, R113, UR38, -R4.reuse ;  /* 0x0000002671717c23 */ /* 0x100fe20008010804 */
[----:B------:R-:W-:Y:S01]  /*3400*/  FMNMX.FTZ R59, R88, R89, !PT ;  /* 0x00000059583b7209 */ /* 0x000fe20007810000 */
[----:B------:R-:W-:Y:S01]  /*3410*/  MUFU.EX2 R8, R8 ;  /* 0x0000000800087308 */ /* 0x000fe20000000800 */
[----:B------:R-:W-:Y:S01]  /*3420*/  ISETP.GT.AND P2, PT, R90, 0x10, PT ;  /* 0x000000105a00780c */ /* 0x000fe20003f44270 */
[--C-:B------:R-:W-:Y:S01]  /*3430*/  FFMA.FTZ R20, R115, UR38, -R4.reuse ;  /* 0x0000002673147c23 */ /* 0x100fe20008010804 */
[----:B------:R-:W-:Y:S01]  /*3440*/  FSEL R93, R93, -INF , P1 ;  /* 0xff8000005d5d7808 */ /* 0x000fe20000800000 */
[--C-:B------:R-:W-:Y:S01]  /*3450*/  FFMA.FTZ R117, R117, UR38, -R4.reuse ;  /* 0x0000002675757c23 */ /* 0x100fe20008010804 */
[----:B------:R-:W-:Y:S01]  /*3460*/  FMNMX.FTZ R2, R92, R59, !PT ;  /* 0x0000003b5c027209 */ /* 0x000fe20007810000 */
[--C-:B------:R-:W-:Y:S01]  /*3470*/  FFMA.FTZ R30, R119, UR38, -R4.reuse ;  /* 0x00000026771e7c23 */ /* 0x100fe20008010804 */
[----:B------:R-:W-:Y:S01]  /*3480*/  ISETP.GT.AND P1, PT, R90, 0x11, PT ;  /* 0x000000115a00780c */ /* 0x000fe20003f24270 */
[----:B------:R-:W0:Y:S01]  /*3490*/  MUFU.EX2 R15, R15 ;  /* 0x0000000f000f7308 */ /* 0x000e220000000800 */
[----:B------:R-:W-:Y:S01]  /*34a0*/  FSEL R96, R96, -INF , P2 ;  /* 0xff80000060607808 */ /* 0x000fe20001000000 */
[--C-:B------:R-:W-:Y:S01]  /*34b0*/  FFMA.FTZ R13, R13, UR38, -R4.reuse ;  /* 0x000000260d0d7c23 */ /* 0x100fe20008010804 */
[----:B------:R-:W-:Y:S01]  /*34c0*/  FMNMX.FTZ R59, R93, R2, !PT ;  /* 0x000000025d3b7209 */ /* 0x000fe20007810000 */
[--C-:B------:R-:W-:Y:S01]  /*34d0*/  FFMA.FTZ R26, R26, UR38, -R4.reuse ;  /* 0x000000261a1a7c23 */ /* 0x100fe20008010804 */
[----:B------:R-:W-:Y:S01]  /*34e0*/  ISETP.GT.AND P2, PT, R90, 0x18, PT ;  /* 0x000000185a00780c */ /* 0x000fe20003f44270 */
[--C-:B------:R-:W-:Y:S01]  /*34f0*/  FFMA.FTZ R27, R27, UR38, -R4.reuse ;  /* 0x000000261b1b7c23 */ /* 0x100fe20008010804 */
[----:B------:R-:W-:Y:S01]  /*3500*/  FSEL R97, R97, -INF , P1 ;  /* 0xff80000061617808 */ /* 0x000fe20000800000 */
[----:B------:R-:W-:Y:S01]  /*3510*/  MUFU.EX2 R10, R10 ;  /* 0x0000000a000a7308 */ /* 0x000fe20000000800 */
[----:B------:R-:W-:Y:S01]  /*3520*/  FMNMX.FTZ R2, R96, R59, !PT ;  /* 0x0000003b60027209 */ /* 0x000fe20007810000 */
[--C-:B------:R-:W-:Y:S01]  /*3530*/  FFMA.FTZ R5, R5, UR38, -R4.reuse ;  /* 0x0000002605057c23 */ /* 0x100fe20008010804 */
[----:B------:R-:W-:Y:S01]  /*3540*/  ISETP.GT.AND P1, PT, R90, 0x19, PT ;  /* 0x000000195a00780c */ /* 0x000fe20003f24270 */
[--C-:B------:R-:W-:Y:S01]  /*3550*/  FFMA.FTZ R7, R7, UR38, -R4.reuse ;  /* 0x0000002607077c23 */ /* 0x100fe20008010804 */
[----:B------:R-:W-:Y:S01]  /*3560*/  FSEL R100, R100, -INF , P2 ;  /* 0xff80000064647808 */ /* 0x000fe20001000000 */
[--C-:B------:R-:W-:Y:S01]  /*3570*/  FFMA.FTZ R9, R9, UR38, -R4.reuse ;  /* 0x0000002609097c23 */ /* 0x100fe20008010804 */
[----:B------:R-:W-:Y:S01]  /*3580*/  FMNMX.FTZ R63, R97, R2, !PT ;  /* 0x00000002613f7209 */ /* 0x000fe20007810000 */
[----:B------:R-:W-:Y:S01]  /*3590*/  MUFU.EX2 R21, R21 ;  /* 0x0000001500157308 */ /* 0x000fe20000000800 */
[----:B------:R-:W-:Y:S01]  /*35a0*/  FSEL R101, R101, -INF , P1 ;  /* 0xff80000065657808 */ /* 0x000fe20000800000 */
[----:B------:R-:W-:Y:S01]  /*35b0*/  FFMA.FTZ R39, R39, UR38, -R4 ;  /* 0x0000002627277c23 */ /* 0x000fe20008010804 */
[----:B------:R-:W-:-:S02]  /*35c0*/  ISETP.GT.AND P1, PT, R90, 0x20, PT ;  /* 0x000000205a00780c */ /* 0x000fc40003f24270 */
[----:B------:R-:W-:Y:S02]  /*35d0*/  CS2R R118, SRZ ;  /* 0x0000000000767805 */ /* 0x000fe4000001ff00 */
[----:B------:R-:W-:Y:S02]  /*35e0*/  FMNMX.FTZ R2, R100, R63, !PT ;  /* 0x0000003f64027209 */ /* 0x000fe40007810000 */
[----:B------:R-:W-:Y:S02]  /*35f0*/  CS2R R114, SRZ ;  /* 0x0000000000727805 */ /* 0x000fe4000001ff00 */
[----:B------:R-:W-:Y:S01]  /*3600*/  ISETP.GT.AND P2, PT, R90, 0x21, PT ;  /* 0x000000215a00780c */ /* 0x000fe20003f44270 */
[----:B------:R-:W-:Y:S01]  /*3610*/  MUFU.EX2 R12, R12 ;  /* 0x0000000c000c7308 */ /* 0x000fe20000000800 */
[----:B------:R-:W-:Y:S02]  /*3620*/  FSEL R72, R72, -INF , P1 ;  /* 0xff80000048487808 */ /* 0x000fe40000800000 */
[----:B------:R-:W-:-:S02]  /*3630*/  CS2R R110, SRZ ;  /* 0x00000000006e7805 */ /* 0x000fc4000001ff00 */
[----:B------:R-:W-:Y:S02]  /*3640*/  FMNMX.FTZ R63, R101, R2, !PT ;  /* 0x00000002653f7209 */ /* 0x000fe40007810000 */
[----:B------:R-:W-:Y:S02]  /*3650*/  CS2R R108, SRZ ;  /* 0x00000000006c7805 */ /* 0x000fe4000001ff00 */
[----:B------:R-:W-:Y:S02]  /*3660*/  FSEL R58, R73, -INF , P2 ;  /* 0xff800000493a7808 */ /* 0x000fe40001000000 */
[----:B------:R-:W-:Y:S02]  /*3670*/  CS2R R106, SRZ ;  /* 0x00000000006a7805 */ /* 0x000fe4000001ff00 */
[----:B------:R-:W-:Y:S01]  /*3680*/  ISETP.GT.AND P1, PT, R90, 0x28, PT ;  /* 0x000000285a00780c */ /* 0x000fe20003f24270 */
[----:B------:R1:W2:Y:S01]  /*3690*/  MUFU.EX2 R59, R103 ;  /* 0x00000067003b7308 */ /* 0x0002a20000000800 */
[----:B------:R-:W-:-:S02]  /*36a0*/  FMNMX.FTZ R73, R72, R63, !PT ;  /* 0x0000003f48497209 */ /* 0x000fc40007810000 */
[----:B------:R-:W-:Y:S02]  /*36b0*/  CS2R R104, SRZ ;  /* 0x0000000000687805 */ /* 0x000fe4000001ff00 */
[----:B------:R-:W-:Y:S02]  /*36c0*/  ISETP.GT.AND P2, PT, R90, 0x29, PT ;  /* 0x000000295a00780c */ /* 0x000fe40003f44270 */
[----:B------:R-:W-:Y:S02]  /*36d0*/  FSEL R76, R76, -INF , P1 ;  /* 0xff8000004c4c7808 */ /* 0x000fe40000800000 */
[----:B------:R-:W-:Y:S01]  /*36e0*/  FMNMX.FTZ R73, R58, R73, !PT ;  /* 0x000000493a497209 */ /* 0x000fe20007810000 */
[----:B------:R-:W-:Y:S01]  /*36f0*/  MUFU.EX2 R14, R14 ;  /* 0x0000000e000e7308 */ /* 0x000fe20000000800 */
[----:B------:R-:W-:Y:S02]  /*3700*/  ISETP.GT.AND P1, PT, R90, 0x30, PT ;  /* 0x000000305a00780c */ /* 0x000fe40003f24270 */
[----:B-1----:R-:W-:-:S02]  /*3710*/  CS2R R102, SRZ ;  /* 0x0000000000667805 */ /* 0x002fc4000001ff00 */
[----:B------:R-:W-:Y:S02]  /*3720*/  FSEL R77, R77, -INF , P2 ;  /* 0xff8000004d4d7808 */ /* 0x000fe40001000000 */
[----:B------:R-:W-:Y:S02]  /*3730*/  FMNMX.FTZ R2, R76, R73, !PT ;  /* 0x000000494c027209 */ /* 0x000fe40007810000 */
[----:B------:R-:W-:Y:S01]  /*3740*/  ISETP.GT.AND P2, PT, R90, 0x31, PT ;  /* 0x000000315a00780c */ /* 0x000fe20003f44270 */
[----:B------:R1:W-:Y:S01]  /*3750*/  MUFU.EX2 R63, R113 ;  /* 0x00000071003f7308 */ /* 0x0003e20000000800 */
[----:B------:R-:W-:Y:S02]  /*3760*/  FSEL R80, R80, -INF , P1 ;  /* 0xff80000050507808 */ /* 0x000fe40000800000 */
[----:B------:R-:W-:Y:S02]  /*3770*/  FMNMX.FTZ R73, R77, R2, !PT ;  /* 0x000000024d497209 */ /* 0x000fe40007810000 */
[----:B------:R-:W-:-:S02]  /*3780*/  ISETP.GT.AND P1, PT, R90, 0x38, PT ;  /* 0x000000385a00780c */ /* 0x000fc40003f24270 */
[----:B------:R-:W-:Y:S01]  /*3790*/  FSEL R81, R81, -INF , P2 ;  /* 0xff80000051517808 */ /* 0x000fe20001000000 */
[----:B------:R-:W-:Y:S01]  /*37a0*/  MUFU.EX2 R20, R20 ;  /* 0x0000001400147308 */ /* 0x000fe20000000800 */
[----:B------:R-:W-:Y:S02]  /*37b0*/  FMNMX.FTZ R2, R80, R73, !PT ;  /* 0x0000004950027209 */ /* 0x000fe40007810000 */
[----:B-1----:R-:W-:Y:S02]  /*37c0*/  CS2R R112, SRZ ;  /* 0x0000000000707805 */ /* 0x002fe4000001ff00 */
[----:B------:R-:W-:Y:S02]  /*37d0*/  ISETP.GT.AND P2, PT, R90, 0x39, PT ;  /* 0x000000395a00780c */ /* 0x000fe40003f44270 */
[----:B------:R-:W-:Y:S02]  /*37e0*/  FSEL R84, R84, -INF , P1 ;  /* 0xff80000054547808 */ /* 0x000fe40000800000 */
[----:B------:R-:W-:Y:S01]  /*37f0*/  FMNMX.FTZ R99, R81, R2, !PT ;  /* 0x0000000251637209 */ /* 0x000fe20007810000 */
[----:B------:R1:W3:Y:S01]  /*3800*/  MUFU.EX2 R73, R117 ;  /* 0x0000007500497308 */ /* 0x0002e20000000800 */
[----:B------:R-:W-:-:S02]  /*3810*/  FSEL R85, R85, -INF , P2 ;  /* 0xff80000055557808 */ /* 0x000fc40001000000 */
[----:B------:R-:W-:Y:S02]  /*3820*/  ISETP.GT.AND P1, PT, R90, 0x40, PT ;  /* 0x000000405a00780c */ /* 0x000fe40003f24270 */
[----:B------:R-:W-:Y:S02]  /*3830*/  FMNMX.FTZ R2, R84, R99, !PT ;  /* 0x0000006354027209 */ /* 0x000fe40007810000 */
[----:B------:R-:W-:Y:S01]  /*3840*/  ISETP.GT.AND P2, PT, R90, 0x41, PT ;  /* 0x000000415a00780c */ /* 0x000fe20003f44270 */
[----:B------:R-:W-:Y:S01]  /*3850*/  MUFU.EX2 R30, R30 ;  /* 0x0000001e001e7308 */ /* 0x000fe20000000800 */
[----:B------:R-:W-:Y:S02]  /*3860*/  FSEL R56, R56, -INF , P1 ;  /* 0xff80000038387808 */ /* 0x000fe40000800000 */
[----:B-1----:R-:W-:Y:S02]  /*3870*/  CS2R R116, SRZ ;  /* 0x0000000000747805 */ /* 0x002fe4000001ff00 */
[----:B------:R-:W-:-:S02]  /*3880*/  FMNMX.FTZ R99, R85, R2, !PT ;  /* 0x0000000255637209 */ /* 0x000fc40007810000 */
[----:B------:R-:W-:Y:S02]  /*3890*/  ISETP.GT.AND P1, PT, R90, 0x48, PT ;  /* 0x000000485a00780c */ /* 0x000fe40003f24270 */
[----:B------:R-:W-:Y:S01]  /*38a0*/  FSEL R62, R57, -INF , P2 ;  /* 0xff800000393e7808 */ /* 0x000fe20001000000 */
[----:B------:R-:W-:Y:S01]  /*38b0*/  FFMA.FTZ R57, R121, UR38, -R4 ;  /* 0x0000002679397c23 */ /* 0x000fe20008010804 */
[----:B------:R-:W-:Y:S01]  /*38c0*/  FMNMX.FTZ R99, R56, R99, !PT ;  /* 0x0000006338637209 */ /* 0x000fe20007810000 */
[----:B------:R-:W-:Y:S01]  /*38d0*/  MUFU.EX2 R34, R34 ;  /* 0x0000002200227308 */ /* 0x000fe20000000800 */
[----:B------:R-:W-:Y:S02]  /*38e0*/  ISETP.GT.AND P2, PT, R90, 0x49, PT ;  /* 0x000000495a00780c */ /* 0x000fe40003f44270 */
[----:B------:R-:W-:Y:S02]  /*38f0*/  FSEL R60, R60, -INF , P1 ;  /* 0xff8000003c3c7808 */ /* 0x000fe40000800000 */
[----:B------:R-:W-:-:S02]  /*3900*/  FMNMX.FTZ R99, R62, R99, !PT ;  /* 0x000000633e637209 */ /* 0x000fc40007810000 */
[----:B------:R-:W-:Y:S01]  /*3910*/  ISETP.GT.AND P1, PT, R90, 0x50, PT ;  /* 0x000000505a00780c */ /* 0x000fe20003f24270 */
[----:B------:R-:W-:Y:S01]  /*3920*/  MUFU.EX2 R57, R57 ;  /* 0x0000003900397308 */ /* 0x000fe20000000800 */
[----:B------:R-:W-:Y:S01]  /*3930*/  FSEL R66, R61, -INF , P2 ;  /* 0xff8000003d427808 */ /* 0x000fe20001000000 */
[----:B------:R-:W-:Y:S01]  /*3940*/  FFMA.FTZ R61, R91, UR38, -R4 ;  /* 0x000000265b3d7c23 */ /* 0x000fe20008010804 */
[----:B------:R-:W-:Y:S02]  /*3950*/  FMNMX.FTZ R99, R60, R99, !PT ;  /* 0x000000633c637209 */ /* 0x000fe40007810000 */
[----:B------:R-:W-:Y:S02]  /*3960*/  ISETP.GT.AND P2, PT, R90, 0x51, PT ;  /* 0x000000515a00780c */ /* 0x000fe40003f44270 */
[----:B------:R-:W-:Y:S01]  /*3970*/  FSEL R64, R64, -INF , P1 ;  /* 0xff80000040407808 */ /* 0x000fe20000800000 */
[----:B------:R-:W-:Y:S01]  /*3980*/  MUFU.EX2 R61, R61 ;  /* 0x0000003d003d7308 */ /* 0x000fe20000000800 */
[----:B------:R-:W-:-:S02]  /*3990*/  FMNMX.FTZ R99, R66, R99, !PT ;  /* 0x0000006342637209 */ /* 0x000fc40007810000 */
[----:B------:R-:W-:Y:S02]  /*39a0*/  ISETP.GT.AND P1, PT, R90, 0x58, PT ;  /* 0x000000585a00780c */ /* 0x000fe40003f24270 */
[----:B------:R-:W-:Y:S02]  /*39b0*/  FSEL R65, R65, -INF , P2 ;  /* 0xff80000041417808 */ /* 0x000fe40001000000 */
[----:B------:R-:W-:Y:S01]  /*39c0*/  FMNMX.FTZ R2, R64, R99, !PT ;  /* 0x0000006340027209 */ /* 0x000fe20007810000 */
[----:B------:R-:W-:Y:S01]  /*39d0*/  MUFU.EX2 R38, R38 ;  /* 0x0000002600267308 */ /* 0x000fe20000000800 */
[----:B------:R-:W-:Y:S02]  /*39e0*/  ISETP.GT.AND P2, PT, R90, 0x59, PT ;  /* 0x000000595a00780c */ /* 0x000fe40003f44270 */
[----:B------:R-:W-:Y:S02]  /*39f0*/  CS2R R98, SRZ ;  /* 0x0000000000627805 */ /* 0x000fe4000001ff00 */
[----:B------:R-:W-:-:S02]  /*3a00*/  FSEL R68, R68, -INF , P1 ;  /* 0xff80000044447808 */ /* 0x000fc40000800000 */
[----:B------:R-:W-:Y:S02]  /*3a10*/  FMNMX.FTZ R91, R65, R2, !PT ;  /* 0x00000002415b7209 */ /* 0x000fe40007810000 */
[----:B------:R-:W-:Y:S01]  /*3a20*/  FSEL R69, R69, -INF , P2 ;  /* 0xff80000045457808 */ /* 0x000fe20001000000 */
[----:B------:R-:W-:Y:S01]  /*3a30*/  MUFU.EX2 R13, R13 ;  /* 0x0000000d000d7308 */ /* 0x000fe20000000800 */
[----:B------:R-:W-:Y:S02]  /*3a40*/  ISETP.GT.AND P1, PT, R90, 0x60, PT ;  /* 0x000000605a00780c */ /* 0x000fe40003f24270 */
[----:B------:R-:W-:Y:S02]  /*3a50*/  FMNMX.FTZ R2, R68, R91, !PT ;  /* 0x0000005b44027209 */ /* 0x000fe40007810000 */
[----:B------:R-:W-:Y:S02]  /*3a60*/  ISETP.GT.AND P2, PT, R90, 0x61, PT ;  /* 0x000000615a00780c */ /* 0x000fe40003f44270 */
[----:B------:R-:W-:Y:S01]  /*3a70*/  FSEL R74, R40, -INF , P1 ;  /* 0xff800000284a7808 */ /* 0x000fe20000800000 */
[----:B------:R-:W-:-:S01]  /*3a80*/  FFMA.FTZ R40, R79, UR38, -R4 ;  /* 0x000000264f287c23 */ /* 0x000fc20008010804 */
[----:B------:R-:W-:Y:S01]  /*3a90*/  FMNMX.FTZ R87, R69, R2, !PT ;  /* 0x0000000245577209 */ /* 0x000fe20007810000 */
[----:B------:R-:W-:Y:S01]  /*3aa0*/  MUFU.EX2 R26, R26 ;  /* 0x0000001a001a7308 */ /* 0x000fe20000000800 */
[----:B------:R-:W-:-:S02]  /*3ab0*/  ISETP.GT.AND P1, PT, R90, 0x68, PT ;  /* 0x000000685a00780c */ /* 0x000fc40003f24270 */
[----:B------:R-:W-:Y:S01]  /*3ac0*/  FSEL R78, R41, -INF , P2 ;  /* 0xff800000294e7808 */ /* 0x000fe20001000000 */
[----:B------:R-:W-:-:S01]  /*3ad0*/  FFMA.FTZ R41, R83, UR38, -R4 ;  /* 0x0000002653297c23 */ /* 0x000fc20008010804 */
[----:B------:R-:W-:Y:S02]  /*3ae0*/  FMNMX.FTZ R87, R74, R87, !PT ;  /* 0x000000574a577209 */ /* 0x000fe40007810000 */
[----:B------:R-:W-:Y:S01]  /*3af0*/  ISETP.GT.AND P2, PT, R90, 0x69, PT ;  /* 0x000000695a00780c */ /* 0x000fe20003f44270 */
[----:B------:R-:W-:Y:S01]  /*3b00*/  MUFU.EX2 R40, R40 ;  /* 0x0000002800287308 */ /* 0x000fe20000000800 */
[----:B------:R-:W-:Y:S02]  /*3b10*/  FSEL R44, R44, -INF , P1 ;  /* 0xff8000002c2c7808 */ /* 0x000fe40000800000 */
[----:B------:R-:W-:Y:S02]  /*3b20*/  FMNMX.FTZ R87, R78, R87, !PT ;  /* 0x000000574e577209 */ /* 0x000fe40007810000 */
[----:B------:R-:W-:-:S02]  /*3b30*/  ISETP.GT.AND P1, PT, R90, 0x70, PT ;  /* 0x000000705a00780c */ /* 0x000fc40003f24270 */
[----:B------:R-:W-:Y:S01]  /*3b40*/  FSEL R82, R45, -INF , P2 ;  /* 0xff8000002d527808 */ /* 0x000fe20001000000 */
[----:B------:R-:W-:-:S01]  /*3b50*/  FFMA.FTZ R45, R75, UR38, -R4 ;  /* 0x000000264b2d7c23 */ /* 0x000fc20008010804 */
[----:B------:R-:W-:Y:S01]  /*3b60*/  FMNMX.FTZ R87, R44, R87, !PT ;  /* 0x000000572c577209 */ /* 0x000fe20007810000 */
[----:B------:R-:W-:Y:S01]  /*3b70*/  MUFU.EX2 R41, R41 ;  /* 0x0000002900297308 */ /* 0x000fe20000000800 */
[----:B------:R-:W-:Y:S02]  /*3b80*/  ISETP.GT.AND P2, PT, R90, 0x71, PT ;  /* 0x000000715a00780c */ /* 0x000fe40003f44270 */
[----:B------:R-:W-:Y:S02]  /*3b90*/  FSEL R48, R48, -INF , P1 ;  /* 0xff80000030307808 */ /* 0x000fe40000800000 */
[----:B------:R-:W-:Y:S02]  /*3ba0*/  FMNMX.FTZ R87, R82, R87, !PT ;  /* 0x0000005752577209 */ /* 0x000fe40007810000 */
[----:B------:R-:W-:Y:S01]  /*3bb0*/  ISETP.GT.AND P1, PT, R90, 0x78, PT ;  /* 0x000000785a00780c */ /* 0x000fe20003f24270 */
[----:B------:R-:W-:Y:S01]  /*3bc0*/  MUFU.EX2 R45, R45 ;  /* 0x0000002d002d7308 */ /* 0x000fe20000000800 */
[----:B------:R-:W-:-:S02]  /*3bd0*/  FSEL R49, R49, -INF , P2 ;  /* 0xff80000031317808 */ /* 0x000fc40001000000 */
[----:B------:R-:W-:Y:S02]  /*3be0*/  FMNMX.FTZ R2, R48, R87, !PT ;  /* 0x0000005730027209 */ /* 0x000fe40007810000 */
[----:B------:R-:W-:Y:S02]  /*3bf0*/  ISETP.GT.AND P2, PT, R90, 0x79, PT ;  /* 0x000000795a00780c */ /* 0x000fe40003f44270 */
[----:B------:R-:W-:Y:S01]  /*3c00*/  FSEL R52, R52, -INF , P1 ;  /* 0xff80000034347808 */ /* 0x000fe20000800000 */
[----:B------:R-:W-:Y:S01]  /*3c10*/  MUFU.EX2 R27, R27 ;  /* 0x0000001b001b7308 */ /* 0x000fe20000000800 */
[----:B------:R-:W-:Y:S02]  /*3c20*/  FMNMX.FTZ R75, R49, R2, !PT ;  /* 0x00000002314b7209 */ /* 0x000fe40007810000 */
[----:B------:R-:W-:Y:S02]  /*3c30*/  FSEL R53, R53, -INF , P2 ;  /* 0xff80000035357808 */ /* 0x000fe40001000000 */
[----:B------:R-:W-:-:S02]  /*3c40*/  ISETP.GT.AND P1, PT, R90, 0x80, PT ;  /* 0x000000805a00780c */ /* 0x000fc40003f24270 */
[----:B------:R-:W-:Y:S01]  /*3c50*/  FMNMX.FTZ R2, R52, R75, !PT ;  /* 0x0000004b34027209 */ /* 0x000fe20007810000 */
[----:B------:R-:W-:Y:S01]  /*3c60*/  MUFU.EX2 R5, R5 ;  /* 0x0000000500057308 */ /* 0x000fe20000000800 */
[----:B------:R-:W-:Y:S02]  /*3c70*/  ISETP.GT.AND P2, PT, R90, 0x81, PT ;  /* 0x000000815a00780c */ /* 0x000fe40003f44270 */
[----:B------:R-:W-:Y:S01]  /*3c80*/  FSEL R75, R24, -INF , P1 ;  /* 0xff800000184b7808 */ /* 0x000fe20000800000 */
[----:B------:R-:W-:-:S01]  /*3c90*/  FFMA.FTZ R24, R67, UR38, -R4 ;  /* 0x0000002643187c23 */ /* 0x000fc20008010804 */
[----:B------:R-:W-:Y:S02]  /*3ca0*/  FMNMX.FTZ R2, R53, R2, !PT ;  /* 0x0000000235027209 */ /* 0x000fe40007810000 */
[----:B------:R-:W-:Y:S01]  /*3cb0*/  ISETP.GT.AND P1, PT, R90, 0x88, PT ;  /* 0x000000885a00780c */ /* 0x000fe20003f24270 */
[----:B------:R-:W-:Y:S01]  /*3cc0*/  MUFU.EX2 R7, R7 ;  /* 0x0000000700077308 */ /* 0x000fe20000000800 */
[----:B------:R-:W-:Y:S01]  /*3cd0*/  FSEL R79, R25, -INF , P2 ;  /* 0xff800000194f7808 */ /* 0x000fe20001000000 */
[----:B------:R-:W-:Y:S01]  /*3ce0*/  FFMA.FTZ R25, R70, UR38, -R4 ;  /* 0x0000002646197c23 */ /* 0x000fe20008010804 */
[----:B------:R-:W-:-:S02]  /*3cf0*/  FMNMX.FTZ R2, R75, R2, !PT ;  /* 0x000000024b027209 */ /* 0x000fc40007810000 */
[----:B------:R-:W-:Y:S02]  /*3d00*/  ISETP.GT.AND P2, PT, R90, 0x89, PT ;  /* 0x000000895a00780c */ /* 0x000fe40003f44270 */
[----:B------:R-:W-:Y:S01]  /*3d10*/  FSEL R67, R28, -INF , P1 ;  /* 0xff8000001c437808 */ /* 0x000fe20000800000 */
[--C-:B------:R-:W-:Y:S01]  /*3d20*/  FFMA.FTZ R28, R42, UR38, -R4.reuse ;  /* 0x000000262a1c7c23 */ /* 0x100fe20008010804 */
[----:B------:R-:W-:Y:S01]  /*3d30*/  FMNMX.FTZ R2, R79, R2, !PT ;  /* 0x000000024f027209 */ /* 0x000fe20007810000 */
[----:B------:R-:W-:Y:S01]  /*3d40*/  FFMA.FTZ R42, R47, UR38, -R4 ;  /* 0x000000262f2a7c23 */ /* 0x000fe20008010804 */
[----:B------:R-:W-:Y:S01]  /*3d50*/  ISETP.GT.AND P1, PT, R90, 0x90, PT ;  /* 0x000000905a00780c */ /* 0x000fe20003f24270 */
[----:B------:R-:W-:Y:S01]  /*3d60*/  MUFU.EX2 R24, R24 ;  /* 0x0000001800187308 */ /* 0x000fe20000000800 */
[----:B------:R-:W-:Y:S02]  /*3d70*/  FSEL R83, R29, -INF , P2 ;  /* 0xff8000001d537808 */ /* 0x000fe40001000000 */
[----:B------:R-:W-:-:S02]  /*3d80*/  FMNMX.FTZ R2, R67, R2, !PT ;  /* 0x0000000243027209 */ /* 0x000fc40007810000 */
[----:B------:R-:W-:Y:S02]  /*3d90*/  ISETP.GT.AND P2, PT, R90, 0x91, PT ;  /* 0x000000915a00780c */ /* 0x000fe40003f44270 */
[----:B------:R-:W-:Y:S01]  /*3da0*/  FSEL R70, R32, -INF , P1 ;  /* 0xff80000020467808 */ /* 0x000fe20000800000 */
[----:B------:R-:W-:-:S01]  /*3db0*/  FFMA.FTZ R32, R71, UR38, -R4 ;  /* 0x0000002647207c23 */ /* 0x000fc20008010804 */
[----:B------:R-:W-:Y:S01]  /*3dc0*/  FMNMX.FTZ R29, R83, R2, !PT ;  /* 0x00000002531d7209 */ /* 0x000fe20007810000 */
[----:B------:R-:W-:Y:S01]  /*3dd0*/  MUFU.EX2 R25, R25 ;  /* 0x0000001900197308 */ /* 0x000fe20000000800 */
[----:B------:R-:W-:Y:S02]  /*3de0*/  ISETP.GT.AND P1, PT, R90, 0x98, PT ;  /* 0x000000985a00780c */ /* 0x000fe40003f24270 */
[----:B------:R-:W-:Y:S01]  /*3df0*/  FSEL R86, R33, -INF , P2 ;  /* 0xff80000021567808 */ /* 0x000fe20001000000 */
[----:B------:R-:W-:-:S01]  /*3e00*/  FFMA.FTZ R33, R46, UR38, -R4 ;  /* 0x000000262e217c23 */ /* 0x000fc20008010804 */
[----:B------:R-:W-:Y:S01]  /*3e10*/  FMNMX.FTZ R29, R70, R29, !PT ;  /* 0x0000001d461d7209 */ /* 0x000fe20007810000 */
[----:B------:R-:W-:-:S01]  /*3e20*/  FFMA.FTZ R46, R55, UR38, -R4 ;  /* 0x00000026372e7c23 */ /* 0x000fc20008010804 */
[----:B------:R-:W-:Y:S01]  /*3e30*/  ISETP.GT.AND P2, PT, R90, 0x99, PT ;  /* 0x000000995a00780c */ /* 0x000fe20003f44270 */
[----:B------:R-:W-:Y:S01]  /*3e40*/  MUFU.EX2 R32, R32 ;  /* 0x0000002000207308 */ /* 0x000fe20000000800 */
[----:B------:R-:W-:Y:S01]  /*3e50*/  FSEL R71, R36, -INF , P1 ;  /* 0xff80000024477808 */ /* 0x000fe20000800000 */
[--C-:B------:R-:W-:Y:S01]  /*3e60*/  FFMA.FTZ R36, R50, UR38, -R4.reuse ;  /* 0x0000002632247c23 */ /* 0x100fe20008010804 */
[----:B------:R-:W-:Y:S01]  /*3e70*/  FMNMX.FTZ R2, R86, R29, !PT ;  /* 0x0000001d56027209 */ /* 0x000fe20007810000 */
[--C-:B------:R-:W-:Y:S01]  /*3e80*/  FFMA.FTZ R29, R43, UR38, -R4.reuse ;  /* 0x000000262b1d7c23 */ /* 0x100fe20008010804 */
[----:B------:R-:W-:Y:S01]  /*3e90*/  FSEL R87, R37, -INF , P2 ;  /* 0xff80000025577808 */ /* 0x000fe20001000000 */
[----:B------:R-:W-:Y:S01]  /*3ea0*/  FFMA.FTZ R50, R31, UR38, -R4 ;  /* 0x000000261f327c23 */ /* 0x000fe20008010804 */
[----:B------:R-:W-:Y:S01]  /*3eb0*/  FMNMX.FTZ R2, R71, R2, !PT ;  /* 0x0000000247027209 */ /* 0x000fe20007810000 */
[----:B------:R-:W-:-:S02]  /*3ec0*/  IMAD.U32 R31, RZ, RZ, UR38 ;  /* 0x00000026ff1f7e24 */ /* 0x000fc4000f8e00ff */
[----:B------:R-:W-:-:S01]  /*3ed0*/  FFMA.FTZ R37, R51, UR38, -R4 ;  /* 0x0000002633257c23 */ /* 0x000fc20008010804 */
[----:B0-----:R-:W-:Y:S01]  /*3ee0*/  F2FP.SATFINITE.E4M3.F32.PACK_AB_MERGE_C R217, R15, R8, RZ ;  /* 0x000000080fd9723e */ /* 0x001fe200048070ff */
[----:B------:R-:W-:Y:S01]  /*3ef0*/  MUFU.EX2 R28, R28 ;  /* 0x0000001c001c7308 */ /* 0x000fe20000000800 */
[----:B------:R-:W-:Y:S02]  /*3f00*/  FMNMX.FTZ R2, R87, R2, !PT ;  /* 0x0000000257027209 */ /* 0x000fe40007810000 */
[----:B--2---:R-:W-:Y:S02]  /*3f10*/  F2FP.SATFINITE.E4M3.F32.PACK_AB_MERGE_C R219, R59, R12, RZ ;  /* 0x0000000c3bdb723e */ /* 0x004fe400048070ff */
[----:B------:R-:W-:Y:S01]  /*3f20*/  F2FP.SATFINITE.E4M3.F32.PACK_AB_MERGE_C R217, R11, R6, R217 ;  /* 0x000000060bd9723e */ /* 0x000fe200048070d9 */
[----:B------:R-:W0:Y:S01]  /*3f30*/  SHFL.BFLY PT, R43, R2, 0x2, 0x1f ;  /* 0x0c401f00022b7f89 */ /* 0x000e2200000e0000 */
[----:B------:R-:W-:Y:S01]  /*3f40*/  F2FP.SATFINITE.E4M3.F32.PACK_AB_MERGE_C R219, R21, R10, R219 ;  /* 0x0000000a15db723e */ /* 0x000fe200048070db */
[----:B------:R-:W-:Y:S01]  /*3f50*/  MUFU.EX2 R29, R29 ;  /* 0x0000001d001d7308 */ /* 0x000fe20000000800 */
[----:B---3--:R-:W-:-:S04]  /*3f60*/  F2FP.SATFINITE.E4M3.F32.PACK_AB_MERGE_C R213, R73, R20, RZ ;  /* 0x0000001449d5723e */ /* 0x008fc800048070ff */
[----:B------:R-:W-:-:S03]  /*3f70*/  F2FP.SATFINITE.E4M3.F32.PACK_AB_MERGE_C R213, R63, R14, R213 ;  /* 0x0000000e3fd5723e */ /* 0x000fc600048070d5 */
[----:B------:R-:W-:Y:S08]  /*3f80*/  MUFU.EX2 R33, R33 ;  /* 0x0000002100217308 */ /* 0x000ff00000000800 */
[----:B------:R-:W-:Y:S01]  /*3f90*/  MUFU.EX2 R42, R42 ;  /* 0x0000002a002a7308 */ /* 0x000fe20000000800 */
[----:B0-----:R-:W-:-:S07]  /*3fa0*/  FMNMX.FTZ R47, R2, R43, !PT ;  /* 0x0000002b022f7209 */ /* 0x001fce0007810000 */
[----:B------:R0:W-:Y:S01]  /*3fb0*/  MUFU.EX2 R43, R54 ;  /* 0x00000036002b7308 */ /* 0x0001e20000000800 */
[----:B------:R-:W1:Y:S07]  /*3fc0*/  SHFL.BFLY PT, R2, R47, 0x1, 0x1f ;  /* 0x0c201f002f027f89 */ /* 0x000e6e00000e0000 */
[----:B------:R-:W-:Y:S01]  /*3fd0*/  MUFU.EX2 R36, R36 ;  /* 0x0000002400247308 */ /* 0x000fe20000000800 */
[----:B0-----:R-:W-:-:S07]  /*3fe0*/  FFMA.FTZ R54, R35, UR38, -R4 ;  /* 0x0000002623367c23 */ /* 0x001fce0008010804 */
[----:B------:R-:W-:Y:S08]  /*3ff0*/  MUFU.EX2 R37, R37 ;  /* 0x0000002500257308 */ /* 0x000ff00000000800 */
[----:B------:R-:W-:Y:S01]  /*4000*/  MUFU.EX2 R46, R46 ;  /* 0x0000002e002e7308 */ /* 0x000fe20000000800 */
[----:B-1----:R-:W-:-:S04]  /*4010*/  FMNMX.FTZ R2, R47, R2, !PT ;  /* 0x000000022f027209 */ /* 0x002fc80007810000 */
        /* <DEDUP_REMOVED lines=15> */
[----:B------:R-:W-:Y:S01]  /*4110*/  FADD.FTZ R97, R6, R11 ;  /* 0x0000000b06617221 */ /* 0x000fe20000010000 */
        /* <DEDUP_REMOVED lines=38> */
[----:B------:R-:W-:-:S01]  /*4380*/  FFMA.FTZ R55, R87, UR38, -R55 ;  /* 0x0000002657377c23 */ /* 0x000fc20008010837 */
[----:B-1----:R-:W-:-:S04]  /*4390*/  F2FP.SATFINITE.E4M3.F32.PACK_AB_MERGE_C R216, R93, R92, RZ ;  /* 0x0000005c5dd8723e */ /* 0x002fc800048070ff */
[----:B------:R-:W-:Y:S02]  /*43a0*/  F2FP.SATFINITE.E4M3.F32.PACK_AB_MERGE_C R216, R88, R31, R216 ;  /* 0x0000001f58d8723e */ /* 0x000fe400048070d8 */
[----:B------:R-:W1:Y:S08]  /*43b0*/  MUFU.EX2 R100, R100 ;  /* 0x0000006400647308 */ /* 0x000e700000000800 */
[----:B------:R3:W-:Y:S08]  /*43c0*/  MUFU.EX2 R91, R62 ;  /* 0x0000003e005b7308 */ /* 0x0007f00000000800 */
[----:B------:R-:W4:Y:S01]  /*43d0*/  MUFU.EX2 R101, R101 ;  /* 0x0000006500657308 */ /* 0x000f220000000800 */
[----:B---3--:R-:W-:-:S01]  /*43e0*/  FADD.FTZ R62, R92, R95 ;  /* 0x0000005f5c3e7221 */ /* 0x008fc20000010000 */
[----:B------:R-:W-:-:S03]  /*43f0*/  FADD.FTZ R95, R15, R64 ;  /* 0x000000400f5f7221 */ /* 0x000fc60000010000 */
[----:B------:R-:W-:Y:S01]  /*4400*/  FADD.FTZ R62, R93, R62 ;  /* 0x0000003e5d3e7221 */ /* 0x000fe20000010000 */
[----:B------:R-:W-:-:S01]  /*4410*/  FADD.FTZ R64, R10, R95 ;  /* 0x0000005f0a407221 */ /* 0x000fc20000010000 */
[----:B------:R-:W-:Y:S01]  /*4420*/  CS2R R92, SRZ ;  /* 0x00000000005c7805 */ /* 0x000fe2000001ff00 */
[----:B------:R-:W3:Y:S01]  /*4430*/  MUFU.EX2 R72, R72 ;  /* 0x0000004800487308 */ /* 0x000ee20000000800 */
[----:B0-----:R-:W-:-:S01]  /*4440*/  FADD.FTZ R3, R35, R62 ;  /* 0x0000003e23037221 */ /* 0x001fc20000010000 */
[----:B------:R-:W-:-:S03]  /*4450*/  FADD.FTZ R95, R21, R64 ;  /* 0x00000040155f7221 */ /* 0x000fc60000010000 */
[----:B--2---:R-:W-:Y:S01]  /*4460*/  FADD.FTZ R3, R90, R3 ;  /* 0x000000035a037221 */ /* 0x004fe20000010000 */
[----:B------:R-:W-:-:S02]  /*4470*/  FADD.FTZ R62, R12, R95 ;  /* 0x0000005f0c3e7221 */ /* 0x000fc40000010000 */
[----:B------:R-:W0:Y:S01]  /*4480*/  MUFU.EX2 R89, R58 ;  /* 0x0000003a00597308 */ /* 0x000e220000000800 */
[----:B-1----:R-:W-:-:S01]  /*4490*/  FADD.FTZ R4, R100, R3 ;  /* 0x0000000364047221 */ /* 0x002fc20000010000 */
[----:B------:R-:W-:Y:S01]  /*44a0*/  FADD.FTZ R97, R59, R62 ;  /* 0x0000003e3b617221 */ /* 0x000fe20000010000 */
[C---:B----4-:R-:W-:Y:S02]  /*44b0*/  F2FP.SATFINITE.E4M3.F32.PACK_AB_MERGE_C R218, R101.reuse, R100, RZ ;  /* 0x0000006465da723e */ /* 0x050fe400048070ff */
[----:B------:R-:W-:Y:S01]  /*44c0*/  FADD.FTZ R95, R101, R4 ;  /* 0x00000004655f7221 */ /* 0x000fe20000010000 */
[----:B------:R-:W-:-:S01]  /*44d0*/  FADD.FTZ R62, R14, R97 ;  /* 0x000000610e3e7221 */ /* 0x000fc20000010000 */
[----:B------:R-:W-:Y:S01]  /*44e0*/  F2FP.SATFINITE.E4M3.F32.PACK_AB_MERGE_C R218, R90, R35, R218 ;  /* 0x000000235ada723e */ /* 0x000fe200048070da */
[----:B------:R-:W1:Y:S01]  /*44f0*/  MUFU.EX2 R76, R76 ;  /* 0x0000004c004c7308 */ /* 0x000e620000000800 */
[----:B---3--:R-:W-:-:S01]  /*4500*/  FADD.FTZ R4, R72, R95 ;  /* 0x0000005f48047221 */ /* 0x008fc20000010000 */
[----:B------:R-:W-:Y:S01]  /*4510*/  FADD.FTZ R97, R63, R62 ;  /* 0x0000003e3f617221 */ /* 0x000fe20000010000 */
[----:B------:R-:W-:-:S03]  /*4520*/  CS2R R100, SRZ ;  /* 0x0000000000647805 */ /* 0x000fc6000001ff00 */
[----:B------:R-:W-:Y:S02]  /*4530*/  FADD.FTZ R62, R20, R97 ;  /* 0x00000061143e7221 */ /* 0x000fe40000010000 */
[----:B------:R-:W2:Y:S01]  /*4540*/  MUFU.EX2 R77, R77 ;  /* 0x0000004d004d7308 */ /* 0x000ea20000000800 */
[----:B0-----:R-:W-:-:S07]  /*4550*/  FADD.FTZ R95, R89, R4 ;  /* 0x00000004595f7221 */ /* 0x001fce0000010000 */
[----:B------:R-:W0:Y:S01]  /*4560*/  MUFU.EX2 R47, R47 ;  /* 0x0000002f002f7308 */ /* 0x000e220000000800 */
[----:B-1----:R-:W-:-:S01]  /*4570*/  FADD.FTZ R4, R76, R95 ;  /* 0x0000005f4c047221 */ /* 0x002fc20000010000 */
[----:B------:R-:W-:-:S04]  /*4580*/  FADD.FTZ R95, R73, R62 ;  /* 0x0000003e495f7221 */ /* 0x000fc80000010000 */
[----:B------:R-:W-:Y:S02]  /*4590*/  FADD.FTZ R62, R30, R95 ;  /* 0x0000005f1e3e7221 */ /* 0x000fe40000010000 */
[----:B------:R-:W1:Y:S01]  /*45a0*/  MUFU.EX2 R80, R81 ;  /* 0x0000005100507308 */ /* 0x000e620000000800 */
[----:B--2---:R-:W-:-:S01]  /*45b0*/  FADD.FTZ R4, R77, R4 ;  /* 0x000000044d047221 */ /* 0x004fc20000010000 */
[----:B------:R-:W-:Y:S01]  /*45c0*/  FADD.FTZ R97, R57, R62 ;  /* 0x0000003e39617221 */ /* 0x000fe20000010000 */
[----:B------:R-:W-:Y:S02]  /*45d0*/  F2FP.SATFINITE.E4M3.F32.PACK_AB_MERGE_C R212, R77, R76, RZ ;  /* 0x0000004c4dd4723e */ /* 0x000fe400048070ff */
[----:B------:R-:W-:Y:S01]  /*45e0*/  CS2R R76, SRZ ;  /* 0x00000000004c7805 */ /* 0x000fe2000001ff00 */
[----:B------:R-:W-:-:S01]  /*45f0*/  FADD.FTZ R62, R34, R97 ;  /* 0x00000061223e7221 */ /* 0x000fc20000010000 */
[----:B------:R-:W-:Y:S01]  /*4600*/  F2FP.SATFINITE.E4M3.F32.PACK_AB_MERGE_C R34, R61, R34, RZ ;  /* 0x000000223d22723e */ /* 0x000fe200048070ff */
[----:B------:R-:W2:Y:S01]  /*4610*/  MUFU.EX2 R84, R84 ;  /* 0x0000005400547308 */ /* 0x000ea20000000800 */
[----:B0-----:R-:W-:-:S01]  /*4620*/  FADD.FTZ R95, R47, R4 ;  /* 0x000000042f5f7221 */ /* 0x001fc20000010000 */
[----:B------:R-:W-:Y:S01]  /*4630*/  FADD.FTZ R87, R61, R62 ;  /* 0x0000003e3d577221 */ /* 0x000fe20000010000 */
[----:B------:R-:W-:-:S02]  /*4640*/  F2FP.SATFINITE.E4M3.F32.PACK_AB_MERGE_C R212, R89, R72, R212 ;  /* 0x0000004859d4723e */ /* 0x000fc400048070d4 */
[----:B------:R-:W-:Y:S02]  /*4650*/  CS2R R96, SRZ ;  /* 0x0000000000607805 */ /* 0x000fe4000001ff00 */
[----:B------:R-:W-:Y:S01]  /*4660*/  F2FP.SATFINITE.E4M3.F32.PACK_AB_MERGE_C R215, R57, R30, R34 ;  /* 0x0000001e39d7723e */ /* 0x000fe20004807022 */
[----:B------:R-:W-:Y:S01]  /*4670*/  FADD.FTZ R8, R38, R87 ;  /* 0x0000005726087221 */ /* 0x000fe20000010000 */
[----:B------:R-:W-:Y:S01]  /*4680*/  CS2R R88, SRZ ;  /* 0x0000000000587805 */ /* 0x000fe2000001ff00 */
[----:B------:R-:W0:Y:S01]  /*4690*/  MUFU.EX2 R85, R85 ;  /* 0x0000005500557308 */ /* 0x000e220000000800 */
[----:B-1----:R-:W-:-:S01]  /*46a0*/  FADD.FTZ R95, R80, R95 ;  /* 0x0000005f505f7221 */ /* 0x002fc20000010000 */
[----:B------:R-:W-:Y:S01]  /*46b0*/  FADD.FTZ R59, R41, R8 ;  /* 0x00000008293b7221 */ /* 0x000fe20000010000 */
[----:B------:R-:W-:Y:S02]  /*46c0*/  CS2R R72, SRZ ;  /* 0x0000000000487805 */ /* 0x000fe4000001ff00 */
[----:B------:R-:W-:-:S02]  /*46d0*/  CS2R R62, SRZ ;  /* 0x00000000003e7805 */ /* 0x000fc4000001ff00 */
[----:B------:R-:W-:Y:S01]  /*46e0*/  CS2R R34, SRZ ;  /* 0x0000000000227805 */ /* 0x000fe2000001ff00 */
[----:B------:R-:W-:Y:S01]  /*46f0*/  FADD.FTZ R8, R40, R59 ;  /* 0x0000003b28087221 */ /* 0x000fe20000010000 */
[----:B------:R-:W-:Y:S01]  /*4700*/  F2FP.SATFINITE.E4M3.F32.PACK_AB_MERGE_C R40, R45, R40, RZ ;  /* 0x000000282d28723e */ /* 0x000fe200048070ff */
[----:B------:R-:W1:Y:S01]  /*4710*/  MUFU.EX2 R56, R56 ;  /* 0x0000003800387308 */ /* 0x000e620000000800 */
[----:B--2---:R-:W-:-:S01]  /*4720*/  FADD.FTZ R4, R84, R95 ;  /* 0x0000005f54047221 */ /* 0x004fc20000010000 */
[----:B------:R-:W-:Y:S01]  /*4730*/  FADD.FTZ R12, R45, R8 ;  /* 0x000000082d0c7221 */ /* 0x000fe20000010000 */
[----:B------:R-:W-:Y:S02]  /*4740*/  F2FP.SATFINITE.E4M3.F32.PACK_AB_MERGE_C R209, R41, R38, R40 ;  /* 0x0000002629d1723e */ /* 0x000fe40004807028 */
[----:B------:R-:W-:Y:S02]  /*4750*/  CS2R R94, SRZ ;  /* 0x00000000005e7805 */ /* 0x000fe4000001ff00 */
[----:B------:R-:W-:Y:S01]  /*4760*/  CS2R R40, SRZ ;  /* 0x0000000000287805 */ /* 0x000fe2000001ff00 */
[----:B------:R-:W-:Y:S01]  /*4770*/  FADD.FTZ R59, R13, R12 ;  /* 0x0000000c0d3b7221 */ /* 0x000fe20000010000 */
[----:B------:R-:W-:Y:S01]  /*4780*/  CS2R R30, SRZ ;  /* 0x00000000001e7805 */ /* 0x000fe2000001ff00 */
[----:B------:R-:W2:Y:S01]  /*4790*/  MUFU.EX2 R60, R60 ;  /* 0x0000003c003c7308 */ /* 0x000ea20000000800 */
[----:B0-----:R-:W-:-:S01]  /*47a0*/  FADD.FTZ R15, R85, R4 ;  /* 0x00000004550f7221 */ /* 0x001fc20000010000 */
[----:B------:R-:W-:-:S04]  /*47b0*/  F2FP.SATFINITE.E4M3.F32.PACK_AB_MERGE_C R84, R85, R84, RZ ;  /* 0x000000545554723e */ /* 0x000fc800048070ff */
[----:B------:R-:W-:Y:S02]  /*47c0*/  F2FP.SATFINITE.E4M3.F32.PACK_AB_MERGE_C R214, R80, R47, R84 ;  /* 0x0000002f50d6723e */ /* 0x000fe40004807054 */
[----:B------:R-:W-:Y:S01]  /*47d0*/  CS2R R84, SRZ ;  /* 0x0000000000547805 */ /* 0x000fe2000001ff00 */
[----:B------:R-:W0:Y:S01]  /*47e0*/  MUFU.EX2 R81, R66 ;  /* 0x0000004200517308 */ /* 0x000e220000000800 */
[----:B-1----:R-:W-:-:S04]  /*47f0*/  FADD.FTZ R4, R56, R15 ;  /* 0x0000000f38047221 */ /* 0x002fc80000010000 */
[----:B------:R-:W-:-:S03]  /*4800*/  FADD.FTZ R15, R91, R4 ;  /* 0x000000045b0f7221 */ /* 0x000fc60000010000 */
[----:B------:R-:W1:Y:S01]  /*4810*/  MUFU.EX2 R51, R51 ;  /* 0x0000003300337308 */ /* 0x000e620000000800 */
[----:B--2---:R-:W-:-:S07]  /*4820*/  FADD.FTZ R4, R60, R15 ;  /* 0x0000000f3c047221 */ /* 0x004fce0000010000 */
[----:B------:R-:W2:Y:S01]  /*4830*/  MUFU.EX2 R58, R65 ;  /* 0x00000041003a7308 */ /* 0x000ea20000000800 */
[----:B0-----:R-:W-:-:S01]  /*4840*/  FADD.FTZ R8, R81, R4 ;  /* 0x0000000451087221 */ /* 0x001fc20000010000 */
[----:B------:R-:W-:Y:S02]  /*4850*/  F2FP.SATFINITE.E4M3.F32.PACK_AB_MERGE_C R60, R81, R60, RZ ;  /* 0x0000003c513c723e */ /* 0x000fe400048070ff */
[----:B------:R-:W-:Y:S02]  /*4860*/  CS2R R80, SRZ ;  /* 0x0000000000507805 */ /* 0x000fe4000001ff00 */
[----:B------:R-:W-:Y:S02]  /*4870*/  F2FP.SATFINITE.E4M3.F32.PACK_AB_MERGE_C R208, R91, R56, R60 ;  /* 0x000000385bd0723e */ /* 0x000fe4000480703c */
[----:B------:R-:W-:Y:S01]  /*4880*/  CS2R R90, SRZ ;  /* 0x00000000005a7805 */ /* 0x000fe2000001ff00 */
[----:B------:R-:W0:Y:S01]  /*4890*/  MUFU.EX2 R68, R68 ;  /* 0x0000004400447308 */ /* 0x000e220000000800 */
[----:B-1----:R-:W-:-:S01]  /*48a0*/  FADD.FTZ R15, R51, R8 ;  /* 0x00000008330f7221 */ /* 0x002fc20000010000 */
[----:B------:R-:W-:Y:S01]  /*48b0*/  FADD.FTZ R8, R24, R59 ;  /* 0x0000003b18087221 */ /* 0x000fe20000010000 */
[----:B------:R-:W-:-:S02]  /*48c0*/  CS2R R60, SRZ ;  /* 0x00000000003c7805 */ /* 0x000fc4000001ff00 */
[----:B------:R-:W-:Y:S01]  /*48d0*/  CS2R R56, SRZ ;  /* 0x0000000000387805 */ /* 0x000fe2000001ff00 */
[----:B------:R-:W-:-:S01]  /*48e0*/  FADD.FTZ R11, R25, R8 ;  /* 0x00000008190b7221 */ /* 0x000fc20000010000 */
[----:B------:R-:W-:Y:S01]  /*48f0*/  F2FP.SATFINITE.E4M3.F32.PACK_AB_MERGE_C R25, R32, R25, RZ ;  /* 0x000000192019723e */ /* 0x000fe200048070ff */
[----:B------:R-:W1:Y:S01]  /*4900*/  MUFU.EX2 R69, R69 ;  /* 0x0000004500457308 */ /* 0x000e620000000800 */
[----:B--2---:R-:W-:-:S01]  /*4910*/  FADD.FTZ R15, R58, R15 ;  /* 0x0000000f3a0f7221 */ /* 0x004fc20000010000 */
[----:B------:R-:W-:Y:S01]  /*4920*/  FADD.FTZ R11, R32, R11 ;  /* 0x0000000b200b7221 */ /* 0x000fe20000010000 */
[----:B------:R-:W-:Y:S02]  /*4930*/  F2FP.SATFINITE.E4M3.F32.PACK_AB_MERGE_C R211, R24, R13, R25 ;  /* 0x0000000d18d3723e */ /* 0x000fe40004807019 */
[----:B------:R-:W-:Y:S01]  /*4940*/  CS2R R24, SRZ ;  /* 0x0000000000187805 */ /* 0x000fe2000001ff00 */
[----:B------:R-:W-:-:S02]  /*4950*/  FADD.FTZ R10, R28, R11 ;  /* 0x0000000b1c0a7221 */ /* 0x000fc40000010000 */
[----:B------:R-:W2:Y:S01]  /*4960*/  MUFU.EX2 R74, R74 ;  /* 0x0000004a004a7308 */ /* 0x000ea20000000800 */
[----:B0-----:R-:W-:-:S01]  /*4970*/  FADD.FTZ R6, R68, R15 ;  /* 0x0000000f44067221 */ /* 0x001fc20000010000 */
[----:B------:R-:W-:-:S04]  /*4980*/  FADD.FTZ R10, R29, R10 ;  /* 0x0000000a1d0a7221 */ /* 0x000fc80000010000 */
[----:B------:R-:W-:Y:S01]  /*4990*/  FADD.FTZ R15, R33, R10 ;  /* 0x0000000a210f7221 */ /* 0x000fe20000010000 */
[C---:B------:R-:W-:Y:S01]  /*49a0*/  F2FP.SATFINITE.E4M3.F32.PACK_AB_MERGE_C R33, R42.reuse, R33, RZ ;  /* 0x000000212a21723e */ /* 0x040fe200048070ff */
[----:B------:R-:W0:Y:S01]  /*49b0*/  MUFU.EX2 R65, R78 ;  /* 0x0000004e00417308 */ /* 0x000e220000000800 */
[C---:B-1----:R-:W-:Y:S01]  /*49c0*/  F2FP.SATFINITE.E4M3.F32.PACK_AB_MERGE_C R68, R69.reuse, R68, RZ ;  /* 0x000000444544723e */ /* 0x042fe200048070ff */
[----:B------:R-:W-:Y:S01]  /*49d0*/  FADD.FTZ R69, R69, R6 ;  /* 0x0000000645457221 */ /* 0x000fe20000010000 */
[----:B------:R-:W-:-:S01]  /*49e0*/  FADD.FTZ R15, R42, R15 ;  /* 0x0000000f2a0f7221 */ /* 0x000fc20000010000 */
[----:B------:R-:W-:Y:S02]  /*49f0*/  F2FP.SATFINITE.E4M3.F32.PACK_AB_MERGE_C R205, R29, R28, R33 ;  /* 0x0000001c1dcd723e */ /* 0x000fe40004807021 */
[----:B------:R-:W-:Y:S02]  /*4a00*/  CS2R R32, SRZ ;  /* 0x0000000000207805 */ /* 0x000fe4000001ff00 */
[----:B------:R-:W-:Y:S01]  /*4a10*/  F2FP.SATFINITE.E4M3.F32.PACK_AB_MERGE_C R210, R58, R51, R68 ;  /* 0x000000333ad2723e */ /* 0x000fe20004807044 */
[----:B------:R-:W-:-:S01]  /*4a20*/  FADD.FTZ R10, R36, R15 ;  /* 0x0000000f240a7221 */ /* 0x000fc20000010000 */
[----:B------:R-:W1:Y:S01]  /*4a30*/  MUFU.EX2 R44, R44 ;  /* 0x0000002c002c7308 */ /* 0x000e620000000800 */
[----:B--2---:R-:W-:-:S01]  /*4a40*/  FADD.FTZ R8, R74, R69 ;  /* 0x000000454a087221 */ /* 0x004fc20000010000 */
[----:B------:R-:W-:Y:S01]  /*4a50*/  CS2R R68, SRZ ;  /* 0x0000000000447805 */ /* 0x000fe2000001ff00 */
[----:B------:R-:W-:-:S01]  /*4a60*/  FADD.FTZ R10, R37, R10 ;  /* 0x0000000a250a7221 */ /* 0x000fc20000010000 */
[----:B------:R-:W-:-:S02]  /*4a70*/  CS2R R58, SRZ ;  /* 0x00000000003a7805 */ /* 0x000fc4000001ff00 */
[----:B------:R-:W-:Y:S01]  /*4a80*/  CS2R R28, SRZ ;  /* 0x00000000001c7805 */ /* 0x000fe2000001ff00 */
[----:B------:R-:W-:Y:S01]  /*4a90*/  FADD.FTZ R15, R43, R10 ;  /* 0x0000000a2b0f7221 */ /* 0x000fe20000010000 */
[----:B------:R-:W2:Y:S01]  /*4aa0*/  MUFU.EX2 R3, R82 ;  /* 0x0000005200037308 */ /* 0x000ea20000000800 */
[----:B0-----:R-:W-:-:S01]  /*4ab0*/  FADD.FTZ R11, R65, R8 ;  /* 0x00000008410b7221 */ /* 0x001fc20000010000 */
[C---:B------:R-:W-:Y:S01]  /*4ac0*/  F2FP.SATFINITE.E4M3.F32.PACK_AB_MERGE_C R43, R46.reuse, R43, RZ ;  /* 0x0000002b2e2b723e */ /* 0x040fe200048070ff */
[----:B------:R-:W-:-:S01]  /*4ad0*/  FADD.FTZ R15, R46, R15 ;  /* 0x0000000f2e0f7221 */ /* 0x000fc20000010000 */
[----:B------:R-:W-:Y:S02]  /*4ae0*/  CS2R R46, SRZ ;  /* 0x00000000002e7805 */ /* 0x000fe4000001ff00 */
[----:B------:R-:W-:Y:S01]  /*4af0*/  F2FP.SATFINITE.E4M3.F32.PACK_AB_MERGE_C R207, R37, R36, R43 ;  /* 0x0000002425cf723e */ /* 0x000fe2000480702b */
[----:B------:R-:W-:Y:S01]  /*4b00*/  FADD.FTZ R12, R26, R15 ;  /* 0x0000000f1a0c7221 */ /* 0x000fe20000010000 */
[----:B------:R-:W0:Y:S01]  /*4b10*/  MUFU.EX2 R48, R48 ;  /* 0x0000003000307308 */ /* 0x000e220000000800 */
[----:B-1----:R-:W-:-:S01]  /*4b20*/  FADD.FTZ R8, R44, R11 ;  /* 0x0000000b2c087221 */ /* 0x002fc20000010000 */
[----:B------:R-:W-:Y:S01]  /*4b30*/  CS2R R42, SRZ ;  /* 0x00000000002a7805 */ /* 0x000fe2000001ff00 */
[----:B------:R-:W-:-:S01]  /*4b40*/  FADD.FTZ R14, R27, R12 ;  /* 0x0000000c1b0e7221 */ /* 0x000fc20000010000 */
[----:B------:R-:W-:-:S03]  /*4b50*/  CS2R R36, SRZ ;  /* 0x0000000000247805 */ /* 0x000fc6000001ff00 */
[----:B------:R-:W-:Y:S01]  /*4b60*/  FADD.FTZ R13, R5, R14 ;  /* 0x0000000e050d7221 */ /* 0x000fe20000010000 */
[----:B------:R-:W1:Y:S01]  /*4b70*/  MUFU.EX2 R49, R49 ;  /* 0x0000003100317308 */ /* 0x000e620000000800 */
[----:B--2---:R-:W-:-:S01]  /*4b80*/  FADD.FTZ R11, R3, R8 ;  /* 0x00000008030b7221 */ /* 0x004fc20000010000 */
[----:B------:R-:W-:-:S04]  /*4b90*/  F2FP.SATFINITE.E4M3.F32.PACK_AB_MERGE_C R44, R3, R44, RZ ;  /* 0x0000002c032c723e */ /* 0x000fc800048070ff */
[----:B------:R-:W-:Y:S02]  /*4ba0*/  F2FP.SATFINITE.E4M3.F32.PACK_AB_MERGE_C R204, R65, R74, R44 ;  /* 0x0000004a41cc723e */ /* 0x000fe4000480702c */
[----:B------:R-:W-:Y:S01]  /*4bb0*/  CS2R R64, SRZ ;  /* 0x0000000000407805 */ /* 0x000fe2000001ff00 */
[----:B------:R-:W2:Y:S01]  /*4bc0*/  MUFU.EX2 R52, R52 ;  /* 0x0000003400347308 */ /* 0x000ea20000000800 */
[----:B0-----:R-:W-:-:S01]  /*4bd0*/  FADD.FTZ R8, R48, R11 ;  /* 0x0000000b30087221 */ /* 0x001fc20000010000 */
[----:B------:R-:W-:-:S06]  /*4be0*/  CS2R R44, SRZ ;  /* 0x00000000002c7805 */ /* 0x000fcc000001ff00 */
[----:B------:R-:W0:Y:S01]  /*4bf0*/  MUFU.EX2 R53, R53 ;  /* 0x0000003500357308 */ /* 0x000e220000000800 */
[----:B-1----:R-:W-:-:S07]  /*4c00*/  FADD.FTZ R11, R49, R8 ;  /* 0x00000008310b7221 */ /* 0x002fce0000010000 */
[----:B------:R-:W1:Y:S01]  /*4c10*/  MUFU.EX2 R75, R75 ;  /* 0x0000004b004b7308 */ /* 0x000e620000000800 */
[----:B--2---:R-:W-:-:S07]  /*4c20*/  FADD.FTZ R8, R52, R11 ;  /* 0x0000000b34087221 */ /* 0x004fce0000010000 */
[----:B------:R2:W3:Y:S01]  /*4c30*/  MUFU.EX2 R4, R79 ;  /* 0x0000004f00047308 */ /* 0x0004e20000000800 */
[----:B0-----:R-:W-:-:S01]  /*4c40*/  FADD.FTZ R10, R53, R8 ;  /* 0x00000008350a7221 */ /* 0x001fc20000010000 */
[----:B------:R-:W-:-:S04]  /*4c50*/  F2FP.SATFINITE.E4M3.F32.PACK_AB_MERGE_C R52, R53, R52, RZ ;  /* 0x000000343534723e */ /* 0x000fc800048070ff */
[----:B------:R-:W-:Y:S02]  /*4c60*/  F2FP.SATFINITE.E4M3.F32.PACK_AB_MERGE_C R206, R49, R48, R52 ;  /* 0x0000003031ce723e */ /* 0x000fe40004807034 */
[----:B------:R-:W-:Y:S01]  /*4c70*/  CS2R R52, SRZ ;  /* 0x0000000000347805 */ /* 0x000fe2000001ff00 */
[----:B------:R-:W0:Y:S01]  /*4c80*/  MUFU.EX2 R67, R67 ;  /* 0x0000004300437308 */ /* 0x000e220000000800 */
[----:B-1----:R-:W-:-:S01]  /*4c90*/  FADD.FTZ R11, R75, R10 ;  /* 0x0000000a4b0b7221 */ /* 0x002fc20000010000 */
[----:B--2---:R-:W-:Y:S02]  /*4ca0*/  CS2R R78, SRZ ;  /* 0x00000000004e7805 */ /* 0x004fe4000001ff00 */
[----:B------:R-:W-:-:S04]  /*4cb0*/  CS2R R48, SRZ ;  /* 0x0000000000307805 */ /* 0x000fc8000001ff00 */
[----:B------:R1:W2:Y:S01]  /*4cc0*/  MUFU.EX2 R6, R83 ;  /* 0x0000005300067308 */ /* 0x0002a20000000800 */
[----:B---3--:R-:W-:-:S07]  /*4cd0*/  FADD.FTZ R12, R4, R11 ;  /* 0x0000000b040c7221 */ /* 0x008fce0000010000 */
[----:B------:R-:W3:Y:S01]  /*4ce0*/  MUFU.EX2 R70, R70 ;  /* 0x0000004600467308 */ /* 0x000ee20000000800 */
[----:B0-----:R-:W-:-:S01]  /*4cf0*/  FADD.FTZ R11, R67, R12 ;  /* 0x0000000c430b7221 */ /* 0x001fc20000010000 */
[C---:B------:R-:W-:Y:S01]  /*4d00*/  F2FP.SATFINITE.E4M3.F32.PACK_AB_MERGE_C R12, R50.reuse, R5, RZ ;  /* 0x00000005320c723e */ /* 0x040fe200048070ff */
[----:B------:R-:W-:-:S01]  /*4d10*/  FADD.FTZ R50, R50, R13 ;  /* 0x0000000d32327221 */ /* 0x000fc20000010000 */
[----:B-1----:R-:W-:Y:S02]  /*4d20*/  CS2R R82, SRZ ;  /* 0x0000000000527805 */ /* 0x002fe4000001ff00 */
[----:B------:R-:W-:Y:S01]  /*4d30*/  F2FP.SATFINITE.E4M3.F32.PACK_AB_MERGE_C R201, R27, R26, R12 ;  /* 0x0000001a1bc9723e */ /* 0x000fe2000480700c */
[----:B------:R-:W-:Y:S01]  /*4d40*/  FADD.FTZ R5, R7, R50 ;  /* 0x0000003207057221 */ /* 0x000fe20000010000 */
[----:B------:R0:W1:Y:S01]  /*4d50*/  MUFU.EX2 R3, R86 ;  /* 0x0000005600037308 */ /* 0x0000620000000800 */
[----:B--2---:R-:W-:-:S01]  /*4d60*/  FADD.FTZ R11, R6, R11 ;  /* 0x0000000b060b7221 */ /* 0x004fc20000010000 */
[----:B------:R-:W-:-:S02]  /*4d70*/  F2FP.SATFINITE.E4M3.F32.PACK_AB_MERGE_C R67, R6, R67, RZ ;  /* 0x000000430643723e */ /* 0x000fc400048070ff */
[----:B------:R-:W-:Y:S02]  /*4d80*/  CS2R R50, SRZ ;  /* 0x0000000000327805 */ /* 0x000fe4000001ff00 */
[----:B------:R-:W-:Y:S02]  /*4d90*/  CS2R R26, SRZ ;  /* 0x00000000001a7805 */ /* 0x000fe4000001ff00 */
[----:B------:R-:W-:Y:S01]  /*4da0*/  F2FP.SATFINITE.E4M3.F32.PACK_AB_MERGE_C R200, R4, R75, R67 ;  /* 0x0000004b04c8723e */ /* 0x000fe20004807043 */
[----:B------:R-:W-:Y:S01]  /*4db0*/  FADD.FTZ R4, R54, R5 ;  /* 0x0000000536047221 */ /* 0x000fe20000010000 */
[----:B------:R-:W-:Y:S01]  /*4dc0*/  MUFU.EX2 R71, R71 ;  /* 0x0000004700477308 */ /* 0x000fe20000000800 */
[----:B---3--:R-:W-:-:S01]  /*4dd0*/  FADD.FTZ R6, R70, R11 ;  /* 0x0000000b46067221 */ /* 0x008fc20000010000 */
[----:B0-----:R-:W-:Y:S02]  /*4de0*/  CS2R R86, SRZ ;  /* 0x0000000000567805 */ /* 0x001fe4000001ff00 */
[----:B------:R-:W-:-:S02]  /*4df0*/  CS2R R74, SRZ ;  /* 0x00000000004a7805 */ /* 0x000fc4000001ff00 */
[----:B------:R-:W-:Y:S02]  /*4e00*/  CS2R R66, SRZ ;  /* 0x0000000000427805 */ /* 0x000fe4000001ff00 */
[----:B------:R-:W0:Y:S01]  /*4e10*/  MUFU.EX2 R8, R55 ;  /* 0x0000003700087308 */ /* 0x000e220000000800 */
[----:B-1----:R-:W-:-:S07]  /*4e20*/  FADD.FTZ R6, R3, R6 ;  /* 0x0000000603067221 */ /* 0x002fce0000010000 */
[----:B------:R-:W-:Y:S08]  /*4e30*/  MUFU.EX2 R9, R9 ;  /* 0x0000000900097308 */ /* 0x000ff00000000800 */
[----:B------:R1:W2:Y:S01]  /*4e40*/  MUFU.EX2 R10, R39 ;  /* 0x00000027000a7308 */ /* 0x0002a20000000800 */
[----:B0-----:R-:W-:Y:S01]  /*4e50*/  F2FP.SATFINITE.E4M3.F32.PACK_AB_MERGE_C R5, R8, R71, RZ ;  /* 0x000000470805723e */ /* 0x001fe200048070ff */
[----:B------:R-:W-:-:S03]  /*4e60*/  FADD.FTZ R71, R71, R6 ;  /* 0x0000000647477221 */ /* 0x000fc60000010000 */
[----:B------:R-:W-:Y:S02]  /*4e70*/  F2FP.SATFINITE.E4M3.F32.PACK_AB_MERGE_C R202, R3, R70, R5 ;  /* 0x0000004603ca723e */ /* 0x000fe40004807005 */
[----:B-1----:R-:W-:Y:S02]  /*4e80*/  CS2R R38, SRZ ;  /* 0x0000000000267805 */ /* 0x002fe4000001ff00 */
[----:B--2---:R-:W-:Y:S01]  /*4e90*/  F2FP.SATFINITE.E4M3.F32.PACK_AB_MERGE_C R11, R10, R9, RZ ;  /* 0x000000090a0b723e */ /* 0x004fe200048070ff */
[----:B------:R-:W-:-:S01]  /*4ea0*/  FADD.FTZ R9, R9, R4 ;  /* 0x0000000409097221 */ /* 0x000fc20000010000 */
[----:B------:R-:W-:Y:S01]  /*4eb0*/  FADD.FTZ R4, R8, R71 ;  /* 0x0000004708047221 */ /* 0x000fe20000010000 */
[----:B------:R-:W-:Y:S02]  /*4ec0*/  CS2R R70, SRZ ;  /* 0x0000000000467805 */ /* 0x000fe4000001ff00 */
[----:B------:R-:W-:Y:S01]  /*4ed0*/  F2FP.SATFINITE.E4M3.F32.PACK_AB_MERGE_C R203, R54, R7, R11 ;  /* 0x0000000736cb723e */ /* 0x000fe2000480700b */
[----:B------:R-:W-:-:S01]  /*4ee0*/  FADD.FTZ R3, R10, R9 ;  /* 0x000000090a037221 */ /* 0x000fc20000010000 */
[----:B------:R-:W-:Y:S01]  /*4ef0*/  CS2R R54, SRZ ;  /* 0x0000000000367805 */ /* 0x000fe2000001ff00 */
[----:B------:R-:W-:Y:S06]  /*4f00*/  @!P1 BRA `(.L_x_2188) ;  /* 0x0000003800a49947 */ /* 0x000fec0003800000 */
[----:B------:R-:W-:Y:S01]  /*4f10*/  IMAD.MOV.U32 R6, RZ, RZ, R0 ;  /* 0x000000ffff067224 */ /* 0x000fe200078e0000 */
[----:B------:R-:W-:Y:S01]  /*4f20*/  UMOV UR57, UR45 ;  /* 0x0000002d00397c82 */ /* 0x000fe20008000000 */
[----:B------:R-:W-:Y:S01]  /*4f30*/  IMAD.MOV.U32 R5, RZ, RZ, R2 ;  /* 0x000000ffff057224 */ /* 0x000fe200078e0002 */
[----:B------:R-:W-:Y:S01]  /*4f40*/  UMOV UR55, UR44 ;  /* 0x0000002c00377c82 */ /* 0x000fe20008000000 */
[----:B------:R-:W-:Y:S01]  /*4f50*/  IMAD.MOV.U32 R119, RZ, RZ, RZ ;  /* 0x000000ffff777224 */ /* 0x000fe200078e00ff */
[----:B------:R-:W-:-:S06]  /*4f60*/  ULDC UR51, c[0x0][0x288] ;  /* 0x0000a20000337ab9 */ /* 0x000fcc0000000800 */
.L_x_2199:
[----:B------:R-:W-:Y:S01]  /*4f70*/  ISETP.NE.AND P2, PT, RZ, UR42, PT ;  /* 0x0000002aff007c0c */ /* 0x000fe2000bf45270 */
[----:B------:R-:W-:-:S04]  /*4f80*/  UISETP.NE.AND UP0, UPT, UR55, 0x1, UPT ;  /* 0x000000013700788c */ /* 0x000fc8000bf05270 */
[----:B------:R-:W-:-:S04]  /*4f90*/  USEL UR45, URZ, 0x1, UP0 ;  /* 0x000000013f2d7887 */ /* 0x000fc80008000000 */
[----:B------:R-:W-:-:S04]  /*4fa0*/  ULOP3.LUT UR45, UR57, UR45, URZ, 0x3c, !UPT ;  /* 0x0000002d392d7292 */ /* 0x000fc8000f8e3c3f */
[----:B------:R-:W-:Y:S08]  /*4fb0*/  @P2 BRA `(.L_x_2189) ;  /* 0x0000000000382947 */ /* 0x000ff00003800000 */
[----:B------:R-:W-:Y:S05]  /*4fc0*/  @!P0 BRA `(.L_x_2190) ;  /* 0x0000000000048947 */ /* 0x000fea0003800000 */
[----:B------:R-:W-:Y:S01]  /*4fd0*/  BPT.TRAP 0x1 ;  /* 0x000000040000795c */ /* 0x000fe20000300000 */
.L_x_2190:
        /* <DEDUP_REMOVED lines=9> */
.L_x_2191:
[----:B-1----:R-:W-:Y:S05]  /*5070*/  @P1 BRA `(.L_x_2189) ;  /* 0x0000000000081947 */ /* 0x002fea0003800000 */
[----:B------:R-:W1:Y:S02]  /*5080*/  SYNCS.PHASECHK.TRANS64.TRYWAIT P1, [UR6+0x33430], R0 ;  /* 0x03343000ff0075a7 */ /* 0x000e640008020146 */
[----:B-1----:R-:W-:Y:S05]  /*5090*/  @!P1 BRA `(.L_x_2192) ;  /* 0x000000f800509947 */ /* 0x002fea0003800000 */
.L_x_2189:
[----:B------:R-:W2:Y:S01]  /*50a0*/  S2R R2, SR_TID.X ;  /* 0x0000000000027919 */ /* 0x000ea20000002100 */
[----:B------:R-:W-:Y:S01]  /*50b0*/  UIADD3 UR44, UR55, 0x1, URZ ;  /* 0x00000001372c7890 */ /* 0x000fe2000fffe03f */
[----:B------:R-:W-:Y:S01]  /*50c0*/  UMOV UR27, 0x80000020 ;  /* 0x80000020001b7882 */ /* 0x000fe20000000000 */
[----:B------:R-:W-:Y:S02]  /*50d0*/  UMOV UR28, UR24 ;  /* 0x00000018001c7c82 */ /* 0x000fe40008000000 */
[----:B------:R-:W-:Y:S01]  /*50e0*/  UISETP.NE.AND UP0, UPT, UR44, 0x2, UPT ;  /* 0x000000022c00788c */ /* 0x000fe2000bf05270 */
[----:B------:R-:W-:Y:S01]  /*50f0*/  UMOV UR29, UR25 ;  /* 0x00000019001d7c82 */ /* 0x000fe20008000000 */
[----:B------:R-:W-:Y:S02]  /*5100*/  UMOV UR31, 0x80000020 ;  /* 0x80000020001f7882 */ /* 0x000fe40000000000 */
[----:B------:R-:W-:Y:S01]  /*5110*/  USEL UR44, UR44, URZ, UP0 ;  /* 0x0000003f2c2c7287 */ /* 0x000fe20008000000 */
[----:B------:R-:W-:Y:S01]  /*5120*/  UMOV UR32, UR24 ;  /* 0x0000001800207c82 */ /* 0x000fe20008000000 */
[----:B------:R-:W-:-:S02]  /*5130*/  UMOV UR33, UR25 ;  /* 0x0000001900217c82 */ /* 0x000fc40008000000 */
[----:B------:R-:W-:Y:S01]  /*5140*/  UIMAD UR58, UR44, 0x780, UR48 ;  /* 0x000007802c3a78a4 */ /* 0x000fe2000f8e0230 */
[----:B------:R-:W-:Y:S01]  /*5150*/  UMOV UR35, 0x80000020 ;  /* 0x8000002000237882 */ /* 0x000fe20000000000 */
[----:B------:R-:W-:Y:S02]  /*5160*/  UMOV UR7, 0x80000020 ;  /* 0x8000002000077882 */ /* 0x000fe40000000000 */
[----:B------:R-:W-:Y:S02]  /*5170*/  UIADD3 UR30, UR58, 0x80, URZ ;  /* 0x000000803a1e7890 */ /* 0x000fe4000fffe03f */
[----:B------:R-:W-:Y:S02]  /*5180*/  UIADD3 UR34, UR58, 0x100, URZ ;  /* 0x000001003a227890 */ /* 0x000fe4000fffe03f */
[----:B------:R-:W-:Y:S01]  /*5190*/  UMOV UR26, UR58 ;  /* 0x0000003a001a7c82 */ /* 0x000fe20008000000 */
[----:B------:R-:W-:Y:S02]  /*51a0*/  UIADD3 UR6, UR58, 0x200, URZ ;  /* 0x000002003a067890 */ /* 0x000fe4000fffe03f */
[----:B------:R-:W-:Y:S01]  /*51b0*/  UIADD3 UR10, UR58, 0x202, URZ ;  /* 0x000002023a0a7890 */ /* 0x000fe2000fffe03f */
[----:B------:R-:W-:Y:S01]  /*51c0*/  UMOV UR11, 0x80000020 ;  /* 0x80000020000b7882 */ /* 0x000fe20000000000 */
[----:B------:R-:W-:Y:S01]  /*51d0*/  UIADD3 UR14, UR58, 0x282, URZ ;  /* 0x000002823a0e7890 */ /* 0x000fe2000fffe03f */
[----:B------:R-:W-:Y:S01]  /*51e0*/  UMOV UR15, 0x80000020 ;  /* 0x80000020000f7882 */ /* 0x000fe20000000000 */
[----:B------:R-:W-:Y:S01]  /*51f0*/  UIADD3 UR18, UR58, 0x500, URZ ;  /* 0x000005003a127890 */ /* 0x000fe2000fffe03f */
[----:B--2---:R-:W-:Y:S01]  /*5200*/  SHF.R.U32.HI R2, RZ, 0x7, R2 ;  /* 0x00000007ff027819 */ /* 0x004fe20000011602 */
[----:B------:R-:W-:Y:S01]  /*5210*/  UMOV UR19, 0x80000020 ;  /* 0x8000002000137882 */ /* 0x000fe20000000000 */
[----:B------:R-:W-:Y:S01]  /*5220*/  UIADD3 UR22, UR58, 0x502, URZ ;  /* 0x000005023a167890 */ /* 0x000fe2000fffe03f */
[----:B------:R-:W-:-:S02]  /*5230*/  UMOV UR23, 0x80000020 ;  /* 0x8000002000177882 */ /* 0x000fc40000000000 */
[----:B01----:R-:W-:-:S05]  /*5240*/  VIADD R0, R2, 0x8 ;  /* 0x0000000802007836 */ /* 0x003fca0000000000 */
[----:B------:R0:W-:Y:S06]  /*5250*/  BAR.SYNC.DEFER_BLOCKING R0, 0x100 ;  /* 0x000400000000751d */ /* 0x0001ec0000010000 */
[----:B------:R-:W-:-:S06]  /*5260*/  WARPGROUP.ARRIVE ;  /* 0x00000000000079c5 */ /* 0x000fcc0000000000 */
[----:B------:R-:W-:Y:S01]  /*5270*/  QGMMA.64x32x32.F32.E4M3.E4M3 R184, gdesc[UR24], RZ, !UPT, gsb0 ;  /* 0x0060000018b879f3 */ /* 0x000fe2000c0008ff */
[----:B------:R-:W-:Y:S01]  /*5280*/  UIADD3 UR26, UR58, 0x180, URZ ;  /* 0x000001803a1a7890 */ /* 0x000fe2000fffe03f */
        /* <DEDUP_REMOVED lines=160> */
.L_x_2194:
[----:B------:R-:W-:Y:S01]  /*5c90*/  ULEA UR6, UR55, UR41, 0x3 ;  /* 0x0000002937067291 */ /* 0x000fe2000f8e183f */
[----:B------:R-:W-:-:S05]  /*5ca0*/  IMAD.U32 R0, RZ, RZ, UR57 ;  /* 0x00000039ff007e24 */ /* 0x000fca000f8e00ff */
[----:B------:R-:W-:-:S04]  /*5cb0*/  SHF.L.U32 R0, R0, 0x1f, RZ ;  /* 0x0000001f00007819 */ /* 0x000fc800000006ff */
[----:B------:R0:W1:Y:S01]  /*5cc0*/  SYNCS.PHASECHK.TRANS64.TRYWAIT P1, [UR6+0x33450], R0 ;  /* 0x03345000ff0075a7 */ /* 0x0000620008020146 */
[----:B------:R-:W-:Y:S05]  /*5cd0*/  @!P0 BRA `(.L_x_2195) ;  /* 0x0000000000048947 */ /* 0x000fea0003800000 */
[----:B------:R-:W-:Y:S01]  /*5ce0*/  BPT.TRAP 0x1 ;  /* 0x000000040000795c */ /* 0x000fe20000300000 */
.L_x_2195:
[----:B-1----:R-:W-:Y:S05]  /*5cf0*/  @P1 BRA `(.L_x_2193) ;  /* 0x0000000000081947 */ /* 0x002fea0003800000 */
[----:B------:R-:W1:Y:S02]  /*5d00*/  SYNCS.PHASECHK.TRANS64.TRYWAIT P1, [UR6+0x33450], R0 ;  /* 0x03345000ff0075a7 */ /* 0x000e640008020146 */
[----:B-1----:R-:W-:Y:S05]  /*5d10*/  @!P1 BRA `(.L_x_2196) ;  /* 0x000000ec00489947 */ /* 0x002fea0003800000 */
.L_x_2193:
        /* <DEDUP_REMOVED lines=36> */
.L_x_2197:
[----:B------:R-:W-:Y:S01]  /*5f60*/  UISETP.NE.AND UP0, UPT, UR50, URZ, UPT ;  /* 0x0000003f3200728c */ /* 0x000fe2000bf05270 */
[----:B0-----:R-:W-:Y:S01]  /*5f70*/  VIADD R0, R18, UR39 ;  /* 0x0000002712007c36 */ /* 0x001fe20008000000 */
[----:B------:R-:W0:Y:S01]  /*5f80*/  LDC R8, c[0x0][0x2f0] ;  /* 0x0000bc00ff087b82 */ /* 0x000e220000000800 */
[----:B------:R-:W-:-:S03]  /*5f90*/  IMAD.MOV.U32 R10, RZ, RZ, -0x2 ;  /* 0xfffffffeff0a7424 */ /* 0x000fc600078e00ff */
[----:B------:R-:W-:Y:S02]  /*5fa0*/  PLOP3.LUT P1, PT, PT, PT, UP0, 0x80, 0x0 ;  /* 0x000000000000781c */ /* 0x000fe40003f2f008 */
[----:B------:R-:W-:-:S03]  /*5fb0*/  PLOP3.LUT P2, PT, PT, PT, UP0, 0x80, 0x0 ;  /* 0x000000000000781c */ /* 0x000fc60003f4f008 */
[----:B------:R-:W-:-:S08]  /*5fc0*/  @UP0 ULDC UR6, c[0x0][0x44c] ;  /* 0x0001130000060ab9 */ /* 0x000fd00000000800 */
[----:B------:R-:W-:Y:S01]  /*5fd0*/  @P1 IMAD.HI.U32 R2, R0, UR6, RZ ;  /* 0x0000000600021c27 */ /* 0x000fe2000f8e00ff */
[----:B------:R-:W-:-:S04]  /*5fe0*/  @UP0 ULDC UR6, c[0x0][0x450] ;  /* 0x0001140000060ab9 */ /* 0x000fc80000000800 */
[----:B------:R-:W-:Y:S01]  /*5ff0*/  @P2 SHF.R.U32.HI R0, RZ, UR6, R2 ;  /* 0x00000006ff002c19 */ /* 0x000fe20008011602 */
[----:B------:R-:W-:Y:S02]  /*6000*/  UMOV UR6, 0x1 ;  /* 0x0000000100067882 */ /* 0x000fe40000000000 */
[----:B------:R-:W-:Y:S02]  /*6010*/  UIMAD UR6, UR56, -0xa0, UR6 ;  /* 0xffffff60380678a4 */ /* 0x000fe4000f8e0206 */
[----:B------:R-:W1:Y:S04]  /*6020*/  SHFL.IDX PT, R2, R0, RZ, 0x1c1f ;  /* 0x001c1fff00027589 */ /* 0x000e6800000e0000 */
[----:B------:R-:W-:Y:S01]  /*6030*/  IMAD R7, R17, R10, UR6 ;  /* 0x0000000611077e24 */ /* 0x000fe2000f8e020a */
[----:B------:R-:W2:Y:S01]  /*6040*/  SHFL.IDX PT, R0, R0, 0x1, 0x1c1f ;  /* 0x003c1f0000007f89 */ /* 0x000ea200000e0000 */
[----:B------:R-:W-:-:S02]  /*6050*/  ULEA UR6, UR44, UR41, 0x3 ;  /* 0x000000292c067291 */ /* 0x000fc4000f8e183f */
[----:B0-----:R-:W-:Y:S02]  /*6060*/  IMAD R7, R8, UR49, R7 ;  /* 0x0000003108077c24 */ /* 0x001fe4000f8e0207 */
[----:B------:R-:W-:-:S04]  /*6070*/  UIADD3 UR6, UR6, 0x33440, URZ ;  /* 0x0003344006067890 */ /* 0x000fc8000fffe03f */
[----:B------:R-:W-:-:S09]  /*6080*/  UPRMT UR6, UR40, 0x654, UR6 ;  /* 0x0000065428067896 */ /* 0x000fd20008000006 */
[----:B------:R-:W-:Y:S01]  /*6090*/  SYNCS.ARRIVE.TRANS64.RED.A1T0 RZ, [UR6], RZ ;  /* 0x000000ffffff79a7 */ /* 0x000fe20008100406 */
[----:B-1----:R-:W-:-:S04]  /*60a0*/  IADD3 R2, R2, -UR51, R7 ;  /* 0x8000003302027c10 */ /* 0x002fc8000fffe007 */
[C---:B------:R-:W-:Y:S02]  /*60b0*/  ISETP.GT.AND P1, PT, R2.reuse, RZ, PT ;  /* 0x000000ff0200720c */ /* 0x040fe40003f24270 */
[----:B------:R-:W-:Y:S02]  /*60c0*/  ISETP.GT.AND P2, PT, R2, 0x1, PT ;  /* 0x000000010200780c */ /* 0x000fe40003f44270 */
        /* <DEDUP_REMOVED lines=116> */
[----:B------:R-:W-:Y:S02]  /*6810*/  FMNMX.FTZ R2, R132, R9, !PT ;  /* 0x0000000984027209 */ /* 0x000fe40007810000 */
[----:B--2---:R-:W-:-:S02]  /*6820*/  IADD3 R7, R0, -UR51, R7 ;  /* 0x8000003300077c10 */ /* 0x004fc4000fffe007 */
[----:B------:R-:W-:Y:S02]  /*6830*/  FMNMX.FTZ R10, R133, R2, !PT ;  /* 0x00000002850a7209 */ /* 0x000fe40007810000 */
[C---:B------:R-:W-:Y:S02]  /*6840*/  ISETP.GT.AND P2, PT, R7.reuse, RZ, PT ;  /* 0x000000ff0700720c */ /* 0x040fe40003f44270 */
[C---:B------:R-:W-:Y:S01]  /*6850*/  ISETP.GT.AND P3, PT, R7.reuse, 0x1, PT ;  /* 0x000000010700780c */ /* 0x040fe20003f64270 */
[----:B------:R-:W0:Y:S01]  /*6860*/  SHFL.BFLY PT, R9, R10, 0x2, 0x1f ;  /* 0x0c401f000a097f89 */ /* 0x000e2200000e0000 */
[----:B------:R-:W-:Y:S02]  /*6870*/  FSEL R15, R186, -INF , P2 ;  /* 0xff800000ba0f7808 */ /* 0x000fe40001000000 */
[----:B------:R-:W-:Y:S02]  /*6880*/  ISETP.GT.AND P2, PT, R7, 0x8, PT ;  /* 0x000000080700780c */ /* 0x000fe40003f44270 */
[----:B------:R-:W-:-:S02]  /*6890*/  FSEL R187, R187, -INF , P3 ;  /* 0xff800000bbbb7808 */ /* 0x000fc40001800000 */
[----:B------:R-:W-:Y:S02]  /*68a0*/  FMNMX.FTZ R0, R15, R6, !PT ;  /* 0x000000060f007209 */ /* 0x000fe40007810000 */
[----:B------:R-:W-:Y:S02]  /*68b0*/  ISETP.GT.AND P3, PT, R7, 0x9, PT ;  /* 0x000000090700780c */ /* 0x000fe40003f64270 */
[----:B------:R-:W-:Y:S02]  /*68c0*/  FSEL R190, R190, -INF , P2 ;  /* 0xff800000bebe7808 */ /* 0x000fe40001000000 */
[----:B------:R-:W-:Y:S02]  /*68d0*/  FMNMX.FTZ R21, R187, R0, !PT ;  /* 0x00000000bb157209 */ /* 0x000fe40007810000 */
[----:B------:R-:W-:Y:S02]  /*68e0*/  ISETP.GT.AND P2, PT, R7, 0x10, PT ;  /* 0x000000100700780c */ /* 0x000fe40003f44270 */
[----:B------:R-:W-:-:S02]  /*68f0*/  FSEL R191, R191, -INF , P3 ;  /* 0xff800000bfbf7808 */ /* 0x000fc40001800000 */
[----:B------:R-:W-:Y:S02]  /*6900*/  FMNMX.FTZ R0, R190, R21, !PT ;  /* 0x00000015be007209 */ /* 0x000fe40007810000 */
[C---:B------:R-:W-:Y:S02]  /*6910*/  ISETP.GT.AND P3, PT, R7.reuse, 0x11, PT ;  /* 0x000000110700780c */ /* 0x040fe40003f64270 */
[----:B------:R-:W-:Y:S02]  /*6920*/  FSEL R194, R194, -INF , P2 ;  /* 0xff800000c2c27808 */ /* 0x000fe40001000000 */
[----:B0-----:R-:W-:Y:S01]  /*6930*/  FMNMX.FTZ R11, R10, R9, !PT ;  /* 0x000000090a0b7209 */ /* 0x001fe20007810000 */
[----:B------:R-:W-:Y:S01]  /*6940*/  IMAD.U32 R9, RZ, RZ, UR38 ;  /* 0x00000026ff097e24 */ /* 0x000fe2000f8e00ff */
[----:B------:R-:W-:Y:S02]  /*6950*/  ISETP.GT.AND P2, PT, R7, 0x18, PT ;  /* 0x000000180700780c */ /* 0x000fe40003f44270 */
[----:B------:R-:W-:Y:S01]  /*6960*/  FSEL R195, R195, -INF , P3 ;  /* 0xff800000c3c37808 */ /* 0x000fe20001800000 */
[----:B------:R-:W0:Y:S01]  /*6970*/  SHFL.BFLY PT, R2, R11, 0x1, 0x1f ;  /* 0x0c201f000b027f89 */ /* 0x000e2200000e0000 */
[----:B------:R-:W-:-:S02]  /*6980*/  ISETP.GT.AND P3, PT, R7, 0x19, PT ;  /* 0x000000190700780c */ /* 0x000fc40003f64270 */
[----:B------:R-:W-:Y:S02]  /*6990*/  FSEL R198, R198, -INF , P2 ;  /* 0xff800000c6c67808 */ /* 0x000fe40001000000 */
[----:B------:R-:W-:Y:S02]  /*69a0*/  FSEL R199, R199, -INF , P3 ;  /* 0xff800000c7c77808 */ /* 0x000fe40001800000 */
[C---:B------:R-:W-:Y:S02]  /*69b0*/  ISETP.GT.AND P2, PT, R7.reuse, 0x20, PT ;  /* 0x000000200700780c */ /* 0x040fe40003f44270 */
[C---:B------:R-:W-:Y:S02]  /*69c0*/  ISETP.GT.AND P3, PT, R7.reuse, 0x21, PT ;  /* 0x000000210700780c */ /* 0x040fe40003f64270 */
[----:B------:R-:W-:Y:S02]  /*69d0*/  FSEL R170, R170, -INF , P2 ;  /* 0xff800000aaaa7808 */ /* 0x000fe40001000000 */
[----:B------:R-:W-:-:S02]  /*69e0*/  ISETP.GT.AND P2, PT, R7, 0x28, PT ;  /* 0x000000280700780c */ /* 0x000fc40003f44270 */
[----:B------:R-:W-:Y:S02]  /*69f0*/  FSEL R171, R171, -INF , P3 ;  /* 0xff800000abab7808 */ /* 0x000fe40001800000 */
[C---:B------:R-:W-:Y:S02]  /*6a00*/  ISETP.GT.AND P3, PT, R7.reuse, 0x29, PT ;  /* 0x000000290700780c */ /* 0x040fe40003f64270 */
[----:B------:R-:W-:Y:S02]  /*6a10*/  FSEL R174, R174, -INF , P2 ;  /* 0xff800000aeae7808 */ /* 0x000fe40001000000 */
[----:B------:R-:W-:Y:S02]  /*6a20*/  ISETP.GT.AND P2, PT, R7, 0x30, PT ;  /* 0x000000300700780c */ /* 0x000fe40003f44270 */
[----:B------:R-:W-:Y:S02]  /*6a30*/  FSEL R175, R175, -INF , P3 ;  /* 0xff800000afaf7808 */ /* 0x000fe40001800000 */
[----:B0-----:R-:W-:-:S02]  /*6a40*/  FMNMX.FTZ R2, R11, R2, !PT ;  /* 0x000000020b027209 */ /* 0x001fc40007810000 */
[----:B------:R-:W-:Y:S02]  /*6a50*/  ISETP.GT.AND P3, PT, R7, 0x31, PT ;  /* 0x000000310700780c */ /* 0x000fe40003f64270 */
[C---:B------:R-:W-:Y:S01]  /*6a60*/  FSETP.NEU.FTZ.AND P1, PT, R2.reuse, -INF , PT ;  /* 0xff8000000200780b */ /* 0x040fe20003f3d000 */
[----:B------:R-:W-:-:S01]  /*6a70*/  FFMA.FTZ R8, R2, R9, -8 ;  /* 0xc100000002087423 */ /* 0x000fc20000010009 */
[----:B------:R-:W-:Y:S02]  /*6a80*/  FSEL R178, R178, -INF , P2 ;  /* 0xff800000b2b27808 */ /* 0x000fe40001000000 */
[----:B------:R-:W-:Y:S02]  /*6a90*/  ISETP.GT.AND P2, PT, R7, 0x38, PT ;  /* 0x000000380700780c */ /* 0x000fe40003f44270 */
[----:B------:R-:W-:Y:S02]  /*6aa0*/  FSEL R8, R8, RZ, P1 ;  /* 0x000000ff08087208 */ /* 0x000fe40000800000 */
[----:B------:R-:W-:-:S02]  /*6ab0*/  FSEL R179, R179, -INF , P3 ;  /* 0xff800000b3b37808 */ /* 0x000fc40001800000 */
[----:B------:R-:W-:Y:S01]  /*6ac0*/  ISETP.GT.AND P3, PT, R7, 0x39, PT ;  /* 0x000000390700780c */ /* 0x000fe20003f64270 */
[----:B------:R-:W-:-:S01]  /*6ad0*/  FFMA.FTZ R10, R185, UR38, -R8 ;  /* 0x00000026b90a7c23 */ /* 0x000fc20008010808 */
[----:B------:R-:W-:Y:S01]  /*6ae0*/  FMNMX.FTZ R185, R191, R0, !PT ;  /* 0x00000000bfb97209 */ /* 0x000fe20007810000 */
[----:B------:R-:W-:-:S01]  /*6af0*/  FFMA.FTZ R9, R184, UR38, -R8 ;  /* 0x00000026b8097c23 */ /* 0x000fc20008010808 */
[----:B------:R-:W-:Y:S01]  /*6b00*/  FSEL R182, R182, -INF , P2 ;  /* 0xff800000b6b67808 */ /* 0x000fe20001000000 */
[----:B------:R-:W-:-:S01]  /*6b10*/  FFMA.FTZ R184, R180, UR38, -R8 ;  /* 0x00000026b4b87c23 */ /* 0x000fc20008010808 */
[----:B------:R-:W-:Y:S01]  /*6b20*/  FMNMX.FTZ R0, R194, R185, !PT ;  /* 0x000000b9c2007209 */ /* 0x000fe20007810000 */
[----:B------:R-:W-:-:S01]  /*6b30*/  FFMA.FTZ R12, R189, UR38, -R8 ;  /* 0x00000026bd0c7c23 */ /* 0x000fc20008010808 */
[----:B------:R-:W-:Y:S01]  /*6b40*/  FSEL R183, R183, -INF , P3 ;  /* 0xff800000b7b77808 */ /* 0x000fe20001800000 */
[----:B------:R-:W-:-:S01]  /*6b50*/  FFMA.FTZ R13, R192, UR38, -R8 ;  /* 0x00000026c00d7c23 */ /* 0x000fc20008010808 */
[----:B------:R-:W-:Y:S01]  /*6b60*/  FMNMX.FTZ R185, R195, R0, !PT ;  /* 0x00000000c3b97209 */ /* 0x000fe20007810000 */
[----:B------:R-:W-:-:S01]  /*6b70*/  FFMA.FTZ R11, R188, UR38, -R8 ;  /* 0x00000026bc0b7c23 */ /* 0x000fc20008010808 */
[----:B------:R-:W-:Y:S01]  /*6b80*/  ISETP.GT.AND P2, PT, R7, 0x40, PT ;  /* 0x000000400700780c */ /* 0x000fe20003f44270 */
[----:B------:R-:W-:-:S01]  /*6b90*/  FFMA.FTZ R14, R193, UR38, -R8 ;  /* 0x00000026c10e7c23 */ /* 0x000fc20008010808 */
[----:B------:R-:W-:Y:S01]  /*6ba0*/  FMNMX.FTZ R0, R198, R185, !PT ;  /* 0x000000b9c6007209 */ /* 0x000fe20007810000 */
[----:B------:R-:W-:-:S01]  /*6bb0*/  FFMA.FTZ R20, R196, UR38, -R8 ;  /* 0x00000026c4147c23 */ /* 0x000fc20008010808 */
        /* <DEDUP_REMOVED lines=23> */
[----:B------:R0:W-:Y:S01]  /*6d30*/  MUFU.EX2 R158, R184 ;  /* 0x000000b8009e7308 */ /* 0x0001e20000000800 */
[----:B------:R-:W-:Y:S01]  /*6d40*/  ISETP.GT.AND P2, PT, R7, 0x50, PT ;  /* 0x000000500700780c */ /* 0x000fe20003f44270 */
[--C-:B------:R-:W-:Y:S01]  /*6d50*/  FFMA.FTZ R161, R161, UR38, -R8.reuse ;  /* 0x00000026a1a17c23 */ /* 0x100fe20008010808 */
[----:B------:R-:W-:Y:S01]  /*6d60*/  FMNMX.FTZ R185, R179, R0, !PT ;  /* 0x00000000b3b97209 */ /* 0x000fe20007810000 */
[--C-:B------:R-:W-:Y:S01]  /*6d70*/  FFMA.FTZ R165, R165, UR38, -R8.reuse ;  /* 0x00000026a5a57c23 */ /* 0x100fe20008010808 */
[----:B------:R-:W-:Y:S01]  /*6d80*/  FSEL R159, R159, -INF , P3 ;  /* 0xff8000009f9f7808 */ /* 0x000fe20001800000 */
[--C-:B------:R-:W-:Y:S01]  /*6d90*/  FFMA.FTZ R120, R120, UR38, -R8.reuse ;  /* 0x0000002678787c23 */ /* 0x100fe20008010808 */
[----:B------:R-:W-:Y:S01]  /*6da0*/  FMNMX.FTZ R0, R182, R185, !PT ;  /* 0x000000b9b6007209 */ /* 0x000fe20007810000 */
[--C-:B------:R-:W-:Y:S01]  /*6db0*/  FFMA.FTZ R121, R121, UR38, -R8.reuse ;  /* 0x0000002679797c23 */ /* 0x100fe20008010808 */
[----:B------:R-:W-:Y:S01]  /*6dc0*/  ISETP.GT.AND P3, PT, R7, 0x51, PT ;  /* 0x000000510700780c */ /* 0x000fe20003f64270 */
[--C-:B0-----:R-:W-:Y:S01]  /*6dd0*/  FFMA.FTZ R184, R156, UR38, -R8.reuse ;  /* 0x000000269cb87c23 */ /* 0x101fe20008010808 */
[----:B------:R-:W-:Y:S01]  /*6de0*/  FMNMX.FTZ R185, R183, R0, !PT ;  /* 0x00000000b7b97209 */ /* 0x000fe20007810000 */
[--C-:B------:R-:W-:Y:S01]  /*6df0*/  FFMA.FTZ R124, R124, UR38, -R8.reuse ;  /* 0x000000267c7c7c23 */ /* 0x100fe20008010808 */
[----:B------:R-:W-:Y:S01]  /*6e00*/  FSEL R162, R162, -INF , P2 ;  /* 0xff800000a2a27808 */ /* 0x000fe20001000000 */
[--C-:B------:R-:W-:Y:S01]  /*6e10*/  FFMA.FTZ R125, R125, UR38, -R8.reuse ;  /* 0x000000267d7d7c23 */ /* 0x100fe20008010808 */
[----:B------:R-:W-:Y:S01]  /*6e20*/  FMNMX.FTZ R0, R154, R185, !PT ;  /* 0x000000b99a007209 */ /* 0x000fe20007810000 */
[--C-:B------:R-:W-:Y:S01]  /*6e30*/  FFMA.FTZ R128, R128, UR38, -R8.reuse ;  /* 0x0000002680807c23 */ /* 0x100fe20008010808 */
[----:B------:R-:W-:Y:S01]  /*6e40*/  ISETP.GT.AND P2, PT, R7, 0x58, PT ;  /* 0x000000580700780c */ /* 0x000fe20003f44270 */
[--C-:B------:R-:W-:Y:S01]  /*6e50*/  FFMA.FTZ R129, R129, UR38, -R8.reuse ;  /* 0x0000002681817c23 */ /* 0x100fe20008010808 */
[----:B------:R-:W-:Y:S01]  /*6e60*/  FMNMX.FTZ R185, R155, R0, !PT ;  /* 0x000000009bb97209 */ /* 0x000fe20007810000 */
[--C-:B------:R-:W-:Y:S01]  /*6e70*/  FFMA.FTZ R132, R132, UR38, -R8.reuse ;  /* 0x0000002684847c23 */ /* 0x100fe20008010808 */
[----:B------:R-:W-:Y:S01]  /*6e80*/  FSEL R163, R163, -INF , P3 ;  /* 0xff800000a3a37808 */ /* 0x000fe20001800000 */
[----:B------:R-:W-:Y:S01]  /*6e90*/  FFMA.FTZ R133, R133, UR38, -R8 ;  /* 0x0000002685857c23 */ /* 0x000fe20008010808 */
[----:B------:R-:W-:Y:S01]  /*6ea0*/  FMNMX.FTZ R0, R180, R185, !PT ;  /* 0x000000b9b4007209 */ /* 0x000fe20007810000 */
[----:B------:R-:W-:Y:S01]  /*6eb0*/  MUFU.EX2 R9, R9 ;  /* 0x0000000900097308 */ /* 0x000fe20000000800 */
[----:B------:R-:W-:-:S02]  /*6ec0*/  ISETP.GT.AND P3, PT, R7, 0x59, PT ;  /* 0x000000590700780c */ /* 0x000fc40003f64270 */
[----:B------:R-:W-:Y:S02]  /*6ed0*/  FMNMX.FTZ R185, R159, R0, !PT ;  /* 0x000000009fb97209 */ /* 0x000fe40007810000 */
[----:B------:R-:W-:Y:S02]  /*6ee0*/  FSEL R166, R166, -INF , P2 ;  /* 0xff800000a6a67808 */ /* 0x000fe40001000000 */
[----:B------:R-:W-:Y:S01]  /*6ef0*/  FMNMX.FTZ R0, R162, R185, !PT ;  /* 0x000000b9a2007209 */ /* 0x000fe20007810000 */
[----:B------:R-:W-:Y:S01]  /*6f00*/  MUFU.EX2 R10, R10 ;  /* 0x0000000a000a7308 */ /* 0x000fe20000000800 */
[----:B------:R-:W-:Y:S02]  /*6f10*/  FSEL R167, R167, -INF , P3 ;  /* 0xff800000a7a77808 */ /* 0x000fe40001800000 */
[----:B------:R-:W-:Y:S02]  /*6f20*/  FMNMX.FTZ R185, R163, R0, !PT ;  /* 0x00000000a3b97209 */ /* 0x000fe40007810000 */
[----:B------:R-:W-:-:S02]  /*6f30*/  ISETP.GT.AND P2, PT, R7, 0x60, PT ;  /* 0x000000600700780c */ /* 0x000fc40003f44270 */
        /* <DEDUP_REMOVED lines=13> */
[----:B------:R-:W-:Y:S02]  /*7010*/  ISETP.GT.AND P2, PT, R7, 0x70, PT ;  /* 0x000000700700780c */ /* 0x000fe40003f44270 */
[----:B------:R-:W-:-:S02]  /*7020*/  FSEL R143, R143, -INF , P3 ;  /* 0xff8000008f8f7808 */ /* 0x000fc40001800000 */
[----:B------:R-:W-:Y:S01]  /*7030*/  FMNMX.FTZ R0, R156, R185, !PT ;  /* 0x000000b99c007209 */ /* 0x000fe20007810000 */
[----:B------:R0:W-:Y:S01]  /*7040*/  MUFU.EX2 R142, R184 ;  /* 0x000000b8008e7308 */ /* 0x0001e20000000800 */
[----:B------:R-:W-:Y:S02]  /*7050*/  ISETP.GT.AND P3, PT, R7, 0x71, PT ;  /* 0x000000710700780c */ /* 0x000fe40003f64270 */
[----:B------:R-:W-:Y:S02]  /*7060*/  FSEL R146, R146, -INF , P2 ;  /* 0xff80000092927808 */ /* 0x000fe40001000000 */
[----:B------:R-:W-:Y:S02]  /*7070*/  FMNMX.FTZ R185, R143, R0, !PT ;  /* 0x000000008fb97209 */ /* 0x000fe40007810000 */
[----:B------:R-:W-:Y:S01]  /*7080*/  ISETP.GT.AND P2, PT, R7, 0x78, PT ;  /* 0x000000780700780c */ /* 0x000fe20003f44270 */
[----:B------:R-:W-:Y:S01]  /*7090*/  MUFU.EX2 R14, R14 ;  /* 0x0000000e000e7308 */ /* 0x000fe20000000800 */
[----:B------:R-:W-:Y:S01]  /*70a0*/  FSEL R147, R147, -INF , P3 ;  /* 0xff80000093937808 */ /* 0x000fe20001800000 */
[----:B0-----:R-:W-:Y:S01]  /*70b0*/  FFMA.FTZ R184, R160, UR38, -R8 ;  /* 0x00000026a0b87c23 */ /* 0x001fe20008010808 */
[----:B------:R-:W-:-:S02]  /*70c0*/  FMNMX.FTZ R0, R146, R185, !PT ;  /* 0x000000b992007209 */ /* 0x000fc40007810000 */
[----:B------:R-:W-:Y:S02]  /*70d0*/  ISETP.GT.AND P3, PT, R7, 0x79, PT ;  /* 0x000000790700780c */ /* 0x000fe40003f64270 */
[----:B------:R-:W-:Y:S01]  /*70e0*/  FSEL R160, R150, -INF , P2 ;  /* 0xff80000096a07808 */ /* 0x000fe20001000000 */
[----:B------:R-:W-:Y:S01]  /*70f0*/  MUFU.EX2 R20, R20 ;  /* 0x0000001400147308 */ /* 0x000fe20000000800 */
[----:B------:R-:W-:Y:S02]  /*7100*/  FMNMX.FTZ R185, R147, R0, !PT ;  /* 0x0000000093b97209 */ /* 0x000fe40007810000 */
[----:B------:R-:W-:Y:S02]  /*7110*/  FSEL R151, R151, -INF , P3 ;  /* 0xff80000097977808 */ /* 0x000fe40001800000 */
[C---:B------:R-:W-:Y:S02]  /*7120*/  ISETP.GT.AND P2, PT, R7.reuse, 0x80, PT ;  /* 0x000000800700780c */ /* 0x040fe40003f44270 */
[----:B------:R-:W-:Y:S01]  /*7130*/  FMNMX.FTZ R0, R160, R185, !PT ;  /* 0x000000b9a0007209 */ /* 0x000fe20007810000 */
[----:B------:R0:W-:Y:S01]  /*7140*/  MUFU.EX2 R150, R184 ;  /* 0x000000b800967308 */ /* 0x0001e20000000800 */
[----:B------:R-:W-:-:S02]  /*7150*/  ISETP.GT.AND P3, PT, R7, 0x81, PT ;  /* 0x000000810700780c */ /* 0x000fc40003f64270 */
[----:B------:R-:W-:Y:S02]  /*7160*/  FSEL R122, R122, -INF , P2 ;  /* 0xff8000007a7a7808 */ /* 0x000fe40001000000 */
[----:B------:R-:W-:Y:S02]  /*7170*/  FMNMX.FTZ R185, R151, R0, !PT ;  /* 0x0000000097b97209 */ /* 0x000fe40007810000 */
[----:B------:R-:W-:Y:S01]  /*7180*/  ISETP.GT.AND P2, PT, R7, 0x88, PT ;  /* 0x000000880700780c */ /* 0x000fe20003f44270 */
[----:B------:R-:W-:Y:S01]  /*7190*/  MUFU.EX2 R21, R197 ;  /* 0x000000c500157308 */ /* 0x000fe20000000800 */
[----:B------:R-:W-:Y:S01]  /*71a0*/  FSEL R123, R123, -INF , P3 ;  /* 0xff8000007b7b7808 */ /* 0x000fe20001800000 */
[----:B0-----:R-:W-:Y:S01]  /*71b0*/  FFMA.FTZ R184, R164, UR38, -R8 ;  /* 0x00000026a4b87c23 */ /* 0x001fe20008010808 */
[----:B------:R-:W-:Y:S02]  /*71c0*/  FMNMX.FTZ R0, R122, R185, !PT ;  /* 0x000000b97a007209 */ /* 0x000fe40007810000 */
[----:B------:R-:W-:-:S02]  /*71d0*/  ISETP.GT.AND P3, PT, R7, 0x89, PT ;  /* 0x000000890700780c */ /* 0x000fc40003f64270 */
[----:B------:R-:W-:Y:S01]  /*71e0*/  FSEL R164, R126, -INF , P2 ;  /* 0xff8000007ea47808 */ /* 0x000fe20001000000 */
[----:B------:R-:W-:Y:S01]  /*71f0*/  MUFU.EX2 R168, R168 ;  /* 0x000000a800a87308 */ /* 0x000fe20000000800 */
[----:B------:R-:W-:Y:S02]  /*7200*/  FMNMX.FTZ R185, R123, R0, !PT ;  /* 0x000000007bb97209 */ /* 0x000fe40007810000 */
[----:B------:R-:W-:Y:S02]  /*7210*/  ISETP.GT.AND P2, PT, R7, 0x90, PT ;  /* 0x000000900700780c */ /* 0x000fe40003f44270 */
[----:B------:R-:W-:Y:S02]  /*7220*/  FSEL R127, R127, -INF , P3 ;  /* 0xff8000007f7f7808 */ /* 0x000fe40001800000 */
        /* <DEDUP_REMOVED lines=8> */
[--C-:B0-----:R-:W-:Y:S01]  /*72b0*/  FFMA.FTZ R184, R136, UR38, -R8.reuse ;  /* 0x0000002688b87c23 */ /* 0x101fe20008010808 */
[----:B------:R-:W-:Y:S01]  /*72c0*/  FMNMX.FTZ R0, R130, R185, !PT ;  /* 0x000000b982007209 */ /* 0x000fe20007810000 */
[--C-:B------:R-:W-:Y:S01]  /*72d0*/  FFMA.FTZ R136, R137, UR38, -R8.reuse ;  /* 0x0000002689887c23 */ /* 0x100fe20008010808 */
[----:B------:R-:W-:Y:S01]  /*72e0*/  ISETP.GT.AND P3, PT, R7, 0x99, PT ;  /* 0x000000990700780c */ /* 0x000fe20003f64270 */
[--C-:B------:R-:W-:Y:S01]  /*72f0*/  FFMA.FTZ R137, R140, UR38, -R8.reuse ;  /* 0x000000268c897c23 */ /* 0x100fe20008010808 */
[----:B------:R-:W-:Y:S01]  /*7300*/  FSEL R134, R134, -INF , P2 ;  /* 0xff80000086867808 */ /* 0x000fe20001000000 */
[--C-:B------:R-:W-:Y:S01]  /*7310*/  FFMA.FTZ R140, R141, UR38, -R8.reuse ;  /* 0x000000268d8c7c23 */ /* 0x100fe20008010808 */
[----:B------:R-:W-:Y:S01]  /*7320*/  FMNMX.FTZ R185, R131, R0, !PT ;  /* 0x0000000083b97209 */ /* 0x000fe20007810000 */
[--C-:B------:R-:W-:Y:S01]  /*7330*/  FFMA.FTZ R141, R144, UR38, -R8.reuse ;  /* 0x00000026908d7c23 */ /* 0x100fe20008010808 */
[----:B------:R-:W-:Y:S01]  /*7340*/  FSEL R135, R135, -INF , P3 ;  /* 0xff80000087877808 */ /* 0x000fe20001800000 */
[--C-:B------:R-:W-:Y:S01]  /*7350*/  FFMA.FTZ R144, R145, UR38, -R8.reuse ;  /* 0x0000002691907c23 */ /* 0x100fe20008010808 */
[----:B------:R-:W-:Y:S01]  /*7360*/  FMNMX.FTZ R0, R134, R185, !PT ;  /* 0x000000b986007209 */ /* 0x000fe20007810000 */
[--C-:B------:R-:W-:Y:S01]  /*7370*/  FFMA.FTZ R145, R148, UR38, -R8.reuse ;  /* 0x0000002694917c23 */ /* 0x100fe20008010808 */
[----:B------:R-:W-:-:S01]  /*7380*/  FFMA.FTZ R148, R149, UR38, -R8 ;  /* 0x0000002695947c23 */ /* 0x000fc20008010808 */
[----:B------:R-:W-:Y:S01]  /*7390*/  IMAD.U32 R149, RZ, RZ, UR38 ;  /* 0x00000026ff957e24 */ /* 0x000fe2000f8e00ff */
[----:B------:R-:W-:Y:S01]  /*73a0*/  FMNMX.FTZ R0, R135, R0, !PT ;  /* 0x0000000087007209 */ /* 0x000fe20007810000 */
[----:B------:R0:W-:Y:S01]  /*73b0*/  MUFU.EX2 R7, R184 ;  /* 0x000000b800077308 */ /* 0x0001e20000000800 */
[----:B------:R-:W-:-:S03]  /*73c0*/  FSEL R192, R2, RZ, P1 ;  /* 0x000000ff02c07208 */ /* 0x000fc60000800000 */
[----:B------:R-:W1:Y:S02]  /*73d0*/  SHFL.BFLY PT, R185, R0, 0x2, 0x1f ;  /* 0x0c401f0000b97f89 */ /* 0x000e6400000e0000 */
[----:B------:R-:W-:-:S02]  /*73e0*/  FADD.FTZ R192, -R192, R5 ;  /* 0x00000005c0c07221 */ /* 0x000fc40000010100 */
[----:B------:R-:W-:Y:S02]  /*73f0*/  MUFU.EX2 R172, R172 ;  /* 0x000000ac00ac7308 */ /* 0x000fe40000000800 */
[----:B------:R-:W-:-:S06]  /*7400*/  FMUL.FTZ R192, R192, UR38 ;  /* 0x00000026c0c07c20 */ /* 0x000fcc0008410000 */
[----:B------:R-:W-:Y:S08]  /*7410*/  MUFU.EX2 R173, R173 ;  /* 0x000000ad00ad7308 */ /* 0x000ff00000000800 */
[----:B------:R-:W-:Y:S01]  /*7420*/  MUFU.EX2 R176, R176 ;  /* 0x000000b000b07308 */ /* 0x000fe20000000800 */
[----:B-1----:R-:W-:-:S07]  /*7430*/  FMNMX.FTZ R185, R0, R185, !PT ;  /* 0x000000b900b97209 */ /* 0x002fce0007810000 */
[----:B------:R-:W-:Y:S01]  /*7440*/  MUFU.EX2 R177, R177 ;  /* 0x000000b100b17308 */ /* 0x000fe20000000800 */
[----:B------:R-:W1:Y:S07]  /*7450*/  SHFL.BFLY PT, R0, R185, 0x1, 0x1f ;  /* 0x0c201f00b9007f89 */ /* 0x000e6e00000e0000 */
[----:B------:R-:W-:Y:S08]  /*7460*/  MUFU.EX2 R181, R181 ;  /* 0x000000b500b57308 */ /* 0x000ff00000000800 */
[----:B------:R-:W-:Y:S08]  /*7470*/  MUFU.EX2 R152, R152 ;  /* 0x0000009800987308 */ /* 0x000ff00000000800 */
[----:B------:R-:W-:Y:S01]  /*7480*/  MUFU.EX2 R153, R153 ;  /* 0x0000009900997308 */ /* 0x000fe20000000800 */
[----:B-1----:R-:W-:-:S04]  /*7490*/  FMNMX.FTZ R0, R185, R0, !PT ;  /* 0x00000000b9007209 */ /* 0x002fc80007810000 */
[C---:B------:R-:W-:Y:S01]  /*74a0*/  FSETP.NEU.FTZ.AND P2, PT, R0.reuse, -INF , PT ;  /* 0xff8000000000780b */ /* 0x040fe20003f5d000 */
[----:B------:R-:W-:-:S02]  /*74b0*/  FFMA.FTZ R149, R0, R149, -8 ;  /* 0xc100000000957423 */ /* 0x000fc40000010095 */
[----:B------:R-:W-:Y:S01]  /*74c0*/  MUFU.EX2 R157, R157 ;  /* 0x0000009d009d7308 */ /* 0x000fe20000000800 */
[----:B------:R-:W-:Y:S02]  /*74d0*/  FSEL R189, R0, RZ, P2 ;  /* 0x000000ff00bd7208 */ /* 0x000fe40001000000 */
[----:B------:R-:W-:-:S03]  /*74e0*/  FSEL R8, R149, RZ, P2 ;  /* 0x000000ff95087208 */ /* 0x000fc60001000000 */
[----:B------:R-:W-:Y:S02]  /*74f0*/  FADD.FTZ R189, -R189, R6 ;  /* 0x00000006bdbd7221 */ /* 0x000fe40000010100 */
[----:B0-----:R-:W-:-:S01]  /*7500*/  FFMA.FTZ R184, R15, UR38, -R8 ;  /* 0x000000260fb87c23 */ /* 0x001fc20008010808 */
[--C-:B------:R-:W-:Y:S01]  /*7510*/  FFMA.FTZ R15, R187, UR38, -R8.reuse ;  /* 0x00000026bb0f7c23 */ /* 0x100fe20008010808 */
[----:B------:R-:W-:Y:S01]  /*7520*/  FMUL.FTZ R189, R189, UR38 ;  /* 0x00000026bdbd7c20 */ /* 0x000fe20008410000 */
        /* <DEDUP_REMOVED lines=20> */
[----:B------:R-:W-:Y:S01]  /*7670*/  FFMA.FTZ R178, R178, UR38, -R8 ;  /* 0x00000026b2b27c23 */ /* 0x000fe20008010808 */
[----:B------:R-:W-:-:S01]  /*7680*/  FADD.FTZ R192, R10, R191 ;  /* 0x000000bf0ac07221 */ /* 0x000fc20000010000 */
        /* <DEDUP_REMOVED lines=12> */
[----:B------:R-:W-:Y:S01]  /*7750*/  FADD.FTZ R3, R11, R192 ;  /* 0x000000c00b037221 */ /* 0x000fe20000010000 */
        /* <DEDUP_REMOVED lines=14> */
[----:B--2---:R-:W-:-:S01]  /*7840*/  FADD.FTZ R167, R149, R4 ;  /* 0x0000000495a77221 */ /* 0x004fc20000010000 */
[----:B------:R-:W-:Y:S01]  /*7850*/  FADD.FTZ R4, R12, R3 ;  /* 0x000000030c047221 */ /* 0x000fe20000010000 */
[----:B------:R-:W-:-:S03]  /*7860*/  FFMA.FTZ R8, R135, UR38, -R8 ;  /* 0x0000002687087c23 */ /* 0x000fc60008010808 */
[----:B------:R-:W-:Y:S02]  /*7870*/  FADD.FTZ R3, R13, R4 ;  /* 0x000000040d037221 */ /* 0x000fe40000010000 */
[----:B------:R-:W2:Y:S01]  /*7880*/  MUFU.EX2 R188, R188 ;  /* 0x000000bc00bc7308 */ /* 0x000ea20000000800 */
[----:B-1----:R-:W-:-:S01]  /*7890*/  FADD.FTZ R192, R186, R167 ;  /* 0x000000a7bac07221 */ /* 0x002fc20000010000 */
[----:B------:R-:W-:-:S06]  /*78a0*/  FADD.FTZ R3, R14, R3 ;  /* 0x000000030e037221 */ /* 0x000fcc0000010000 */
[----:B------:R-:W1:Y:S01]  /*78b0*/  MUFU.EX2 R187, R187 ;  /* 0x000000bb00bb7308 */ /* 0x000e620000000800 */
[----:B0-----:R-:W-:-:S01]  /*78c0*/  FADD.FTZ R167, R185, R192 ;  /* 0x000000c0b9a77221 */ /* 0x001fc20000010000 */
[----:B------:R-:W-:-:S06]  /*78d0*/  FADD.FTZ R192, R20, R3 ;  /* 0x0000000314c07221 */ /* 0x000fcc0000010000 */
[----:B------:R-:W0:Y:S01]  /*78e0*/  MUFU.EX2 R190, R190 ;  /* 0x000000be00be7308 */ /* 0x000e220000000800 */
[----:B--2---:R-:W-:-:S01]  /*78f0*/  FADD.FTZ R4, R188, R167 ;  /* 0x000000a7bc047221 */ /* 0x004fc20000010000 */
[----:B------:R-:W-:-:S06]  /*7900*/  FADD.FTZ R167, R21, R192 ;  /* 0x000000c015a77221 */ /* 0x000fcc0000010000 */
[----:B------:R-:W2:Y:S01]  /*7910*/  MUFU.EX2 R170, R170 ;  /* 0x000000aa00aa7308 */ /* 0x000ea20000000800 */
[----:B-1----:R-:W-:-:S01]  /*7920*/  FADD.FTZ R3, R187, R4 ;  /* 0x00000004bb037221 */ /* 0x002fc20000010000 */
[----:B------:R-:W-:-:S06]  /*7930*/  FADD.FTZ R4, R168, R167 ;  /* 0x000000a7a8047221 */ /* 0x000fcc0000010000 */
[----:B------:R-:W1:Y:S01]  /*7940*/  MUFU.EX2 R171, R171 ;  /* 0x000000ab00ab7308 */ /* 0x000e620000000800 */
[----:B0-----:R-:W-:-:S07]  /*7950*/  FADD.FTZ R3, R190, R3 ;  /* 0x00000003be037221 */ /* 0x001fce0000010000 */
        /* <DEDUP_REMOVED lines=28> */
[----:B------:R-:W-:-:S06]  /*7b20*/  FADD.FTZ R167, R157, R4 ;  /* 0x000000049da77221 */ /* 0x000fcc0000010000 */
[----:B------:R-:W0:Y:S01]  /*7b30*/  MUFU.EX2 R180, R180 ;  /* 0x000000b400b47308 */ /* 0x000e220000000800 */
[----:B--2---:R-:W-:-:S07]  /*7b40*/  FADD.FTZ R192, R155, R192 ;  /* 0x000000c09bc07221 */ /* 0x004fce0000010000 */
[----:B------:R-:W2:Y:S01]  /*7b50*/  MUFU.EX2 R159, R159 ;  /* 0x0000009f009f7308 */ /* 0x000ea20000000800 */
[----:B-1----:R-:W-:-:S01]  /*7b60*/  FADD.FTZ R3, R5, R192 ;  /* 0x000000c005037221 */ /* 0x002fc20000010000 */
[----:B------:R-:W-:-:S06]  /*7b70*/  FADD.FTZ R192, R150, R167 ;  /* 0x000000a796c07221 */ /* 0x000fcc0000010000 */
[----:B------:R-:W1:Y:S01]  /*7b80*/  MUFU.EX2 R161, R161 ;  /* 0x000000a100a17308 */ /* 0x000e620000000800 */
[----:B0-----:R-:W-:-:S07]  /*7b90*/  FADD.FTZ R4, R180, R3 ;  /* 0x00000003b4047221 */ /* 0x001fce0000010000 */
[----:B------:R-:W0:Y:S01]  /*7ba0*/  MUFU.EX2 R162, R162 ;  /* 0x000000a200a27308 */ /* 0x000e220000000800 */
[----:B--2---:R-:W-:-:S07]  /*7bb0*/  FADD.FTZ R3, R159, R4 ;  /* 0x000000049f037221 */ /* 0x004fce0000010000 */
[----:B------:R-:W2:Y:S01]  /*7bc0*/  MUFU.EX2 R163, R163 ;  /* 0x000000a300a37308 */ /* 0x000ea20000000800 */
[----:B-1----:R-:W-:-:S04]  /*7bd0*/  FADD.FTZ R167, R161, R192 ;  /* 0x000000c0a1a77221 */ /* 0x002fc80000010000 */
[----:B------:R-:W-:-:S03]  /*7be0*/  FADD.FTZ R192, R126, R167 ;  /* 0x000000a77ec07221 */ /* 0x000fc60000010000 */
        /* <DEDUP_REMOVED lines=71> */
.L_x_2198:
[----:B------:R-:W-:Y:S01]  /*8060*/  UISETP.GT.AND UP0, UPT, UR56, UR54, UPT ;  /* 0x000000363800728c */ /* 0x000fe2000bf04270 */
[----:B------:R-:W-:Y:S01]  /*8070*/  F2FP.SATFINITE.E4M3.F32.PACK_AB_MERGE_C R5, R180, R5, RZ ;  /* 0x00000005b405723e */ /* 0x000fe200048070ff */
[----:B------:R-:W-:Y:S01]  /*8080*/  ULEA UR6, UR55, UR41, 0x3 ;  /* 0x0000002937067291 */ /* 0x000fe2000f8e183f */
[----:B------:R-:W-:Y:S01]  /*8090*/  F2FP.SATFINITE.E4M3.F32.PACK_AB_MERGE_C R11, R12, R11, RZ ;  /* 0x0000000b0c0b723e */ /* 0x000fe200048070ff */
[----:B------:R-:W-:Y:S01]  /*80a0*/  UIADD3 UR56, UR56, -0x1, URZ ;  /* 0xffffffff38387890 */ /* 0x000fe2000fffe03f */
[----:B------:R-:W-:Y:S01]  /*80b0*/  F2FP.SATFINITE.E4M3.F32.PACK_AB_MERGE_C R149, R186, R149, RZ ;  /* 0x00000095ba95723e */ /* 0x000fe200048070ff */
[----:B------:R-:W-:Y:S01]  /*80c0*/  UIADD3 UR6, UR6, 0x33460, URZ ;  /* 0x0003346006067890 */ /* 0x000fe2000fffe03f */
[----:B------:R-:W-:Y:S01]  /*80d0*/  PLOP3.LUT P1, PT, PT, PT, UP0, 0x80, 0x0 ;  /* 0x000000000000781c */ /* 0x000fe20003f2f008 */
[----:B------:R-:W-:Y:S01]  /*80e0*/  UMOV UR57, UR45 ;  /* 0x0000002d00397c82 */ /* 0x000fe20008000000 */
[----:B------:R-:W-:Y:S01]  /*80f0*/  F2FP.SATFINITE.E4M3.F32.PACK_AB_MERGE_C R20, R21, R20, RZ ;  /* 0x000000141514723e */ /* 0x000fe200048070ff */
[----:B------:R-:W-:Y:S01]  /*8100*/  UPRMT UR6, UR40, 0x654, UR6 ;  /* 0x0000065428067896 */ /* 0x000fe20008000006 */
[----:B------:R-:W-:Y:S01]  /*8110*/  F2FP.SATFINITE.E4M3.F32.PACK_AB_MERGE_C R187, R190, R187, RZ ;  /* 0x000000bbbebb723e */ /* 0x000fe200048070ff */
[----:B------:R-:W-:Y:S01]  /*8120*/  UMOV UR55, UR44 ;  /* 0x0000002c00377c82 */ /* 0x000fe20008000000 */
        /* <DEDUP_REMOVED lines=11> */
[-C--:B------:R-:W-:Y:S01]  /*81e0*/  FMUL.FTZ R32, R32, R6.reuse ;  /* 0x0000000620207220 */ /* 0x080fe20000410000 */
[----:B------:R-:W-:Y:S01]  /*81f0*/  F2FP.SATFINITE.E4M3.F32.PACK_AB_MERGE_C R163, R166, R163, RZ ;  /* 0x000000a3a6a3723e */ /* 0x000fe200048070ff */
[-C--:B------:R-:W-:Y:S01]  /*8200*/  FMUL.FTZ R33, R33, R6.reuse ;  /* 0x0000000621217220 */ /* 0x080fe20000410000 */
[----:B------:R-:W-:Y:S01]  /*8210*/  F2FP.SATFINITE.E4M3.F32.PACK_AB_MERGE_C R137, R140, R137, RZ ;  /* 0x000000898c89723e */ /* 0x000fe200048070ff */
[----:B------:R-:W-:Y:S01]  /*8220*/  FMUL.FTZ R36, R36, R6 ;  /* 0x0000000624247220 */ /* 0x000fe20000410000 */
[----:B------:R-:W-:Y:S01]  /*8230*/  F2FP.SATFINITE.E4M3.F32.PACK_AB_MERGE_C R143, R143, R156, RZ ;  /* 0x0000009c8f8f723e */ /* 0x000fe200048070ff */
[-C--:B------:R-:W-:Y:S01]  /*8240*/  FMUL.FTZ R37, R37, R6.reuse ;  /* 0x0000000625257220 */ /* 0x080fe20000410000 */
        /* <DEDUP_REMOVED lines=114> */
[----:B------:R-:W-:-:S02]  /*8970*/  IMAD.MOV.U32 R6, RZ, RZ, R0 ;  /* 0x000000ffff067224 */ /* 0x000fc400078e0000 */
[----:B------:R-:W-:Y:S01]  /*8980*/  IMAD.MOV.U32 R5, RZ, RZ, R2 ;  /* 0x000000ffff057224 */ /* 0x000fe200078e0002 */
[----:B------:R-:W-:Y:S06]  /*8990*/  @P1 BRA `(.L_x_2199) ;  /* 0xffffffc400741947 */ /* 0x000fec000383ffff */
.L_x_2188:
[----:B------:R-:W-:-:S13]  /*89a0*/  ISETP.LE.AND P1, PT, RZ, UR56, PT ;  /* 0x00000038ff007c0c */ /* 0x000fda000bf23270 */
[----:B------:R-:W-:Y:S05]  /*89b0*/  @!P1 BRA `(.L_x_2200) ;  /* 0x0000002c00bc9947 */ /* 0x000fea0003800000 */
[----:B------:R-:W-:Y:S01]  /*89c0*/  IMAD.MOV.U32 R7, RZ, RZ, R0 ;  /* 0x000000ffff077224 */ /* 0x000fe200078e0000 */
[----:B------:R-:W-:Y:S01]  /*89d0*/  UMOV UR50, UR45 ;  /* 0x0000002d00327c82 */ /* 0x000fe20008000000 */
[----:B------:R-:W-:Y:S01]  /*89e0*/  IMAD.MOV.U32 R5, RZ, RZ, R2 ;  /* 0x000000ffff057224 */ /* 0x000fe200078e0002 */
[----:B------:R-:W-:-:S06]  /*89f0*/  UMOV UR49, UR44 ;  /* 0x0000002c00317c82 */ /* 0x000fcc0008000000 */
.L_x_2211:
[----:B------:R-:W-:Y:S01]  /*8a00*/  ISETP.NE.AND P2, PT, RZ, UR42, PT ;  /* 0x0000002aff007c0c */ /* 0x000fe2000bf45270 */
[----:B------:R-:W-:-:S04]  /*8a10*/  UISETP.NE.AND UP0, UPT, UR49, 0x1, UPT ;  /* 0x000000013100788c */ /* 0x000fc8000bf05270 */
[----:B------:R-:W-:-:S04]  /*8a20*/  USEL UR45, URZ, 0x1, UP0 ;  /* 0x000000013f2d7887 */ /* 0x000fc80008000000 */
[----:B------:R-:W-:-:S04]  /*8a30*/  ULOP3.LUT UR45, UR50, UR45, URZ, 0x3c, !UPT ;  /* 0x0000002d322d7292 */ /* 0x000fc8000f8e3c3f */
[----:B------:R-:W-:Y:S08]  /*8a40*/  @P2 BRA `(.L_x_2201) ;  /* 0x0000000000382947 */ /* 0x000ff00003800000 */
[----:B------:R-:W-:Y:S05]  /*8a50*/  @!P0 BRA `(.L_x_2202) ;  /* 0x0000000000048947 */ /* 0x000fea0003800000 */
[----:B------:R-:W-:Y:S01]  /*8a60*/  BPT.TRAP 0x1 ;  /* 0x000000040000795c */ /* 0x000fe20000300000 */
.L_x_2202:
        /* <DEDUP_REMOVED lines=9> */
.L_x_2203:
[----:B-1----:R-:W-:Y:S05]  /*8b00*/  @P1 BRA `(.L_x_2201) ;  /* 0x0000000000081947 */ /* 0x002fea0003800000 */
[----:B------:R-:W1:Y:S02]  /*8b10*/  SYNCS.PHASECHK.TRANS64.TRYWAIT P1, [UR6+0x33430], R0 ;  /* 0x03343000ff0075a7 */ /* 0x000e640008020146 */
[----:B-1----:R-:W-:Y:S05]  /*8b20*/  @!P1 BRA `(.L_x_2204) ;  /* 0x000000bc00dc9947 */ /* 0x002fea0003800000 */
.L_x_2201:
        /* <DEDUP_REMOVED lines=191> */
.L_x_2206:
[----:B------:R-:W-:Y:S01]  /*9720*/  ULEA UR6, UR49, UR41, 0x3 ;  /* 0x0000002931067291 */ /* 0x000fe2000f8e183f */
[----:B------:R-:W-:-:S05]  /*9730*/  IMAD.U32 R0, RZ, RZ, UR50 ;  /* 0x00000032ff007e24 */ /* 0x000fca000f8e00ff */
[----:B------:R-:W-:-:S04]  /*9740*/  SHF.L.U32 R0, R0, 0x1f, RZ ;  /* 0x0000001f00007819 */ /* 0x000fc800000006ff */
[----:B------:R0:W1:Y:S01]  /*9750*/  SYNCS.PHASECHK.TRANS64.TRYWAIT P1, [UR6+0x33450], R0 ;  /* 0x03345000ff0075a7 */ /* 0x0000620008020146 */
[----:B------:R-:W-:Y:S05]  /*9760*/  @!P0 BRA `(.L_x_2207) ;  /* 0x0000000000048947 */ /* 0x000fea0003800000 */
[----:B------:R-:W-:Y:S01]  /*9770*/  BPT.TRAP 0x1 ;  /* 0x000000040000795c */ /* 0x000fe20000300000 */
.L_x_2207:
[----:B-1----:R-:W-:Y:S05]  /*9780*/  @P1 BRA `(.L_x_2205) ;  /* 0x0000000000081947 */ /* 0x002fea0003800000 */
[----:B------:R-:W1:Y:S02]  /*9790*/  SYNCS.PHASECHK.TRANS64.TRYWAIT P1, [UR6+0x33450], R0 ;  /* 0x03345000ff0075a7 */ /* 0x000e640008020146 */
[----:B-1----:R-:W-:Y:S05]  /*97a0*/  @!P1 BRA `(.L_x_2208) ;  /* 0x000000b000d49947 */ /* 0x002fea0003800000 */
.L_x_2205:
        /* <DEDUP_REMOVED lines=36> */
.L_x_2209:
[----:B------:R-:W-:Y:S01]  /*99f0*/  FMNMX.FTZ R2, R186, R7, !PT ;  /* 0x00000007ba027209 */ /* 0x000fe20007810000 */
[----:B------:R-:W-:Y:S01]  /*9a00*/  IMAD.U32 R13, RZ, RZ, UR38 ;  /* 0x00000026ff0d7e24 */ /* 0x000fe2000f8e00ff */
[----:B0-----:R-:W-:Y:S01]  /*9a10*/  FMNMX.FTZ R0, R184, R5, !PT ;  /* 0x00000005b8007209 */ /* 0x001fe20007810000 */
        /* <DEDUP_REMOVED lines=90> */
[----:B------:R-:W-:Y:S02]  /*9fc0*/  FADD.FTZ R6, -R0, R7 ;  /* 0x0000000700067221 */ /* 0x000fe40000010100 */
[----:B------:R-:W-:-:S01]  /*9fd0*/  FFMA.FTZ R7, R2, R13, -8 ;  /* 0xc100000002077423 */ /* 0x000fc2000001000d */
[----:B------:R-:W-:Y:S01]  /*9fe0*/  FADD.FTZ R5, -R2, R5 ;  /* 0x0000000502057221 */ /* 0x000fe20000010100 */
[----:B------:R-:W-:Y:S02]  /*9ff0*/  FMUL.FTZ R6, R6, UR38 ;  /* 0x0000002606067c20 */ /* 0x000fe40008410000 */
[--C-:B------:R-:W-:Y:S01]  /*a000*/  FFMA.FTZ R21, R169, UR38, -R7.reuse ;  /* 0x00000026a9157c23 */ /* 0x100fe20008010807 */
[----:B------:R-:W-:-:S01]  /*a010*/  FFMA.FTZ R169, R173, UR38, -R7 ;  /* 0x00000026ada97c23 */ /* 0x000fc20008010807 */
[--C-:B------:R-:W-:Y:S01]  /*a020*/  FFMA.FTZ R173, R177, UR38, -R7.reuse ;  /* 0x00000026b1ad7c23 */ /* 0x100fe20008010807 */
[----:B------:R-:W-:-:S01]  /*a030*/  FFMA.FTZ R20, R168, UR38, -R7 ;  /* 0x00000026a8147c23 */ /* 0x000fc20008010807 */
[--C-:B------:R-:W-:Y:S01]  /*a040*/  FFMA.FTZ R177, R181, UR38, -R7.reuse ;  /* 0x00000026b5b17c23 */ /* 0x100fe20008010807 */
[----:B------:R-:W-:-:S01]  /*a050*/  FFMA.FTZ R168, R172, UR38, -R7 ;  /* 0x00000026aca87c23 */ /* 0x000fc20008010807 */
[----:B------:R-:W-:-:S02]  /*a060*/  IMAD.U32 R181, RZ, RZ, UR38 ;  /* 0x00000026ffb57e24 */ /* 0x000fc4000f8e00ff */
        /* <DEDUP_REMOVED lines=34> */
[----:B------:R-:W-:-:S01]  /*a290*/  FFMA.FTZ R133, R0, R181, -8 ;  /* 0xc100000000857423 */ /* 0x000fc200000100b5 */
[----:B------:R-:W-:Y:S01]  /*a2a0*/  FMUL.FTZ R5, R5, UR38 ;  /* 0x0000002605057c20 */ /* 0x000fe20008410000 */
[----:B------:R-:W-:Y:S02]  /*a2b0*/  MUFU.EX2 R6, R6 ;  /* 0x0000000600067308 */ /* 0x000fe40000000800 */
[----:B------:R-:W-:-:S01]  /*a2c0*/  FFMA.FTZ R181, R186, UR38, -R133 ;  /* 0x00000026bab57c23 */ /* 0x000fc20008010885 */
[--C-:B------:R-:W-:Y:S01]  /*a2d0*/  FFMA.FTZ R180, R187, UR38, -R133.reuse ;  /* 0x00000026bbb47c23 */ /* 0x100fe20008010885 */
        /* <DEDUP_REMOVED lines=197> */
[----:B0-----:R-:W-:-:S03]  /*af30*/  FADD.FTZ R4, R7, R4 ;  /* 0x0000000407047221 */ /* 0x001fc60000010000 */
[----:B-1----:R-:W-:Y:S01]  /*af40*/  FADD.FTZ R3, R133, R135 ;  /* 0x0000008785037221 */ /* 0x002fe20000010000 */
[----:B------:R-:W-:Y:S06]  /*af50*/  @!P0 BRA `(.L_x_2210) ;  /* 0x0000000000048947 */ /* 0x000fec0003800000 */
[----:B------:R-:W-:Y:S01]  /*af60*/  BPT.TRAP 0x1 ;  /* 0x000000040000795c */ /* 0x000fe20000300000 */
.L_x_2210:
        /* <DEDUP_REMOVED lines=14> */
[-C--:B------:R-:W-:Y:S01]  /*b050*/  FMUL.FTZ R24, R24, R5.reuse ;  /* 0x0000000518187220 */ /* 0x080fe20000410000 */
        /* <DEDUP_REMOVED lines=133> */
.L_x_2200:
[----:B------:R-:W-:Y:S06]  /*b8b0*/  BAR.ARV 0x8, 0x180 ;  /* 0x0206000000007b1d */ /* 0x000fec0000002000 */
[----:B------:R-:W-:Y:S05]  /*b8c0*/  @!P0 BRA `(.L_x_2212) ;  /* 0x0000000000048947 */ /* 0x000fea0003800000 */
[----:B------:R-:W-:Y:S01]  /*b8d0*/  BPT.TRAP 0x1 ;  /* 0x000000040000795c */ /* 0x000fe20000300000 */
.L_x_2212:
[----:B------:R-:W-:Y:S01]  /*b8e0*/  ULEA UR9, UR44, UR41, 0x3 ;  /* 0x000000292c097291 */ /* 0x000fe2000f8e183f */
[----:B------:R-:W-:-:S05]  /*b8f0*/  IMAD.U32 R5, RZ, RZ, UR45 ;  /* 0x0000002dff057e24 */ /* 0x000fca000f8e00ff */
[----:B------:R-:W-:-:S04]  /*b900*/  SHF.L.U32 R5, R5, 0x1f, RZ ;  /* 0x0000001f05057819 */ /* 0x000fc800000006ff */
[----:B------:R0:W1:Y:S01]  /*b910*/  SYNCS.PHASECHK.TRANS64.TRYWAIT P1, [UR9+0x33450], R5 ;  /* 0x03345005ff0075a7 */ /* 0x0000620008020149 */
[----:B------:R-:W-:Y:S05]  /*b920*/  @!P0 BRA `(.L_x_2213) ;  /* 0x0000000000048947 */ /* 0x000fea0003800000 */
[----:B------:R-:W-:Y:S01]  /*b930*/  BPT.TRAP 0x1 ;  /* 0x000000040000795c */ /* 0x000fe20000300000 */
.L_x_2213:
[----:B-1----:R-:W-:Y:S05]  /*b940*/  @P1 BRA `(.L_x_2214) ;  /* 0x0000000000081947 */ /* 0x002fea0003800000 */
[----:B------:R-:W1:Y:S02]  /*b950*/  SYNCS.PHASECHK.TRANS64.TRYWAIT P1, [UR9+0x33450], R5 ;  /* 0x03345005ff0075a7 */ /* 0x000e640008020149 */
[----:B-1----:R-:W-:Y:S05]  /*b960*/  @!P1 BRA `(.L_x_2215) ;  /* 0x00000090007c9947 */ /* 0x002fea0003800000 */
.L_x_2214:
[----:B------:R-:W-:Y:S01]  /*b970*/  UIADD3 UR41, UR41, 0x200, URZ ;  /* 0x0000020029297890 */ /* 0x000fe2000fffe03f */
[----:B------:R-:W-:Y:S01]  /*b980*/  WARPGROUP.ARRIVE ;  /* 0x00000000000079c5 */ /* 0x000fe20000000000 */
[----:B------:R-:W-:Y:S01]  /*b990*/  UMOV UR7, 0xc0000010 ;  /* 0xc000001000077882 */ /* 0x000fe20000000000 */
[----:B------:R-:W-:Y:S01]  /*b9a0*/  ULDC.64 UR10, c[0x0][0x9a0] ;  /* 0x00026800000a7ab9 */ /* 0x000fe20000000a00 */
[----:B------:R-:W-:Y:S01]  /*b9b0*/  USHF.R.U32.HI UR41, URZ, 0x4, UR41 ;  /* 0x000000043f297899 */ /* 0x000fe20008011629 */
[----:B01----:R-:W-:Y:S01]  /*b9c0*/  IMAD.MOV.U32 R5, RZ, RZ, 0x3f800000 ;  /* 0x3f800000ff057424 */ /* 0x003fe200078e00ff */
        /* <DEDUP_REMOVED lines=34> */
[----:B------:R-:W-:-:S04]  /*bbf0*/  IMAD.U32 R6, RZ, RZ, UR6 ;  /* 0x00000006ff067e24 */ /* 0x000fc8000f8e00ff */
        /* <DEDUP_REMOVED lines=49> */
.L_x_2216:
        /* <DEDUP_REMOVED lines=106> */
.L_x_2180:
        /* <DEDUP_REMOVED lines=66> */
[----:B------:R-:W-:Y:S01]  /*c9d0*/  LOP3.LUT P0, R34, R50, 0x3, RZ, 0xc0, !PT ;  /* 0x0000000332227812 */ /* 0x000fe2000780c0ff */
[----:B------:R-:W-:Y:S02]  /*c9e0*/  UIMAD.WIDE.U32 UR6, UR37, UR8, URZ ;  /* 0x00000008250672a5 */ /* 0x000fe4000f8e003f */
[----:B------:R-:W-:Y:S01]  /*c9f0*/  UIMAD UR5, UR37, UR9, UR5 ;  /* 0x00000009250572a4 */ /* 0x000fe2000f8e0205 */
[----:B------:R-:W-:Y:S01]  /*ca00*/  ISETP.EQ.OR P0, PT, R34, 0x3, !P0 ;  /* 0x000000032200780c */ /* 0x000fe20004702670 */
[----:B------:R-:W-:Y:S01]  /*ca10*/  USHF.R.S32.HI UR12, URZ, 0x1f, UR43 ;  /* 0x0000001f3f0c7899 */ /* 0x000fe2000801142b */
[----:B0-----:R-:W-:Y:S01]  /*ca20*/  F2FP.BF16.F32.PACK_AB R6, R47, R56 ;  /* 0x000000382f06723e */ /* 0x001fe200000010ff */
[----:B------:R-:W-:Y:S01]  /*ca30*/  ULDC.64 UR8, c[0x0][0xb98] ;  /* 0x0002e60000087ab9 */ /* 0x000fe20000000a00 */
[----:B------:R-:W0:Y:S01]  /*ca40*/  S2R R47, SR_SWINHI ;  /* 0x00000000002f7919 */ /* 0x000e220000002f00 */
[----:B------:R-:W-:Y:S01]  /*ca50*/  F2FP.BF16.F32.PACK_AB R7, R70, R35 ;  /* 0x000000234607723e */ /* 0x000fe200000010ff */
[----:B------:R-:W-:Y:S01]  /*ca60*/  UIADD3 UR7, UR7, UR5, URZ ;  /* 0x0000000507077290 */ /* 0x000fe2000fffe03f */
[----:B------:R-:W-:Y:S01]  /*ca70*/  SEL R89, R52, R53, P0 ;  /* 0x0000003534597207 */ /* 0x000fe20000000000 */
[----:B------:R-:W-:Y:S01]  /*ca80*/  UIMAD UR5, UR12, UR8, URZ ;  /* 0x000000080c0572a4 */ /* 0x000fe2000f8e023f */
[----:B------:R-:W-:Y:S01]  /*ca90*/  SEL R57, R53, R52, P0 ;  /* 0x0000003435397207 */ /* 0x000fe20000000000 */
        /* <DEDUP_REMOVED lines=16> */
[----:B------:R-:W-:-:S02]  /*cba0*/  MOV R34, R0 ;  /* 0x0000000000227202 */ /* 0x000fc40000000f00 */
[----:B0-----:R-:W-:Y:S02]  /*cbb0*/  MOV R35, R47 ;  /* 0x0000002f00237202 */ /* 0x001fe40000000f00 */
[----:B------:R-:W-:Y:S02]  /*cbc0*/  SEL R69, R24, R21, P0 ;  /* 0x0000001518457207 */ /* 0x000fe40000000000 */
[----:B------:R-:W-:Y:S01]  /*cbd0*/  SEL R123, R25, R26, P0 ;  /* 0x0000001a197b7207 */ /* 0x000fe20000000000 */
[----:B------:R-:W-:Y:S01]  /*cbe0*/  IMAD.WIDE R52, R224, 0x2, R34 ;  /* 0x00000002e0347825 */ /* 0x000fe200078e0222 */
[----:B------:R-:W-:Y:S02]  /*cbf0*/  SEL R79, R26, R25, P0 ;  /* 0x000000191a4f7207 */ /* 0x000fe40000000000 */
[----:B------:R-:W-:Y:S02]  /*cc00*/  SEL R127, R15, R20, P0 ;  /* 0x000000140f7f7207 */ /* 0x000fe40000000000 */
[----:B------:R-:W-:-:S02]  /*cc10*/  IADD3 R65, P4, R52, 0x8060, RZ ;  /* 0x0000806034417810 */ /* 0x000fc40007f9e0ff */
[----:B------:R-:W-:Y:S02]  /*cc20*/  SEL R81, R20, R15, P0 ;  /* 0x0000000f14517207 */ /* 0x000fe40000000000 */
[----:B------:R-:W-:Y:S02]  /*cc30*/  LOP3.LUT R64, R65, 0x380, RZ, 0xc0, !PT ;  /* 0x0000038041407812 */ /* 0x000fe400078ec0ff */
[----:B------:R-:W-:Y:S02]  /*cc40*/  LOP3.LUT R5, R52, 0x380, RZ, 0xc0, !PT ;  /* 0x0000038034057812 */ /* 0x000fe400078ec0ff */
[----:B------:R-:W-:Y:S02]  /*cc50*/  SEL R117, R7, R38, P0 ;  /* 0x0000002607757207 */ /* 0x000fe40000000000 */
[----:B------:R-:W-:Y:S01]  /*cc60*/  SEL R76, R38, R7, P0 ;  /* 0x00000007264c7207 */ /* 0x000fe20000000000 */
[----:B------:R-:W-:Y:S01]  /*cc70*/  IMAD R7, R220, 0x40, R16 ;  /* 0x00000040dc077824 */ /* 0x000fe200078e0210 */
[----:B------:R-:W-:-:S02]  /*cc80*/  SHF.R.U64 R64, R64, 0x3, RZ ;  /* 0x0000000340407819 */ /* 0x000fc400000012ff */
[C---:B------:R-:W-:Y:S01]  /*cc90*/  IADD3 R28, P3, R52.reuse, 0x8040, RZ ;  /* 0x00008040341c7810 */ /* 0x040fe20007f7e0ff */
[----:B------:R-:W-:Y:S01]  /*cca0*/  IMAD.WIDE R34, R7, 0x2, R34 ;  /* 0x0000000207227825 */ /* 0x000fe200078e0222 */
[C---:B------:R-:W-:Y:S02]  /*ccb0*/  IADD3 R26, P6, R52.reuse, 0x8020, RZ ;  /* 0x00008020341a7810 */ /* 0x040fe40007fde0ff */
[C---:B------:R-:W-:Y:S01]  /*ccc0*/  IADD3 R24, P5, R52.reuse, 0x8000, RZ ;  /* 0x0000800034187810 */ /* 0x040fe20007fbe0ff */
[--C-:B------:R-:W-:Y:S01]  /*ccd0*/  IMAD.X R51, RZ, RZ, R53.reuse, P3 ;  /* 0x000000ffff337224 */ /* 0x100fe200018e0635 */
[----:B------:R-:W-:Y:S01]  /*cce0*/  IADD3 R20, P2, R52, 0x4060, RZ ;  /* 0x0000406034147810 */ /* 0x000fe20007f5e0ff */
[--C-:B------:R-:W-:Y:S01]  /*ccf0*/  IMAD.X R61, RZ, RZ, R53.reuse, P6 ;  /* 0x000000ffff3d7224 */ /* 0x100fe200030e0635 */
[----:B------:R-:W-:Y:S02]  /*cd00*/  SHF.R.U64 R5, R5, 0x3, RZ ;  /* 0x0000000305057819 */ /* 0x000fe400000012ff */
[----:B------:R-:W-:Y:S01]  /*cd10*/  SEL R111, R49, R6, P0 ;  /* 0x00000006316f7207 */ /* 0x000fe20000000000 */
[--C-:B------:R-:W-:Y:S01]  /*cd20*/  IMAD.X R63, RZ, RZ, R53.reuse, P2 ;  /* 0x000000ffff3f7224 */ /* 0x100fe200010e0635 */
[----:B------:R-:W-:Y:S01]  /*cd30*/  SEL R73, R6, R49, P0 ;  /* 0x0000003106497207 */ /* 0x000fe20000000000 */
[--C-:B------:R-:W-:Y:S01]  /*cd40*/  IMAD.X R49, RZ, RZ, R53.reuse, P5 ;  /* 0x000000ffff317224 */ /* 0x100fe200028e0635 */
        /* <DEDUP_REMOVED lines=8> */
[----:B------:R-:W-:-:S02]  /*cdd0*/  IADD3 R6, P1, R52, 0x20, RZ ;  /* 0x0000002034067810 */ /* 0x000fc40007f3e0ff */
[C---:B------:R-:W-:Y:S02]  /*cde0*/  IADD3 R14, P4, R52.reuse, 0x4040, RZ ;  /* 0x00004040340e7810 */ /* 0x040fe40007f9e0ff */
[C---:B------:R-:W-:Y:S01]  /*cdf0*/  IADD3 R12, P3, R52.reuse, 0x4020, RZ ;  /* 0x00004020340c7810 */ /* 0x040fe20007f7e0ff */
[----:B------:R-:W-:Y:S01]  /*ce00*/  IMAD.X R47, RZ, RZ, R53, P1 ;  /* 0x000000ffff2f7224 */ /* 0x000fe200008e0635 */
[C---:B------:R-:W-:Y:S02]  /*ce10*/  IADD3 R10, P6, R52.reuse, 0x4000, RZ ;  /* 0x00004000340a7810 */ /* 0x040fe40007fde0ff */
[C---:B------:R-:W-:Y:S02]  /*ce20*/  IADD3 R7, P5, R52.reuse, 0x60, RZ ;  /* 0x0000006034077810 */ /* 0x040fe40007fbe0ff */
[----:B------:R-:W-:Y:S02]  /*ce30*/  IADD3 R8, P2, R52, 0x40, RZ ;  /* 0x0000004034087810 */ /* 0x000fe40007f5e0ff */
[----:B------:R-:W-:-:S02]  /*ce40*/  LOP3.LUT R52, R5, R52, RZ, 0x3c, !PT ;  /* 0x0000003405347212 */ /* 0x000fc400078e3cff */
[----:B------:R-:W-:Y:S02]  /*ce50*/  LOP3.LUT R5, R20, 0x380, RZ, 0xc0, !PT ;  /* 0x0000038014057812 */ /* 0x000fe400078ec0ff */
[----:B------:R-:W-:Y:S02]  /*ce60*/  LOP3.LUT R9, R24, 0x380, RZ, 0xc0, !PT ;  /* 0x0000038018097812 */ /* 0x000fe400078ec0ff */
[----:B------:R-:W-:Y:S02]  /*ce70*/  SHF.R.U64 R5, R5, 0x3, RZ ;  /* 0x0000000305057819 */ /* 0x000fe400000012ff */
[----:B------:R-:W-:Y:S02]  /*ce80*/  SEL R95, R37, R36, P0 ;  /* 0x00000024255f7207 */ /* 0x000fe40000000000 */
[----:B------:R-:W-:Y:S02]  /*ce90*/  LOP3.LUT R62, R5, R20, RZ, 0x3c, !PT ;  /* 0x00000014053e7212 */ /* 0x000fe400078e3cff */
[----:B------:R-:W-:-:S02]  /*cea0*/  LOP3.LUT R5, R6, 0x380, RZ, 0xc0, !PT ;  /* 0x0000038006057812 */ /* 0x000fc400078ec0ff */
[----:B------:R-:W-:Y:S01]  /*ceb0*/  SEL R66, R36, R37, P0 ;  /* 0x0000002524427207 */ /* 0x000fe20000000000 */
[----:B------:R-:W-:Y:S01]  /*cec0*/  IMAD.X R37, RZ, RZ, R53, P2 ;  /* 0x000000ffff257224 */ /* 0x000fe200010e0635 */
[----:B------:R-:W-:Y:S02]  /*ced0*/  SHF.R.U64 R9, R9, 0x3, RZ ;  /* 0x0000000309097819 */ /* 0x000fe400000012ff */
[----:B------:R-:W-:Y:S02]  /*cee0*/  SHF.R.U64 R5, R5, 0x3, RZ ;  /* 0x0000000305057819 */ /* 0x000fe400000012ff */
[----:B------:R-:W-:Y:S02]  /*cef0*/  IADD3 R25, P2, R34, 0x5000, RZ ;  /* 0x0000500022197810 */ /* 0x000fe40007f5e0ff */
[----:B------:R-:W-:Y:S02]  /*cf00*/  SEL R119, R31, R48, P0 ;  /* 0x000000301f777207 */ /* 0x000fe40000000000 */
[----:B------:R-:W-:-:S02]  /*cf10*/  SEL R77, R48, R31, P0 ;  /* 0x0000001f304d7207 */ /* 0x000fc40000000000 */
[----:B------:R-:W-:Y:S02]  /*cf20*/  SEL R113, R43, R46, P0 ;  /* 0x0000002e2b717207 */ /* 0x000fe40000000000 */
[----:B------:R-:W-:Y:S01]  /*cf30*/  SEL R74, R46, R43, P0 ;  /* 0x0000002b2e4a7207 */ /* 0x000fe20000000000 */
[----:B------:R-:W-:Y:S01]  /*cf40*/  IMAD.X R43, RZ, RZ, R53, P3 ;  /* 0x000000ffff2b7224 */ /* 0x000fe200018e0635 */
[----:B------:R-:W-:Y:S02]  /*cf50*/  LOP3.LUT R48, R9, R24, RZ, 0x3c, !PT ;  /* 0x0000001809307212 */ /* 0x000fe400078e3cff */
[----:B------:R-:W-:Y:S02]  /*cf60*/  LOP3.LUT R46, R5, R6, RZ, 0x3c, !PT ;  /* 0x00000006052e7212 */ /* 0x000fe400078e3cff */
[----:B------:R-:W-:Y:S02]  /*cf70*/  LOP3.LUT R24, R25, 0x380, RZ, 0xc0, !PT ;  /* 0x0000038019187812 */ /* 0x000fe400078ec0ff */
[----:B------:R-:W-:-:S02]  /*cf80*/  LOP3.LUT R6, R7, 0x380, RZ, 0xc0, !PT ;  /* 0x0000038007067812 */ /* 0x000fc400078ec0ff */
[----:B------:R-:W-:Y:S02]  /*cf90*/  SHF.R.U64 R24, R24, 0x3, RZ ;  /* 0x0000000318187819 */ /* 0x000fe400000012ff */
[----:B------:R-:W-:Y:S02]  /*cfa0*/  LOP3.LUT R5, R8, 0x380, RZ, 0xc0, !PT ;  /* 0x0000038008057812 */ /* 0x000fe400078ec0ff */
[----:B------:R-:W-:Y:S02]  /*cfb0*/  SHF.R.U64 R6, R6, 0x3, RZ ;  /* 0x0000000306067819 */ /* 0x000fe400000012ff */
[----:B------:R-:W-:Y:S01]  /*cfc0*/  LOP3.LUT R24, R24, R25, RZ, 0x3c, !PT ;  /* 0x0000001918187212 */ /* 0x000fe200078e3cff */
[----:B------:R-:W-:Y:S01]  /*cfd0*/  IMAD.X R25, RZ, RZ, R35, P2 ;  /* 0x000000ffff197224 */ /* 0x000fe200010e0623 */
[----:B------:R-:W-:Y:S02]  /*cfe0*/  SHF.R.U64 R5, R5, 0x3, RZ ;  /* 0x0000000305057819 */ /* 0x000fe400000012ff */
[----:B------:R-:W-:-:S02]  /*cff0*/  LOP3.LUT R38, R6, R7, RZ, 0x3c, !PT ;  /* 0x0000000706267212 */ /* 0x000fc400078e3cff */
[----:B------:R-:W-:Y:S02]  /*d000*/  IADD3 R6, P2, R34, 0xb000, RZ ;  /* 0x0000b00022067810 */ /* 0x000fe40007f5e0ff */
[----:B------:R-:W-:Y:S02]  /*d010*/  LOP3.LUT R36, R5, R8, RZ, 0x3c, !PT ;  /* 0x0000000805247212 */ /* 0x000fe400078e3cff */
[----:B------:R-:W-:Y:S02]  /*d020*/  LOP3.LUT R5, R6, 0x380, RZ, 0xc0, !PT ;  /* 0x0000038006057812 */ /* 0x000fe400078ec0ff */
[----:B------:R-:W-:Y:S02]  /*d030*/  IADD3 R31, P3, R34, 0x2000, RZ ;  /* 0x00002000221f7810 */ /* 0x000fe40007f7e0ff */
[----:B------:R-:W-:Y:S02]  /*d040*/  SHF.R.U64 R5, R5, 0x3, RZ ;  /* 0x0000000305057819 */ /* 0x000fe400000012ff */
[----:B------:R-:W-:-:S02]  /*d050*/  SEL R121, R27, R30, P0 ;  /* 0x0000001e1b797207 */ /* 0x000fc40000000000 */
[----:B------:R-:W-:Y:S02]  /*d060*/  SEL R78, R30, R27, P0 ;  /* 0x0000001b1e4e7207 */ /* 0x000fe40000000000 */
[----:B------:R-:W-:Y:S02]  /*d070*/  LOP3.LUT R6, R5, R6, RZ, 0x3c, !PT ;  /* 0x0000000605067212 */ /* 0x000fe400078e3cff */
[----:B------:R-:W-:Y:S01]  /*d080*/  LOP3.LUT R30, R31, 0x380, RZ, 0xc0, !PT ;  /* 0x000003801f1e7812 */ /* 0x000fe200078ec0ff */
[----:B------:R-:W0:Y:S01]  /*d090*/  LDC R5, c[0x0][0xbe8] ;  /* 0x0002fa00ff057b82 */ /* 0x000e220000000800 */
[----:B------:R-:W-:Y:S02]  /*d0a0*/  LOP3.LUT R9, R10, 0x380, RZ, 0xc0, !PT ;  /* 0x000003800a097812 */ /* 0x000fe400078ec0ff */
[----:B------:R-:W-:Y:S02]  /*d0b0*/  SHF.R.U64 R30, R30, 0x3, RZ ;  /* 0x000000031e1e7819 */ /* 0x000fe400000012ff */
[----:B------:R-:W-:-:S02]  /*d0c0*/  SHF.R.U64 R9, R9, 0x3, RZ ;  /* 0x0000000309097819 */ /* 0x000fc400000012ff */
[----:B------:R-:W-:Y:S02]  /*d0d0*/  SEL R93, R41, R40, P0 ;  /* 0x00000028295d7207 */ /* 0x000fe40000000000 */
[----:B------:R-:W-:Y:S01]  /*d0e0*/  SEL R59, R40, R41, P0 ;  /* 0x00000029283b7207 */ /* 0x000fe20000000000 */
[----:B------:R-:W-:Y:S01]  /*d0f0*/  IMAD.X R41, RZ, RZ, R53, P6 ;  /* 0x000000ffff297224 */ /* 0x000fe200030e0635 */
[----:B------:R-:W-:Y:S01]  /*d100*/  LOP3.LUT R30, R30, R31, RZ, 0x3c, !PT ;  /* 0x0000001f1e1e7212 */ /* 0x000fe200078e3cff */
[----:B------:R-:W-:Y:S01]  /*d110*/  IMAD.X R31, RZ, RZ, R35, P3 ;  /* 0x000000ffff1f7224 */ /* 0x000fe200018e0623 */
[----:B------:R-:W-:Y:S02]  /*d120*/  LOP3.LUT R40, R9, R10, RZ, 0x3c, !PT ;  /* 0x0000000a09287212 */ /* 0x000fe400078e3cff */
[----:B------:R-:W-:Y:S02]  /*d130*/  IADD3 R9, P3, R34, 0x8000, RZ ;  /* 0x0000800022097810 */ /* 0x000fe40007f7e0ff */
[----:B------:R-:W-:-:S02]  /*d140*/  LOP3.LUT R11, R26, 0x380, RZ, 0xc0, !PT ;  /* 0x000003801a0b7812 */ /* 0x000fc400078ec0ff */
[----:B------:R-:W-:Y:S02]  /*d150*/  LOP3.LUT R8, R9, 0x380, RZ, 0xc0, !PT ;  /* 0x0000038009087812 */ /* 0x000fe400078ec0ff */
[----:B------:R-:W-:Y:S02]  /*d160*/  SHF.R.U64 R11, R11, 0x3, RZ ;  /* 0x000000030b0b7819 */ /* 0x000fe400000012ff */
[----:B------:R-:W-:Y:S02]  /*d170*/  SHF.R.U64 R8, R8, 0x3, RZ ;  /* 0x0000000308087819 */ /* 0x000fe400000012ff */
[----:B------:R-:W-:Y:S02]  /*d180*/  LOP3.LUT R60, R11, R26, RZ, 0x3c, !PT ;  /* 0x0000001a0b3c7212 */ /* 0x000fe400078e3cff */
[----:B------:R-:W-:Y:S01]  /*d190*/  LOP3.LUT R8, R8, R9, RZ, 0x3c, !PT ;  /* 0x0000000908087212 */ /* 0x000fe200078e3cff */
[----:B------:R-:W-:Y:S01]  /*d1a0*/  IMAD.X R9, RZ, RZ, R35, P3 ;  /* 0x000000ffff097224 */ /* 0x000fe200018e0623 */
[----:B0-----:R-:W-:-:S02]  /*d1b0*/  ISETP.NE.AND P3, PT, R5, 0x1, PT ;  /* 0x000000010500780c */ /* 0x001fc40003f65270 */
[----:B------:R-:W-:Y:S02]  /*d1c0*/  LOP3.LUT R11, R12, 0x380, RZ, 0xc0, !PT ;  /* 0x000003800c0b7812 */ /* 0x000fe400078ec0ff */
[----:B------:R-:W-:Y:S02]  /*d1d0*/  LOP3.LUT R13, R28, 0x380, RZ, 0xc0, !PT ;  /* 0x000003801c0d7812 */ /* 0x000fe400078ec0ff */
[----:B------:R-:W-:Y:S02]  /*d1e0*/  SHF.R.U64 R11, R11, 0x3, RZ ;  /* 0x000000030b0b7819 */ /* 0x000fe400000012ff */
[----:B------:R-:W-:Y:S02]  /*d1f0*/  SEL R83, R130, R131, P0 ;  /* 0x0000008382537207 */ /* 0x000fe40000000000 */
[----:B------:R-:W-:Y:S02]  /*d200*/  SEL R54, R131, R130, P0 ;  /* 0x0000008283367207 */ /* 0x000fe40000000000 */
[----:B------:R-:W-:-:S02]  /*d210*/  MOV R100, R40 ;  /* 0x0000002800647202 */ /* 0x000fc40000000f00 */
[----:B------:R-:W-:Y:S01]  /*d220*/  SEL R115, R39, R42, P0 ;  /* 0x0000002a27737207 */ /* 0x000fe20000000000 */
[----:B------:R-:W0:Y:S01]  /*d230*/  @P3 LDC R40, c[0x0][0xbec] ;  /* 0x0002fb00ff283b82 */ /* 0x000e220000000800 */
[----:B------:R-:W-:Y:S01]  /*d240*/  SEL R75, R42, R39, P0 ;  /* 0x000000272a4b7207 */ /* 0x000fe20000000000 */
[----:B------:R-:W-:Y:S01]  /*d250*/  IMAD.X R39, RZ, RZ, R53, P5 ;  /* 0x000000ffff277224 */ /* 0x000fe200028e0635 */
[----:B------:R-:W-:Y:S02]  /*d260*/  SHF.R.U64 R13, R13, 0x3, RZ ;  /* 0x000000030d0d7819 */ /* 0x000fe400000012ff */
[----:B------:R-:W-:Y:S02]  /*d270*/  LOP3.LUT R42, R11, R12, RZ, 0x3c, !PT ;  /* 0x0000000c0b2a7212 */ /* 0x000fe400078e3cff */
[----:B------:R-:W-:Y:S02]  /*d280*/  LOP3.LUT R50, R13, R28, RZ, 0x3c, !PT ;  /* 0x0000001c0d327212 */ /* 0x000fe400078e3cff */
[----:B------:R-:W-:-:S02]  /*d290*/  MOV R98, R42 ;  /* 0x0000002a00627202 */ /* 0x000fc40000000f00 */
[----:B------:R-:W1:Y:S01]  /*d2a0*/  @P3 LDC R43, c[0x0][0xbf0] ;  /* 0x0002fc00ff2b3b82 */ /* 0x000e620000000800 */
[----:B------:R-:W-:Y:S02]  /*d2b0*/  MOV R60, R60 ;  /* 0x0000003c003c7202 */ /* 0x000fe40000000f00 */
[----:B------:R-:W-:Y:S02]  /*d2c0*/  MOV R64, R64 ;  /* 0x0000004000407202 */ /* 0x000fe40000000f00 */
[----:B------:R-:W-:Y:S01]  /*d2d0*/  MOV R61, R48 ;  /* 0x00000030003d7202 */ /* 0x000fe20000000f00 */
[----:B------:R-:W-:Y:S01]  /*d2e0*/  VIADD R49, R18, UR39 ;  /* 0x0000002712317c36 */ /* 0x000fe20008000000 */
[----:B------:R-:W-:Y:S02]  /*d2f0*/  MOV R65, R50 ;  /* 0x0000003200417202 */ /* 0x000fe40000000f00 */
[----:B------:R-:W-:Y:S02]  /*d300*/  SEL R91, R45, R44, P0 ;  /* 0x0000002c2d5b7207 */ /* 0x000fe40000000000 */
[----:B------:R-:W-:Y:S01]  /*d310*/  SEL R58, R44, R45, P0 ;  /* 0x0000002d2c3a7207 */ /* 0x000fe20000000000 */
[----:B------:R-:W-:Y:S01]  /*d320*/  IMAD.X R45, RZ, RZ, R53, P4 ;  /* 0x000000ffff2d7224 */ /* 0x000fe200020e0635 */
[----:B------:R-:W-:Y:S01]  /*d330*/  LOP3.LUT R13, R14, 0x380, RZ, 0xc0, !PT ;  /* 0x000003800e0d7812 */ /* 0x000fe200078ec0ff */
[----:B0-----:R-:W-:Y:S01]  /*d340*/  @P3 IMAD.HI.U32 R40, R49, R40, RZ ;  /* 0x0000002831283227 */ /* 0x001fe200078e00ff */
[----:B------:R-:W-:-:S02]  /*d350*/  SEL R97, R33, R32, P0 ;  /* 0x0000002021617207 */ /* 0x000fc40000000000 */
[----:B------:R-:W-:Y:S02]  /*d360*/  SHF.R.U64 R13, R13, 0x3, RZ ;  /* 0x000000030d0d7819 */ /* 0x000fe400000012ff */
        /* <DEDUP_REMOVED lines=26> */
[----:B------:R-:W-:-:S02]  /*d510*/  LOP3.LUT R26, R27, 0x380, RZ, 0xc0, !PT ;  /* 0x000003801b1a7812 */ /* 0x000fc400078ec0ff */
[----:B------:R-:W-:Y:S01]  /*d520*/  LOP3.LUT R14, R14, R15, RZ, 0x3c, !PT ;  /* 0x0000000f0e0e7212 */ /* 0x000fe200078e3cff */
[--C-:B------:R-:W-:Y:S01]  /*d530*/  IMAD.X R15, RZ, RZ, R35.reuse, P4 ;  /* 0x000000ffff0f7224 */ /* 0x100fe200020e0623 */
[----:B--2---:R-:W-:Y:S01]  /*d540*/  LOP3.LUT R41, R2, 0x2, RZ, 0x3c, !PT ;  /* 0x0000000202297812 */ /* 0x004fe200078e3cff */
[----:B------:R-:W-:Y:S01]  /*d550*/  SHFL.IDX PT, R83, R83, R2, 0x1c1f ;  /* 0x001c1f0253537589 */ /* 0x000fe200000e0000 */
[----:B------:R-:W-:Y:S02]  /*d560*/  LOP3.LUT R7, R34, 0x380, RZ, 0xc0, !PT ;  /* 0x0000038022077812 */ /* 0x000fe400078ec0ff */
[----:B------:R-:W-:Y:S01]  /*d570*/  SHF.R.U64 R28, R28, 0x3, RZ ;  /* 0x000000031c1c7819 */ /* 0x000fe200000012ff */
[----:B------:R-:W-:Y:S01]  /*d580*/  SHFL.IDX PT, R107, R107, R2, 0x1c1f ;  /* 0x001c1f026b6b7589 */ /* 0x000fe200000e0000 */
[----:B------:R-:W-:Y:S02]  /*d590*/  SHF.R.U64 R26, R26, 0x3, RZ ;  /* 0x000000031a1a7819 */ /* 0x000fe400000012ff */
[----:B------:R-:W-:Y:S01]  /*d5a0*/  SHF.R.U64 R7, R7, 0x3, RZ ;  /* 0x0000000307077819 */ /* 0x000fe200000012ff */
[----:B------:R-:W0:Y:S01]  /*d5b0*/  SHFL.IDX PT, R54, R54, R41, 0x1c1f ;  /* 0x001c1f2936367589 */ /* 0x000e2200000e0000 */
[----:B------:R-:W-:Y:S01]  /*d5c0*/  LOP3.LUT R28, R28, R29, RZ, 0x3c, !PT ;  /* 0x0000001d1c1c7212 */ /* 0x000fe200078e3cff */
[--C-:B------:R-:W-:Y:S01]  /*d5d0*/  IMAD.X R29, RZ, RZ, R35.reuse, P6 ;  /* 0x000000ffff1d7224 */ /* 0x100fe200030e0623 */
[----:B------:R-:W-:Y:S01]  /*d5e0*/  LOP3.LUT R26, R26, R27, RZ, 0x3c, !PT ;  /* 0x0000001b1a1a7212 */ /* 0x000fe200078e3cff */
[----:B------:R-:W1:Y:S01]  /*d5f0*/  SHFL.IDX PT, R80, R80, R41, 0x1c1f ;  /* 0x001c1f2950507589 */ /* 0x000e6200000e0000 */
[----:B------:R-:W-:Y:S01]  /*d600*/  IMAD.X R27, RZ, RZ, R35, P5 ;  /* 0x000000ffff1b7224 */ /* 0x000fe200028e0623 */
[----:B------:R-:W-:-:S02]  /*d610*/  IADD3 R11, P6, R34, 0x9000, RZ ;  /* 0x00009000220b7810 */ /* 0x000fc40007fde0ff */
[----:B------:R-:W-:Y:S01]  /*d620*/  SHFL.IDX PT, R85, R85, R2, 0x1c1f ;  /* 0x001c1f0255557589 */ /* 0x000fe200000e0000 */
[----:B------:R-:W-:Y:S02]  /*d630*/  IADD3 R13, P5, R34, 0xa000, RZ ;  /* 0x0000a000220d7810 */ /* 0x000fe40007fbe0ff */
[----:B------:R-:W-:Y:S01]  /*d640*/  LOP3.LUT R34, R7, R34, RZ, 0x3c, !PT ;  /* 0x0000002207227212 */ /* 0x000fe200078e3cff */
[----:B------:R-:W2:Y:S01]  /*d650*/  SHFL.IDX PT, R42, R55, R41, 0x1c1f ;  /* 0x001c1f29372a7589 */ /* 0x000ea200000e0000 */
[----:B------:R-:W-:Y:S01]  /*d660*/  IMAD.X R7, RZ, RZ, R35, P2 ;  /* 0x000000ffff077224 */ /* 0x000fe200010e0623 */
[----:B------:R-:W-:Y:S02]  /*d670*/  LOP3.LUT R10, R11, 0x380, RZ, 0xc0, !PT ;  /* 0x000003800b0a7812 */ /* 0x000fe400078ec0ff */
[----:B------:R-:W-:Y:S01]  /*d680*/  SHFL.IDX PT, R89, R89, R2, 0x1c1f ;  /* 0x001c1f0259597589 */ /* 0x000fe200000e0000 */
[----:B------:R-:W-:Y:S02]  /*d690*/  LOP3.LUT R12, R13, 0x380, RZ, 0xc0, !PT ;  /* 0x000003800d0c7812 */ /* 0x000fe400078ec0ff */
[----:B------:R-:W-:Y:S01]  /*d6a0*/  SHF.R.U64 R10, R10, 0x3, RZ ;  /* 0x000000030a0a7819 */ /* 0x000fe200000012ff */
[----:B------:R-:W-:Y:S01]  /*d6b0*/  SHFL.IDX PT, R109, R109, R2, 0x1c1f ;  /* 0x001c1f026d6d7589 */ /* 0x000fe200000e0000 */
[----:B------:R-:W-:-:S02]  /*d6c0*/  SHF.R.U64 R12, R12, 0x3, RZ ;  /* 0x000000030c0c7819 */ /* 0x000fc400000012ff */
[----:B------:R-:W-:Y:S01]  /*d6d0*/  LOP3.LUT R10, R10, R11, RZ, 0x3c, !PT ;  /* 0x0000000b0a0a7212 */ /* 0x000fe200078e3cff */
[----:B------:R-:W-:Y:S01]  /*d6e0*/  SHFL.IDX PT, R48, R57, R41, 0x1c1f ;  /* 0x001c1f2939307589 */ /* 0x000fe200000e0000 */
[----:B0-----:R-:W-:Y:S01]  /*d6f0*/  SEL R36, R83, R54, P0 ;  /* 0x0000003653247207 */ /* 0x001fe20000000000 */
[--C-:B------:R-:W-:Y:S01]  /*d700*/  IMAD.X R11, RZ, RZ, R35.reuse, P6 ;  /* 0x000000ffff0b7224 */ /* 0x100fe200030e0623 */
[----:B------:R-:W-:Y:S01]  /*d710*/  SEL R38, R54, R83, P0 ;  /* 0x0000005336267207 */ /* 0x000fe20000000000 */
[----:B------:R-:W0:Y:S01]  /*d720*/  SHFL.IDX PT, R72, R72, R41, 0x1c1f ;  /* 0x001c1f2948487589 */ /* 0x000e2200000e0000 */
[----:B-1----:R-:W-:Y:S02]  /*d730*/  SEL R37, R107, R80, P0 ;  /* 0x000000506b257207 */ /* 0x002fe40000000000 */
[----:B------:R-:W-:Y:S01]  /*d740*/  SEL R39, R80, R107, P0 ;  /* 0x0000006b50277207 */ /* 0x000fe20000000000 */
[----:B------:R-:W-:Y:S01]  /*d750*/  SHFL.IDX PT, R87, R87, R2, 0x1c1f ;  /* 0x001c1f0257577589 */ /* 0x000fe200000e0000 */
[----:B------:R-:W-:Y:S01]  /*d760*/  LOP3.LUT R12, R12, R13, RZ, 0x3c, !PT ;  /* 0x0000000d0c0c7212 */ /* 0x000fe200078e3cff */
[----:B------:R-:W-:-:S02]  /*d770*/  IMAD.X R13, RZ, RZ, R35, P5 ;  /* 0x000000ffff0d7224 */ /* 0x000fc400028e0623 */
[----:B------:R-:W-:Y:S01]  /*d780*/  SHFL.IDX PT, R111, R111, R2, 0x1c1f ;  /* 0x001c1f026f6f7589 */ /* 0x000fe200000e0000 */
[----:B--2---:R-:W-:Y:S02]  /*d790*/  SEL R40, R85, R42, P0 ;  /* 0x0000002a55287207 */ /* 0x004fe40000000000 */
[----:B------:R-:W-:Y:S01]  /*d7a0*/  SEL R42, R42, R85, P0 ;  /* 0x000000552a2a7207 */ /* 0x000fe20000000000 */
[----:B------:R-:W1:Y:S04]  /*d7b0*/  SHFL.IDX PT, R56, R56, R41, 0x1c1f ;  /* 0x001c1f2938387589 */ /* 0x000e6800000e0000 */
        /* <DEDUP_REMOVED lines=116> */
[----:B------:R-:W-:Y:S01]  /*df00*/  IMAD R2, R23, 0x20, R220 ;  /* 0x0000002017027824 */ /* 0x000fe200078e02dc */
[----:B------:R-:W-:-:S04]  /*df10*/  UIMAD UR5, UR10, UR8, URZ ;  /* 0x000000080a0572a4 */ /* 0x000fc8000f8e023f */
[----:B0-----:R-:W-:Y:S01]  /*df20*/  @!P2 ST.E desc[UR52][R66.64], R4 ;  /* 0x000000044200a985 */ /* 0x001fe2000c101934 */
[----:B------:R-:W-:Y:S01]  /*df30*/  UIMAD.WIDE.U32 UR6, UR37, UR8, URZ ;  /* 0x00000008250672a5 */ /* 0x000fe2000f8e003f */
[----:B------:R-:W-:Y:S02]  /*df40*/  ULDC.64 UR10, c[0x0][0xaf0] ;  /* 0x0002bc00000a7ab9 */ /* 0x000fe40000000a00 */
[----:B--2---:R0:W-:Y:S04]  /*df50*/  @!P1 ST.E desc[UR52][R72.64], R3 ;  /* 0x0000000348009985 */ /* 0x0041e8000c101934 */
[----:B------:R1:W5:Y:S01]  /*df60*/  LD.E.128 R48, desc[UR52][R30.64] ;  /* 0x000000341e307980 */ /* 0x000362000c101d00 */
[----:B------:R-:W-:-:S03]  /*df70*/  UIMAD UR5, UR37, UR9, UR5 ;  /* 0x00000009250572a4 */ /* 0x000fc6000f8e0205 */
[----:B------:R2:W5:Y:S01]  /*df80*/  LD.E.128 R80, desc[UR52][R8.64] ;  /* 0x0000003408507980 */ /* 0x000562000c101d00 */
[----:B0-----:R-:W0:Y:S01]  /*df90*/  @P3 LDC R3, c[0x0][0xbec] ;  /* 0x0002fb00ff033b82 */ /* 0x001e220000000800 */
[----:B------:R-:W-:Y:S02]  /*dfa0*/  UIMAD UR8, UR12, UR10, URZ ;  /* 0x0000000a0c0872a4 */ /* 0x000fe4000f8e023f */
[----:B------:R3:W5:Y:S04]  /*dfb0*/  LD.E.128 R64, desc[UR52][R6.64] ;  /* 0x0000003406407980 */ /* 0x000768000c101d00 */
[----:B------:R-:W5:Y:S01]  /*dfc0*/  LD.E.128 R56, desc[UR52][R34.64] ;  /* 0x0000003422387980 */ /* 0x000f62000c101d00 */
[----:B-1----:R-:W1:Y:S01]  /*dfd0*/  @P3 LDC R31, c[0x0][0xbf0] ;  /* 0x0002fc00ff1f3b82 */ /* 0x002e620000000800 */
[----:B--2---:R-:W-:Y:S01]  /*dfe0*/  VIADD R8, R2, UR39 ;  /* 0x0000002702087c36 */ /* 0x004fe20008000000 */
[----:B------:R-:W-:Y:S01]  /*dff0*/  UIADD3 UR7, UR7, UR5, URZ ;  /* 0x0000000507077290 */ /* 0x000fe2000fffe03f */
[----:B------:R-:W5:Y:S02]  /*e000*/  LD.E.128 R52, desc[UR52][R32.64] ;  /* 0x0000003420347980 */ /* 0x000f64000c101d00 */
[----:B---3--:R-:W-:Y:S01]  /*e010*/  IMAD.MOV.U32 R7, RZ, RZ, R8 ;  /* 0x000000ffff077224 */ /* 0x008fe200078e0008 */
[----:B------:R-:W-:Y:S01]  /*e020*/  UIMAD UR5, UR43, UR11, UR8 ;  /* 0x0000000b2b0572a4 */ /* 0x000fe2000f8e0208 */
[----:B------:R-:W5:Y:S01]  /*e030*/  LD.E.128 R40, desc[UR52][R28.64] ;  /* 0x000000341c287980 */ /* 0x000f62000c101d00 */
[----:B------:R-:W-:Y:S01]  /*e040*/  UIMAD.WIDE.U32 UR6, UR43, UR10, UR6 ;  /* 0x0000000a2b0672a5 */ /* 0x000fe2000f8e0006 */
[----:B------:R-:W-:-:S02]  /*e050*/  ULDC.64 UR8, c[0x0][0xae0] ;  /* 0x0002b80000087ab9 */ /* 0x000fc40000000a00 */
[----:B------:R-:W5:Y:S04]  /*e060*/  LD.E.128 R68, desc[UR52][R26.64] ;  /* 0x000000341a447980 */ /* 0x000f68000c101d00 */
[----:B------:R-:W5:Y:S01]  /*e070*/  LD.E.128 R60, desc[UR52][R24.64] ;  /* 0x00000034183c7980 */ /* 0x000f62000c101d00 */
[----:B0-----:R-:W-:Y:S01]  /*e080*/  @P3 IMAD.HI.U32 R2, R8, R3, RZ ;  /* 0x0000000308023227 */ /* 0x001fe200078e00ff */
[----:B------:R-:W-:Y:S02]  /*e090*/  UIADD3 UR5, UR7, UR5, URZ ;  /* 0x0000000507057290 */ /* 0x000fe4000fffe03f */
[----:B------:R-:W5:Y:S04]  /*e0a0*/  LD.E.128 R44, desc[UR52][R20.64] ;  /* 0x00000034142c7980 */ /* 0x000f68000c101d00 */
[----:B------:R-:W5:Y:S01]  /*e0b0*/  LD.E.128 R36, desc[UR52][R14.64] ;  /* 0x000000340e247980 */ /* 0x000f62000c101d00 */
[----:B-1----:R-:W-:-:S03]  /*e0c0*/  @P3 SHF.R.U32.HI R7, RZ, R31, R2 ;  /* 0x0000001fff073219 */ /* 0x002fc60000011602 */
[----:B------:R0:W5:Y:S01]  /*e0d0*/  LD.E.128 R76, desc[UR52][R10.64] ;  /* 0x000000340a4c7980 */ /* 0x000162000c101d00 */
[--C-:B------:R-:W-:Y:S01]  /*e0e0*/  SHF.R.S32.HI R4, RZ, 0x1f, R7.reuse ;  /* 0x0000001fff047819 */ /* 0x100fe20000011407 */
[----:B------:R-:W-:Y:S02]  /*e0f0*/  IMAD.MOV R6, RZ, RZ, -R7 ;  /* 0x000000ffff067224 */ /* 0x000fe400078e0a07 */
[----:B------:R-:W-:Y:S01]  /*e100*/  IMAD.U32 R3, RZ, RZ, UR7 ;  /* 0x00000007ff037e24 */ /* 0x000fe2000f8e00ff */
[----:B------:R1:W5:Y:S01]  /*e110*/  LD.E.128 R72, desc[UR52][R12.64] ;  /* 0x000000340c487980 */ /* 0x000362000c101d00 */
[----:B------:R-:W-:Y:S02]  /*e120*/  IMAD R4, R4, UR8, RZ ;  /* 0x0000000804047c24 */ /* 0x000fe4000f8e02ff */
[----:B------:R-:W-:Y:S01]  /*e130*/  IMAD R5, R5, R6, R8 ;  /* 0x0000000605057224 */ /* 0x000fe200078e0208 */
[----:B------:R-:W-:Y:S01]  /*e140*/  @!PT LDS RZ, [RZ] ;  /* 0x00000000fffff984 */ /* 0x000fe20000000800 */
[----:B------:R-:W-:Y:S01]  /*e150*/  @!PT LDS RZ, [RZ] ;  /* 0x00000000fffff984 */ /* 0x000fe20000000800 */
[----:B------:R-:W-:Y:S01]  /*e160*/  @!PT LDS RZ, [RZ] ;  /* 0x00000000fffff984 */ /* 0x000fe20000000800 */
[----:B------:R-:W-:Y:S01]  /*e170*/  @!PT LDS RZ, [RZ] ;  /* 0x00000000fffff984 */ /* 0x000fe20000000800 */
[----:B------:R2:W-:Y:S06]  /*e180*/  MEMBAR.ALL.CTA ;  /* 0x0000000000007992 */ /* 0x0005ec0000008000 */
[----:B--2---:R-:W2:Y:S01]  /*e190*/  FENCE.VIEW.ASYNC.S ;  /* 0x00000000000073c6 */ /* 0x004ea20000000000 */
[----:B------:R-:W-:Y:S01]  /*e1a0*/  IMAD.U32 R2, RZ, RZ, UR6 ;  /* 0x00000006ff027e24 */ /* 0x000fe2000f8e00ff */
[----:B------:R-:W-:Y:S01]  /*e1b0*/  ULDC.64 UR6, c[0x0][0xad8] ;  /* 0x0002b60000067ab9 */ /* 0x000fe20000000a00 */
[----:B------:R-:W-:-:S02]  /*e1c0*/  IMAD.U32 R3, RZ, RZ, UR5 ;  /* 0x00000005ff037e24 */ /* 0x000fc4000f8e00ff */
        /* <DEDUP_REMOVED lines=18> */
[----:B--2---:R0:W-:Y:S01]  /*e2f0*/  SYNCS.ARRIVE.TRANS64.RED.A1T0 RZ, [R0+URZ], RZ ;  /* 0x000000ff00ff79a7 */ /* 0x0041e2000810043f */
        /* <DEDUP_REMOVED lines=18> */
.L_x_2220:
[----:B------:R-:W-:Y:S05]  /*e420*/  BSYNC B1 ;  /* 0x0000000000017941 */ /* 0x000fea0003800000 */
.L_x_2219:
        /* <DEDUP_REMOVED lines=17> */
.L_x_2222:
[----:B------:R-:W-:Y:S05]  /*e540*/  BSYNC B1 ;  /* 0x0000000000017941 */ /* 0x000fea0003800000 */
.L_x_2221:
        /* <DEDUP_REMOVED lines=17> */
.L_x_2224:
[----:B------:R-:W-:Y:S05]  /*e660*/  BSYNC B1 ;  /* 0x0000000000017941 */ /* 0x000fea0003800000 */
.L_x_2223:
        /* <DEDUP_REMOVED lines=20> */
.L_x_2218:
        /* <DEDUP_REMOVED lines=50> */
.L_x_2227:
[----:B------:R-:W-:Y:S05]  /*ead0*/  BSYNC B1 ;  /* 0x0000000000017941 */ /* 0x000fea0003800000 */
.L_x_2226:
        /* <DEDUP_REMOVED lines=59> */
.L_x_2229:
[----:B------:R-:W-:Y:S05]  /*ee90*/  BSYNC B1 ;  /* 0x0000000000017941 */ /* 0x000fea0003800000 */
.L_x_2228:
        /* <DEDUP_REMOVED lines=17> */
.L_x_2231:
[----:B------:R-:W-:Y:S05]  /*efb0*/  BSYNC B1 ;  /* 0x0000000000017941 */ /* 0x000fea0003800000 */
.L_x_2230:
        /* <DEDUP_REMOVED lines=17> */
.L_x_2233:
[----:B------:R-:W-:Y:S05]  /*f0d0*/  BSYNC B1 ;  /* 0x0000000000017941 */ /* 0x000fea0003800000 */
.L_x_2232:
        /* <DEDUP_REMOVED lines=18> */
.L_x_2225:
[----:B------:R-:W-:Y:S05]  /*f200*/  BSYNC B0 ;  /* 0x0000000000007941 */ /* 0x000fea0003800000 */
.L_x_2217:
[----:B------:R-:W-:Y:S02]  /*f210*/  ULDC UR5, c[0x0][0xc38] ;  /* 0x00030e0000057ab9 */ /* 0x000fe40000000800 */
[----:B------:R-:W-:-:S06]  /*f220*/  UISETP.GE.AND UP0, UPT, UR4, UR5, UPT ;  /* 0x000000050400728c */ /* 0x000fcc000bf06270 */
[----:B------:R-:W-:-:S13]  /*f230*/  PLOP3.LUT P0, PT, PT, PT, UP0, 0x80, 0x0 ;  /* 0x000000000000781c */ /* 0x000fda0003f0f008 */
[----:B------:R-:W-:Y:S05]  /*f240*/  @!P0 BRA `(.L_x_2234) ;  /* 0xffffff1800b08947 */ /* 0x000fea000383ffff */
[----:B------:R-:W-:Y:S05]  /*f250*/  EXIT ;  /* 0x000000000000794d */ /* 0x000fea0003800000 */
.L_x_2176:
[----:B------:R-:W-:-:S08]  /*f260*/  NOP ;  /* 0x0000000000007918 */ /* 0x000fd00000000000 */
[----:B------:R-:W0:-:S00]  /*f270*/  USETMAXREG.DEALLOC.CTAPOOL 0x28 ;  /* 0x00000028000079c8 */ /* 0x000e0000080e0500 */
[----:B0-----:R-:W-:-:S06]  /*f280*/  LOP3.LUT R0, R0, 0x3, RZ, 0xc0, !PT ;  /* 0x0000000300007812 */ /* 0x001fcc00078ec0ff */
[----:B------:R-:W0:Y:S01]  /*f290*/  S2UR UR5, SR_CTAID.X ;  /* 0x00000000000579c3 */ /* 0x000e220000002500 */
[----:B------:R-:W-:Y:S01]  /*f2a0*/  LOP3.LUT R16, R16, 0xffffdfff, RZ, 0xc0, !PT ;  /* 0xffffdfff10107812 */ /* 0x000fe200078ec0ff */
[----:B------:R-:W-:Y:S01]  /*f2b0*/  STL [R1+0x14], RZ ;  /* 0x000014ff01007387 */ /* 0x000fe20000100800 */
[----:B------:R-:W-:Y:S02]  /*f2c0*/  IMAD.MOV.U32 R31, RZ, RZ, 0x1 ;  /* 0x00000001ff1f7424 */ /* 0x000fe400078e00ff */
[----:B------:R-:W-:Y:S01]  /*f2d0*/  IMAD.MOV.U32 R28, RZ, RZ, RZ ;  /* 0x000000ffff1c7224 */ /* 0x000fe200078e00ff */
        /* <DEDUP_REMOVED lines=11> */
[----:B------:R-:W-:Y:S01]  /*f390*/  ULDC.64 UR10, c[0x0][0x418] ;  /* 0x00010600000a7ab9 */ /* 0x000fe20000000a00 */
[----:B------:R-:W-:Y:S01]  /*f3a0*/  ULDC UR4, c[0x0][0x424] ;  /* 0x0001090000047ab9 */ /* 0x000fe20000000800 */
[----:B------:R-:W-:Y:S01]  /*f3b0*/  UISETP.NE.U32.AND UP0, UPT, UR10, URZ, UPT ;  /* 0x0000003f0a00728c */ /* 0x000fe2000bf05070 */
[----:B------:R-:W-:Y:S01]  /*f3c0*/  IMAD.MOV.U32 R31, RZ, RZ, 0x1 ;  /* 0x00000001ff1f7424 */ /* 0x000fe200078e00ff */
[----:B------:R-:W-:Y:S01]  /*f3d0*/  ULDC UR39, c[0x0][0x288] ;  /* 0x0000a20000277ab9 */ /* 0x000fe20000000800 */
[----:B------:R-:W-:Y:S01]  /*f3e0*/  ULDC UR38, c[0x0][0x448] ;  /* 0x0001120000267ab9 */ /* 0x000fe20000000800 */
[----:B------:R-:W-:Y:S01]  /*f3f0*/  UISETP.NE.AND.EX UP0, UPT, UR11, URZ, UPT, UP0 ;  /* 0x0000003f0b00728c */ /* 0x000fe2000bf05300 */
[----:B------:R-:W-:Y:S01]  /*f400*/  IMAD.MOV.U32 R28, RZ, RZ, RZ ;  /* 0x000000ffff1c7224 */ /* 0x000fe200078e00ff */
[----:B------:R-:W-:-:S02]  /*f410*/  UIMAD UR38, UR38, UR39, URZ ;  /* 0x00000027262672a4 */ /* 0x000fc4000f8e023f */
[----:B------:R-:W-:Y:S01]  /*f420*/  USEL UR4, UR4, 0x1, UP0 ;  /* 0x0000000104047887 */ /* 0x000fe20008000000 */
[----:B------:R-:W-:Y:S01]  /*f430*/  ULDC UR45, c[0x0][0xc] ;  /* 0x00000300002d7ab9 */ /* 0x000fe20000000800 */
[----:B------:R-:W-:Y:S02]  /*f440*/  ULOP3.LUT UR46, UR36, 0x2, URZ, 0xfc, !UPT ;  /* 0x00000002242e7892 */ /* 0x000fe4000f8efc3f */
[----:B------:R-:W-:Y:S02]  /*f450*/  UIMAD UR37, UR4, UR6, URZ ;  /* 0x00000006042572a4 */ /* 0x000fe4000f8e023f */
[----:B------:R-:W-:Y:S02]  /*f460*/  ULOP3.LUT UR47, UR36, 0x1, URZ, 0xfc, !UPT ;  /* 0x00000001242f7892 */ /* 0x000fe4000f8efc3f */
[----:B------:R-:W-:Y:S02]  /*f470*/  UIADD3 UR4, UR37, 0x9f, URZ ;  /* 0x0000009f25047890 */ /* 0x000fe4000fffe03f */
[----:B------:R-:W-:Y:S01]  /*f480*/  UIADD3 UR39, UR37, 0xa0, -UR39 ;  /* 0x000000a025277890 */ /* 0x000fe2000fffe827 */
[C---:B0-----:R-:W-:Y:S01]  /*f490*/  IMAD.SHL.U32 R6, R10.reuse, 0x10, RZ ;  /* 0x000000100a067824 */ /* 0x041fe200078e00ff */
[----:B------:R-:W-:Y:S01]  /*f4a0*/  SHF.R.U32.HI R3, RZ, 0x1, R10 ;  /* 0x00000001ff037819 */ /* 0x000fe2000001160a */
[----:B------:R-:W-:-:S02]  /*f4b0*/  IMAD.SHL.U32 R8, R10, 0x2, RZ ;  /* 0x000000020a087824 */ /* 0x000fc400078e00ff */
[----:B------:R-:W-:Y:S01]  /*f4c0*/  IMAD.SHL.U32 R0, R10, 0x40, RZ ;  /* 0x000000400a007824 */ /* 0x000fe200078e00ff */
[----:B------:R-:W-:Y:S01]  /*f4d0*/  LOP3.LUT R5, R6, 0x1b0, RZ, 0xc0, !PT ;  /* 0x000001b006057812 */ /* 0x000fe200078ec0ff */
[----:B------:R-:W-:Y:S01]  /*f4e0*/  IMAD.SHL.U32 R4, R10, 0x20, RZ ;  /* 0x000000200a047824 */ /* 0x000fe200078e00ff */
[----:B------:R-:W-:Y:S02]  /*f4f0*/  LOP3.LUT R33, R6, 0x30, RZ, 0xc0, !PT ;  /* 0x0000003006217812 */ /* 0x000fe400078ec0ff */
[----:B------:R-:W-:Y:S02]  /*f500*/  LOP3.LUT R7, R5, 0x30, R8, 0x78, !PT ;  /* 0x0000003005077812 */ /* 0x000fe400078e7808 */
[----:B------:R-:W-:Y:S02]  /*f510*/  LOP3.LUT R8, R33, 0x40, RZ, 0xfc, !PT ;  /* 0x0000004021087812 */ /* 0x000fe400078efcff */
[----:B------:R-:W-:Y:S02]  /*f520*/  LOP3.LUT R2, R0, 0x180, RZ, 0xc0, !PT ;  /* 0x0000018000027812 */ /* 0x000fe400078ec0ff */
[----:B------:R-:W-:-:S02]  /*f530*/  ISETP.GE.AND P2, PT, R8, UR7, PT ;  /* 0x0000000708007c0c */ /* 0x000fc4000bf46270 */
[----:B------:R-:W-:Y:S01]  /*f540*/  LOP3.LUT R2, R2, 0x30, R3, 0xf8, !PT ;  /* 0x0000003002027812 */ /* 0x000fe200078ef803 */
[----:B------:R-:W-:Y:S01]  /*f550*/  IMAD.SHL.U32 R3, R10, 0x8, RZ ;  /* 0x000000080a037824 */ /* 0x000fe200078e00ff */
[----:B------:R-:W-:Y:S02]  /*f560*/  ISETP.GE.AND P1, PT, R8, UR7, PT ;  /* 0x0000000708007c0c */ /* 0x000fe4000bf26270 */
[----:B------:R-:W-:Y:S02]  /*f570*/  LOP3.LUT R5, R4, 0x80, RZ, 0xc0, !PT ;  /* 0x0000008004057812 */ /* 0x000fe400078ec0ff */
[----:B------:R-:W-:Y:S01]  /*f580*/  LOP3.LUT R3, R2, 0x30, R3, 0x78, !PT ;  /* 0x0000003002037812 */ /* 0x000fe200078e7803 */
[----:B------:R-:W-:Y:S01]  /*f590*/  IMAD.SHL.U32 R2, R10, 0x4, RZ ;  /* 0x000000040a027824 */ /* 0x000fe200078e00ff */
[----:B------:R-:W-:Y:S02]  /*f5a0*/  LOP3.LUT R5, R5, 0x10, R10, 0xf8, !PT ;  /* 0x0000001005057812 */ /* 0x000fe400078ef80a */
[----:B------:R-:W-:-:S02]  /*f5b0*/  ISETP.GE.AND P0, PT, R8, UR8, PT ;  /* 0x0000000808007c0c */ /* 0x000fc4000bf06270 */
[----:B------:R-:W-:Y:S02]  /*f5c0*/  @P2 LOP3.LUT R16, R16, 0x2, RZ, 0xfc, !PT ;  /* 0x0000000210102812 */ /* 0x000fe400078efcff */
[----:B------:R-:W-:Y:S02]  /*f5d0*/  LOP3.LUT R2, R5, 0x10, R2, 0x78, !PT ;  /* 0x0000001005027812 */ /* 0x000fe400078e7802 */
[----:B------:R-:W-:Y:S02]  /*f5e0*/  LOP3.LUT R16, R16, 0xfffffeff, RZ, 0xc0, !PT ;  /* 0xfffffeff10107812 */ /* 0x000fe400078ec0ff */
[----:B------:R-:W-:Y:S02]  /*f5f0*/  LOP3.LUT R9, R7, 0x640, R6, 0xf8, !PT ;  /* 0x0000064007097812 */ /* 0x000fe400078ef806 */
[----:B------:R-:W-:Y:S02]  /*f600*/  LOP3.LUT R5, R6, 0x600, RZ, 0xc0, !PT ;  /* 0x0000060006057812 */ /* 0x000fe400078ec0ff */
[----:B------:R-:W-:Y:S01]  /*f610*/  LOP3.LUT R6, R33, 0x80, RZ, 0xfc, !PT ;  /* 0x0000008021067812 */ /* 0x000fe200078efcff */
[----:B------:R-:W-:Y:S01]  /*f620*/  STL [R1], R9 ;  /* 0x0000000901007387 */ /* 0x000fe20000100800 */
[----:B------:R-:W-:-:S02]  /*f630*/  @P1 LOP3.LUT R16, R16, 0x100, RZ, 0xfc, !PT ;  /* 0x0000010010101812 */ /* 0x000fc400078efcff */
[----:B------:R-:W-:Y:S02]  /*f640*/  ISETP.GE.AND P2, PT, R6, UR7, PT ;  /* 0x0000000706007c0c */ /* 0x000fe4000bf46270 */
[----:B------:R-:W-:Y:S02]  /*f650*/  LOP3.LUT R16, R16, 0xfffff7ff, RZ, 0xc0, !PT ;  /* 0xfffff7ff10107812 */ /* 0x000fe400078ec0ff */
[----:B------:R-:W-:Y:S02]  /*f660*/  LOP3.LUT R5, R5, 0x60, R4, 0xf8, !PT ;  /* 0x0000006005057812 */ /* 0x000fe400078ef804 */
[----:B------:R-:W-:Y:S02]  /*f670*/  @P0 LOP3.LUT R16, R16, 0x800, RZ, 0xfc, !PT ;  /* 0x0000080010100812 */ /* 0x000fe400078efcff */
[----:B------:R-:W-:Y:S02]  /*f680*/  LOP3.LUT R0, R3, 0x640, R0, 0xf8, !PT ;  /* 0x0000064003007812 */ /* 0x000fe400078ef800 */
[----:B------:R-:W-:-:S02]  /*f690*/  ISETP.GE.AND P1, PT, R6, UR7, PT ;  /* 0x0000000706007c0c */ /* 0x000fc4000bf26270 */
[----:B------:R-:W-:Y:S01]  /*f6a0*/  LOP3.LUT R16, R16, 0xfffffffe, RZ, 0xc0, !PT ;  /* 0xfffffffe10107812 */ /* 0x000fe200078ec0ff */
[----:B------:R0:W-:Y:S01]  /*f6b0*/  STL [R1+0x8], R0 ;  /* 0x0000080001007387 */ /* 0x0001e20000100800 */
[----:B------:R-:W-:Y:S02]  /*f6c0*/  LOP3.LUT R5, R5, 0x100, R4, 0xf8, !PT ;  /* 0x0000010005057812 */ /* 0x000fe400078ef804 */
[----:B------:R-:W-:Y:S02]  /*f6d0*/  @P2 LOP3.LUT R16, R16, 0x1, RZ, 0xfc, !PT ;  /* 0x0000000110102812 */ /* 0x000fe400078efcff */
[----:B------:R-:W-:Y:S02]  /*f6e0*/  ISETP.GE.AND P0, PT, R6, UR8, PT ;  /* 0x0000000806007c0c */ /* 0x000fe4000bf06270 */
[----:B------:R-:W-:Y:S02]  /*f6f0*/  LOP3.LUT R16, R16, 0xffffff7f, RZ, 0xc0, !PT ;  /* 0xffffff7f10107812 */ /* 0x000fe400078ec0ff */
[----:B------:R-:W-:-:S02]  /*f700*/  ISETP.GE.AND P2, PT, R33, UR7, PT ;  /* 0x0000000721007c0c */ /* 0x000fc4000bf46270 */
[----:B0-----:R-:W-:Y:S01]  /*f710*/  LOP3.LUT R0, R5, R2, RZ, 0xfc, !PT ;  /* 0x0000000205007212 */ /* 0x001fe200078efcff */
[----:B------:R-:W-:Y:S01]  /*f720*/  IMAD.U32 R5, RZ, RZ, UR5 ;  /* 0x00000005ff057e24 */ /* 0x000fe2000f8e00ff */
[----:B------:R-:W-:Y:S01]  /*f730*/  @P1 LOP3.LUT R16, R16, 0x80, RZ, 0xfc, !PT ;  /* 0x0000008010101812 */ /* 0x000fe200078efcff */
[----:B------:R-:W-:Y:S01]  /*f740*/  UIMAD.WIDE UR4, UR4, 0x66666667, URZ ;  /* 0x66666667040478a5 */ /* 0x000fe2000f8e023f */
[C---:B------:R-:W-:Y:S01]  /*f750*/  ISETP.GE.AND P1, PT, R33.reuse, UR7, PT ;  /* 0x0000000721007c0c */ /* 0x040fe2000bf26270 */
[----:B------:R0:W-:Y:S01]  /*f760*/  STL [R1+0x4], R0 ;  /* 0x0000040001007387 */ /* 0x0001e20000100800 */
[----:B------:R-:W-:Y:S01]  /*f770*/  LOP3.LUT R16, R16, 0xfffffbff, RZ, 0xc0, !PT ;  /* 0xfffffbff10107812 */ /* 0x000fe200078ec0ff */
[----:B------:R-:W-:Y:S01]  /*f780*/  USHF.R.U32.HI UR40, URZ, 0x1f, UR5 ;  /* 0x0000001f3f287899 */ /* 0x000fe20008011605 */
[----:B------:R-:W-:Y:S01]  /*f790*/  LOP3.LUT R3, R10, 0x7f, RZ, 0xc0, !PT ;  /* 0x0000007f0a037812 */ /* 0x000fe200078ec0ff */
[----:B------:R1:W-:Y:S01]  /*f7a0*/  STL [R1+0x10], R5 ;  /* 0x0000100501007387 */ /* 0x0003e20000100800 */
[----:B------:R-:W-:Y:S01]  /*f7b0*/  @P0 LOP3.LUT R16, R16, 0x400, RZ, 0xfc, !PT ;  /* 0x0000040010100812 */ /* 0x000fe200078efcff */
[----:B------:R-:W-:Y:S01]  /*f7c0*/  ULEA.HI.SX32 UR40, UR5, UR40, 0x1a ;  /* 0x0000002805287291 */ /* 0x000fe2000f8fd23f */
[----:B------:R-:W-:Y:S01]  /*f7d0*/  ISETP.GE.AND P0, PT, R33, UR8, PT ;  /* 0x0000000821007c0c */ /* 0x000fe2000bf06270 */
[----:B------:R1:W-:Y:S01]  /*f7e0*/  STL [R1+0x14], RZ ;  /* 0x000014ff01007387 */ /* 0x0003e20000100800 */
[----:B------:R-:W-:-:S02]  /*f7f0*/  LOP3.LUT R16, R16, 0xfffffffb, RZ, 0xc0, !PT ;  /* 0xfffffffb10107812 */ /* 0x000fc400078ec0ff */
[----:B0-----:R-:W-:Y:S02]  /*f800*/  MOV R0, 0x400 ;  /* 0x0000040000007802 */ /* 0x001fe40000000f00 */
[----:B------:R-:W-:Y:S02]  /*f810*/  @P2 LOP3.LUT R16, R16, 0x4, RZ, 0xfc, !PT ;  /* 0x0000000410102812 */ /* 0x000fe400078efcff */
[----:B------:R-:W-:Y:S02]  /*f820*/  LEA R17, R37, R0, 0x18 ;  /* 0x0000000025117211 */ /* 0x000fe400078ec0ff */
[----:B------:R-:W-:Y:S02]  /*f830*/  LOP3.LUT R16, R16, 0xffffefff, RZ, 0xc0, !PT ;  /* 0xffffefff10107812 */ /* 0x000fe400078ec0ff */
[----:B------:R-:W-:Y:S01]  /*f840*/  SHF.R.U32.HI R2, RZ, 0x2, R3 ;  /* 0x00000002ff027819 */ /* 0x000fe20000011603 */
[----:B------:R-:W-:Y:S01]  /*f850*/  IMAD.IADD R0, R17, 0x1, R9 ;  /* 0x0000000111007824 */ /* 0x000fe200078e0209 */
[----:B------:R-:W-:-:S02]  /*f860*/  LOP3.LUT R16, R16, 0xfffffdff, RZ, 0xc0, !PT ;  /* 0xfffffdff10107812 */ /* 0x000fc400078ec0ff */
[----:B------:R-:W-:Y:S02]  /*f870*/  LOP3.LUT R2, R2, 0x60, R4, 0xf8, !PT ;  /* 0x0000006002027812 */ /* 0x000fe400078ef804 */
[----:B------:R1:W-:Y:S01]  /*f880*/  STL [R1+0xc], R0 ;  /* 0x00000c0001007387 */ /* 0x0003e20000100800 */
[----:B------:R-:W-:Y:S02]  /*f890*/  @P1 LOP3.LUT R16, R16, 0x200, RZ, 0xfc, !PT ;  /* 0x0000020010101812 */ /* 0x000fe400078efcff */
[----:B------:R-:W-:Y:S02]  /*f8a0*/  LOP3.LUT R2, R2, 0x80, RZ, 0xfc, !PT ;  /* 0x0000008002027812 */ /* 0x000fe400078efcff */
[----:B------:R-:W-:-:S07]  /*f8b0*/  @P0 LOP3.LUT R16, R16, 0x1000, RZ, 0xfc, !PT ;  /* 0x0000100010100812 */ /* 0x000fce00078efcff */
.L_x_2302:
[----:B-1----:R-:W2:Y:S01]  /*f8c0*/  LDL R0, [R1+0x10] ;  /* 0x0000100001007983 */ /* 0x002ea20000100800 */
        /* <DEDUP_REMOVED lines=13> */
[----:B0-----:R-:W-:Y:S05]  /*f9a0*/  @P0 BRA `(.L_x_2236) ;  /* 0x0000000000200947 */ /* 0x001fea0003800000 */
        /* <DEDUP_REMOVED lines=8> */
.L_x_2236:
[----:B------:R-:W-:Y:S01]  /*fa30*/  ULDC UR8, c[0x0][0xc54] ;  /* 0x0003150000087ab9 */ /* 0x000fe20000000800 */
[----:B------:R-:W-:Y:S01]  /*fa40*/  UMOV UR6, UR7 ;  /* 0x0000000700067c82 */ /* 0x000fe20008000000 */
[----:B------:R-:W-:-:S11]  /*fa50*/  UISETP.NE.AND UP0, UPT, UR8, 0x1, UPT ;  /* 0x000000010800788c */ /* 0x000fd6000bf05270 */
[----:B------:R-:W-:Y:S02]  /*fa60*/  @UP0 ULDC.64 UR10, c[0x0][0xc58] ;  /* 0x00031600000a0ab9 */ /* 0x000fe40000000a00 */
[----:B------:R-:W-:-:S04]  /*fa70*/  UIMAD.WIDE.U32 UR4, UR7, UR10, URZ ;  /* 0x0000000a070472a5 */ /* 0x000fc8000f8e003f */
[----:B------:R-:W-:-:S04]  /*fa80*/  @UP0 USHF.R.U32.HI UR6, URZ, UR11, UR5 ;  /* 0x0000000b3f060299 */ /* 0x000fc80008011605 */
[----:B------:R-:W-:-:S12]  /*fa90*/  UIMAD UR4, UR6, UR8, URZ ;  /* 0x00000008060472a4 */ /* 0x000fd8000f8e023f */
.L_x_2237:
        /* <DEDUP_REMOVED lines=25> */
[----:B------:R-:W-:Y:S01]  /*fc30*/  UP2UR UR48, UPR, URZ, 0x4 ;  /* 0x000000043f307883 */ /* 0x000fe20008000000 */
[----:B------:R-:W-:Y:S01]  /*fc40*/  BSSY B7, `(.L_x_2238) ;  /* 0x0000474000077945 */ /* 0x000fe20003800000 */
[----:B------:R-:W-:-:S04]  /*fc50*/  USHF.L.U32 UR6, UR43, 0x7, URZ ;  /* 0x000000072b067899 */ /* 0x000fc8000800063f */
[----:B------:R-:W-:Y:S01]  /*fc60*/  UIADD3 UR6, UR6, 0x7f, URZ ;  /* 0x0000007f06067890 */ /* 0x000fe2000fffe03f */
[----:B------:R-:W-:Y:S01]  /*fc70*/  @UP2 ULDC UR4, c[0x0][0x44c] ;  /* 0x0001130000042ab9 */ /* 0x000fe20000000800 */
[----:B------:R-:W-:Y:S02]  /*fc80*/  @UP2 ULDC UR7, c[0x0][0x450] ;  /* 0x0001140000072ab9 */ /* 0x000fe40000000800 */
[----:B------:R-:W-:-:S04]  /*fc90*/  UIMAD.WIDE.U32 UR4, UR6, UR4, URZ ;  /* 0x00000004060472a5 */ /* 0x000fc8000f8e003f */
[----:B------:R-:W-:-:S04]  /*fca0*/  @UP2 USHF.R.U32.HI UR6, URZ, UR7, UR5 ;  /* 0x000000073f062299 */ /* 0x000fc80008011605 */
[----:B------:R-:W-:-:S04]  /*fcb0*/  UIADD3 UR4, UR39, UR6, URZ ;  /* 0x0000000627047290 */ /* 0x000fc8000fffe03f */
[----:B------:R-:W-:-:S04]  /*fcc0*/  UIMAD.WIDE UR4, UR4, 0x66666667, URZ ;  /* 0x66666667040478a5 */ /* 0x000fc8000f8e023f */
[----:B------:R-:W-:-:S04]  /*fcd0*/  USHF.R.U32.HI UR4, URZ, 0x1f, UR5 ;  /* 0x0000001f3f047899 */ /* 0x000fc80008011605 */
[----:B------:R-:W-:-:S04]  /*fce0*/  ULEA.HI.SX32 UR4, UR5, UR4, 0x1a ;  /* 0x0000000405047291 */ /* 0x000fc8000f8fd23f */
[----:B------:R-:W-:-:S04]  /*fcf0*/  UISETP.LT.AND UP0, UPT, UR40, UR4, UPT ;  /* 0x000000042800728c */ /* 0x000fc8000bf01270 */
[----:B------:R-:W-:-:S06]  /*fd00*/  USEL UR44, UR40, UR4, UP0 ;  /* 0x00000004282c7287 */ /* 0x000fcc0008000000 */
[----:B------:R-:W-:-:S13]  /*fd10*/  ISETP.LT.AND P0, PT, RZ, UR44, PT ;  /* 0x0000002cff007c0c */ /* 0x000fda000bf01270 */
[----:B0-----:R-:W-:Y:S05]  /*fd20*/  @P0 BRA `(.L_x_2239) ;  /* 0x0000000000480947 */ /* 0x001fea0003800000 */
        /* <DEDUP_REMOVED lines=16> */
[----:B------:R2:W-:Y:S01]  /*fe30*/  STL [R1+0x10], R0 ;  /* 0x0000100001007387 */ /* 0x0005e20000100800 */
[----:B------:R-:W-:Y:S05]  /*fe40*/  BRA `(.L_x_2240) ;  /* 0x00000044004c7947 */ /* 0x000fea0003800000 */
.L_x_2239:
        /* <DEDUP_REMOVED lines=20> */
.L_x_2242:
[----:B------:R-:W-:Y:S05]  /*ff90*/  BSYNC B6 ;  /* 0x0000000000067941 */ /* 0x000fea0003800000 */
.L_x_2241:
        /* <DEDUP_REMOVED lines=22> */
.L_x_2244:
[----:B------:R-:W-:Y:S05]  /*10100*/  BSYNC B6 ;  /* 0x0000000000067941 */ /* 0x000fea0003800000 */
.L_x_2243:
        /* <DEDUP_REMOVED lines=20> */
.L_x_2246:
[----:B------:R-:W-:Y:S05]  /*10250*/  BSYNC B6 ;  /* 0x0000000000067941 */ /* 0x000fea0003800000 */
.L_x_2245:
        /* <DEDUP_REMOVED lines=19> */
.L_x_2248:
[----:B------:R-:W-:Y:S05]  /*10390*/  BSYNC B6 ;  /* 0x0000000000067941 */ /* 0x000fea0003800000 */
.L_x_2247:
        /* <DEDUP_REMOVED lines=12> */
[----:B------:R-:W-:Y:S01]  /*10460*/  UMOV UR5, 0xffffffff ;  /* 0xffffffff00057882 */ /* 0x000fe20000000000 */
[----:B------:R-:W-:Y:S02]  /*10470*/  IMAD.U32 R18, RZ, RZ, UR4 ;  /* 0x00000004ff127e24 */ /* 0x000fe4000f8e00ff */
[----:B------:R-:W-:Y:S05]  /*10480*/  BRA.DIV UR5, `(.L_x_2249) ;  /* 0x0000004605cc7947 */ /* 0x000fea000b800000 */
.L_x_2322:
[----:B------:R-:W2:Y:S01]  /*10490*/  S2R R0, SR_TID.X ;  /* 0x0000000000007919 */ /* 0x000ea20000002100 */
[----:B------:R-:W-:Y:S01]  /*104a0*/  UMOV UR4, 0xa0 ;  /* 0x000000a000047882 */ /* 0x000fe20000000000 */
[----:B0-----:R-:W-:Y:S01]  /*104b0*/  ISETP.NE.AND P2, PT, R19, 0x1, PT ;  /* 0x000000011300780c */ /* 0x001fe20003f45270 */
[----:B------:R-:W-:Y:S01]  /*104c0*/  UIMAD UR4, UR44, UR4, -0xa0 ;  /* 0xffffff602c0474a4 */ /* 0x000fe2000f8e0204 */
[----:B------:R-:W0:Y:S01]  /*104d0*/  S2R R8, SR_TID.X ;  /* 0x0000000000087919 */ /* 0x000e220000002100 */
[----:B-----5:R-:W-:Y:S02]  /*104e0*/  SHF.R.S32.HI R34, RZ, 0x1f, R30 ;  /* 0x0000001fff227819 */ /* 0x020fe4000001141e */
[----:B------:R-:W-:-:S08]  /*104f0*/  LOP3.LUT R16, R16, 0xffffffdf, RZ, 0xc0, !PT ;  /* 0xffffffdf10107812 */ /* 0x000fd000078ec0ff */
[----:B------:R-:W3:Y:S01]  /*10500*/  @P2 LDC R5, c[0x0][0x434] ;  /* 0x00010d00ff052b82 */ /* 0x000ee20000000800 */
[----:B------:R-:W-:-:S07]  /*10510*/  @P2 LOP3.LUT R16, R16, 0x20, RZ, 0xfc, !PT ;  /* 0x0000002010102812 */ /* 0x000fce00078efcff */
[----:B------:R-:W4:Y:S01]  /*10520*/  @P2 LDC R9, c[0x0][0x438] ;  /* 0x00010e00ff092b82 */ /* 0x000f220000000800 */
[----:B--2---:R-:W-:Y:S01]  /*10530*/  LOP3.LUT R0, R0, 0x7f, RZ, 0xc0, !PT ;  /* 0x0000007f00007812 */ /* 0x004fe200078ec0ff */
[----:B0-----:R-:W-:-:S03]  /*10540*/  IMAD.SHL.U32 R13, R8, 0x20, RZ ;  /* 0x00000020080d7824 */ /* 0x001fc600078e00ff */
[----:B------:R-:W-:Y:S01]  /*10550*/  SHF.R.U32.HI R11, RZ, 0x2, R0 ;  /* 0x00000002ff0b7819 */ /* 0x000fe20000011600 */
[----:B------:R-:W-:-:S03]  /*10560*/  IMAD.SHL.U32 R8, R8, 0x20, RZ ;  /* 0x0000002008087824 */ /* 0x000fc600078e00ff */
[C---:B------:R-:W-:Y:S02]  /*10570*/  LOP3.LUT R13, R11.reuse, 0x60, R13, 0xf8, !PT ;  /* 0x000000600b0d7812 */ /* 0x040fe400078ef80d */
[----:B------:R-:W-:Y:S02]  /*10580*/  LOP3.LUT R8, R11, 0x60, R8, 0xf8, !PT ;  /* 0x000000600b087812 */ /* 0x000fe400078ef808 */
[----:B------:R-:W-:-:S05]  /*10590*/  LOP3.LUT R13, R13, 0x80, RZ, 0xfc, !PT ;  /* 0x000000800d0d7812 */ /* 0x000fca00078efcff */
[----:B-1----:R-:W-:-:S04]  /*105a0*/  VIADD R3, R13, UR4 ;  /* 0x000000040d037c36 */ /* 0x002fc80008000000 */
[C---:B------:R-:W-:Y:S01]  /*105b0*/  IMAD.IADD R10, R3.reuse, 0x1, R36 ;  /* 0x00000001030a7824 */ /* 0x040fe200078e0224 */
[----:B------:R-:W-:-:S03]  /*105c0*/  ISETP.GE.AND P0, PT, R3, UR37, PT ;  /* 0x0000002503007c0c */ /* 0x000fc6000bf06270 */
[----:B---3--:R-:W-:Y:S01]  /*105d0*/  @P2 IMAD.HI.U32 R2, R10, R5, RZ ;  /* 0x000000050a022227 */ /* 0x008fe200078e00ff */
[----:B------:R-:W-:-:S03]  /*105e0*/  ISETP.GT.U32.OR P0, PT, R13, 0x9f, P0 ;  /* 0x0000009f0d00780c */ /* 0x000fc60000704470 */
[----:B------:R-:W-:Y:S01]  /*105f0*/  IMAD.MOV.U32 R0, RZ, RZ, R10 ;  /* 0x000000ffff007224 */ /* 0x000fe200078e000a */
[----:B----4-:R-:W-:-:S09]  /*10600*/  @P2 SHF.R.U32.HI R0, RZ, R9, R2 ;  /* 0x00000009ff002219 */ /* 0x010fd20000011602 */
        /* <DEDUP_REMOVED lines=8> */
[----:B-1----:R-:W-:-:S04]  /*10690*/  @!P0 LEA R6, P1, R2, R4, 0x2 ;  /* 0x0000000402068211 */ /* 0x002fc800078210ff */
[----:B------:R-:W-:Y:S01]  /*106a0*/  @!P0 LEA.HI.X R7, R2, R5, R3, 0x2, P1 ;  /* 0x0000000502078211 */ /* 0x000fe200008f1403 */
[----:B------:R-:W-:Y:S01]  /*106b0*/  VIADD R5, R8, UR4 ;  /* 0x0000000408057c36 */ /* 0x000fe20008000000 */
[----:B------:R-:W0:Y:S03]  /*106c0*/  @P2 LDC R2, c[0x0][0x434] ;  /* 0x00010d00ff022b82 */ /* 0x000e260000000800 */
[C---:B------:R-:W-:Y:S01]  /*106d0*/  IMAD.IADD R11, R5.reuse, 0x1, R36 ;  /* 0x00000001050b7824 */ /* 0x040fe200078e0224 */
[----:B------:R-:W-:-:S03]  /*106e0*/  ISETP.GE.AND P1, PT, R5, UR37, PT ;  /* 0x0000002505007c0c */ /* 0x000fc6000bf26270 */
[----:B------:R-:W-:Y:S01]  /*106f0*/  IMAD.MOV.U32 R12, RZ, RZ, R11 ;  /* 0x000000ffff0c7224 */ /* 0x000fe200078e000b */
[----:B------:R-:W1:Y:S09]  /*10700*/  @P2 LDC R3, c[0x0][0x438] ;  /* 0x00010e00ff032b82 */ /* 0x000e720000000800 */
[----:B------:R-:W2:Y:S01]  /*10710*/  @!P1 LDC.64 R4, c[0x0][0x428] ;  /* 0x00010a00ff049b82 */ /* 0x000ea20000000a00 */
[----:B0-----:R-:W-:-:S07]  /*10720*/  @P2 IMAD.HI.U32 R2, R11, R2, RZ ;  /* 0x000000020b022227 */ /* 0x001fce00078e00ff */
[----:B------:R-:W0:Y:S01]  /*10730*/  @!P1 LDC.64 R8, c[0x0][0x418] ;  /* 0x00010600ff089b82 */ /* 0x000e220000000a00 */
[----:B-1----:R-:W-:-:S04]  /*10740*/  @P2 SHF.R.U32.HI R12, RZ, R3, R2 ;  /* 0x00000003ff0c2219 */ /* 0x002fc80000011602 */
[----:B------:R-:W-:Y:S01]  /*10750*/  @!P1 SHF.R.S32.HI R3, RZ, 0x1f, R12 ;  /* 0x0000001fff039819 */ /* 0x000fe2000001140c */
[----:B--2---:R-:W-:-:S04]  /*10760*/  @!P1 IMAD R2, R34, R4, RZ ;  /* 0x0000000422029224 */ /* 0x004fc800078e02ff */
[----:B------:R-:W-:Y:S02]  /*10770*/  @!P1 IMAD R5, R30, R5, R2 ;  /* 0x000000051e059224 */ /* 0x000fe400078e0202 */
[----:B------:R-:W-:-:S04]  /*10780*/  @!P1 IMAD.MOV.U32 R2, RZ, RZ, R12 ;  /* 0x000000ffff029224 */ /* 0x000fc800078e000c */
[----:B------:R-:W-:-:S04]  /*10790*/  @!P1 IMAD.WIDE.U32 R2, R30, R4, R2 ;  /* 0x000000041e029225 */ /* 0x000fc800078e0002 */
[----:B------:R-:W-:Y:S01]  /*107a0*/  @!P1 IMAD.IADD R3, R3, 0x1, R5 ;  /* 0x0000000103039824 */ /* 0x000fe200078e0205 */
[----:B0-----:R-:W-:Y:S01]  /*107b0*/  @!P1 LEA R8, P2, R2, R8, 0x2 ;  /* 0x0000000802089211 */ /* 0x001fe200078410ff */
[----:B------:R-:W-:-:S03]  /*107c0*/  IMAD.MOV.U32 R5, RZ, RZ, RZ ;  /* 0x000000ffff057224 */ /* 0x000fc600078e00ff */
[----:B------:R-:W-:Y:S01]  /*107d0*/  @!P1 LEA.HI.X R9, R2, R9, R3, 0x2, P2 ;  /* 0x0000000902099211 */ /* 0x000fe200010f1403 */
[----:B------:R-:W-:Y:S02]  /*107e0*/  IMAD.U32 R2, RZ, RZ, UR46 ;  /* 0x0000002eff027e24 */ /* 0x000fe4000f8e00ff */
[----:B------:R0:W5:Y:S03]  /*107f0*/  @!P0 LDG.E R5, desc[UR52][R6.64] ;  /* 0x0000003406058981 */ /* 0x000166000c1e1900 */
[----:B------:R-:W-:Y:S01]  /*10800*/  ISETP.NE.AND P3, PT, R2, 0x3, PT ;  /* 0x000000030200780c */ /* 0x000fe20003f65270 */
[----:B------:R-:W-:Y:S01]  /*10810*/  IMAD.MOV R3, RZ, RZ, -R0 ;  /* 0x000000ffff037224 */ /* 0x000fe200078e0a00 */
[----:B------:R-:W-:Y:S02]  /*10820*/  ISETP.GT.U32.AND P0, PT, R13, 0x9f, PT ;  /* 0x0000009f0d00780c */ /* 0x000fe40003f04070 */
[----:B------:R-:W-:Y:S01]  /*10830*/  LOP3.LUT R16, R16, 0xffffffef, RZ, 0xc0, !PT ;  /* 0xffffffef10107812 */ /* 0x000fe200078ec0ff */
[----:B0-----:R-:W-:-:S02]  /*10840*/  IMAD.MOV.U32 R6, RZ, RZ, RZ ;  /* 0x000000ffff067224 */ /* 0x001fc400078e00ff */
[----:B------:R-:W-:Y:S02]  /*10850*/  IMAD R7, R19, R3, R10 ;  /* 0x0000000313077224 */ /* 0x000fe400078e020a */
[----:B------:R-:W-:Y:S02]  /*10860*/  IMAD.MOV R0, RZ, RZ, -R12 ;  /* 0x000000ffff007224 */ /* 0x000fe400078e0a0c */
[----:B------:R-:W-:Y:S02]  /*10870*/  IMAD R3, RZ, RZ, -UR42 ;  /* 0x8000002aff037e24 */ /* 0x000fe4000f8e02ff */
[----:B------:R-:W-:Y:S01]  /*10880*/  @P3 LOP3.LUT R16, R16, 0x10, RZ, 0xfc, !PT ;  /* 0x0000001010103812 */ /* 0x000fe200078efcff */
[----:B------:R0:W5:Y:S01]  /*10890*/  @!P1 LDG.E R6, desc[UR52][R8.64] ;  /* 0x0000003408069981 */ /* 0x000162000c1e1900 */
[----:B------:R-:W-:Y:S02]  /*108a0*/  IMAD R18, R18, R3, UR41 ;  /* 0x0000002912127e24 */ /* 0x000fe4000f8e0203 */
[----:B------:R-:W-:-:S03]  /*108b0*/  LOP3.LUT R16, R16, 0xfffffff7, RZ, 0xc0, !PT ;  /* 0xfffffff710107812 */ /* 0x000fc600078ec0ff */
[----:B------:R-:W-:Y:S02]  /*108c0*/  SHF.R.S32.HI R32, RZ, 0x1f, R18 ;  /* 0x0000001fff207819 */ /* 0x000fe40000011412 */
[----:B------:R-:W-:Y:S01]  /*108d0*/  @P0 LOP3.LUT R16, R16, 0x8, RZ, 0xfc, !PT ;  /* 0x0000000810100812 */ /* 0x000fe200078efcff */
[----:B0-----:R-:W-:Y:S02]  /*108e0*/  IMAD R8, R19, R0, R11 ;  /* 0x0000000013087224 */ /* 0x001fe400078e020b */
[----:B------:R-:W-:-:S04]  /*108f0*/  IMAD.U32 R0, RZ, RZ, UR44 ;  /* 0x0000002cff007e24 */ /* 0x000fc8000f8e00ff */
[----:B------:R-:W-:Y:S01]  /*10900*/  VIADD R0, R0, 0xffffffff ;  /* 0xffffffff00007836 */ /* 0x000fe20000000000 */
[----:B------:R-:W-:Y:S06]  /*10910*/  @!P3 BRA `(.L_x_2250) ;  /* 0x000000000004b947 */ /* 0x000fec0003800000 */
[----:B------:R-:W-:Y:S01]  /*10920*/  BPT.TRAP 0x1 ;  /* 0x000000040000795c */ /* 0x000fe20000300000 */
.L_x_2250:
[----:B------:R-:W-:Y:S01]  /*10930*/  IMAD R4, R28, 0x8, R17 ;  /* 0x000000081c047824 */ /* 0x000fe200078e0211 */
[----:B------:R-:W-:Y:S01]  /*10940*/  SHF.L.U32 R27, R31, 0x1f, RZ ;  /* 0x0000001f1f1b7819 */ /* 0x000fe200000006ff */
[----:B------:R-:W-:Y:S01]  /*10950*/  BSSY B0, `(.L_x_2251) ;  /* 0x0000004000007945 */ /* 0x000fe20003800000 */
[----:B------:R-:W-:Y:S02]  /*10960*/  SHF.R.S32.HI R23, RZ, 0x1f, R8 ;  /* 0x0000001fff177819 */ /* 0x000fe40000011408 */
[----:B------:R-:W0:Y:S02]  /*10970*/  SYNCS.PHASECHK.TRANS64.TRYWAIT P0, [R4+URZ+0x33480], R27 ;  /* 0x0334801b040075a7 */ /* 0x000e24000800017f */
[----:B0-----:R-:W-:Y:S05]  /*10980*/  @!P0 BRA `(.L_x_2252) ;  /* 0x0000004000b88947 */ /* 0x001fea0003800000 */
.L_x_2323:
[----:B------:R-:W-:Y:S05]  /*10990*/  BSYNC B0 ;  /* 0x0000000000007941 */ /* 0x000fea0003800000 */
.L_x_2251:
[----:B------:R-:W2:Y:S01]  /*109a0*/  LDL R11, [R1] ;  /* 0x00000000010b7983 */ /* 0x000ea20000100800 */
[----:B------:R-:W-:Y:S01]  /*109b0*/  ULDC.64 UR4, c[0x0][0x328] ;  /* 0x0000ca0000047ab9 */ /* 0x000fe20000000a00 */
[----:B-----5:R-:W-:Y:S01]  /*109c0*/  SHF.R.S32.HI R24, RZ, 0x1f, R6 ;  /* 0x0000001fff187819 */ /* 0x020fe20000011406 */
[----:B------:R-:W-:Y:S01]  /*109d0*/  IMAD R3, R23, UR4, RZ ;  /* 0x0000000417037c24 */ /* 0x000fe2000f8e02ff */
[----:B------:R-:W-:Y:S01]  /*109e0*/  ULDC.64 UR6, c[0x0][0x338] ;  /* 0x0000ce0000067ab9 */ /* 0x000fe20000000a00 */
[----:B------:R-:W-:Y:S01]  /*109f0*/  ULDC.64 UR8, c[0x0][0x330] ;  /* 0x0000cc0000087ab9 */ /* 0x000fe20000000a00 */
[----:B------:R-:W1:Y:S01]  /*10a00*/  S2R R12, SR_TID.X ;  /* 0x00000000000c7919 */ /* 0x000e620000002100 */
[C---:B------:R-:W-:Y:S01]  /*10a10*/  IMAD R9, R8.reuse, UR5, R3 ;  /* 0x0000000508097c24 */ /* 0x040fe2000f8e0203 */
[----:B------:R-:W-:Y:S01]  /*10a20*/  SHF.R.S32.HI R25, RZ, 0x1f, R7 ;  /* 0x0000001fff197819 */ /* 0x000fe20000011407 */
[----:B------:R-:W-:Y:S01]  /*10a30*/  IMAD.WIDE.U32 R2, R8, UR4, RZ ;  /* 0x0000000408027c25 */ /* 0x000fe2000f8e00ff */
[----:B------:R-:W-:Y:S01]  /*10a40*/  ULDC.64 UR10, c[0x0][0x318] ;  /* 0x0000c600000a7ab9 */ /* 0x000fe20000000a00 */
[----:B------:R-:W-:-:S02]  /*10a50*/  SHF.R.S32.HI R26, RZ, 0x1f, R5 ;  /* 0x0000001fff1a7819 */ /* 0x000fc40000011405 */
[----:B------:R-:W-:Y:S01]  /*10a60*/  IMAD.IADD R3, R3, 0x1, R9 ;  /* 0x0000000103037824 */ /* 0x000fe200078e0209 */
[----:B------:R-:W-:Y:S01]  /*10a70*/  LOP3.LUT P1, RZ, R16, 0x80, RZ, 0xc0, !PT ;  /* 0x0000008010ff7812 */ /* 0x000fe2000782c0ff */
[----:B------:R-:W-:Y:S02]  /*10a80*/  IMAD R9, R24, UR6, RZ ;  /* 0x0000000618097c24 */ /* 0x000fe4000f8e02ff */
[----:B------:R-:W-:-:S04]  /*10a90*/  IMAD.WIDE.U32 R2, R6, UR6, R2 ;  /* 0x0000000606027c25 */ /* 0x000fc8000f8e0002 */
[----:B------:R-:W-:-:S04]  /*10aa0*/  IMAD R9, R6, UR7, R9 ;  /* 0x0000000706097c24 */ /* 0x000fc8000f8e0209 */
[----:B------:R-:W-:Y:S02]  /*10ab0*/  IMAD.IADD R3, R3, 0x1, R9 ;  /* 0x0000000103037824 */ /* 0x000fe400078e0209 */
[----:B------:R-:W-:Y:S02]  /*10ac0*/  IMAD R9, R32, UR8, RZ ;  /* 0x0000000820097c24 */ /* 0x000fe4000f8e02ff */
[----:B------:R-:W-:-:S04]  /*10ad0*/  IMAD.WIDE.U32 R2, R18, UR8, R2 ;  /* 0x0000000812027c25 */ /* 0x000fc8000f8e0002 */
[----:B------:R-:W-:Y:S01]  /*10ae0*/  IMAD R20, R18, UR9, R9 ;  /* 0x0000000912147c24 */ /* 0x000fe2000f8e0209 */
[----:B------:R-:W-:Y:S01]  /*10af0*/  IADD3 R19, P0, R2, UR10, RZ ;  /* 0x0000000a02137c10 */ /* 0x000fe2000ff1e0ff */
[----:B------:R-:W-:-:S03]  /*10b00*/  IMAD R9, R25, UR4, RZ ;  /* 0x0000000419097c24 */ /* 0x000fc6000f8e02ff */
[----:B------:R-:W-:Y:S01]  /*10b10*/  IADD3.X R10, R3, UR11, R20, P0, !PT ;  /* 0x0000000b030a7c10 */ /* 0x000fe200087fe414 */
[C---:B------:R-:W-:Y:S01]  /*10b20*/  IMAD R9, R7.reuse, UR5, R9 ;  /* 0x0000000507097c24 */ /* 0x040fe2000f8e0209 */
[----:B-1----:R-:W-:Y:S01]  /*10b30*/  LOP3.LUT R12, R12, 0x7f, RZ, 0xc0, !PT ;  /* 0x0000007f0c0c7812 */ /* 0x002fe200078ec0ff */
[----:B------:R-:W-:Y:S01]  /*10b40*/  IMAD.WIDE.U32 R2, R7, UR4, RZ ;  /* 0x0000000407027c25 */ /* 0x000fe2000f8e00ff */
[----:B------:R-:W-:Y:S02]  /*10b50*/  UMOV UR4, 0xffffffff ;  /* 0xffffffff00047882 */ /* 0x000fe40000000000 */
[----:B------:R-:W-:Y:S01]  /*10b60*/  SHF.R.U32.HI R12, RZ, 0x2, R12 ;  /* 0x00000002ff0c7819 */ /* 0x000fe2000001160c */
[----:B------:R-:W-:Y:S02]  /*10b70*/  IMAD.IADD R3, R3, 0x1, R9 ;  /* 0x0000000103037824 */ /* 0x000fe400078e0209 */
        /* <DEDUP_REMOVED lines=10> */
[----:B------:R-:W-:Y:S01]  /*10c20*/  ISETP.GE.AND P5, PT, R9, 0x1, PT ;  /* 0x000000010900780c */ /* 0x000fe20003fa6270 */
[----:B--2---:R-:W-:Y:S01]  /*10c30*/  IMAD R21, R28, 0x7800, R11 ;  /* 0x000078001c157824 */ /* 0x004fe200078e020b */
[----:B------:R-:W-:Y:S11]  /*10c40*/  BRA.DIV UR4, `(.L_x_2253) ;  /* 0x00000042041c7947 */ /* 0x000ff6000b800000 */
[----:B------:R-:W1:Y:S01]  /*10c50*/  SHFL.IDX PT, R2, R19, RZ, 0x1c1f ;  /* 0x001c1fff13027589 */ /* 0x000e6200000e0000 */
[C---:B------:R-:W-:Y:S02]  /*10c60*/  LOP3.LUT P2, RZ, R16.reuse, 0x200, RZ, 0xc0, !PT ;  /* 0x0000020010ff7812 */ /* 0x040fe4000784c0ff */
[C---:B------:R-:W-:Y:S01]  /*10c70*/  LOP3.LUT P6, RZ, R16.reuse, 0x100, RZ, 0xc0, !PT ;  /* 0x0000010010ff7812 */ /* 0x040fe200078cc0ff */
[----:B------:R-:W2:Y:S01]  /*10c80*/  SHFL.IDX PT, R0, R10, RZ, 0x1c1f ;  /* 0x001c1fff0a007589 */ /* 0x000ea200000e0000 */
[----:B------:R-:W-:Y:S02]  /*10c90*/  LOP3.LUT R16, R16, 0xffffffbf, RZ, 0xc0, !PT ;  /* 0xffffffbf10107812 */ /* 0x000fe400078ec0ff */
[C---:B------:R-:W-:Y:S01]  /*10ca0*/  ISETP.GE.AND P4, PT, R9.reuse, 0x21, PT ;  /* 0x000000210900780c */ /* 0x040fe20003f86270 */
[----:B------:R-:W-:Y:S01]  /*10cb0*/  SHFL.IDX PT, R20, R20, RZ, 0x1c1f ;  /* 0x001c1fff14147589 */ /* 0x000fe200000e0000 */
[----:B------:R-:W-:Y:S02]  /*10cc0*/  ISETP.GE.AND P3, PT, R9, 0x41, PT ;  /* 0x000000410900780c */ /* 0x000fe40003f66270 */
        /* <DEDUP_REMOVED lines=33> */
[C---:B------:R-:W-:Y:S02]  /*10ee0*/  ISETP.LT.OR P0, PT, R9.reuse, 0x61, P2 ;  /* 0x000000610900780c */ /* 0x040fe40001701670 */
[----:B------:R-:W-:-:S11]  /*10ef0*/  ISETP.GE.AND P2, PT, R9, 0x61, PT ;  /* 0x000000610900780c */ /* 0x000fd60003f46270 */
[----:B------:R-:W-:Y:S01]  /*10f00*/  LDGSTS.E.BYPASS.LTC128B.128 [R0+0x10a00], desc[UR52][R2.64], !P0 ;  /* 0x10a0000002007fae */ /* 0x000fe2000c101d74 */
[----:B------:R-:W-:-:S13]  /*10f10*/  ISETP.LT.OR P0, PT, R9, 0x61, P6 ;  /* 0x000000610900780c */ /* 0x000fda0003701670 */
[----:B------:R-:W-:Y:S01]  /*10f20*/  LDGSTS.E.BYPASS.LTC128B.128 [R0+0x13200], desc[UR52][R2.64+0x40], !P0 ;  /* 0x1320004002007fae */ /* 0x000fe2000c101d74 */
[----:B------:R-:W-:-:S13]  /*10f30*/  ISETP.LT.OR P0, PT, R9, 0x61, P1 ;  /* 0x000000610900780c */ /* 0x000fda0000f01670 */
[----:B------:R1:W-:Y:S01]  /*10f40*/  LDGSTS.E.BYPASS.LTC128B.128 [R0+0x15a00], desc[UR52][R2.64+0x80], !P0 ;  /* 0x15a0008002007fae */ /* 0x0003e2000c101d74 */
[----:B------:R-:W-:-:S03]  /*10f50*/  ISETP.GE.AND P0, PT, R9, 0x81, PT ;  /* 0x000000810900780c */ /* 0x000fc60003f06270 */
[----:B-1----:R1:W2:Y:S10]  /*10f60*/  SHFL.IDX PT, R2, R22, RZ, 0x1c1f ;  /* 0x001c1fff16027589 */ /* 0x0022b400000e0000 */
[----:B------:R-:W-:-:S07]  /*10f70*/  @P0 LOP3.LUT R16, R16, 0x40, RZ, 0xfc, !PT ;  /* 0x0000004010100812 */ /* 0x000fce00078efcff */
.L_x_2335:
[----:B--2---:R-:W-:Y:S02]  /*10f80*/  IADD3 R2, P0, R33, R2, RZ ;  /* 0x0000000221027210 */ /* 0x004fe40007f1e0ff */
        /* <DEDUP_REMOVED lines=14> */
.L_x_2254:
        /* <DEDUP_REMOVED lines=11> */
.L_x_2255:
[----:B------:R2:W-:Y:S01]  /*11120*/  SYNCS.ARRIVE.TRANS64.A1T0 RZ, [R4+URZ+0x33470], RZ ;  /* 0x033470ff04ff79a7 */ /* 0x0005e2000810003f */
[----:B------:R-:W-:Y:S05]  /*11130*/  @!P6 BRA `(.L_x_2256) ;  /* 0x000000000004e947 */ /* 0x000fea0003800000 */
[----:B------:R-:W-:Y:S01]  /*11140*/  BPT.TRAP 0x1 ;  /* 0x000000040000795c */ /* 0x000fe20000300000 */
.L_x_2256:
[----:B------:R-:W3:Y:S01]  /*11150*/  SYNCS.PHASECHK.TRANS64.TRYWAIT P0, [R4+URZ+0x33440], R27 ;  /* 0x0334401b040075a7 */ /* 0x000ee2000800017f */
[----:B------:R-:W-:Y:S04]  /*11160*/  BSSY B0, `(.L_x_2257) ;  /* 0x0000002000007945 */ /* 0x000fe80003800000 */
[----:B---3--:R-:W-:Y:S05]  /*11170*/  @!P0 BRA `(.L_x_2258) ;  /* 0x0000004000b88947 */ /* 0x008fea0003800000 */
.L_x_2336:
[----:B------:R-:W-:Y:S05]  /*11180*/  BSYNC B0 ;  /* 0x0000000000007941 */ /* 0x000fea0003800000 */
.L_x_2257:
        /* <DEDUP_REMOVED lines=30> */
[----:B------:R-:W4:Y:S01]  /*11370*/  SHFL.IDX PT, R14, R6, RZ, 0x1c1f ;  /* 0x001c1fff060e7589 */ /* 0x000f2200000e0000 */
[C---:B------:R-:W-:Y:S02]  /*11380*/  LOP3.LUT P6, RZ, R16.reuse, 0x2, RZ, 0xc0, !PT ;  /* 0x0000000210ff7812 */ /* 0x040fe400078cc0ff */
[----:B------:R-:W-:Y:S01]  /*11390*/  LOP3.LUT P1, RZ, R16, 0x1, RZ, 0xc0, !PT ;  /* 0x0000000110ff7812 */ /* 0x000fe2000782c0ff */
[----:B------:R-:W5:Y:S04]  /*113a0*/  SHFL.IDX PT, R2, R8, RZ, 0x1c1f ;  /* 0x001c1fff08027589 */ /* 0x000f6800000e0000 */
[----:B------:R-:W-:Y:S04]  /*113b0*/  SHFL.IDX PT, R7, R8, 0x1, 0x1c1f ;  /* 0x003c1f0008077f89 */ /* 0x000fe800000e0000 */
[----:B------:R-:W-:Y:S01]  /*113c0*/  SHFL.IDX PT, R9, R9, RZ, 0x1c1f ;  /* 0x001c1fff09097589 */ /* 0x000fe200000e0000 */
[----:B----4-:R-:W-:-:S05]  /*113d0*/  @P5 IADD3 R14, P0, R33, R14, RZ ;  /* 0x0000000e210e5210 */ /* 0x010fca0007f1e0ff */
[----:B-----5:R-:W-:Y:S01]  /*113e0*/  @P5 IMAD.X R3, RZ, RZ, R2, P0 ;  /* 0x000000ffff035224 */ /* 0x020fe200000e0602 */
[C---:B------:R-:W-:Y:S01]  /*113f0*/  LOP3.LUT P0, RZ, R16.reuse, 0x4, RZ, 0xc0, !PT ;  /* 0x0000000410ff7812 */ /* 0x040fe2000780c0ff */
[----:B------:R-:W-:Y:S02]  /*11400*/  @P5 IMAD.MOV.U32 R2, RZ, RZ, R14 ;  /* 0x000000ffff025224 */ /* 0x000fe400078e000e */
[----:B------:R-:W4:Y:S10]  /*11410*/  SHFL.IDX PT, R14, R6, 0x1, 0x1c1f ;  /* 0x003c1f00060e7f89 */ /* 0x000f3400000e0000 */
[----:B------:R-:W-:Y:S04]  /*11420*/  @P5 LDGSTS.E.BYPASS.LTC128B.128 [R0+0x24200], desc[UR52][R2.64], !P0 ;  /* 0x2420000002005fae */ /* 0x000fe8000c101d74 */
[----:B------:R-:W-:Y:S04]  /*11430*/  @P5 LDGSTS.E.BYPASS.LTC128B.128 [R0+0x26a00], desc[UR52][R2.64+0x40], !P6 ;  /* 0x26a0004002005fae */ /* 0x000fe8000f101d74 */
[----:B------:R5:W-:Y:S01]  /*11440*/  @P5 LDGSTS.E.BYPASS.LTC128B.128 [R0+0x29200], desc[UR52][R2.64+0x80], !P1 ;  /* 0x2920008002005fae */ /* 0x000be2000c901d74 */
[----:B------:R-:W-:-:S02]  /*11450*/  LOP3.LUT P5, RZ, R16, 0x4, RZ, 0xc0, !PT ;  /* 0x0000000410ff7812 */ /* 0x000fc400078ac0ff */
[----:B----4-:R-:W-:-:S05]  /*11460*/  @P4 IADD3 R14, P0, R33, R14, RZ ;  /* 0x0000000e210e4210 */ /* 0x010fca0007f1e0ff */
[----:B------:R-:W-:Y:S02]  /*11470*/  @P4 IMAD.X R7, RZ, RZ, R7, P0 ;  /* 0x000000ffff074224 */ /* 0x000fe400000e0607 */
[----:B-----5:R-:W-:Y:S02]  /*11480*/  @P4 IMAD.MOV.U32 R2, RZ, RZ, R14 ;  /* 0x000000ffff024224 */ /* 0x020fe400078e000e */
[----:B------:R-:W4:Y:S01]  /*11490*/  SHFL.IDX PT, R14, R6, 0x2, 0x1c1f ;  /* 0x005c1f00060e7f89 */ /* 0x000f2200000e0000 */
[----:B------:R-:W-:-:S03]  /*114a0*/  @P4 IMAD.MOV.U32 R3, RZ, RZ, R7 ;  /* 0x000000ffff034224 */ /* 0x000fc600078e0007 */
[----:B------:R-:W5:Y:S04]  /*114b0*/  SHFL.IDX PT, R7, R8, 0x2, 0x1c1f ;  /* 0x005c1f0008077f89 */ /* 0x000f6800000e0000 */
[----:B------:R-:W-:Y:S04]  /*114c0*/  @P4 LDGSTS.E.BYPASS.LTC128B.128 [R0+0x24a00], desc[UR52][R2.64], !P5 ;  /* 0x24a0000002004fae */ /* 0x000fe8000e901d74 */
[----:B------:R-:W-:Y:S04]  /*114d0*/  @P4 LDGSTS.E.BYPASS.LTC128B.128 [R0+0x27200], desc[UR52][R2.64+0x40], !P6 ;  /* 0x2720004002004fae */ /* 0x000fe8000f101d74 */
[----:B------:R0:W-:Y:S01]  /*114e0*/  @P4 LDGSTS.E.BYPASS.LTC128B.128 [R0+0x29a00], desc[UR52][R2.64+0x80], !P1 ;  /* 0x29a0008002004fae */ /* 0x0001e2000c901d74 */
[----:B----4-:R-:W-:-:S05]  /*114f0*/  @P3 IADD3 R14, P0, R33, R14, RZ ;  /* 0x0000000e210e3210 */ /* 0x010fca0007f1e0ff */
[----:B-----5:R-:W-:Y:S02]  /*11500*/  @P3 IMAD.X R7, RZ, RZ, R7, P0 ;  /* 0x000000ffff073224 */ /* 0x020fe400000e0607 */
[----:B0-----:R-:W-:Y:S02]  /*11510*/  @P3 IMAD.MOV.U32 R2, RZ, RZ, R14 ;  /* 0x000000ffff023224 */ /* 0x001fe400078e000e */
[----:B------:R-:W0:Y:S01]  /*11520*/  SHFL.IDX PT, R14, R6, 0x3, 0x1c1f ;  /* 0x007c1f00060e7f89 */ /* 0x000e2200000e0000 */
[----:B------:R-:W-:-:S03]  /*11530*/  @P3 IMAD.MOV.U32 R3, RZ, RZ, R7 ;  /* 0x000000ffff033224 */ /* 0x000fc600078e0007 */
[----:B------:R-:W4:Y:S04]  /*11540*/  SHFL.IDX PT, R7, R8, 0x3, 0x1c1f ;  /* 0x007c1f0008077f89 */ /* 0x000f2800000e0000 */
[----:B------:R-:W-:Y:S04]  /*11550*/  @P3 LDGSTS.E.BYPASS.LTC128B.128 [R0+0x25200], desc[UR52][R2.64], !P5 ;  /* 0x2520000002003fae */ /* 0x000fe8000e901d74 */
[----:B------:R-:W-:Y:S04]  /*11560*/  @P3 LDGSTS.E.BYPASS.LTC128B.128 [R0+0x27a00], desc[UR52][R2.64+0x40], !P6 ;  /* 0x27a0004002003fae */ /* 0x000fe8000f101d74 */
[----:B------:R5:W-:Y:S01]  /*11570*/  @P3 LDGSTS.E.BYPASS.LTC128B.128 [R0+0x2a200], desc[UR52][R2.64+0x80], !P1 ;  /* 0x2a20008002003fae */ /* 0x000be2000c901d74 */
[----:B0-----:R-:W-:-:S05]  /*11580*/  @P2 IADD3 R14, P0, R33, R14, RZ ;  /* 0x0000000e210e2210 */ /* 0x001fca0007f1e0ff */
[----:B----4-:R-:W-:Y:S02]  /*11590*/  @P2 IMAD.X R7, RZ, RZ, R7, P0 ;  /* 0x000000ffff072224 */ /* 0x010fe400000e0607 */
[----:B-----5:R-:W-:Y:S02]  /*115a0*/  @P2 IMAD.MOV.U32 R2, RZ, RZ, R14 ;  /* 0x000000ffff022224 */ /* 0x020fe400078e000e */
[----:B------:R-:W-:Y:S01]  /*115b0*/  @P2 IMAD.MOV.U32 R3, RZ, RZ, R7 ;  /* 0x000000ffff032224 */ /* 0x000fe200078e0007 */
[----:B------:R0:W4:Y:S04]  /*115c0*/  SHFL.IDX PT, R14, R5, RZ, 0x1c1f ;  /* 0x001c1fff050e7589 */ /* 0x00012800000e0000 */
[----:B------:R0:W-:Y:S04]  /*115d0*/  @P2 LDGSTS.E.BYPASS.LTC128B.128 [R0+0x25a00], desc[UR52][R2.64], !P5 ;  /* 0x25a0000002002fae */ /* 0x0001e8000e901d74 */
[----:B------:R0:W-:Y:S04]  /*115e0*/  @P2 LDGSTS.E.BYPASS.LTC128B.128 [R0+0x28200], desc[UR52][R2.64+0x40], !P6 ;  /* 0x2820004002002fae */ /* 0x0001e8000f101d74 */
[----:B------:R0:W-:Y:S02]  /*115f0*/  @P2 LDGSTS.E.BYPASS.LTC128B.128 [R0+0x2aa00], desc[UR52][R2.64+0x80], !P1 ;  /* 0x2aa0008002002fae */ /* 0x0001e4000c901d74 */
.L_x_2348:
[----:B------:R-:W-:Y:S01]  /*11600*/  LOP3.LUT P0, RZ, R16, 0x40, RZ, 0xc0, !PT ;  /* 0x0000004010ff7812 */ /* 0x000fe2000780c0ff */
[----:B------:R-:W-:-:S12]  /*11610*/  BSSY B0, `(.L_x_2260) ;  /* 0x000000d000007945 */ /* 0x000fd80003800000 */
[----:B------:R-:W-:Y:S05]  /*11620*/  @!P0 BRA `(.L_x_2261) ;  /* 0x00000000002c8947 */ /* 0x000fea0003800000 */
[C---:B------:R-:W-:Y:S02]  /*11630*/  LOP3.LUT P3, RZ, R16.reuse, 0x4, RZ, 0xc0, !PT ;  /* 0x0000000410ff7812 */ /* 0x040fe4000786c0ff */
[C---:B------:R-:W-:Y:S02]  /*11640*/  LOP3.LUT P2, RZ, R16.reuse, 0x2, RZ, 0xc0, !PT ;  /* 0x0000000210ff7812 */ /* 0x040fe4000784c0ff */
[----:B------:R-:W-:Y:S02]  /*11650*/  LOP3.LUT P1, RZ, R16, 0x1, RZ, 0xc0, !PT ;  /* 0x0000000110ff7812 */ /* 0x000fe4000782c0ff */
[----:B0---4-:R-:W-:-:S05]  /*11660*/  IADD3 R2, P0, R33, R14, RZ ;  /* 0x0000000e21027210 */ /* 0x011fca0007f1e0ff */
[----:B------:R-:W-:-:S05]  /*11670*/  IMAD.X R3, RZ, RZ, R9, P0 ;  /* 0x000000ffff037224 */ /* 0x000fca00000e0609 */
[----:B------:R-:W-:Y:S01]  /*11680*/  @!PT LDS RZ, [RZ] ;  /* 0x00000000fffff984 */ /* 0x000fe20000000800 */
[----:B------:R-:W-:Y:S01]  /*11690*/  @!PT LDS RZ, [RZ] ;  /* 0x00000000fffff984 */ /* 0x000fe20000000800 */
[----:B------:R-:W-:Y:S01]  /*116a0*/  @!PT LDS RZ, [RZ] ;  /* 0x00000000fffff984 */ /* 0x000fe20000000800 */
[----:B------:R0:W-:Y:S04]  /*116b0*/  LDGSTS.E.BYPASS.LTC128B.128 [R0+0x26200], desc[UR52][R2.64], !P3 ;  /* 0x2620000002007fae */ /* 0x0001e8000d901d74 */
[----:B------:R0:W-:Y:S04]  /*116c0*/  LDGSTS.E.BYPASS.LTC128B.128 [R0+0x28a00], desc[UR52][R2.64+0x40], !P2 ;  /* 0x28a0004002007fae */ /* 0x0001e8000d101d74 */
[----:B------:R0:W-:Y:S02]  /*116d0*/  LDGSTS.E.BYPASS.LTC128B.128 [R0+0x2b200], desc[UR52][R2.64+0x80], !P1 ;  /* 0x2b20008002007fae */ /* 0x0001e4000c901d74 */
.L_x_2261:
[----:B------:R-:W-:Y:S05]  /*116e0*/  BSYNC B0 ;  /* 0x0000000000007941 */ /* 0x000fea0003800000 */
.L_x_2260:
[----:B------:R-:W-:Y:S01]  /*116f0*/  NOP ;  /* 0x0000000000007918 */ /* 0x000fe20000000000 */
[----:B------:R-:W-:-:S13]  /*11700*/  PLOP3.LUT P0, PT, PT, PT, PT, 0x80, 0x0 ;  /* 0x000000000000781c */ /* 0x000fda0003f0f070 */
.L_x_2262:
        /* <DEDUP_REMOVED lines=11> */
.L_x_2263:
        /* <DEDUP_REMOVED lines=23> */
.L_x_2265:
[----:B------:R-:W-:Y:S05]  /*11930*/  BSYNC B6 ;  /* 0x0000000000067941 */ /* 0x000fea0003800000 */
.L_x_2264:
[----:B------:R1:W5:Y:S01]  /*11940*/  LDL R8, [R1+0xc] ;  /* 0x00000c0001087983 */ /* 0x0003620000100800 */
[----:B------:R-:W-:Y:S01]  /*11950*/  UISETP.NE.AND UP0, UPT, UR48, URZ, UPT ;  /* 0x0000003f3000728c */ /* 0x000fe2000bf05270 */
[----:B0-23--:R-:W-:Y:S01]  /*11960*/  IMAD.U32 R4, RZ, RZ, UR43 ;  /* 0x0000002bff047e24 */ /* 0x00dfe2000f8e00ff */
[----:B------:R-:W0:Y:S01]  /*11970*/  S2R R2, SR_TID.X ;  /* 0x0000000000027919 */ /* 0x000e220000002100 */
[----:B------:R-:W-:Y:S01]  /*11980*/  R2UR UR6, R32 ;  /* 0x00000000200672ca */ /* 0x000fe200000e0000 */
[----:B------:R-:W-:Y:S02]  /*11990*/  ULDC.64 UR8, c[0x0][0x2d8] ;  /* 0x0000b60000087ab9 */ /* 0x000fe40000000a00 */
[----:B------:R-:W-:Y:S02]  /*119a0*/  PLOP3.LUT P0, PT, PT, PT, UP0, 0x80, 0x0 ;  /* 0x000000000000781c */ /* 0x000fe40003f0f008 */
[C---:B------:R-:W-:Y:S02]  /*119b0*/  LOP3.LUT P3, RZ, R16.reuse, 0x1000, RZ, 0xc0, !PT ;  /* 0x0000100010ff7812 */ /* 0x040fe4000786c0ff */
[C---:B------:R-:W-:Y:S01]  /*119c0*/  LOP3.LUT P4, RZ, R16.reuse, 0x800, RZ, 0xc0, !PT ;  /* 0x0000080010ff7812 */ /* 0x040fe2000788c0ff */
[----:B------:R-:W-:Y:S01]  /*119d0*/  @UP0 ULDC UR4, c[0x0][0x44c] ;  /* 0x0001130000040ab9 */ /* 0x000fe20000000800 */
[----:B------:R-:W-:-:S02]  /*119e0*/  LOP3.LUT P5, RZ, R16, 0x400, RZ, 0xc0, !PT ;  /* 0x0000040010ff7812 */ /* 0x000fc400078ac0ff */
[C---:B0-----:R-:W-:Y:S01]  /*119f0*/  LOP3.LUT R19, R2.reuse, 0x7f, RZ, 0xc0, !PT ;  /* 0x0000007f02137812 */ /* 0x041fe200078ec0ff */
[----:B------:R-:W-:-:S03]  /*11a00*/  IMAD.SHL.U32 R2, R2, 0x20, RZ ;  /* 0x0000002002027824 */ /* 0x000fc600078e00ff */
[----:B------:R-:W-:-:S04]  /*11a10*/  SHF.R.U32.HI R19, RZ, 0x2, R19 ;  /* 0x00000002ff137819 */ /* 0x000fc80000011613 */
[----:B------:R-:W-:-:S05]  /*11a20*/  LOP3.LUT R2, R19, 0x60, R2, 0xf8, !PT ;  /* 0x0000006013027812 */ /* 0x000fca00078ef802 */
[----:B------:R-:W-:-:S04]  /*11a30*/  IMAD R4, R4, 0x80, R2 ;  /* 0x0000008004047824 */ /* 0x000fc800078e0202 */
[----:B------:R-:W-:Y:S01]  /*11a40*/  @P0 IMAD.HI.U32 R2, R4, UR4, RZ ;  /* 0x0000000404020c27 */ /* 0x000fe2000f8e00ff */
[----:B------:R-:W-:Y:S01]  /*11a50*/  PLOP3.LUT P0, PT, PT, PT, UP0, 0x80, 0x0 ;  /* 0x000000000000781c */ /* 0x000fe20003f0f008 */
[----:B------:R-:W-:Y:S01]  /*11a60*/  @UP0 ULDC UR4, c[0x0][0x450] ;  /* 0x0001140000040ab9 */ /* 0x000fe20000000800 */
[----:B------:R-:W-:Y:S01]  /*11a70*/  R2UR UR7, R18 ;  /* 0x00000000120772ca */ /* 0x000fe200000e0000 */
[----:B------:R-:W-:Y:S01]  /*11a80*/  IMAD.MOV.U32 R0, RZ, RZ, R4 ;  /* 0x000000ffff007224 */ /* 0x000fe200078e0004 */
[----:B------:R-:W-:-:S09]  /*11a90*/  UIMAD UR6, UR6, UR8, URZ ;  /* 0x00000008060672a4 */ /* 0x000fd2000f8e023f */
[----:B------:R-:W-:Y:S02]  /*11aa0*/  @P0 SHF.R.U32.HI R0, RZ, UR4, R2 ;  /* 0x00000004ff000c19 */ /* 0x000fe40008011602 */
[----:B------:R-:W-:Y:S01]  /*11ab0*/  R2UR UR4, R18 ;  /* 0x00000000120472ca */ /* 0x000fe200000e0000 */
[----:B------:R-:W-:Y:S02]  /*11ac0*/  UIMAD UR7, UR7, UR9, UR6 ;  /* 0x00000009070772a4 */ /* 0x000fe4000f8e0206 */
[----:B------:R-:W-:Y:S01]  /*11ad0*/  USHF.R.S32.HI UR6, URZ, 0x1f, UR42 ;  /* 0x0000001f3f067899 */ /* 0x000fe2000801142a */
[----:B------:R-:W-:-:S09]  /*11ae0*/  SHF.R.S32.HI R2, RZ, 0x1f, R0 ;  /* 0x0000001fff027819 */ /* 0x000fd20000011400 */
[----:B------:R-:W-:-:S03]  /*11af0*/  UIMAD.WIDE.U32 UR4, UR4, UR8, URZ ;  /* 0x00000008040472a5 */ /* 0x000fc6000f8e003f */
[----:B------:R-:W-:Y:S01]  /*11b00*/  ULDC.64 UR8, c[0x0][0x2e0] ;  /* 0x0000b80000087ab9 */ /* 0x000fe20000000a00 */
[----:B------:R-:W-:Y:S02]  /*11b10*/  UIADD3 UR5, UR5, UR7, URZ ;  /* 0x0000000705057290 */ /* 0x000fe4000fffe03f */
[----:B------:R-:W-:Y:S01]  /*11b20*/  UIMAD UR6, UR6, UR8, URZ ;  /* 0x00000008060672a4 */ /* 0x000fe2000f8e023f */
[----:B------:R-:W0:Y:S01]  /*11b30*/  S2R R19, SR_TID.X ;  /* 0x0000000000137919 */ /* 0x000e220000002100 */
[----:B------:R-:W-:Y:S02]  /*11b40*/  UIMAD.WIDE.U32 UR4, UR42, UR8, UR4 ;  /* 0x000000082a0472a5 */ /* 0x000fe4000f8e0004 */
[----:B------:R-:W-:-:S03]  /*11b50*/  UIMAD UR6, UR42, UR9, UR6 ;  /* 0x000000092a0672a4 */ /* 0x000fc6000f8e0206 */
[----:B------:R-:W-:Y:S01]  /*11b60*/  ULDC.64 UR8, c[0x0][0x2d0] ;  /* 0x0000b40000087ab9 */ /* 0x000fe20000000a00 */
[----:B------:R-:W-:Y:S01]  /*11b70*/  UIADD3 UR5, UR5, UR6, URZ ;  /* 0x0000000605057290 */ /* 0x000fe2000fffe03f */
[----:B------:R-:W-:Y:S02]  /*11b80*/  IMAD R3, R2, UR8, RZ ;  /* 0x0000000802037c24 */ /* 0x000fe4000f8e02ff */
[----:B------:R-:W-:Y:S02]  /*11b90*/  IMAD.U32 R9, RZ, RZ, UR8 ;  /* 0x00000008ff097e24 */ /* 0x000fe4000f8e00ff */
[C---:B------:R-:W-:Y:S02]  /*11ba0*/  IMAD R7, R0.reuse, UR9, R3 ;  /* 0x0000000900077c24 */ /* 0x040fe4000f8e0203 */
[----:B------:R-:W-:Y:S02]  /*11bb0*/  IMAD.MOV R5, RZ, RZ, -R0 ;  /* 0x000000ffff057224 */ /* 0x000fe400078e0a00 */
        /* <DEDUP_REMOVED lines=11> */
[----:B------:R-:W-:Y:S01]  /*11c70*/  UMOV UR4, 0xffffffff ;  /* 0xffffffff00047882 */ /* 0x000fe20000000000 */
[----:B0-----:R-:W-:Y:S02]  /*11c80*/  LOP3.LUT R19, R19, 0x7f, RZ, 0xc0, !PT ;  /* 0x0000007f13137812 */ /* 0x001fe400078ec0ff */
[----:B------:R-:W-:Y:S02]  /*11c90*/  IADD3.X R4, R3, UR5, R5, P0, !PT ;  /* 0x0000000503047c10 */ /* 0x000fe400087fe405 */
[----:B------:R-:W-:Y:S01]  /*11ca0*/  SHF.R.U32.HI R10, RZ, 0x2, R19 ;  /* 0x00000002ff0a7819 */ /* 0x000fe20000011613 */
[----:B-1----:R-:W-:Y:S06]  /*11cb0*/  BRA.DIV UR4, `(.L_x_2266) ;  /* 0x0000003e04b07947 */ /* 0x002fec000b800000 */
[----:B----4-:R-:W0:Y:S01]  /*11cc0*/  SHFL.IDX PT, R14, R0, RZ, 0x1c1f ;  /* 0x001c1fff000e7589 */ /* 0x010e2200000e0000 */
[----:B------:R-:W-:-:S03]  /*11cd0*/  IMAD.U32 R5, RZ, RZ, UR43 ;  /* 0x0000002bff057e24 */ /* 0x000fc6000f8e00ff */
[----:B------:R-:W1:Y:S01]  /*11ce0*/  SHFL.IDX PT, R2, R4, RZ, 0x1c1f ;  /* 0x001c1fff04027589 */ /* 0x000e6200000e0000 */
[----:B------:R-:W-:-:S03]  /*11cf0*/  IMAD R5, R5, 0x80, R10 ;  /* 0x0000008005057824 */ /* 0x000fc600078e020a */
[----:B------:R-:W-:Y:S01]  /*11d00*/  SHFL.IDX PT, R6, R4, 0x1, 0x1c1f ;  /* 0x003c1f0004067f89 */ /* 0x000fe200000e0000 */
[C---:B------:R-:W-:Y:S01]  /*11d10*/  VIADD R7, R5.reuse, 0x20 ;  /* 0x0000002005077836 */ /* 0x040fe20000000000 */
[----:B------:R-:W-:-:S13]  /*11d20*/  ISETP.GE.AND P0, PT, R5, UR38, PT ;  /* 0x0000002605007c0c */ /* 0x000fda000bf06270 */
[----:B0-----:R-:W-:-:S05]  /*11d30*/  @!P0 IADD3 R14, P1, R33, R14, RZ ;  /* 0x0000000e210e8210 */ /* 0x001fca0007f3e0ff */
[----:B-1----:R-:W-:Y:S02]  /*11d40*/  @!P0 IMAD.X R3, RZ, RZ, R2, P1 ;  /* 0x000000ffff038224 */ /* 0x002fe400008e0602 */
[----:B------:R-:W-:Y:S02]  /*11d50*/  @!P0 IMAD.MOV.U32 R2, RZ, RZ, R14 ;  /* 0x000000ffff028224 */ /* 0x000fe400078e000e */
[----:B------:R-:W0:Y:S04]  /*11d60*/  SHFL.IDX PT, R14, R0, 0x1, 0x1c1f ;  /* 0x003c1f00000e7f89 */ /* 0x000e2800000e0000 */
[----:B-----5:R-:W-:Y:S04]  /*11d70*/  @!P0 LDGSTS.E.BYPASS.LTC128B.128 [R8+0x1e200], desc[UR52][R2.64], !P3 ;  /* 0x1e20000002088fae */ /* 0x020fe8000d901d74 */
        /* <DEDUP_REMOVED lines=23> */
.L_x_2357:
        /* <DEDUP_REMOVED lines=12> */
.L_x_2267:
        /* <DEDUP_REMOVED lines=18> */
.L_x_2358:
[----:B------:R-:W-:Y:S05]  /*120d0*/  BSYNC B0 ;  /* 0x0000000000007941 */ /* 0x000fea0003800000 */
.L_x_2268:
[----:B------:R-:W-:-:S06]  /*120e0*/  UISETP.GE.AND UP0, UPT, UR44, 0x2, UPT ;  /* 0x000000022c00788c */ /* 0x000fcc000bf06270 */
[----:B------:R-:W-:-:S13]  /*120f0*/  PLOP3.LUT P0, PT, PT, PT, UP0, 0x40, 0x0 ;  /* 0x000000000000781c */ /* 0x000fda0003f0e808 */
[----:B------:R-:W-:Y:S05]  /*12100*/  @P0 BRA `(.L_x_2270) ;  /* 0x0000001800280947 */ /* 0x000fea0003800000 */
[----:B------:R-:W-:Y:S01]  /*12110*/  UIADD3 UR4, UR44, -0x2, URZ ;  /* 0xfffffffe2c047890 */ /* 0x000fe2000fffe03f */
[----:B------:R-:W-:Y:S02]  /*12120*/  IMAD.MOV.U32 R21, RZ, RZ, R31 ;  /* 0x000000ffff157224 */ /* 0x000fe400078e001f */
[----:B------:R-:W-:-:S03]  /*12130*/  IMAD.MOV.U32 R19, RZ, RZ, R28 ;  /* 0x000000ffff137224 */ /* 0x000fc600078e001c */
[----:B------:R-:W-:-:S07]  /*12140*/  IMAD.U32 R29, RZ, RZ, UR4 ;  /* 0x00000004ff1d7e24 */ /* 0x000fce000f8e00ff */
.L_x_2290:
[----:B01----:R-:W1:Y:S01]  /*12150*/  LDC R3, c[0x0][0x430] ;  /* 0x00010c00ff037b82 */ /* 0x003e620000000800 */
[----:B0-----:R-:W0:Y:S01]  /*12160*/  S2R R0, SR_TID.X ;  /* 0x0000000000007919 */ /* 0x001e220000002100 */
[----:B------:R-:W-:Y:S01]  /*12170*/  IMAD R10, R29, 0xa0, R36 ;  /* 0x000000a01d0a7824 */ /* 0x000fe200078e0224 */
[----:B------:R-:W-:Y:S05]  /*12180*/  YIELD ;  /* 0x0000000000007946 */ /* 0x000fea0003800000 */
[----:B------:R-:W2:Y:S01]  /*12190*/  S2R R4, SR_TID.X ;  /* 0x0000000000047919 */ /* 0x000ea20000002100 */
[----:B------:R-:W-:Y:S01]  /*121a0*/  ULDC.64 UR4, c[0x0][0x428] ;  /* 0x00010a0000047ab9 */ /* 0x000fe20000000a00 */
[----:B------:R-:W-:Y:S01]  /*121b0*/  ULDC.64 UR6, c[0x0][0x418] ;  /* 0x0001060000067ab9 */ /* 0x000fe20000000a00 */
[----:B------:R-:W-:Y:S01]  /*121c0*/  IMAD R7, R34, UR4, RZ ;  /* 0x0000000422077c24 */ /* 0x000fe2000f8e02ff */
[----:B------:R-:W3:Y:S01]  /*121d0*/  S2R R8, SR_TID.X ;  /* 0x0000000000087919 */ /* 0x000ee20000002100 */
[----:B------:R-:W-:-:S02]  /*121e0*/  VIADD R28, R19, 0x1 ;  /* 0x00000001131c7836 */ /* 0x000fc40000000000 */
[----:B------:R-:W-:Y:S01]  /*121f0*/  IMAD R7, R30, UR5, R7 ;  /* 0x000000051e077c24 */ /* 0x000fe2000f8e0207 */
[----:B-1----:R-:W-:Y:S02]  /*12200*/  ISETP.NE.AND P2, PT, R3, 0x1, PT ;  /* 0x000000010300780c */ /* 0x002fe40003f45270 */
[C---:B0-----:R-:W-:Y:S01]  /*12210*/  LOP3.LUT R2, R0.reuse, 0x7f, RZ, 0xc0, !PT ;  /* 0x0000007f00027812 */ /* 0x041fe200078ec0ff */
[----:B------:R-:W-:-:S10]  /*12220*/  IMAD.SHL.U32 R0, R0, 0x20, RZ ;  /* 0x0000002000007824 */ /* 0x000fd400078e00ff */
[----:B------:R-:W0:Y:S01]  /*12230*/  @P2 LDC R3, c[0x0][0x434] ;  /* 0x00010d00ff032b82 */ /* 0x000e220000000800 */
[----:B------:R-:W-:Y:S02]  /*12240*/  SHF.R.U32.HI R2, RZ, 0x2, R2 ;  /* 0x00000002ff027819 */ /* 0x000fe40000011602 */
[----:B--2---:R-:W-:Y:S02]  /*12250*/  LOP3.LUT R4, R4, 0x7f, RZ, 0xc0, !PT ;  /* 0x0000007f04047812 */ /* 0x004fe400078ec0ff */
[----:B------:R-:W-:Y:S02]  /*12260*/  LOP3.LUT R0, R2, 0x60, R0, 0xf8, !PT ;  /* 0x0000006002007812 */ /* 0x000fe400078ef800 */
[----:B------:R-:W-:Y:S01]  /*12270*/  SHF.R.U32.HI R9, RZ, 0x2, R4 ;  /* 0x00000002ff097819 */ /* 0x000fe20000011604 */
[----:B------:R-:W1:Y:S01]  /*12280*/  @P2 LDC R5, c[0x0][0x438] ;  /* 0x00010e00ff052b82 */ /* 0x000e620000000800 */
[----:B---3--:R-:W-:Y:S02]  /*12290*/  IMAD.SHL.U32 R8, R8, 0x20, RZ ;  /* 0x0000002008087824 */ /* 0x008fe400078e00ff */
[----:B------:R-:W-:-:S03]  /*122a0*/  IMAD.IADD R0, R0, 0x1, R10 ;  /* 0x0000000100007824 */ /* 0x000fc600078e020a */
[----:B------:R-:W-:Y:S01]  /*122b0*/  LOP3.LUT R8, R9, 0x60, R8, 0xf8, !PT ;  /* 0x0000006009087812 */ /* 0x000fe200078ef808 */
[----:B------:R-:W-:Y:S01]  /*122c0*/  IMAD.MOV.U32 R6, RZ, RZ, R0 ;  /* 0x000000ffff067224 */ /* 0x000fe200078e0000 */
[----:B------:R-:W2:Y:S02]  /*122d0*/  @P2 LDC R9, c[0x0][0x438] ;  /* 0x00010e00ff092b82 */ /* 0x000ea40000000800 */
[----:B------:R-:W-:-:S04]  /*122e0*/  LOP3.LUT R8, R8, 0x80, RZ, 0xfc, !PT ;  /* 0x0000008008087812 */ /* 0x000fc800078efcff */
[C---:B------:R-:W-:Y:S01]  /*122f0*/  ISETP.GT.U32.AND P1, PT, R8.reuse, 0x9f, PT ;  /* 0x0000009f0800780c */ /* 0x040fe20003f24070 */
[----:B------:R-:W-:Y:S02]  /*12300*/  IMAD.IADD R10, R8, 0x1, R10 ;  /* 0x00000001080a7824 */ /* 0x000fe400078e020a */
[----:B0-----:R-:W-:-:S04]  /*12310*/  @P2 IMAD.HI.U32 R2, R0, R3, RZ ;  /* 0x0000000300022227 */ /* 0x001fc800078e00ff */
[----:B------:R-:W-:Y:S01]  /*12320*/  IMAD.MOV.U32 R11, RZ, RZ, R10 ;  /* 0x000000ffff0b7224 */ /* 0x000fe200078e000a */
[----:B-1----:R-:W-:-:S04]  /*12330*/  @P2 SHF.R.U32.HI R6, RZ, R5, R2 ;  /* 0x00000005ff062219 */ /* 0x002fc80000011602 */
[--C-:B------:R-:W-:Y:S01]  /*12340*/  SHF.R.S32.HI R3, RZ, 0x1f, R6.reuse ;  /* 0x0000001fff037819 */ /* 0x100fe20000011406 */
[----:B------:R-:W-:-:S04]  /*12350*/  IMAD.MOV.U32 R2, RZ, RZ, R6 ;  /* 0x000000ffff027224 */ /* 0x000fc800078e0006 */
[----:B------:R-:W-:-:S04]  /*12360*/  IMAD.WIDE.U32 R2, R30, UR4, R2 ;  /* 0x000000041e027c25 */ /* 0x000fc8000f8e0002 */
[----:B------:R-:W-:Y:S01]  /*12370*/  IMAD.IADD R3, R7, 0x1, R3 ;  /* 0x0000000107037824 */ /* 0x000fe200078e0203 */
[----:B------:R-:W-:-:S04]  /*12380*/  LEA R4, P0, R2, UR6, 0x2 ;  /* 0x0000000602047c11 */ /* 0x000fc8000f8010ff */
[----:B------:R-:W-:Y:S02]  /*12390*/  LEA.HI.X R5, R2, UR7, R3, 0x2, P0 ;  /* 0x0000000702057c11 */ /* 0x000fe400080f1403 */
[----:B------:R-:W0:Y:S02]  /*123a0*/  @P2 LDC R3, c[0x0][0x434] ;  /* 0x00010d00ff032b82 */ /* 0x000e240000000800 */
        /* <DEDUP_REMOVED lines=26> */
[----:B------:R-:W-:Y:S10]  /*12550*/  @!P1 BRA `(.L_x_2271) ;  /* 0x0000000000049947 */ /* 0x000ff40003800000 */
[----:B------:R-:W-:Y:S01]  /*12560*/  BPT.TRAP 0x1 ;  /* 0x000000040000795c */ /* 0x000fe20000300000 */
.L_x_2271:
[----:B------:R-:W-:Y:S01]  /*12570*/  IMAD R4, R28, 0x8, R17 ;  /* 0x000000081c047824 */ /* 0x000fe200078e0211 */
[----:B------:R-:W-:Y:S01]  /*12580*/  SHF.L.U32 R27, R31, 0x1f, RZ ;  /* 0x0000001f1f1b7819 */ /* 0x000fe200000006ff */
[----:B------:R-:W-:Y:S01]  /*12590*/  BSSY B0, `(.L_x_2272) ;  /* 0x0000004000007945 */ /* 0x000fe20003800000 */
[----:B------:R-:W-:Y:S02]  /*125a0*/  SHF.R.S32.HI R22, RZ, 0x1f, R8 ;  /* 0x0000001fff167819 */ /* 0x000fe40000011408 */
[----:B------:R-:W0:Y:S02]  /*125b0*/  SYNCS.PHASECHK.TRANS64.TRYWAIT P0, [R4+URZ+0x33480], R27 ;  /* 0x0334801b040075a7 */ /* 0x000e24000800017f */
[----:B0-----:R-:W-:Y:S05]  /*125c0*/  @!P0 BRA `(.L_x_2273) ;  /* 0x0000003800bc8947 */ /* 0x001fea0003800000 */
.L_x_2359:
[----:B------:R-:W-:Y:S05]  /*125d0*/  BSYNC B0 ;  /* 0x0000000000007941 */ /* 0x000fea0003800000 */
.L_x_2272:
[----:B------:R-:W2:Y:S01]  /*125e0*/  LDL R11, [R1] ;  /* 0x00000000010b7983 */ /* 0x000ea20000100800 */
[----:B------:R-:W-:Y:S01]  /*125f0*/  ULDC.64 UR4, c[0x0][0x328] ;  /* 0x0000ca0000047ab9 */ /* 0x000fe20000000a00 */
[----:B------:R-:W-:Y:S01]  /*12600*/  ULDC.64 UR6, c[0x0][0x338] ;  /* 0x0000ce0000067ab9 */ /* 0x000fe20000000a00 */
[----:B------:R-:W-:Y:S01]  /*12610*/  IMAD R3, R22, UR4, RZ ;  /* 0x0000000416037c24 */ /* 0x000fe2000f8e02ff */
[----:B------:R-:W-:Y:S01]  /*12620*/  ULDC.64 UR8, c[0x0][0x330] ;  /* 0x0000cc0000087ab9 */ /* 0x000fe20000000a00 */
[----:B------:R-:W-:Y:S01]  /*12630*/  SHF.R.S32.HI R24, RZ, 0x1f, R6 ;  /* 0x0000001fff187819 */ /* 0x000fe20000011406 */
[----:B------:R-:W-:Y:S01]  /*12640*/  IMAD R23, R32, UR8, RZ ;  /* 0x0000000820177c24 */ /* 0x000fe2000f8e02ff */
[----:B------:R-:W-:Y:S01]  /*12650*/  ULDC.64 UR10, c[0x0][0x318] ;  /* 0x0000c600000a7ab9 */ /* 0x000fe20000000a00 */
[C---:B------:R-:W-:Y:S01]  /*12660*/  IMAD R0, R8.reuse, UR5, R3 ;  /* 0x0000000508007c24 */ /* 0x040fe2000f8e0203 */
[----:B-----5:R-:W-:Y:S01]  /*12670*/  SHF.R.S32.HI R25, RZ, 0x1f, R5 ;  /* 0x0000001fff197819 */ /* 0x020fe20000011405 */
[----:B------:R-:W-:Y:S01]  /*12680*/  IMAD.WIDE.U32 R2, R8, UR4, RZ ;  /* 0x0000000408027c25 */ /* 0x000fe2000f8e00ff */
[----:B------:R-:W-:-:S02]  /*12690*/  LOP3.LUT P4, RZ, R16, 0x4, RZ, 0xc0, !PT ;  /* 0x0000000410ff7812 */ /* 0x000fc4000788c0ff */
[C---:B------:R-:W-:Y:S01]  /*126a0*/  LOP3.LUT P3, RZ, R16.reuse, 0x2, RZ, 0xc0, !PT ;  /* 0x0000000210ff7812 */ /* 0x040fe2000786c0ff */
[----:B------:R-:W-:Y:S01]  /*126b0*/  IMAD.IADD R3, R3, 0x1, R0 ;  /* 0x0000000103037824 */ /* 0x000fe200078e0200 */
[----:B------:R-:W-:Y:S01]  /*126c0*/  LOP3.LUT P1, RZ, R16, 0x1, RZ, 0xc0, !PT ;  /* 0x0000000110ff7812 */ /* 0x000fe2000782c0ff */
[----:B------:R-:W-:Y:S02]  /*126d0*/  IMAD R0, R26, UR6, RZ ;  /* 0x000000061a007c24 */ /* 0x000fe4000f8e02ff */
        /* <DEDUP_REMOVED lines=52> */
.L_x_2371:
        /* <DEDUP_REMOVED lines=10> */
.L_x_2275:
        /* <DEDUP_REMOVED lines=11> */
.L_x_2276:
[----:B------:R2:W-:Y:S01]  /*12b70*/  SYNCS.ARRIVE.TRANS64.A1T0 RZ, [R4+URZ+0x33470], RZ ;  /* 0x033470ff04ff79a7 */ /* 0x0005e2000810003f */
[----:B------:R-:W-:Y:S05]  /*12b80*/  @!P3 BRA `(.L_x_2277) ;  /* 0x000000000004b947 */ /* 0x000fea0003800000 */
[----:B------:R-:W-:Y:S01]  /*12b90*/  BPT.TRAP 0x1 ;  /* 0x000000040000795c */ /* 0x000fe20000300000 */
.L_x_2277:
[----:B------:R-:W3:Y:S01]  /*12ba0*/  SYNCS.PHASECHK.TRANS64.TRYWAIT P0, [R4+URZ+0x33440], R27 ;  /* 0x0334401b040075a7 */ /* 0x000ee2000800017f */
[----:B------:R-:W-:Y:S04]  /*12bb0*/  BSSY B0, `(.L_x_2278) ;  /* 0x0000002000007945 */ /* 0x000fe80003800000 */
[----:B---3--:R-:W-:Y:S05]  /*12bc0*/  @!P0 BRA `(.L_x_2279) ;  /* 0x0000003800d08947 */ /* 0x008fea0003800000 */
.L_x_2372:
[----:B------:R-:W-:Y:S05]  /*12bd0*/  BSYNC B0 ;  /* 0x0000000000007941 */ /* 0x000fea0003800000 */
.L_x_2278:
        /* <DEDUP_REMOVED lines=8> */
[----:B------:R-:W-:Y:S01]  /*12c60*/  LOP3.LUT P3, RZ, R16, 0x2, RZ, 0xc0, !PT ;  /* 0x0000000210ff7812 */ /* 0x000fe2000786c0ff */
        /* <DEDUP_REMOVED lines=30> */
[----:B----4-:R-:W-:-:S05]  /*12e50*/  IMAD.X R3, RZ, RZ, R3, P0 ;  /* 0x000000ffff037224 */ /* 0x010fca00000e0603 */
[----:B------:R-:W-:Y:S04]  /*12e60*/  LDGSTS.E.BYPASS.LTC128B.128 [R0+0x24200], desc[UR52][R2.64], !P4 ;  /* 0x2420000002007fae */ /* 0x000fe8000e101d74 */
[----:B------:R-:W-:Y:S04]  /*12e70*/  LDGSTS.E.BYPASS.LTC128B.128 [R0+0x26a00], desc[UR52][R2.64+0x40], !P3 ;  /* 0x26a0004002007fae */ /* 0x000fe8000d901d74 */
[----:B------:R4:W-:Y:S01]  /*12e80*/  LDGSTS.E.BYPASS.LTC128B.128 [R0+0x29200], desc[UR52][R2.64+0x80], !P1 ;  /* 0x2920008002007fae */ /* 0x0009e2000c901d74 */
[----:B-1----:R-:W-:-:S03]  /*12e90*/  IADD3 R8, P0, R33, R14, RZ ;  /* 0x0000000e21087210 */ /* 0x002fc60007f1e0ff */
[----:B------:R-:W1:Y:S02]  /*12ea0*/  SHFL.IDX PT, R14, R10, 0x2, 0x1c1f ;  /* 0x005c1f000a0e7f89 */ /* 0x000e6400000e0000 */
[----:B------:R-:W-:Y:S02]  /*12eb0*/  IMAD.X R9, RZ, RZ, R6, P0 ;  /* 0x000000ffff097224 */ /* 0x000fe400000e0606 */
[----:B----4-:R-:W4:Y:S04]  /*12ec0*/  SHFL.IDX PT, R3, R20, 0x2, 0x1c1f ;  /* 0x005c1f0014037f89 */ /* 0x010f2800000e0000 */
[----:B------:R-:W5:Y:S04]  /*12ed0*/  SHFL.IDX PT, R2, R10, 0x3, 0x1c1f ;  /* 0x007c1f000a027f89 */ /* 0x000f6800000e0000 */
[----:B------:R-:W0:Y:S04]  /*12ee0*/  SHFL.IDX PT, R20, R20, 0x3, 0x1c1f ;  /* 0x007c1f0014147f89 */ /* 0x000e2800000e0000 */
[----:B------:R0:W-:Y:S04]  /*12ef0*/  LDGSTS.E.BYPASS.LTC128B.128 [R0+0x24a00], desc[UR52][R8.64], !P4 ;  /* 0x24a0000008007fae */ /* 0x0001e8000e101d74 */
[----:B------:R0:W-:Y:S01]  /*12f00*/  LDGSTS.E.BYPASS.LTC128B.128 [R0+0x27200], desc[UR52][R8.64+0x40], !P3 ;  /* 0x2720004008007fae */ /* 0x0001e2000d901d74 */
[----:B-1----:R-:W-:-:S03]  /*12f10*/  IADD3 R6, P0, R33, R14, RZ ;  /* 0x0000000e21067210 */ /* 0x002fc60007f1e0ff */
[----:B------:R1:W-:Y:S02]  /*12f20*/  LDGSTS.E.BYPASS.LTC128B.128 [R0+0x29a00], desc[UR52][R8.64+0x80], !P1 ;  /* 0x29a0008008007fae */ /* 0x0003e4000c901d74 */
[----:B----4-:R-:W-:Y:S02]  /*12f30*/  IMAD.X R7, RZ, RZ, R3, P0 ;  /* 0x000000ffff077224 */ /* 0x010fe400000e0603 */
[----:B------:R1:W4:Y:S01]  /*12f40*/  SHFL.IDX PT, R14, R5, RZ, 0x1c1f ;  /* 0x001c1fff050e7589 */ /* 0x00032200000e0000 */
[----:B-----5:R-:W-:-:S03]  /*12f50*/  IADD3 R2, P0, R33, R2, RZ ;  /* 0x0000000221027210 */ /* 0x020fc60007f1e0ff */
[----:B------:R1:W-:Y:S02]  /*12f60*/  LDGSTS.E.BYPASS.LTC128B.128 [R0+0x25200], desc[UR52][R6.64], !P4 ;  /* 0x2520000006007fae */ /* 0x0003e4000e101d74 */
[----:B0-----:R-:W-:Y:S02]  /*12f70*/  IMAD.X R3, RZ, RZ, R20, P0 ;  /* 0x000000ffff037224 */ /* 0x001fe400000e0614 */
[----:B------:R1:W-:Y:S04]  /*12f80*/  LDGSTS.E.BYPASS.LTC128B.128 [R0+0x27a00], desc[UR52][R6.64+0x40], !P3 ;  /* 0x27a0004006007fae */ /* 0x0003e8000d901d74 */
[----:B------:R1:W-:Y:S04]  /*12f90*/  LDGSTS.E.BYPASS.LTC128B.128 [R0+0x2a200], desc[UR52][R6.64+0x80], !P1 ;  /* 0x2a20008006007fae */ /* 0x0003e8000c901d74 */
[----:B------:R1:W-:Y:S04]  /*12fa0*/  LDGSTS.E.BYPASS.LTC128B.128 [R0+0x25a00], desc[UR52][R2.64], !P4 ;  /* 0x25a0000002007fae */ /* 0x0003e8000e101d74 */
[----:B------:R1:W-:Y:S04]  /*12fb0*/  LDGSTS.E.BYPASS.LTC128B.128 [R0+0x28200], desc[UR52][R2.64+0x40], !P3 ;  /* 0x2820004002007fae */ /* 0x0003e8000d901d74 */
[----:B----4-:R1:W-:Y:S02]  /*12fc0*/  LDGSTS.E.BYPASS.LTC128B.128 [R0+0x2aa00], desc[UR52][R2.64+0x80], !P1 ;  /* 0x2aa0008002007fae */ /* 0x0103e4000c901d74 */
.L_x_2384:
        /* <DEDUP_REMOVED lines=10> */
.L_x_2281:
        /* <DEDUP_REMOVED lines=11> */
.L_x_2282:
[----:B------:R-:W-:Y:S01]  /*13120*/  IMAD.U32 R0, RZ, RZ, UR47 ;  /* 0x0000002fff007e24 */ /* 0x000fe2000f8e00ff */
[----:B------:R0:W-:Y:S04]  /*13130*/  SYNCS.ARRIVE.TRANS64.A1T0 RZ, [R4+URZ+0x33430], RZ ;  /* 0x033430ff04ff79a7 */ /* 0x0001e8000810003f */
[----:B------:R-:W-:-:S13]  /*13140*/  ISETP.NE.AND P0, PT, R0, 0x3, PT ;  /* 0x000000030000780c */ /* 0x000fda0003f05270 */
[----:B0-----:R-:W-:Y:S05]  /*13150*/  @!P0 BRA `(.L_x_2283) ;  /* 0x0000000000048947 */ /* 0x001fea0003800000 */
[----:B------:R-:W-:Y:S01]  /*13160*/  BPT.TRAP 0x1 ;  /* 0x000000040000795c */ /* 0x000fe20000300000 */
.L_x_2283:
[----:B------:R-:W-:Y:S01]  /*13170*/  LOP3.LUT R3, R21, 0x1, RZ, 0x3c, !PT ;  /* 0x0000000115037812 */ /* 0x000fe200078e3cff */
[----:B------:R-:W-:Y:S01]  /*13180*/  IMAD R0, R19, 0x8, R17 ;  /* 0x0000000813007824 */ /* 0x000fe200078e0211 */
[----:B------:R-:W-:Y:S02]  /*13190*/  BSSY B0, `(.L_x_2284) ;  /* 0x0000004000007945 */ /* 0x000fe40003800000 */
[----:B------:R-:W-:-:S04]  /*131a0*/  SHF.L.U32 R3, R3, 0x1f, RZ ;  /* 0x0000001f03037819 */ /* 0x000fc800000006ff */
[----:B------:R-:W0:Y:S02]  /*131b0*/  SYNCS.PHASECHK.TRANS64.TRYWAIT P1, [R0+URZ+0x33470], R3 ;  /* 0x03347003000075a7 */ /* 0x000e24000802017f */
[----:B0-----:R-:W-:Y:S05]  /*131c0*/  @!P1 BRA `(.L_x_2285) ;  /* 0x0000003800d09947 */ /* 0x001fea0003800000 */
.L_x_2385:
[----:B------:R-:W-:Y:S05]  /*131d0*/  BSYNC B0 ;  /* 0x0000000000007941 */ /* 0x000fea0003800000 */
.L_x_2284:
[----:B------:R-:W-:-:S05]  /*131e0*/  IMAD.U32 R2, RZ, RZ, UR46 ;  /* 0x0000002eff027e24 */ /* 0x000fca000f8e00ff */
[----:B------:R-:W-:-:S13]  /*131f0*/  ISETP.NE.AND P1, PT, R2, 0x3, PT ;  /* 0x000000030200780c */ /* 0x000fda0003f25270 */
[----:B------:R-:W-:Y:S05]  /*13200*/  @!P1 BRA `(.L_x_2286) ;  /* 0x0000000000049947 */ /* 0x000fea0003800000 */
[----:B------:R-:W-:Y:S01]  /*13210*/  BPT.TRAP 0x1 ;  /* 0x000000040000795c */ /* 0x000fe20000300000 */
.L_x_2286:
[----:B------:R-:W-:Y:S01]  /*13220*/  SHF.L.U32 R5, R21, 0x1f, RZ ;  /* 0x0000001f15057819 */ /* 0x000fe200000006ff */
[----:B0-----:R-:W-:-:S03]  /*13230*/  IMAD R3, R19, 0x7800, RZ ;  /* 0x0000780013037824 */ /* 0x001fc600078e02ff */
[----:B------:R-:W0:Y:S02]  /*13240*/  SYNCS.PHASECHK.TRANS64.TRYWAIT P1, [R0+URZ+0x33460], R5 ;  /* 0x03346005000075a7 */ /* 0x000e24000802017f */
[----:B0-----:R-:W-:Y:S05]  /*13250*/  @!P1 BRA `(.L_x_2287) ;  /* 0x0000003800c09947 */ /* 0x001fea0003800000 */
.L_x_2386:
[----:B------:R-:W4:Y:S04]  /*13260*/  LDL R2, [R1+0x8] ;  /* 0x0000080001027983 */ /* 0x000f280000100800 */
[----:B------:R-:W5:Y:S01]  /*13270*/  LDL R8, [R1+0x4] ;  /* 0x0000040001087983 */ /* 0x000f620000100800 */
[----:B------:R-:W-:Y:S05]  /*13280*/  WARPSYNC.ALL ;  /* 0x0000000000007948 */ /* 0x000fea0003800000 */
[----:B------:R-:W-:-:S05]  /*13290*/  IMAD.U32 R19, RZ, RZ, UR46 ;  /* 0x0000002eff137e24 */ /* 0x000fca000f8e00ff */
[----:B------:R-:W-:Y:S02]  /*132a0*/  ISETP.NE.AND P1, PT, R19, 0x3, PT ;  /* 0x000000031300780c */ /* 0x000fe40003f25270 */
[----:B----4-:R-:W-:-:S05]  /*132b0*/  LOP3.LUT R2, R3, R2, RZ, 0xfc, !PT ;  /* 0x0000000203027212 */ /* 0x010fca00078efcff */
[----:B------:R-:W-:-:S05]  /*132c0*/  IMAD.IADD R2, R17, 0x1, R2 ;  /* 0x0000000111027824 */ /* 0x000fca00078e0202 */
[----:B0-23--:R-:W0:Y:S02]  /*132d0*/  LDSM.16.MT88.4 R4, [R2+0xf200] ;  /* 0x00f200000204783b */ /* 0x00de240000004200 */
[C-C-:B0-----:R-:W-:Y:S02]  /*132e0*/  PRMT R12, R4.reuse, 0x6420, R5.reuse ;  /* 0x00006420040c7816 */ /* 0x141fe40000000005 */
[----:B------:R-:W-:Y:S02]  /*132f0*/  PRMT R13, R4, 0x7531, R5 ;  /* 0x00007531040d7816 */ /* 0x000fe40000000005 */
[----:B-----5:R-:W-:Y:S02]  /*13300*/  LOP3.LUT R4, R3, R8, RZ, 0xfc, !PT ;  /* 0x0000000803047212 */ /* 0x020fe400078efcff */
        /* <DEDUP_REMOVED lines=96> */
.L_x_2288:
[----:B-1----:R1:W-:Y:S01]  /*13910*/  SYNCS.ARRIVE.TRANS64.A1T0 RZ, [R0+URZ+0x33450], RZ ;  /* 0x033450ff00ff79a7 */ /* 0x0023e2000810003f */
[----:B------:R-:W-:Y:S06]  /*13920*/  BAR.SYNC.DEFER_BLOCKING 0x2, 0x80 ;  /* 0x0082000000007b1d */ /* 0x000fec0000010000 */
[----:B------:R-:W-:Y:S05]  /*13930*/  @!P0 BRA `(.L_x_2289) ;  /* 0x0000000000048947 */ /* 0x000fea0003800000 */
[----:B------:R-:W-:Y:S01]  /*13940*/  BPT.TRAP 0x1 ;  /* 0x000000040000795c */ /* 0x000fe20000300000 */
.L_x_2289:
[----:B-1----:R-:W-:Y:S02]  /*13950*/  VIADD R0, R0, 0x33480 ;  /* 0x0003348000007836 */ /* 0x002fe40000000000 */
[----:B------:R-:W-:Y:S02]  /*13960*/  IMAD.MOV.U32 R21, RZ, RZ, R31 ;  /* 0x000000ffff157224 */ /* 0x000fe400078e001f */
[----:B------:R-:W-:Y:S01]  /*13970*/  IMAD.MOV.U32 R19, RZ, RZ, R28 ;  /* 0x000000ffff137224 */ /* 0x000fe200078e001c */
[----:B------:R-:W-:-:S04]  /*13980*/  PRMT R0, R37, 0x654, R0 ;  /* 0x0000065425007816 */ /* 0x000fc80000000000 */
[----:B------:R1:W-:Y:S01]  /*13990*/  SYNCS.ARRIVE.TRANS64.RED.A1T0 RZ, [R0+URZ], RZ ;  /* 0x000000ff00ff79a7 */ /* 0x0003e2000810043f */
[----:B------:R-:W-:Y:S05]  /*139a0*/  @P2 BRA `(.L_x_2290) ;  /* 0xffffffe400e82947 */ /* 0x000fea000383ffff */
.L_x_2270:
[----:B01----:R-:W0:Y:S01]  /*139b0*/  S2R R0, SR_TID.X ;  /* 0x0000000000007919 */ /* 0x003e220000002100 */
[----:B------:R-:W-:Y:S01]  /*139c0*/  BSSY B0, `(.L_x_2291) ;  /* 0x0000012000007945 */ /* 0x000fe20003800000 */
[----:B------:R-:W-:Y:S01]  /*139d0*/  IMAD.U32 R6, RZ, RZ, UR47 ;  /* 0x0000002fff067e24 */ /* 0x000fe2000f8e00ff */
        /* <DEDUP_REMOVED lines=15> */
[----:B------:R0:W-:Y:S02]  /*13ad0*/  STL [R1+0x10], R0 ;  /* 0x0000100001007387 */ /* 0x0001e40000100800 */
.L_x_2292:
[----:B------:R-:W-:Y:S05]  /*13ae0*/  BSYNC B0 ;  /* 0x0000000000007941 */ /* 0x000fea0003800000 */
.L_x_2291:
[----:B------:R-:W-:-:S13]  /*13af0*/  ISETP.NE.AND P1, PT, R6, 0x3, PT ;  /* 0x000000030600780c */ /* 0x000fda0003f25270 */
[----:B------:R-:W-:Y:S05]  /*13b00*/  @!P1 BRA `(.L_x_2293) ;  /* 0x0000000000049947 */ /* 0x000fea0003800000 */
[----:B------:R-:W-:Y:S01]  /*13b10*/  BPT.TRAP 0x1 ;  /* 0x000000040000795c */ /* 0x000fe20000300000 */
.L_x_2293:
[----:B------:R-:W-:Y:S01]  /*13b20*/  LOP3.LUT R3, R31, 0x1, RZ, 0x3c, !PT ;  /* 0x000000011f037812 */ /* 0x000fe200078e3cff */
[----:B------:R-:W-:Y:S01]  /*13b30*/  IMAD R2, R28, 0x8, R17 ;  /* 0x000000081c027824 */ /* 0x000fe200078e0211 */
[----:B------:R-:W-:Y:S02]  /*13b40*/  BSSY B0, `(.L_x_2294) ;  /* 0x0000004000007945 */ /* 0x000fe40003800000 */
[----:B------:R-:W-:-:S04]  /*13b50*/  SHF.L.U32 R3, R3, 0x1f, RZ ;  /* 0x0000001f03037819 */ /* 0x000fc800000006ff */
[----:B------:R-:W1:Y:S02]  /*13b60*/  SYNCS.PHASECHK.TRANS64.TRYWAIT P2, [R2+URZ+0x33470], R3 ;  /* 0x03347003020075a7 */ /* 0x000e64000804017f */
[----:B-1----:R-:W-:Y:S05]  /*13b70*/  @!P2 BRA `(.L_x_2295) ;  /* 0x00000030008ca947 */ /* 0x002fea0003800000 */
.L_x_2387:
[----:B------:R-:W-:Y:S05]  /*13b80*/  BSYNC B0 ;  /* 0x0000000000007941 */ /* 0x000fea0003800000 */
.L_x_2294:
[----:B0-----:R-:W-:-:S05]  /*13b90*/  IMAD.U32 R0, RZ, RZ, UR46 ;  /* 0x0000002eff007e24 */ /* 0x001fca000f8e00ff */
[----:B------:R-:W-:-:S13]  /*13ba0*/  ISETP.NE.AND P2, PT, R0, 0x3, PT ;  /* 0x000000030000780c */ /* 0x000fda0003f45270 */
[----:B------:R-:W-:Y:S05]  /*13bb0*/  @!P2 BRA `(.L_x_2296) ;  /* 0x000000000004a947 */ /* 0x000fea0003800000 */
[----:B------:R-:W-:Y:S01]  /*13bc0*/  BPT.TRAP 0x1 ;  /* 0x000000040000795c */ /* 0x000fe20000300000 */
.L_x_2296:
[----:B------:R-:W2:Y:S01]  /*13bd0*/  LDL R0, [R1+0x8] ;  /* 0x0000080001007983 */ /* 0x000ea20000100800 */
[----:B------:R-:W-:Y:S01]  /*13be0*/  SHF.L.U32 R5, R31, 0x1f, RZ ;  /* 0x0000001f1f057819 */ /* 0x000fe200000006ff */
[----:B-1----:R-:W-:-:S03]  /*13bf0*/  IMAD R3, R28, 0x7800, RZ ;  /* 0x000078001c037824 */ /* 0x002fc600078e02ff */
[----:B------:R-:W0:Y:S02]  /*13c00*/  SYNCS.PHASECHK.TRANS64.TRYWAIT P2, [R2+URZ+0x33460], R5 ;  /* 0x03346005020075a7 */ /* 0x000e24000804017f */
[----:B--2---:R-:W-:Y:S01]  /*13c10*/  LOP3.LUT R0, R3, R0, RZ, 0xfc, !PT ;  /* 0x0000000003007212 */ /* 0x004fe200078efcff */
[----:B0-----:R-:W-:Y:S06]  /*13c20*/  @!P2 BRA `(.L_x_2297) ;  /* 0x000000300074a947 */ /* 0x001fec0003800000 */
.L_x_2388:
[----:B------:R-:W2:Y:S01]  /*13c30*/  LDL R10, [R1+0x4] ;  /* 0x00000400010a7983 */ /* 0x000ea20000100800 */
[----:B------:R-:W-:Y:S01]  /*13c40*/  IMAD.IADD R0, R17, 0x1, R0 ;  /* 0x0000000111007824 */ /* 0x000fe200078e0200 */
[----:B------:R-:W-:Y:S05]  /*13c50*/  WARPSYNC.ALL ;  /* 0x0000000000007948 */ /* 0x000fea0003800000 */
[----:B0-----:R-:W0:Y:S01]  /*13c60*/  LDSM.16.MT88.4 R4, [R0+0xf200] ;  /* 0x00f200000004783b */ /* 0x001e220000004200 */
[----:B------:R-:W-:-:S05]  /*13c70*/  IMAD.U32 R12, RZ, RZ, UR46 ;  /* 0x0000002eff0c7e24 */ /* 0x000fca000f8e00ff */
[----:B------:R-:W-:Y:S02]  /*13c80*/  ISETP.NE.AND P2, PT, R12, 0x3, PT ;  /* 0x000000030c00780c */ /* 0x000fe40003f45270 */
[C-C-:B0-----:R-:W-:Y:S02]  /*13c90*/  PRMT R8, R4.reuse, 0x6420, R5.reuse ;  /* 0x0000642004087816 */ /* 0x141fe40000000005 */
[----:B------:R-:W-:Y:S02]  /*13ca0*/  PRMT R9, R4, 0x7531, R5 ;  /* 0x0000753104097816 */ /* 0x000fe40000000005 */
[C-C-:B------:R-:W-:Y:S02]  /*13cb0*/  PRMT R11, R6.reuse, 0x7531, R7.reuse ;  /* 0x00007531060b7816 */ /* 0x140fe40000000007 */
[----:B--2---:R-:W-:Y:S02]  /*13cc0*/  LOP3.LUT R4, R3, R10, RZ, 0xfc, !PT ;  /* 0x0000000a03047212 */ /* 0x004fe400078efcff */
[----:B------:R-:W-:-:S03]  /*13cd0*/  PRMT R10, R6, 0x6420, R7 ;  /* 0x00006420060a7816 */ /* 0x000fc60000000007 */
        /* <DEDUP_REMOVED lines=94> */
.L_x_2298:
[----:B-1----:R1:W-:Y:S01]  /*142c0*/  SYNCS.ARRIVE.TRANS64.A1T0 RZ, [R2+URZ+0x33450], RZ ;  /* 0x033450ff02ff79a7 */ /* 0x0023e2000810003f */
[----:B------:R-:W-:Y:S06]  /*142d0*/  BAR.SYNC.DEFER_BLOCKING 0x2, 0x80 ;  /* 0x0082000000007b1d */ /* 0x000fec0000010000 */
[----:B------:R-:W-:Y:S05]  /*142e0*/  @!P1 BRA `(.L_x_2299) ;  /* 0x0000000000049947 */ /* 0x000fea0003800000 */
[----:B------:R-:W-:Y:S01]  /*142f0*/  BPT.TRAP 0x1 ;  /* 0x000000040000795c */ /* 0x000fe20000300000 */
.L_x_2299:
[----:B-1----:R-:W-:Y:S02]  /*14300*/  VIADD R2, R2, 0x33480 ;  /* 0x0003348002027836 */ /* 0x002fe40000000000 */
[----:B------:R-:W-:-:S03]  /*14310*/  VIADD R28, R28, 0x1 ;  /* 0x000000011c1c7836 */ /* 0x000fc60000000000 */
[----:B------:R-:W-:Y:S02]  /*14320*/  PRMT R2, R37, 0x654, R2 ;  /* 0x0000065425027816 */ /* 0x000fe40000000002 */
[C---:B------:R-:W-:Y:S02]  /*14330*/  ISETP.NE.AND P1, PT, R28.reuse, 0x2, PT ;  /* 0x000000021c00780c */ /* 0x040fe40003f25270 */
[----:B------:R1:W-:Y:S02]  /*14340*/  SYNCS.ARRIVE.TRANS64.RED.A1T0 RZ, [R2+URZ], RZ ;  /* 0x000000ff02ff79a7 */ /* 0x0003e4000810043f */
[----:B------:R-:W-:Y:S02]  /*14350*/  SEL R0, RZ, 0x1, P1 ;  /* 0x00000001ff007807 */ /* 0x000fe40000800000 */
[----:B------:R-:W-:Y:S02]  /*14360*/  SEL R28, R28, RZ, P1 ;  /* 0x000000ff1c1c7207 */ /* 0x000fe40000800000 */
[----:B------:R-:W-:-:S07]  /*14370*/  LOP3.LUT R31, R31, R0, RZ, 0x3c, !PT ;  /* 0x000000001f1f7212 */ /* 0x000fce00078e3cff */
.L_x_2240:
[----:B------:R-:W-:Y:S05]  /*14380*/  BSYNC B7 ;  /* 0x0000000000077941 */ /* 0x000fea0003800000 */
.L_x_2238:
[----:B-1----:R1:W5:Y:S01]  /*14390*/  LDL R2, [R1+0x10] ;  /* 0x0000100001027983 */ /* 0x0023620000100800 */
[----:B------:R-:W-:-:S13]  /*143a0*/  LOP3.LUT P1, RZ, R16, 0x2000, RZ, 0xc0, !PT ;  /* 0x0000200010ff7812 */ /* 0x000fda000782c0ff */
[----:B-1----:R-:W-:Y:S05]  /*143b0*/  @!P1 BRA `(.L_x_2300) ;  /* 0x0000000000249947 */ /* 0x002fea0003800000 */
[----:B------:R-:W1:Y:S08]  /*143c0*/  S2UR UR4, SR_CgaCtaId ;  /* 0x00000000000479c3 */ /* 0x000e700000008800 */
[----:B------:R-:W-:Y:S01]  /*143d0*/  BAR.SYNC.DEFER_BLOCKING 0x5, 0x180 ;  /* 0x0146000000007b1d */ /* 0x000fe20000010000 */
[----:B--2---:R-:W-:Y:S01]  /*143e0*/  MOV R0, 0x400 ;  /* 0x0000040000007802 */ /* 0x004fe20000000f00 */
[----:B-1----:R-:W-:-:S05]  /*143f0*/  IMAD.U32 R37, RZ, RZ, UR4 ;  /* 0x00000004ff257e24 */ /* 0x002fca000f8e00ff */
[----:B------:R-:W-:-:S05]  /*14400*/  LEA R17, R37, R0, 0x18 ;  /* 0x0000000025117211 */ /* 0x000fca00078ec0ff */
[----:B-----5:R-:W1:Y:S04]  /*14410*/  LDS R2, [R17+0x334d0] ;  /* 0x0334d00011027984 */ /* 0x020e680000000800 */
[----:B-1----:R1:W-:Y:S01]  /*14420*/  STL [R1+0x10], R2 ;  /* 0x0000100201007387 */ /* 0x0023e20000100800 */
[----:B------:R-:W-:Y:S06]  /*14430*/  BAR.ARV 0x4, 0x180 ;  /* 0x0106000000007b1d */ /* 0x000fec0000002000 */
[----:B------:R-:W-:Y:S05]  /*14440*/  BRA `(.L_x_2301) ;  /* 0x0000000000207947 */ /* 0x000fea0003800000 */
.L_x_2300:
[----:B------:R-:W1:Y:S01]  /*14450*/  @!P0 S2R R37, SR_CgaCtaId ;  /* 0x0000000000258919 */ /* 0x000e620000008800 */
[----:B--2---:R-:W-:Y:S01]  /*14460*/  @!P0 MOV R0, 0x400 ;  /* 0x0000040000008802 */ /* 0x004fe20000000f00 */
[----:B------:R-:W-:Y:S03]  /*14470*/  BAR.SYNC.DEFER_BLOCKING 0x4, 0x180 ;  /* 0x0106000000007b1d */ /* 0x000fe60000010000 */
[----:B-1----:R-:W-:-:S03]  /*14480*/  @!P0 LEA R17, R37, R0, 0x18 ;  /* 0x0000000025118211 */ /* 0x002fc600078ec0ff */
[----:B-----5:R-:W1:Y:S04]  /*14490*/  SHFL.IDX PT, R0, R2, RZ, 0x1f ;  /* 0x00001fff02007589 */ /* 0x020e6800000e0000 */
[----:B------:R2:W-:Y:S04]  /*144a0*/  @!P0 STS [R17+0x334d0], R2 ;  /* 0x0334d00211008388 */ /* 0x0005e80000000800 */
[----:B-1----:R2:W-:Y:S01]  /*144b0*/  STL [R1+0x10], R0 ;  /* 0x0000100001007387 */ /* 0x0025e20000100800 */
[----:B------:R-:W-:Y:S06]  /*144c0*/  BAR.ARV 0x5, 0x180 ;  /* 0x0146000000007b1d */ /* 0x000fec0000002000 */
.L_x_2301:
[----:B--2---:R-:W2:Y:S01]  /*144d0*/  LDL R0, [R1+0x10] ;  /* 0x0000100001007983 */ /* 0x004ea20000100800 */
[----:B------:R-:W-:Y:S02]  /*144e0*/  ULDC UR4, c[0x0][0xc38] ;  /* 0x00030e0000047ab9 */ /* 0x000fe40000000800 */
[----:B--2---:R-:W-:-:S13]  /*144f0*/  ISETP.GE.AND P0, PT, R0, UR4, PT ;  /* 0x0000000400007c0c */ /* 0x004fda000bf06270 */
[----:B------:R-:W-:Y:S05]  /*14500*/  @!P0 BRA `(.L_x_2302) ;  /* 0xffffffb000ec8947 */ /* 0x000fea000383ffff */
.L_x_2235:
[----:B------:R-:W2:Y:S01]  /*14510*/  LDL.LU R0, [R1+0x14] ;  /* 0x0000140001007983 */ /* 0x000ea20000300800 */
[----:B------:R-:W-:Y:S01]  /*14520*/  BSSY B0, `(.L_x_2303) ;  /* 0x000000b000007945 */ /* 0x000fe20003800000 */
[----:B------:R-:W3:Y:S01]  /*14530*/  S2R R5, SR_CgaCtaId ;  /* 0x0000000000057919 */ /* 0x000ee20000008800 */
[----:B--2---:R-:W-:-:S05]  /*14540*/  VIADD R0, R0, 0x1 ;  /* 0x0000000100007836 */ /* 0x004fca0000000000 */
[----:B-1----:R-:W-:-:S04]  /*14550*/  LEA.HI R2, R0, R0, RZ, 0x1 ;  /* 0x0000000000027211 */ /* 0x002fc800078f08ff */
[----:B0-----:R-:W-:Y:S02]  /*14560*/  LOP3.LUT R3, R2, 0xfffffffe, RZ, 0xc0, !PT ;  /* 0xfffffffe02037812 */ /* 0x001fe400078ec0ff */
[----:B------:R-:W-:-:S03]  /*14570*/  MOV R2, 0x400 ;  /* 0x0000040000027802 */ /* 0x000fc60000000f00 */
[----:B------:R-:W-:Y:S01]  /*14580*/  IMAD.IADD R0, R0, 0x1, -R3 ;  /* 0x0000000100007824 */ /* 0x000fe200078e0a03 */
[----:B---3--:R-:W-:-:S04]  /*14590*/  LEA R5, R5, R2, 0x18 ;  /* 0x0000000205057211 */ /* 0x008fc800078ec0ff */
[----:B------:R-:W-:-:S04]  /*145a0*/  SHF.L.U32 R0, R0, 0x1f, RZ ;  /* 0x0000001f00007819 */ /* 0x000fc800000006ff */
[----:B------:R-:W0:Y:S02]  /*145b0*/  SYNCS.PHASECHK.TRANS64.TRYWAIT P0, [R5+URZ+0x33420], R0 ;  /* 0x03342000050075a7 */ /* 0x000e24000800017f */
[----:B0-----:R-:W-:Y:S05]  /*145c0*/  @!P0 BRA `(.L_x_2304) ;  /* 0x0000002800208947 */ /* 0x001fea0003800000 */
.L_x_2389:
[----:B------:R-:W-:Y:S05]  /*145d0*/  BSYNC B0 ;  /* 0x0000000000007941 */ /* 0x000fea0003800000 */
.L_x_2303:
[----:B------:R-:W-:-:S03]  /*145e0*/  UMOV UR4, 0xffffffff ;  /* 0xffffffff00047882 */ /* 0x000fc60000000000 */
[----:B------:R-:W-:Y:S05]  /*145f0*/  BRA.DIV UR4, `(.L_x_2305) ;  /* 0x0000002a04287947 */ /* 0x000fea000b800000 */
[----:B0-----:R-:W0:Y:S02]  /*14600*/  S2R R0, SR_TID.X ;  /* 0x0000000000007919 */ /* 0x001e240000002100 */
[----:B0-----:R-:W-:-:S04]  /*14610*/  SHF.R.U32.HI R0, RZ, 0x5, R0 ;  /* 0x00000005ff007819 */ /* 0x001fc80000011600 */
[----:B------:R-:W-:-:S05]  /*14620*/  LOP3.LUT R0, R0, 0x3, RZ, 0xc0, !PT ;  /* 0x0000000300007812 */ /* 0x000fca00078ec0ff */
[----:B------:R0:W1:Y:S02]  /*14630*/  SHFL.IDX PT, R14, R0, RZ, 0x1f ;  /* 0x00001fff000e7589 */ /* 0x00006400000e0000 */
.L_x_2392:
[----:B-1----:R-:W-:Y:S01]  /*14640*/  ISETP.NE.AND P0, PT, R14, RZ, PT ;  /* 0x000000ff0e00720c */ /* 0x002fe20003f05270 */
[----:B------:R-:W-:-:S12]  /*14650*/  BSSY B0, `(.L_x_2306) ;  /* 0x000002c000007945 */ /* 0x000fd80003800000 */
[----:B------:R-:W-:Y:S05]  /*14660*/  @P0 BRA `(.L_x_2307) ;  /* 0x0000000000a80947 */ /* 0x000fea0003800000 */
[----:B------:R-:W-:-:S03]  /*14670*/  UMOV UR4, 0xffffffff ;  /* 0xffffffff00047882 */ /* 0x000fc60000000000 */
[----:B------:R-:W-:Y:S05]  /*14680*/  BRA.DIV UR4, `(.L_x_2308) ;  /* 0x0000002a04387947 */ /* 0x000fea000b800000 */
[----:B------:R-:W-:-:S13]  /*14690*/  ELECT P6, URZ, PT ;  /* 0x00000000003f782f */ /* 0x000fda00038c0000 */
.L_x_2395:
[----:B------:R-:W-:Y:S05]  /*146a0*/  @!P6 BRA `(.L_x_2307) ;  /* 0x000000000098e947 */ /* 0x000fea0003800000 */
[----:B------:R-:W-:-:S06]  /*146b0*/  ULOP3.LUT UR4, UR36, 0x2, URZ, 0xfc, !UPT ;  /* 0x0000000224047892 */ /* 0x000fcc000f8efc3f */
[----:B0-----:R-:W-:-:S05]  /*146c0*/  IMAD.U32 R0, RZ, RZ, UR4 ;  /* 0x00000004ff007e24 */ /* 0x001fca000f8e00ff */
[----:B------:R-:W-:-:S13]  /*146d0*/  ISETP.NE.AND P0, PT, R0, 0x3, PT ;  /* 0x000000030000780c */ /* 0x000fda0003f05270 */
[----:B------:R-:W-:Y:S05]  /*146e0*/  @!P0 BRA `(.L_x_2309) ;  /* 0x0000000000048947 */ /* 0x000fea0003800000 */
[----:B------:R-:W-:Y:S01]  /*146f0*/  BPT.TRAP 0x1 ;  /* 0x000000040000795c */ /* 0x000fe20000300000 */
.L_x_2309:
[C---:B------:R-:W-:Y:S01]  /*14700*/  IMAD R3, R28.reuse, 0x8, R5 ;  /* 0x000000081c037824 */ /* 0x040fe200078e0205 */
[----:B------:R-:W-:Y:S01]  /*14710*/  SHF.L.U32 R2, R31, 0x1f, RZ ;  /* 0x0000001f1f027819 */ /* 0x000fe200000006ff */
[----:B------:R-:W-:-:S03]  /*14720*/  VIADD R28, R28, 0x1 ;  /* 0x000000011c1c7836 */ /* 0x000fc60000000000 */
[----:B------:R-:W0:Y:S02]  /*14730*/  SYNCS.PHASECHK.TRANS64.TRYWAIT P1, [R3+URZ+0x33440], R2 ;  /* 0x03344002030075a7 */ /* 0x000e24000802017f */
[----:B------:R-:W-:-:S04]  /*14740*/  ISETP.NE.AND P2, PT, R28, 0x2, PT ;  /* 0x000000021c00780c */ /* 0x000fc80003f45270 */
[----:B------:R-:W-:Y:S01]  /*14750*/  SEL R0, RZ, 0x1, P2 ;  /* 0x00000001ff007807 */ /* 0x000fe20001000000 */
[----:B0-----:R-:W-:Y:S08]  /*14760*/  @!P1 BRA `(.L_x_2310) ;  /* 0x0000002800209947 */ /* 0x001ff00003800000 */
.L_x_2396:
[----:B------:R-:W-:Y:S02]  /*14770*/  SEL R28, R28, RZ, P2 ;  /* 0x000000ff1c1c7207 */ /* 0x000fe40001000000 */
[----:B------:R-:W-:Y:S01]  /*14780*/  LOP3.LUT R0, R31, R0, RZ, 0x3c, !PT ;  /* 0x000000001f007212 */ /* 0x000fe200078e3cff */
[----:B------:R-:W-:Y:S06]  /*14790*/  @!P0 BRA `(.L_x_2311) ;  /* 0x0000000000048947 */ /* 0x000fec0003800000 */
[----:B------:R-:W-:Y:S01]  /*147a0*/  BPT.TRAP 0x1 ;  /* 0x000000040000795c */ /* 0x000fe20000300000 */
.L_x_2311:
[----:B------:R-:W-:Y:S01]  /*147b0*/  IMAD R5, R28, 0x8, R5 ;  /* 0x000000081c057824 */ /* 0x000fe200078e0205 */
[----:B------:R-:W-:-:S04]  /*147c0*/  SHF.L.U32 R0, R0, 0x1f, RZ ;  /* 0x0000001f00007819 */ /* 0x000fc800000006ff */
[----:B------:R-:W1:Y:S02]  /*147d0*/  SYNCS.PHASECHK.TRANS64.TRYWAIT P1, [R5+URZ+0x33440], R0 ;  /* 0x03344000050075a7 */ /* 0x000e64000802017f */
[----:B-1----:R-:W-:Y:S05]  /*147e0*/  @!P1 BRA `(.L_x_2312) ;  /* 0x0000002800149947 */ /* 0x002fea0003800000 */
.L_x_2397:
[----:B------:R-:W-:Y:S05]  /*147f0*/  @!P0 BRA `(.L_x_2313) ;  /* 0x0000000000048947 */ /* 0x000fea0003800000 */
[----:B------:R-:W-:Y:S01]  /*14800*/  BPT.TRAP 0x1 ;  /* 0x000000040000795c */ /* 0x000fe20000300000 */
.L_x_2313:
[----:B------:R-:W2:Y:S02]  /*14810*/  SYNCS.PHASECHK.TRANS64.TRYWAIT P1, [R3+URZ+0x33460], R2 ;  /* 0x03346002030075a7 */ /* 0x000ea4000802017f */
[----:B--2---:R-:W-:Y:S05]  /*14820*/  @!P1 BRA `(.L_x_2314) ;  /* 0x0000002800189947 */ /* 0x004fea0003800000 */
.L_x_2398:
[----:B------:R-:W-:Y:S05]  /*14830*/  @!P0 BRA `(.L_x_2315) ;  /* 0x0000000000048947 */ /* 0x000fea0003800000 */
[----:B------:R-:W-:Y:S01]  /*14840*/  BPT.TRAP 0x1 ;  /* 0x000000040000795c */ /* 0x000fe20000300000 */
.L_x_2315:
[----:B------:R-:W3:Y:S02]  /*14850*/  SYNCS.PHASECHK.TRANS64.TRYWAIT P1, [R5+URZ+0x33460], R0 ;  /* 0x03346000050075a7 */ /* 0x000ee4000802017f */
[----:B---3--:R-:W-:Y:S05]  /*14860*/  @!P1 BRA `(.L_x_2316) ;  /* 0x00000028001c9947 */ /* 0x008fea0003800000 */
.L_x_2399:
[----:B------:R-:W-:Y:S05]  /*14870*/  @!P0 BRA `(.L_x_2317) ;  /* 0x0000000000048947 */ /* 0x000fea0003800000 */
[----:B------:R-:W-:Y:S01]  /*14880*/  BPT.TRAP 0x1 ;  /* 0x000000040000795c */ /* 0x000fe20000300000 */
.L_x_2317:
[----:B------:R-:W4:Y:S02]  /*14890*/  SYNCS.PHASECHK.TRANS64.TRYWAIT P1, [R3+URZ+0x33480], R2 ;  /* 0x03348002030075a7 */ /* 0x000f24000802017f */
[----:B----4-:R-:W-:Y:S05]  /*148a0*/  @!P1 BRA `(.L_x_2318) ;  /* 0x0000002800209947 */ /* 0x010fea0003800000 */
.L_x_2400:
[----:B------:R-:W-:Y:S05]  /*148b0*/  @!P0 BRA `(.L_x_2319) ;  /* 0x0000000000048947 */ /* 0x000fea0003800000 */
[----:B------:R-:W-:Y:S01]  /*148c0*/  BPT.TRAP 0x1 ;  /* 0x000000040000795c */ /* 0x000fe20000300000 */
.L_x_2319:
[----:B------:R0:W0:Y:S02]  /*148d0*/  SYNCS.PHASECHK.TRANS64.TRYWAIT P0, [R5+URZ+0x33480], R0 ;  /* 0x03348000050075a7 */ /* 0x000024000800017f */
[----:B0-----:R-:W-:Y:S05]  /*148e0*/  @!P0 NANOSLEEP.SYNCS 0x989680 ;  /* 0x009896800000895d */ /* 0x001fea0003900000 */
[----:B------:R-:W0:Y:S02]  /*148f0*/  @!P0 SYNCS.PHASECHK.TRANS64 P0, [R5+URZ+0x33480], R0 ;  /* 0x03348000050085a7 */ /* 0x000e24000800007f */
[----:B0-----:R-:W-:Y:S05]  /*14900*/  @!P0 BRA `(.L_x_2319) ;  /* 0xfffffffc00f08947 */ /* 0x001fea000383ffff */
.L_x_2307:
[----:B------:R-:W-:Y:S05]  /*14910*/  BSYNC B0 ;  /* 0x0000000000007941 */ /* 0x000fea0003800000 */
.L_x_2306:
[----:B------:R-:W-:Y:S05]  /*14920*/  EXIT ;  /* 0x000000000000794d */ /* 0x000fea0003800000 */
.L_x_2182:
[----:B0-----:R-:W-:-:S04]  /*14930*/  IMAD.U32 R3, RZ, RZ, UR41 ;  /* 0x00000029ff037e24 */ /* 0x001fc8000f8e00ff */
[----:B------:R0:W1:Y:S03]  /*14940*/  SYNCS.PHASECHK.TRANS64.TRYWAIT P1, [R3+URZ+0x33400], R0 ;  /* 0x03340000030075a7 */ /* 0x000066000802017f */
[----:B-1----:R-:W-:Y:S05]  /*14950*/  @!P1 NANOSLEEP.SYNCS 0x989680 ;  /* 0x009896800000995d */ /* 0x002fea0003900000 */
[----:B------:R-:W1:Y:S02]  /*14960*/  @!P1 SYNCS.PHASECHK.TRANS64 P1, [R3+URZ+0x33400], R0 ;  /* 0x03340000030095a7 */ /* 0x000e64000802007f */
[----:B-1----:R-:W-:Y:S05]  /*14970*/  @!P1 BRA `(.L_x_2182) ;  /* 0xfffffffc00ec9947 */ /* 0x002fea000383ffff */
[----:B------:R-:W-:Y:S05]  /*14980*/  BRA `(.L_x_2320) ;  /* 0xfffffed000387947 */ /* 0x000fea000383ffff */
.L_x_2186:
[----:B-1----:R1:W2:Y:S02]  /*14990*/  SYNCS.PHASECHK.TRANS64.TRYWAIT P1, [R3+URZ+0x33430], R0 ;  /* 0x03343000030075a7 */ /* 0x0022a4000802017f */
[----:B--2---:R-:W-:Y:S05]  /*149a0*/  @!P1 NANOSLEEP.SYNCS 0x989680 ;  /* 0x009896800000995d */ /* 0x004fea0003900000 */
[----:B------:R-:W2:Y:S02]  /*149b0*/  @!P1 SYNCS.PHASECHK.TRANS64 P1, [R3+URZ+0x33430], R0 ;  /* 0x03343000030095a7 */ /* 0x000ea4000802007f */
[----:B--2---:R-:W-:Y:S05]  /*149c0*/  @!P1 BRA `(.L_x_2186) ;  /* 0xfffffffc00f09947 */ /* 0x004fea000383ffff */
[----:B------:R-:W-:Y:S05]  /*149d0*/  BRA `(.L_x_2185) ;  /* 0xfffffed000547947 */ /* 0x000fea000383ffff */
.L_x_2192:
[----:B-1----:R-:W-:-:S04]  /*149e0*/  IMAD.U32 R7, RZ, RZ, UR6 ;  /* 0x00000006ff077e24 */ /* 0x002fc8000f8e00ff */
[----:B------:R1:W2:Y:S03]  /*149f0*/  SYNCS.PHASECHK.TRANS64.TRYWAIT P1, [R7+URZ+0x33430], R0 ;  /* 0x03343000070075a7 */ /* 0x0002a6000802017f */
[----:B--2---:R-:W-:Y:S05]  /*14a00*/  @!P1 NANOSLEEP.SYNCS 0x989680 ;  /* 0x009896800000995d */ /* 0x004fea0003900000 */
[----:B------:R-:W2:Y:S02]  /*14a10*/  @!P1 SYNCS.PHASECHK.TRANS64 P1, [R7+URZ+0x33430], R0 ;  /* 0x03343000070095a7 */ /* 0x000ea4000802007f */
[----:B--2---:R-:W-:Y:S05]  /*14a20*/  @!P1 BRA `(.L_x_2192) ;  /* 0xfffffffc00ec9947 */ /* 0x004fea000383ffff */
[----:B------:R-:W-:Y:S05]  /*14a30*/  BRA `(.L_x_2189) ;  /* 0xffffff0400987947 */ /* 0x000fea000383ffff */
.L_x_2196:
[----:B-1----:R-:W-:-:S04]  /*14a40*/  IMAD.U32 R7, RZ, RZ, UR6 ;  /* 0x00000006ff077e24 */ /* 0x002fc8000f8e00ff */
[----:B------:R1:W2:Y:S03]  /*14a50*/  SYNCS.PHASECHK.TRANS64.TRYWAIT P1, [R7+URZ+0x33450], R0 ;  /* 0x03345000070075a7 */ /* 0x0002a6000802017f */
[----:B--2---:R-:W-:Y:S05]  /*14a60*/  @!P1 NANOSLEEP.SYNCS 0x989680 ;  /* 0x009896800000995d */ /* 0x004fea0003900000 */
[----:B------:R-:W2:Y:S02]  /*14a70*/  @!P1 SYNCS.PHASECHK.TRANS64 P1, [R7+URZ+0x33450], R0 ;  /* 0x03345000070095a7 */ /* 0x000ea4000802007f */
[----:B--2---:R-:W-:Y:S05]  /*14a80*/  @!P1 BRA `(.L_x_2196) ;  /* 0xfffffffc00ec9947 */ /* 0x004fea000383ffff */
[----:B------:R-:W-:Y:S05]  /*14a90*/  BRA `(.L_x_2193) ;  /* 0xffffff1000a07947 */ /* 0x000fea000383ffff */
.L_x_2204:
[----:B-1----:R-:W-:-:S04]  /*14aa0*/  IMAD.U32 R9, RZ, RZ, UR6 ;  /* 0x00000006ff097e24 */ /* 0x002fc8000f8e00ff */
[----:B------:R1:W2:Y:S03]  /*14ab0*/  SYNCS.PHASECHK.TRANS64.TRYWAIT P1, [R9+URZ+0x33430], R0 ;  /* 0x03343000090075a7 */ /* 0x0002a6000802017f */
[----:B--2---:R-:W-:Y:S05]  /*14ac0*/  @!P1 NANOSLEEP.SYNCS 0x989680 ;  /* 0x009896800000995d */ /* 0x004fea0003900000 */
[----:B------:R-:W2:Y:S02]  /*14ad0*/  @!P1 SYNCS.PHASECHK.TRANS64 P1, [R9+URZ+0x33430], R0 ;  /* 0x03343000090095a7 */ /* 0x000ea4000802007f */
[----:B--2---:R-:W-:Y:S05]  /*14ae0*/  @!P1 BRA `(.L_x_2204) ;  /* 0xfffffffc00ec9947 */ /* 0x004fea000383ffff */
[----:B------:R-:W-:Y:S05]  /*14af0*/  BRA `(.L_x_2201) ;  /* 0xffffff40000c7947 */ /* 0x000fea000383ffff */
.L_x_2208:
[----:B-1----:R-:W-:-:S04]  /*14b00*/  IMAD.U32 R9, RZ, RZ, UR6 ;  /* 0x00000006ff097e24 */ /* 0x002fc8000f8e00ff */
[----:B------:R1:W2:Y:S03]  /*14b10*/  SYNCS.PHASECHK.TRANS64.TRYWAIT P1, [R9+URZ+0x33450], R0 ;  /* 0x03345000090075a7 */ /* 0x0002a6000802017f */
[----:B--2---:R-:W-:Y:S05]  /*14b20*/  @!P1 NANOSLEEP.SYNCS 0x989680 ;  /* 0x009896800000995d */ /* 0x004fea0003900000 */
[----:B------:R-:W2:Y:S02]  /*14b30*/  @!P1 SYNCS.PHASECHK.TRANS64 P1, [R9+URZ+0x33450], R0 ;  /* 0x03345000090095a7 */ /* 0x000ea4000802007f */
[----:B--2---:R-:W-:Y:S05]  /*14b40*/  @!P1 BRA `(.L_x_2208) ;  /* 0xfffffffc00ec9947 */ /* 0x004fea000383ffff */
[----:B------:R-:W-:Y:S05]  /*14b50*/  BRA `(.L_x_2205) ;  /* 0xffffff4c00147947 */ /* 0x000fea000383ffff */
.L_x_2215:
[----:B-1----:R-:W-:-:S04]  /*14b60*/  IMAD.U32 R6, RZ, RZ, UR9 ;  /* 0x00000009ff067e24 */ /* 0x002fc8000f8e00ff */
[----:B------:R1:W2:Y:S03]  /*14b70*/  SYNCS.PHASECHK.TRANS64.TRYWAIT P1, [R6+URZ+0x33450], R5 ;  /* 0x03345005060075a7 */ /* 0x0002a6000802017f */
[----:B--2---:R-:W-:Y:S05]  /*14b80*/  @!P1 NANOSLEEP.SYNCS 0x989680 ;  /* 0x009896800000995d */ /* 0x004fea0003900000 */
[----:B------:R-:W2:Y:S02]  /*14b90*/  @!P1 SYNCS.PHASECHK.TRANS64 P1, [R6+URZ+0x33450], R5 ;  /* 0x03345005060095a7 */ /* 0x000ea4000802007f */
[----:B--2---:R-:W-:Y:S05]  /*14ba0*/  @!P1 BRA `(.L_x_2215) ;  /* 0xfffffffc00ec9947 */ /* 0x004fea000383ffff */
[----:B------:R-:W-:Y:S05]  /*14bb0*/  BRA `(.L_x_2214) ;  /* 0xffffff6c006c7947 */ /* 0x000fea000383ffff */
.L_x_2249:
        /* <DEDUP_REMOVED lines=10> */
.L_x_2321:
[----:B------:R-:W-:Y:S05]  /*14c60*/  BRA `(.L_x_2322) ;  /* 0xffffffb800087947 */ /* 0x000fea000383ffff */
.L_x_2252:
[----:B0-----:R0:W1:Y:S02]  /*14c70*/  SYNCS.PHASECHK.TRANS64.TRYWAIT P0, [R4+URZ+0x33480], R27 ;  /* 0x0334801b040075a7 */ /* 0x001064000800017f */
[----:B-1----:R-:W-:Y:S05]  /*14c80*/  @!P0 NANOSLEEP.SYNCS 0x989680 ;  /* 0x009896800000895d */ /* 0x002fea0003900000 */
[----:B------:R-:W1:Y:S02]  /*14c90*/  @!P0 SYNCS.PHASECHK.TRANS64 P0, [R4+URZ+0x33480], R27 ;  /* 0x0334801b040085a7 */ /* 0x000e64000800007f */
[----:B-1----:R-:W-:Y:S05]  /*14ca0*/  @!P0 BRA `(.L_x_2252) ;  /* 0xfffffffc00f08947 */ /* 0x002fea000383ffff */
[----:B------:R-:W-:Y:S05]  /*14cb0*/  BRA `(.L_x_2323) ;  /* 0xffffffbc00347947 */ /* 0x000fea000383ffff */
.L_x_2253:
        /* <DEDUP_REMOVED lines=8> */
.L_x_2325:
[----:B------:R-:W-:Y:S05]  /*14d40*/  BSYNC B0 ;  /* 0x0000000000007941 */ /* 0x000fea0003800000 */
.L_x_2324:
[----:B------:R-:W-:Y:S01]  /*14d50*/  IMAD.MOV.U32 R13, RZ, RZ, R19 ;  /* 0x000000ffff0d7224 */ /* 0x000fe200078e0013 */
[C---:B------:R-:W-:Y:S01]  /*14d60*/  LOP3.LUT P3, RZ, R16.reuse, 0x200, RZ, 0xc0, !PT ;  /* 0x0000020010ff7812 */ /* 0x040fe2000786c0ff */
[----:B------:R-:W-:Y:S01]  /*14d70*/  IMAD.MOV.U32 R12, RZ, RZ, RZ ;  /* 0x000000ffff0c7224 */ /* 0x000fe200078e00ff */
[C---:B------:R-:W-:Y:S01]  /*14d80*/  LOP3.LUT P2, RZ, R16.reuse, 0x100, RZ, 0xc0, !PT ;  /* 0x0000010010ff7812 */ /* 0x040fe2000784c0ff */
[----:B------:R-:W-:Y:S01]  /*14d90*/  IMAD.MOV.U32 R11, RZ, RZ, 0x1c1f ;  /* 0x00001c1fff0b7424 */ /* 0x000fe200078e00ff */
[----:B------:R-:W-:Y:S01]  /*14da0*/  LOP3.LUT R16, R16, 0xffffffbf, RZ, 0xc0, !PT ;  /* 0xffffffbf10107812 */ /* 0x000fe200078ec0ff */
[----:B------:R-:W-:Y:S01]  /*14db0*/  IMAD.MOV.U32 R15, RZ, RZ, -0x1 ;  /* 0xffffffffff0f7424 */ /* 0x000fe200078e00ff */
[----:B------:R-:W-:Y:S01]  /*14dc0*/  ISETP.GE.AND P4, PT, R9, 0x21, PT ;  /* 0x000000210900780c */ /* 0x000fe20003f86270 */
[----:B------:R-:W-:-:S12]  /*14dd0*/  IMAD.MOV.U32 R0, RZ, RZ, R14 ;  /* 0x000000ffff007224 */ /* 0x000fd800078e000e */
[----:B------:R-:W-:Y:S05]  /*14de0*/  WARPSYNC.COLLECTIVE R15, `(.L_x_2326) ;  /* 0x000000000f087348 */ /* 0x000fea0003c00000 */
[----:B------:R0:W1:Y:S02]  /*14df0*/  SHFL.IDX P6, R14, R13, R12, R11 ;  /* 0x0000000c0d0e7389 */ /* 0x00006400000c000b */
[----:B01----:R-:W-:Y:S01]  /*14e00*/  ENDCOLLECTIVE ;  /* 0x000000000000791b */ /* 0x003fe20003800000 */
.L_x_2326:
[----:B------:R-:W-:Y:S02]  /*14e10*/  IMAD.MOV.U32 R13, RZ, RZ, R10 ;  /* 0x000000ffff0d7224 */ /* 0x000fe400078e000a */
[----:B------:R-:W-:Y:S02]  /*14e20*/  IMAD.MOV.U32 R12, RZ, RZ, 0x1 ;  /* 0x00000001ff0c7424 */ /* 0x000fe400078e00ff */
[----:B------:R-:W-:-:S07]  /*14e30*/  IMAD.MOV.U32 R2, RZ, RZ, R14 ;  /* 0x000000ffff027224 */ /* 0x000fce00078e000e */
[----:B------:R-:W-:Y:S05]  /*14e40*/  WARPSYNC.COLLECTIVE R15, `(.L_x_2327) ;  /* 0x000000000f087348 */ /* 0x000fea0003c00000 */
[----:B------:R0:W1:Y:S02]  /*14e50*/  SHFL.IDX P6, R14, R13, R12, R11 ;  /* 0x0000000c0d0e7389 */ /* 0x00006400000c000b */
[----:B01----:R-:W-:Y:S01]  /*14e60*/  ENDCOLLECTIVE ;  /* 0x000000000000791b */ /* 0x003fe20003800000 */
.L_x_2327:
        /* <DEDUP_REMOVED lines=17> */
.L_x_2328:
[----:B------:R-:W-:Y:S02]  /*14f80*/  IMAD.MOV.U32 R13, RZ, RZ, R10 ;  /* 0x000000ffff0d7224 */ /* 0x000fe400078e000a */
[----:B------:R-:W-:Y:S02]  /*14f90*/  IMAD.MOV.U32 R12, RZ, RZ, 0x2 ;  /* 0x00000002ff0c7424 */ /* 0x000fe400078e00ff */
[----:B------:R-:W-:-:S07]  /*14fa0*/  IMAD.MOV.U32 R2, RZ, RZ, R14 ;  /* 0x000000ffff027224 */ /* 0x000fce00078e000e */
[----:B------:R-:W-:Y:S05]  /*14fb0*/  WARPSYNC.COLLECTIVE R15, `(.L_x_2329) ;  /* 0x000000000f087348 */ /* 0x000fea0003c00000 */
[----:B------:R0:W1:Y:S02]  /*14fc0*/  SHFL.IDX P6, R14, R13, R12, R11 ;  /* 0x0000000c0d0e7389 */ /* 0x00006400000c000b */
[----:B01----:R-:W-:Y:S01]  /*14fd0*/  ENDCOLLECTIVE ;  /* 0x000000000000791b */ /* 0x003fe20003800000 */
.L_x_2329:
        /* <DEDUP_REMOVED lines=16> */
.L_x_2330:
[----:B------:R-:W-:Y:S02]  /*150e0*/  IMAD.MOV.U32 R13, RZ, RZ, R10 ;  /* 0x000000ffff0d7224 */ /* 0x000fe400078e000a */
[----:B------:R-:W-:Y:S02]  /*150f0*/  IMAD.MOV.U32 R12, RZ, RZ, 0x3 ;  /* 0x00000003ff0c7424 */ /* 0x000fe400078e00ff */
[----:B------:R-:W-:-:S07]  /*15100*/  IMAD.MOV.U32 R2, RZ, RZ, R14 ;  /* 0x000000ffff027224 */ /* 0x000fce00078e000e */
[----:B------:R-:W-:Y:S05]  /*15110*/  WARPSYNC.COLLECTIVE R15, `(.L_x_2331) ;  /* 0x000000000f087348 */ /* 0x000fea0003c00000 */
[----:B------:R0:W1:Y:S02]  /*15120*/  SHFL.IDX P6, R14, R13, R12, R11 ;  /* 0x0000000c0d0e7389 */ /* 0x00006400000c000b */
[----:B01----:R-:W-:Y:S01]  /*15130*/  ENDCOLLECTIVE ;  /* 0x000000000000791b */ /* 0x003fe20003800000 */
.L_x_2331:
        /* <DEDUP_REMOVED lines=13> */
.L_x_2332:
        /* <DEDUP_REMOVED lines=12> */
.L_x_2333:
        /* <DEDUP_REMOVED lines=15> */
.L_x_2334:
[----:B------:R-:W-:Y:S01]  /*153c0*/  @!PT LDS RZ, [RZ] ;  /* 0x00000000fffff984 */ /* 0x000fe20000000800 */
[----:B------:R-:W-:Y:S01]  /*153d0*/  @!PT LDS RZ, [RZ] ;  /* 0x00000000fffff984 */ /* 0x000fe20000000800 */
[----:B------:R-:W-:Y:S01]  /*153e0*/  @!PT LDS RZ, [RZ] ;  /* 0x00000000fffff984 */ /* 0x000fe20000000800 */
[----:B------:R-:W-:Y:S01]  /*153f0*/  LDGSTS.E.BYPASS.LTC128B.128 [R0+0x13200], desc[UR52][R2.64+0x40], !P0 ;  /* 0x1320004002007fae */ /* 0x000fe2000c101d74 */
[----:B------:R-:W-:-:S13]  /*15400*/  ISETP.LT.OR P0, PT, R9, 0x61, P1 ;  /* 0x000000610900780c */ /* 0x000fda0000f01670 */
[----:B------:R0:W-:Y:S01]  /*15410*/  LDGSTS.E.BYPASS.LTC128B.128 [R0+0x15a00], desc[UR52][R2.64+0x80], !P0 ;  /* 0x15a0008002007fae */ /* 0x0001e2000c101d74 */
[----:B------:R-:W-:Y:S01]  /*15420*/  ISETP.GE.AND P0, PT, R9, 0x81, PT ;  /* 0x000000810900780c */ /* 0x000fe20003f06270 */
[----:B0-----:R-:W-:-:S12]  /*15430*/  IMAD.MOV.U32 R2, RZ, RZ, R14 ;  /* 0x000000ffff027224 */ /* 0x001fd800078e000e */
[----:B------:R-:W-:Y:S01]  /*15440*/  @P0 LOP3.LUT R16, R16, 0x40, RZ, 0xfc, !PT ;  /* 0x0000004010100812 */ /* 0x000fe200078efcff */
[----:B------:R-:W-:Y:S06]  /*15450*/  BRA `(.L_x_2335) ;  /* 0xffffffb800c87947 */ /* 0x000fec000383ffff */
.L_x_2258:
[----:B---3--:R3:W4:Y:S02]  /*15460*/  SYNCS.PHASECHK.TRANS64.TRYWAIT P0, [R4+URZ+0x33440], R27 ;  /* 0x0334401b040075a7 */ /* 0x008724000800017f */
[----:B----4-:R-:W-:Y:S05]  /*15470*/  @!P0 NANOSLEEP.SYNCS 0x989680 ;  /* 0x009896800000895d */ /* 0x010fea0003900000 */
[----:B------:R-:W4:Y:S02]  /*15480*/  @!P0 SYNCS.PHASECHK.TRANS64 P0, [R4+URZ+0x33440], R27 ;  /* 0x0334401b040085a7 */ /* 0x000f24000800007f */
[----:B----4-:R-:W-:Y:S05]  /*15490*/  @!P0 BRA `(.L_x_2258) ;  /* 0xfffffffc00f08947 */ /* 0x010fea000383ffff */
[----:B------:R-:W-:Y:S05]  /*154a0*/  BRA `(.L_x_2336) ;  /* 0xffffffbc00347947 */ /* 0x000fea000383ffff */
.L_x_2259:
        /* <DEDUP_REMOVED lines=8> */
.L_x_2338:
[----:B------:R-:W-:Y:S05]  /*15530*/  BSYNC B0 ;  /* 0x0000000000007941 */ /* 0x000fea0003800000 */
.L_x_2337:
[----:B------:R-:W-:Y:S01]  /*15540*/  IMAD.MOV.U32 R13, RZ, RZ, R6 ;  /* 0x000000ffff0d7224 */ /* 0x000fe200078e0006 */
[----:B------:R-:W-:Y:S01]  /*15550*/  LOP3.LUT P1, RZ, R16, 0x1, RZ, 0xc0, !PT ;  /* 0x0000000110ff7812 */ /* 0x000fe2000782c0ff */
[----:B------:R-:W-:Y:S02]  /*15560*/  IMAD.MOV.U32 R12, RZ, RZ, RZ ;  /* 0x000000ffff0c7224 */ /* 0x000fe400078e00ff */
[----:B------:R-:W-:Y:S02]  /*15570*/  IMAD.MOV.U32 R11, RZ, RZ, 0x1c1f ;  /* 0x00001c1fff0b7424 */ /* 0x000fe400078e00ff */
[----:B------:R-:W-:Y:S02]  /*15580*/  IMAD.MOV.U32 R15, RZ, RZ, -0x1 ;  /* 0xffffffffff0f7424 */ /* 0x000fe400078e00ff */
[----:B------:R-:W-:-:S07]  /*15590*/  IMAD.MOV.U32 R2, RZ, RZ, R14 ;  /* 0x000000ffff027224 */ /* 0x000fce00078e000e */
[----:B------:R-:W-:Y:S05]  /*155a0*/  WARPSYNC.COLLECTIVE R15, `(.L_x_2339) ;  /* 0x000000000f087348 */ /* 0x000fea0003c00000 */
[----:B------:R0:W1:Y:S02]  /*155b0*/  SHFL.IDX P6, R14, R13, R12, R11 ;  /* 0x0000000c0d0e7389 */ /* 0x00006400000c000b */
[----:B01----:R-:W-:Y:S01]  /*155c0*/  ENDCOLLECTIVE ;  /* 0x000000000000791b */ /* 0x003fe20003800000 */
.L_x_2339:
[----:B------:R-:W-:Y:S02]  /*155d0*/  IMAD.MOV.U32 R13, RZ, RZ, R8 ;  /* 0x000000ffff0d7224 */ /* 0x000fe400078e0008 */
[----:B------:R-:W-:Y:S01]  /*155e0*/  IMAD.MOV.U32 R12, RZ, RZ, 0x1 ;  /* 0x00000001ff0c7424 */ /* 0x000fe200078e00ff */
[----:B------:R-:W-:Y:S02]  /*155f0*/  @P5 IADD3 R14, P0, R33, R14, RZ ;  /* 0x0000000e210e5210 */ /* 0x000fe40007f1e0ff */
[----:B------:R-:W-:-:S03]  /*15600*/  LOP3.LUT P6, RZ, R16, 0x2, RZ, 0xc0, !PT ;  /* 0x0000000210ff7812 */ /* 0x000fc600078cc0ff */
[----:B------:R-:W-:Y:S01]  /*15610*/  @P5 IMAD.X R3, RZ, RZ, R2, P0 ;  /* 0x000000ffff035224 */ /* 0x000fe200000e0602 */
[----:B------:R-:W-:Y:S01]  /*15620*/  LOP3.LUT P0, RZ, R16, 0x4, RZ, 0xc0, !PT ;  /* 0x0000000410ff7812 */ /* 0x000fe2000780c0ff */
[----:B------:R-:W-:-:S12]  /*15630*/  @P5 IMAD.MOV.U32 R2, RZ, RZ, R14 ;  /* 0x000000ffff025224 */ /* 0x000fd800078e000e */
[----:B------:R-:W-:Y:S01]  /*15640*/  @!PT LDS RZ, [RZ] ;  /* 0x00000000fffff984 */ /* 0x000fe20000000800 */
[----:B------:R-:W-:Y:S01]  /*15650*/  @!PT LDS RZ, [RZ] ;  /* 0x00000000fffff984 */ /* 0x000fe20000000800 */
[----:B------:R-:W-:Y:S01]  /*15660*/  @!PT LDS RZ, [RZ] ;  /* 0x00000000fffff984 */ /* 0x000fe20000000800 */
[----:B------:R0:W-:Y:S04]  /*15670*/  @P5 LDGSTS.E.BYPASS.LTC128B.128 [R0+0x24200], desc[UR52][R2.64], !P0 ;  /* 0x2420000002005fae */ /* 0x0001e8000c101d74 */
[----:B------:R0:W-:Y:S02]  /*15680*/  @P5 LDGSTS.E.BYPASS.LTC128B.128 [R0+0x26a00], desc[UR52][R2.64+0x40], !P6 ;  /* 0x26a0004002005fae */ /* 0x0001e4000f101d74 */
[----:B0-----:R-:W-:Y:S05]  /*15690*/  WARPSYNC.COLLECTIVE R15, `(.L_x_2340) ;  /* 0x000000000f087348 */ /* 0x001fea0003c00000 */
[----:B------:R1:W2:Y:S02]  /*156a0*/  SHFL.IDX P6, R14, R13, R12, R11 ;  /* 0x0000000c0d0e7389 */ /* 0x0002a400000c000b */
[----:B012---:R-:W-:Y:S01]  /*156b0*/  ENDCOLLECTIVE ;  /* 0x000000000000791b */ /* 0x007fe20003800000 */
.L_x_2340:
[----:B------:R-:W-:Y:S01]  /*156c0*/  @!PT LDS RZ, [RZ] ;  /* 0x00000000fffff984 */ /* 0x000fe20000000800 */
[----:B------:R-:W-:Y:S01]  /*156d0*/  @!PT LDS RZ, [RZ] ;  /* 0x00000000fffff984 */ /* 0x000fe20000000800 */
[----:B------:R-:W-:Y:S01]  /*156e0*/  @!PT LDS RZ, [RZ] ;  /* 0x00000000fffff984 */ /* 0x000fe20000000800 */
[----:B------:R0:W-:Y:S01]  /*156f0*/  @P5 LDGSTS.E.BYPASS.LTC128B.128 [R0+0x29200], desc[UR52][R2.64+0x80], !P1 ;  /* 0x2920008002005fae */ /* 0x0001e2000c901d74 */
[----:B------:R-:W-:Y:S01]  /*15700*/  LOP3.LUT P5, RZ, R16, 0x2, RZ, 0xc0, !PT ;  /* 0x0000000210ff7812 */ /* 0x000fe200078ac0ff */
[----:B------:R-:W-:Y:S02]  /*15710*/  IMAD.MOV.U32 R13, RZ, RZ, R6 ;  /* 0x000000ffff0d7224 */ /* 0x000fe400078e0006 */
[----:B------:R-:W-:-:S10]  /*15720*/  IMAD.MOV.U32 R7, RZ, RZ, R14 ;  /* 0x000000ffff077224 */ /* 0x000fd400078e000e */
[----:B0-----:R-:W-:Y:S05]  /*15730*/  WARPSYNC.COLLECTIVE R15, `(.L_x_2341) ;  /* 0x000000000f087348 */ /* 0x001fea0003c00000 */
[----:B------:R1:W2:Y:S02]  /*15740*/  SHFL.IDX P6, R14, R13, R12, R11 ;  /* 0x0000000c0d0e7389 */ /* 0x0002a400000c000b */
[----:B012---:R-:W-:Y:S01]  /*15750*/  ENDCOLLECTIVE ;  /* 0x000000000000791b */ /* 0x007fe20003800000 */
.L_x_2341:
[----:B------:R-:W-:Y:S02]  /*15760*/  IMAD.MOV.U32 R13, RZ, RZ, R8 ;  /* 0x000000ffff0d7224 */ /* 0x000fe400078e0008 */
[----:B------:R-:W-:Y:S01]  /*15770*/  IMAD.MOV.U32 R12, RZ, RZ, 0x2 ;  /* 0x00000002ff0c7424 */ /* 0x000fe200078e00ff */
[----:B------:R-:W-:Y:S02]  /*15780*/  @P4 IADD3 R14, P0, R33, R14, RZ ;  /* 0x0000000e210e4210 */ /* 0x000fe40007f1e0ff */
[----:B------:R-:W-:-:S03]  /*15790*/  LOP3.LUT P6, RZ, R16, 0x4, RZ, 0xc0, !PT ;  /* 0x0000000410ff7812 */ /* 0x000fc600078cc0ff */
        /* <DEDUP_REMOVED lines=10> */
.L_x_2342:
        /* <DEDUP_REMOVED lines=11> */
.L_x_2343:
[----:B------:R-:W-:Y:S02]  /*158f0*/  IMAD.MOV.U32 R13, RZ, RZ, R8 ;  /* 0x000000ffff0d7224 */ /* 0x000fe400078e0008 */
[----:B------:R-:W-:Y:S01]  /*15900*/  IMAD.MOV.U32 R12, RZ, RZ, 0x3 ;  /* 0x00000003ff0c7424 */ /* 0x000fe200078e00ff */
[----:B------:R-:W-:-:S05]  /*15910*/  @P3 IADD3 R14, P0, R33, R14, RZ ;  /* 0x0000000e210e3210 */ /* 0x000fca0007f1e0ff */
[----:B------:R-:W-:-:S08]  /*15920*/  @P3 IMAD.MOV.U32 R2, RZ, RZ, R14 ;  /* 0x000000ffff023224 */ /* 0x000fd000078e000e */
[----:B------:R-:W-:Y:S05]  /*15930*/  WARPSYNC.COLLECTIVE R15, `(.L_x_2344) ;  /* 0x000000000f087348 */ /* 0x000fea0003c00000 */
[----:B------:R0:W1:Y:S02]  /*15940*/  SHFL.IDX P6, R14, R13, R12, R11 ;  /* 0x0000000c0d0e7389 */ /* 0x00006400000c000b */
[----:B01----:R-:W-:Y:S01]  /*15950*/  ENDCOLLECTIVE ;  /* 0x000000000000791b */ /* 0x003fe20003800000 */
.L_x_2344:
        /* <DEDUP_REMOVED lines=13> */
.L_x_2345:
[----:B------:R-:W-:Y:S02]  /*15a30*/  IMAD.MOV.U32 R13, RZ, RZ, R9 ;  /* 0x000000ffff0d7224 */ /* 0x000fe400078e0009 */
[----:B------:R-:W-:Y:S01]  /*15a40*/  IMAD.MOV.U32 R12, RZ, RZ, RZ ;  /* 0x000000ffff0c7224 */ /* 0x000fe200078e00ff */
[----:B------:R-:W-:-:S05]  /*15a50*/  @P2 IADD3 R14, P0, R33, R14, RZ ;  /* 0x0000000e210e2210 */ /* 0x000fca0007f1e0ff */
[----:B------:R-:W-:-:S08]  /*15a60*/  @P2 IMAD.MOV.U32 R2, RZ, RZ, R14 ;  /* 0x000000ffff022224 */ /* 0x000fd000078e000e */
[----:B------:R-:W-:Y:S05]  /*15a70*/  WARPSYNC.COLLECTIVE R15, `(.L_x_2346) ;  /* 0x000000000f087348 */ /* 0x000fea0003c00000 */
[----:B------:R0:W1:Y:S02]  /*15a80*/  SHFL.IDX P6, R14, R13, R12, R11 ;  /* 0x0000000c0d0e7389 */ /* 0x00006400000c000b */
[----:B01----:R-:W-:Y:S01]  /*15a90*/  ENDCOLLECTIVE ;  /* 0x000000000000791b */ /* 0x003fe20003800000 */
.L_x_2346:
        /* <DEDUP_REMOVED lines=13> */
.L_x_2347:
[----:B------:R-:W-:Y:S05]  /*15b70*/  BRA `(.L_x_2348) ;  /* 0xffffffb800a07947 */ /* 0x000fea000383ffff */
.L_x_2266:
[----:B------:R-:W-:Y:S02]  /*15b80*/  IMAD.MOV.U32 R13, RZ, RZ, R4 ;  /* 0x000000ffff0d7224 */ /* 0x000fe400078e0004 */
[----:B------:R-:W-:Y:S02]  /*15b90*/  IMAD.MOV.U32 R12, RZ, RZ, RZ ;  /* 0x000000ffff0c7224 */ /* 0x000fe400078e00ff */
[----:B------:R-:W-:Y:S02]  /*15ba0*/  IMAD.MOV.U32 R11, RZ, RZ, 0x1c1f ;  /* 0x00001c1fff0b7424 */ /* 0x000fe400078e00ff */
[----:B------:R-:W-:Y:S02]  /*15bb0*/  IMAD.MOV.U32 R15, RZ, RZ, -0x1 ;  /* 0xffffffffff0f7424 */ /* 0x000fe400078e00ff */
[----:B------:R-:W-:-:S07]  /*15bc0*/  IMAD.U32 R5, RZ, RZ, UR43 ;  /* 0x0000002bff057e24 */ /* 0x000fce000f8e00ff */
[----:B----45:R-:W-:Y:S05]  /*15bd0*/  WARPSYNC.COLLECTIVE R15, `(.L_x_2349) ;  /* 0x000000000f087348 */ /* 0x030fea0003c00000 */
[----:B----4-:R0:W1:Y:S02]  /*15be0*/  SHFL.IDX P6, R14, R13, R12, R11 ;  /* 0x0000000c0d0e7389 */ /* 0x01006400000c000b */
[----:B01---5:R-:W-:Y:S01]  /*15bf0*/  ENDCOLLECTIVE ;  /* 0x000000000000791b */ /* 0x023fe20003800000 */
.L_x_2349:
[----:B------:R-:W-:-:S04]  /*15c00*/  IMAD R5, R5, 0x80, R10 ;  /* 0x0000008005057824 */ /* 0x000fc800078e020a */
[C---:B------:R-:W-:Y:S01]  /*15c10*/  VIADD R6, R5.reuse, 0x20 ;  /* 0x0000002005067836 */ /* 0x040fe20000000000 */
[----:B------:R-:W-:Y:S01]  /*15c20*/  ISETP.GE.AND P0, PT, R5, UR38, PT ;  /* 0x0000002605007c0c */ /* 0x000fe2000bf06270 */
[----:B------:R-:W-:Y:S02]  /*15c30*/  IMAD.MOV.U32 R13, RZ, RZ, R0 ;  /* 0x000000ffff0d7224 */ /* 0x000fe400078e0000 */
[----:B------:R-:W-:-:S10]  /*15c40*/  IMAD.MOV.U32 R2, RZ, RZ, R14 ;  /* 0x000000ffff027224 */ /* 0x000fd400078e000e */
[----:B------:R-:W-:Y:S05]  /*15c50*/  WARPSYNC.COLLECTIVE R15, `(.L_x_2350) ;  /* 0x000000000f087348 */ /* 0x000fea0003c00000 */
[----:B------:R0:W1:Y:S02]  /*15c60*/  SHFL.IDX P6, R14, R13, R12, R11 ;  /* 0x0000000c0d0e7389 */ /* 0x00006400000c000b */
[----:B01----:R-:W-:Y:S01]  /*15c70*/  ENDCOLLECTIVE ;  /* 0x000000000000791b */ /* 0x003fe20003800000 */
.L_x_2350:
        /* <DEDUP_REMOVED lines=8> */
.L_x_2351:
        /* <DEDUP_REMOVED lines=12> */
.L_x_2352:
[----:B------:R-:W-:Y:S02]  /*15dc0*/  IMAD.MOV.U32 R13, RZ, RZ, R4 ;  /* 0x000000ffff0d7224 */ /* 0x000fe400078e0004 */
[----:B------:R-:W-:Y:S01]  /*15dd0*/  IMAD.MOV.U32 R12, RZ, RZ, 0x2 ;  /* 0x00000002ff0c7424 */ /* 0x000fe200078e00ff */
[----:B------:R-:W-:-:S05]  /*15de0*/  @!P0 IADD3 R14, P1, R33, R14, RZ ;  /* 0x0000000e210e8210 */ /* 0x000fca0007f3e0ff */
[----:B------:R-:W-:-:S08]  /*15df0*/  @!P0 IMAD.MOV.U32 R2, RZ, RZ, R14 ;  /* 0x000000ffff028224 */ /* 0x000fd000078e000e */
[----:B------:R-:W-:Y:S05]  /*15e00*/  WARPSYNC.COLLECTIVE R15, `(.L_x_2353) ;  /* 0x000000000f087348 */ /* 0x000fea0003c00000 */
[----:B------:R0:W1:Y:S02]  /*15e10*/  SHFL.IDX P6, R14, R13, R12, R11 ;  /* 0x0000000c0d0e7389 */ /* 0x00006400000c000b */
[----:B01----:R-:W-:Y:S01]  /*15e20*/  ENDCOLLECTIVE ;  /* 0x000000000000791b */ /* 0x003fe20003800000 */
.L_x_2353:
        /* <DEDUP_REMOVED lines=15> */
.L_x_2354:
[----:B------:R-:W-:Y:S02]  /*15f20*/  IMAD.MOV.U32 R13, RZ, RZ, R4 ;  /* 0x000000ffff0d7224 */ /* 0x000fe400078e0004 */
[----:B------:R-:W-:Y:S01]  /*15f30*/  IMAD.MOV.U32 R12, RZ, RZ, 0x3 ;  /* 0x00000003ff0c7424 */ /* 0x000fe200078e00ff */
[----:B------:R-:W-:-:S05]  /*15f40*/  @!P0 IADD3 R14, P1, R33, R14, RZ ;  /* 0x0000000e210e8210 */ /* 0x000fca0007f3e0ff */
[----:B------:R-:W-:-:S08]  /*15f50*/  @!P0 IMAD.MOV.U32 R2, RZ, RZ, R14 ;  /* 0x000000ffff028224 */ /* 0x000fd000078e000e */
[----:B------:R-:W-:Y:S05]  /*15f60*/  WARPSYNC.COLLECTIVE R15, `(.L_x_2355) ;  /* 0x000000000f087348 */ /* 0x000fea0003c00000 */
[----:B------:R0:W1:Y:S02]  /*15f70*/  SHFL.IDX P6, R14, R13, R12, R11 ;  /* 0x0000000c0d0e7389 */ /* 0x00006400000c000b */
[----:B01----:R-:W-:Y:S01]  /*15f80*/  ENDCOLLECTIVE ;  /* 0x000000000000791b */ /* 0x003fe20003800000 */
.L_x_2355:
        /* <DEDUP_REMOVED lines=13> */
.L_x_2356:
[----:B------:R-:W-:Y:S05]  /*16060*/  BRA `(.L_x_2357) ;  /* 0xffffffbc00a07947 */ /* 0x000fea000383ffff */
.L_x_2269:
[----:B0-----:R0:W1:Y:S02]  /*16070*/  SYNCS.PHASECHK.TRANS64.TRYWAIT P0, [R17+URZ+0x33420], R0 ;  /* 0x03342000110075a7 */ /* 0x001064000800017f */
[----:B-1----:R-:W-:Y:S05]  /*16080*/  @!P0 NANOSLEEP.SYNCS 0x989680 ;  /* 0x009896800000895d */ /* 0x002fea0003900000 */
[----:B------:R-:W1:Y:S02]  /*16090*/  @!P0 SYNCS.PHASECHK.TRANS64 P0, [R17+URZ+0x33420], R0 ;  /* 0x03342000110085a7 */ /* 0x000e64000800007f */
[----:B-1----:R-:W-:Y:S05]  /*160a0*/  @!P0 BRA `(.L_x_2269) ;  /* 0xfffffffc00f08947 */ /* 0x002fea000383ffff */
[----:B------:R-:W-:Y:S05]  /*160b0*/  BRA `(.L_x_2358) ;  /* 0xffffffc000047947 */ /* 0x000fea000383ffff */
.L_x_2273:
[----:B0-----:R0:W1:Y:S02]  /*160c0*/  SYNCS.PHASECHK.TRANS64.TRYWAIT P0, [R4+URZ+0x33480], R27 ;  /* 0x0334801b040075a7 */ /* 0x001064000800017f */
[----:B-1----:R-:W-:Y:S05]  /*160d0*/  @!P0 NANOSLEEP.SYNCS 0x989680 ;  /* 0x009896800000895d */ /* 0x002fea0003900000 */
[----:B------:R-:W1:Y:S02]  /*160e0*/  @!P0 SYNCS.PHASECHK.TRANS64 P0, [R4+URZ+0x33480], R27 ;  /* 0x0334801b040085a7 */ /* 0x000e64000800007f */
[----:B-1----:R-:W-:Y:S05]  /*160f0*/  @!P0 BRA `(.L_x_2273) ;  /* 0xfffffffc00f08947 */ /* 0x002fea000383ffff */
[----:B------:R-:W-:Y:S05]  /*16100*/  BRA `(.L_x_2359) ;  /* 0xffffffc400307947 */ /* 0x000fea000383ffff */
.L_x_2274:
        /* <DEDUP_REMOVED lines=8> */
.L_x_2361:
[----:B------:R-:W-:Y:S05]  /*16190*/  BSYNC B0 ;  /* 0x0000000000007941 */ /* 0x000fea0003800000 */
.L_x_2360:
        /* <DEDUP_REMOVED lines=8> */
.L_x_2362:
[----:B------:R-:W-:Y:S02]  /*16220*/  IMAD.MOV.U32 R13, RZ, RZ, R10 ;  /* 0x000000ffff0d7224 */ /* 0x000fe400078e000a */
[----:B------:R-:W-:Y:S02]  /*16230*/  IMAD.MOV.U32 R12, RZ, RZ, 0x1 ;  /* 0x00000001ff0c7424 */ /* 0x000fe400078e00ff */
[----:B------:R-:W-:-:S07]  /*16240*/  IMAD.MOV.U32 R2, RZ, RZ, R14 ;  /* 0x000000ffff027224 */ /* 0x000fce00078e000e */
[----:B------:R-:W-:Y:S05]  /*16250*/  WARPSYNC.COLLECTIVE R15, `(.L_x_2363) ;  /* 0x000000000f087348 */ /* 0x000fea0003c00000 */
[----:B------:R0:W1:Y:S02]  /*16260*/  SHFL.IDX P6, R14, R13, R12, R11 ;  /* 0x0000000c0d0e7389 */ /* 0x00006400000c000b */
[----:B01----:R-:W-:Y:S01]  /*16270*/  ENDCOLLECTIVE ;  /* 0x000000000000791b */ /* 0x003fe20003800000 */
.L_x_2363:
        /* <DEDUP_REMOVED lines=14> */
.L_x_2364:
[----:B------:R-:W-:Y:S02]  /*16360*/  IMAD.MOV.U32 R13, RZ, RZ, R10 ;  /* 0x000000ffff0d7224 */ /* 0x000fe400078e000a */
[----:B------:R-:W-:Y:S02]  /*16370*/  IMAD.MOV.U32 R12, RZ, RZ, 0x2 ;  /* 0x00000002ff0c7424 */ /* 0x000fe400078e00ff */
[----:B------:R-:W-:-:S07]  /*16380*/  IMAD.MOV.U32 R2, RZ, RZ, R14 ;  /* 0x000000ffff027224 */ /* 0x000fce00078e000e */
[----:B------:R-:W-:Y:S05]  /*16390*/  WARPSYNC.COLLECTIVE R15, `(.L_x_2365) ;  /* 0x000000000f087348 */ /* 0x000fea0003c00000 */
[----:B------:R0:W1:Y:S02]  /*163a0*/  SHFL.IDX P6, R14, R13, R12, R11 ;  /* 0x0000000c0d0e7389 */ /* 0x00006400000c000b */
[----:B01----:R-:W-:Y:S01]  /*163b0*/  ENDCOLLECTIVE ;  /* 0x000000000000791b */ /* 0x003fe20003800000 */
.L_x_2365:
        /* <DEDUP_REMOVED lines=13> */
.L_x_2366:
[----:B------:R-:W-:Y:S02]  /*16490*/  IMAD.MOV.U32 R13, RZ, RZ, R10 ;  /* 0x000000ffff0d7224 */ /* 0x000fe400078e000a */
[----:B------:R-:W-:Y:S02]  /*164a0*/  IMAD.MOV.U32 R12, RZ, RZ, 0x3 ;  /* 0x00000003ff0c7424 */ /* 0x000fe400078e00ff */
[----:B------:R-:W-:-:S07]  /*164b0*/  IMAD.MOV.U32 R2, RZ, RZ, R14 ;  /* 0x000000ffff027224 */ /* 0x000fce00078e000e */
[----:B------:R-:W-:Y:S05]  /*164c0*/  WARPSYNC.COLLECTIVE R15, `(.L_x_2367) ;  /* 0x000000000f087348 */ /* 0x000fea0003c00000 */
[----:B------:R0:W1:Y:S02]  /*164d0*/  SHFL.IDX P6, R14, R13, R12, R11 ;  /* 0x0000000c0d0e7389 */ /* 0x00006400000c000b */
[----:B01----:R-:W-:Y:S01]  /*164e0*/  ENDCOLLECTIVE ;  /* 0x000000000000791b */ /* 0x003fe20003800000 */
.L_x_2367:
        /* <DEDUP_REMOVED lines=13> */
.L_x_2368:
[----:B------:R-:W-:Y:S02]  /*165c0*/  IMAD.MOV.U32 R13, RZ, RZ, R23 ;  /* 0x000000ffff0d7224 */ /* 0x000fe400078e0017 */
[----:B------:R-:W-:Y:S02]  /*165d0*/  IMAD.MOV.U32 R12, RZ, RZ, RZ ;  /* 0x000000ffff0c7224 */ /* 0x000fe400078e00ff */
[----:B------:R-:W-:-:S07]  /*165e0*/  IMAD.MOV.U32 R2, RZ, RZ, R14 ;  /* 0x000000ffff027224 */ /* 0x000fce00078e000e */
[----:B------:R-:W-:Y:S05]  /*165f0*/  WARPSYNC.COLLECTIVE R15, `(.L_x_2369) ;  /* 0x000000000f087348 */ /* 0x000fea0003c00000 */
[----:B------:R0:W1:Y:S02]  /*16600*/  SHFL.IDX P6, R14, R13, R12, R11 ;  /* 0x0000000c0d0e7389 */ /* 0x00006400000c000b */
[----:B01----:R-:W-:Y:S01]  /*16610*/  ENDCOLLECTIVE ;  /* 0x000000000000791b */ /* 0x003fe20003800000 */
.L_x_2369:
        /* <DEDUP_REMOVED lines=13> */
.L_x_2370:
[----:B------:R-:W-:Y:S01]  /*166f0*/  IMAD.MOV.U32 R2, RZ, RZ, R14 ;  /* 0x000000ffff027224 */ /* 0x000fe200078e000e */
[----:B------:R-:W-:Y:S06]  /*16700*/  BRA `(.L_x_2371) ;  /* 0xffffffc000c47947 */ /* 0x000fec000383ffff */
.L_x_2279:
[----:B---3--:R3:W4:Y:S02]  /*16710*/  SYNCS.PHASECHK.TRANS64.TRYWAIT P0, [R4+URZ+0x33440], R27 ;  /* 0x0334401b040075a7 */ /* 0x008724000800017f */
[----:B----4-:R-:W-:Y:S05]  /*16720*/  @!P0 NANOSLEEP.SYNCS 0x989680 ;  /* 0x009896800000895d */ /* 0x010fea0003900000 */
[----:B------:R-:W4:Y:S02]  /*16730*/  @!P0 SYNCS.PHASECHK.TRANS64 P0, [R4+URZ+0x33440], R27 ;  /* 0x0334401b040085a7 */ /* 0x000f24000800007f */
[----:B----4-:R-:W-:Y:S05]  /*16740*/  @!P0 BRA `(.L_x_2279) ;  /* 0xfffffffc00f08947 */ /* 0x010fea000383ffff */
[----:B------:R-:W-:Y:S05]  /*16750*/  BRA `(.L_x_2372) ;  /* 0xffffffc4001c7947 */ /* 0x000fea000383ffff */
.L_x_2280:
        /* <DEDUP_REMOVED lines=8> */
.L_x_2374:
[----:B------:R-:W-:Y:S05]  /*167e0*/  BSYNC B0 ;  /* 0x0000000000007941 */ /* 0x000fea0003800000 */
.L_x_2373:
        /* <DEDUP_REMOVED lines=8> */
.L_x_2375:
[----:B------:R-:W-:Y:S02]  /*16870*/  IMAD.MOV.U32 R13, RZ, RZ, R20 ;  /* 0x000000ffff0d7224 */ /* 0x000fe400078e0014 */
[----:B------:R-:W-:Y:S01]  /*16880*/  IMAD.MOV.U32 R12, RZ, RZ, 0x1 ;  /* 0x00000001ff0c7424 */ /* 0x000fe200078e00ff */
[----:B------:R-:W-:-:S13]  /*16890*/  IADD3 R2, P0, R33, R14, RZ ;  /* 0x0000000e21027210 */ /* 0x000fda0007f1e0ff */
[----:B------:R-:W-:Y:S05]  /*168a0*/  WARPSYNC.COLLECTIVE R15, `(.L_x_2376) ;  /* 0x000000000f087348 */ /* 0x000fea0003c00000 */
[----:B------:R0:W1:Y:S02]  /*168b0*/  SHFL.IDX P6, R14, R13, R12, R11 ;  /* 0x0000000c0d0e7389 */ /* 0x00006400000c000b */
[----:B01----:R-:W-:Y:S01]  /*168c0*/  ENDCOLLECTIVE ;  /* 0x000000000000791b */ /* 0x003fe20003800000 */
.L_x_2376:
        /* <DEDUP_REMOVED lines=12> */
.L_x_2377:
[----:B------:R-:W-:Y:S02]  /*16990*/  IMAD.MOV.U32 R13, RZ, RZ, R20 ;  /* 0x000000ffff0d7224 */ /* 0x000fe400078e0014 */
[----:B------:R-:W-:Y:S01]  /*169a0*/  IMAD.MOV.U32 R12, RZ, RZ, 0x2 ;  /* 0x00000002ff0c7424 */ /* 0x000fe200078e00ff */
[----:B------:R-:W-:-:S13]  /*169b0*/  IADD3 R2, P0, R33, R14, RZ ;  /* 0x0000000e21027210 */ /* 0x000fda0007f1e0ff */
[----:B------:R-:W-:Y:S05]  /*169c0*/  WARPSYNC.COLLECTIVE R15, `(.L_x_2378) ;  /* 0x000000000f087348 */ /* 0x000fea0003c00000 */
[----:B------:R0:W1:Y:S02]  /*169d0*/  SHFL.IDX P6, R14, R13, R12, R11 ;  /* 0x0000000c0d0e7389 */ /* 0x00006400000c000b */
[----:B01----:R-:W-:Y:S01]  /*169e0*/  ENDCOLLECTIVE ;  /* 0x000000000000791b */ /* 0x003fe20003800000 */
.L_x_2378:
        /* <DEDUP_REMOVED lines=12> */
.L_x_2379:
[----:B------:R-:W-:Y:S02]  /*16ab0*/  IMAD.MOV.U32 R13, RZ, RZ, R20 ;  /* 0x000000ffff0d7224 */ /* 0x000fe400078e0014 */
[----:B------:R-:W-:Y:S01]  /*16ac0*/  IMAD.MOV.U32 R12, RZ, RZ, 0x3 ;  /* 0x00000003ff0c7424 */ /* 0x000fe200078e00ff */
[----:B------:R-:W-:-:S13]  /*16ad0*/  IADD3 R2, P0, R33, R14, RZ ;  /* 0x0000000e21027210 */ /* 0x000fda0007f1e0ff */
[----:B------:R-:W-:Y:S05]  /*16ae0*/  WARPSYNC.COLLECTIVE R15, `(.L_x_2380) ;  /* 0x000000000f087348 */ /* 0x000fea0003c00000 */
[----:B------:R0:W1:Y:S02]  /*16af0*/  SHFL.IDX P6, R14, R13, R12, R11 ;  /* 0x0000000c0d0e7389 */ /* 0x00006400000c000b */
[----:B01----:R-:W-:Y:S01]  /*16b00*/  ENDCOLLECTIVE ;  /* 0x000000000000791b */ /* 0x003fe20003800000 */
.L_x_2380:
        /* <DEDUP_REMOVED lines=12> */
.L_x_2381:
[----:B------:R-:W-:Y:S02]  /*16bd0*/  IMAD.MOV.U32 R13, RZ, RZ, R22 ;  /* 0x000000ffff0d7224 */ /* 0x000fe400078e0016 */
[----:B------:R-:W-:Y:S02]  /*16be0*/  IMAD.MOV.U32 R12, RZ, RZ, RZ ;  /* 0x000000ffff0c7224 */ /* 0x000fe400078e00ff */
[----:B------:R-:W-:-:S07]  /*16bf0*/  IMAD.MOV.U32 R2, RZ, RZ, R14 ;  /* 0x000000ffff027224 */ /* 0x000fce00078e000e */
[----:B------:R-:W-:Y:S05]  /*16c00*/  WARPSYNC.COLLECTIVE R15, `(.L_x_2382) ;  /* 0x000000000f087348 */ /* 0x000fea0003c00000 */
[----:B------:R0:W1:Y:S02]  /*16c10*/  SHFL.IDX P6, R14, R13, R12, R11 ;  /* 0x0000000c0d0e7389 */ /* 0x00006400000c000b */
[----:B01----:R-:W-:Y:S01]  /*16c20*/  ENDCOLLECTIVE ;  /* 0x000000000000791b */ /* 0x003fe20003800000 */
.L_x_2382:
        /* <DEDUP_REMOVED lines=13> */
.L_x_2383:
[----:B------:R-:W-:Y:S05]  /*16d00*/  BRA `(.L_x_2384) ;  /* 0xffffffc000b07947 */ /* 0x000fea000383ffff */
.L_x_2285:
[----:B0-----:R0:W1:Y:S02]  /*16d10*/  SYNCS.PHASECHK.TRANS64.TRYWAIT P1, [R0+URZ+0x33470], R3 ;  /* 0x03347003000075a7 */ /* 0x001064000802017f */
[----:B-1----:R-:W-:Y:S05]  /*16d20*/  @!P1 NANOSLEEP.SYNCS 0x989680 ;  /* 0x009896800000995d */ /* 0x002fea0003900000 */
[----:B------:R-:W1:Y:S02]  /*16d30*/  @!P1 SYNCS.PHASECHK.TRANS64 P1, [R0+URZ+0x33470], R3 ;  /* 0x03347003000095a7 */ /* 0x000e64000802007f */
[----:B-1----:R-:W-:Y:S05]  /*16d40*/  @!P1 BRA `(.L_x_2285) ;  /* 0xfffffffc00f09947 */ /* 0x002fea000383ffff */
[----:B------:R-:W-:Y:S05]  /*16d50*/  BRA `(.L_x_2385) ;  /* 0xffffffc4001c7947 */ /* 0x000fea000383ffff */
.L_x_2287:
[----:B0-----:R0:W1:Y:S02]  /*16d60*/  SYNCS.PHASECHK.TRANS64.TRYWAIT P1, [R0+URZ+0x33460], R5 ;  /* 0x03346005000075a7 */ /* 0x001064000802017f */
[----:B-1----:R-:W-:Y:S05]  /*16d70*/  @!P1 NANOSLEEP.SYNCS 0x989680 ;  /* 0x009896800000995d */ /* 0x002fea0003900000 */
[----:B------:R-:W1:Y:S02]  /*16d80*/  @!P1 SYNCS.PHASECHK.TRANS64 P1, [R0+URZ+0x33460], R5 ;  /* 0x03346005000095a7 */ /* 0x000e64000802007f */
[----:B-1----:R-:W-:Y:S05]  /*16d90*/  @!P1 BRA `(.L_x_2287) ;  /* 0xfffffffc00f09947 */ /* 0x002fea000383ffff */
[----:B------:R-:W-:Y:S05]  /*16da0*/  BRA `(.L_x_2386) ;  /* 0xffffffc4002c7947 */ /* 0x000fea000383ffff */
.L_x_2295:
[----:B-1----:R1:W2:Y:S02]  /*16db0*/  SYNCS.PHASECHK.TRANS64.TRYWAIT P2, [R2+URZ+0x33470], R3 ;  /* 0x03347003020075a7 */ /* 0x0022a4000804017f */
[----:B--2---:R-:W-:Y:S05]  /*16dc0*/  @!P2 NANOSLEEP.SYNCS 0x989680 ;  /* 0x009896800000a95d */ /* 0x004fea0003900000 */
[----:B------:R-:W2:Y:S02]  /*16dd0*/  @!P2 SYNCS.PHASECHK.TRANS64 P2, [R2+URZ+0x33470], R3 ;  /* 0x033470030200a5a7 */ /* 0x000ea4000804007f */
[----:B--2---:R-:W-:Y:S05]  /*16de0*/  @!P2 BRA `(.L_x_2295) ;  /* 0xfffffffc00f0a947 */ /* 0x004fea000383ffff */
[----:B------:R-:W-:Y:S05]  /*16df0*/  BRA `(.L_x_2387) ;  /* 0xffffffcc00607947 */ /* 0x000fea000383ffff */
.L_x_2297:
[----:B0-----:R0:W1:Y:S02]  /*16e00*/  SYNCS.PHASECHK.TRANS64.TRYWAIT P2, [R2+URZ+0x33460], R5 ;  /* 0x03346005020075a7 */ /* 0x001064000804017f */
[----:B-1----:R-:W-:Y:S05]  /*16e10*/  @!P2 NANOSLEEP.SYNCS 0x989680 ;  /* 0x009896800000a95d */ /* 0x002fea0003900000 */
[----:B------:R-:W1:Y:S02]  /*16e20*/  @!P2 SYNCS.PHASECHK.TRANS64 P2, [R2+URZ+0x33460], R5 ;  /* 0x033460050200a5a7 */ /* 0x000e64000804007f */
[----:B-1----:R-:W-:Y:S05]  /*16e30*/  @!P2 BRA `(.L_x_2297) ;  /* 0xfffffffc00f0a947 */ /* 0x002fea000383ffff */
[----:B------:R-:W-:Y:S05]  /*16e40*/  BRA `(.L_x_2388) ;  /* 0xffffffcc00787947 */ /* 0x000fea000383ffff */
.L_x_2304:
[----:B0-----:R0:W1:Y:S02]  /*16e50*/  SYNCS.PHASECHK.TRANS64.TRYWAIT P0, [R5+URZ+0x33420], R0 ;  /* 0x03342000050075a7 */ /* 0x001064000800017f */
[----:B-1----:R-:W-:Y:S05]  /*16e60*/  @!P0 NANOSLEEP.SYNCS 0x989680 ;  /* 0x009896800000895d */ /* 0x002fea0003900000 */
[----:B------:R-:W1:Y:S02]  /*16e70*/  @!P0 SYNCS.PHASECHK.TRANS64 P0, [R5+URZ+0x33420], R0 ;  /* 0x03342000050085a7 */ /* 0x000e64000800007f */
[----:B-1----:R-:W-:Y:S05]  /*16e80*/  @!P0 BRA `(.L_x_2304) ;  /* 0xfffffffc00f08947 */ /* 0x002fea000383ffff */
[----:B------:R-:W-:Y:S05]  /*16e90*/  BRA `(.L_x_2389) ;  /* 0xffffffd400cc7947 */ /* 0x000fea000383ffff */
.L_x_2305:
        /* <DEDUP_REMOVED lines=11> */
.L_x_2391:
[----:B------:R-:W-:Y:S05]  /*16f50*/  BSYNC B0 ;  /* 0x0000000000007941 */ /* 0x000fea0003800000 */
.L_x_2390:
[----:B------:R-:W-:Y:S05]  /*16f60*/  BRA `(.L_x_2392) ;  /* 0xffffffd400b47947 */ /* 0x000fea000383ffff */
.L_x_2308:
[----:B------:R-:W-:Y:S01]  /*16f70*/  BSSY B1, `(.L_x_2393) ;  /* 0x0000006000017945 */ /* 0x000fe20003800000 */
[----:B------:R-:W-:-:S07]  /*16f80*/  IMAD.MOV.U32 R15, RZ, RZ, -0x1 ;  /* 0xffffffffff0f7424 */ /* 0x000fce00078e00ff */
[----:B0-----:R-:W-:Y:S05]  /*16f90*/  WARPSYNC.COLLECTIVE R15, `(.L_x_2394) ;  /* 0x000000000f0c7348 */ /* 0x001fea0003c00000 */
[----:B------:R-:W-:Y:S02]  /*16fa0*/  ELECT P6, UR62, PT ;  /* 0x00000000003e782f */ /* 0x000fe400038c0000 */
[----:B------:R-:W-:Y:S01]  /*16fb0*/  MOV R14, UR62 ;  /* 0x0000003e000e7c02 */ /* 0x000fe20008000f00 */
[----:B0-----:R-:W-:Y:S10]  /*16fc0*/  ENDCOLLECTIVE ;  /* 0x000000000000791b */ /* 0x001ff40003800000 */
.L_x_2394:
[----:B------:R-:W-:Y:S05]  /*16fd0*/  BSYNC B1 ;  /* 0x0000000000017941 */ /* 0x000fea0003800000 */
.L_x_2393:
[----:B------:R-:W-:Y:S05]  /*16fe0*/  BRA `(.L_x_2395) ;  /* 0xffffffd400ac7947 */ /* 0x000fea000383ffff */
.L_x_2310:
[----:B0-----:R0:W1:Y:S02]  /*16ff0*/  SYNCS.PHASECHK.TRANS64.TRYWAIT P1, [R3+URZ+0x33440], R2 ;  /* 0x03344002030075a7 */ /* 0x001064000802017f */
[----:B-1----:R-:W-:Y:S05]  /*17000*/  @!P1 NANOSLEEP.SYNCS 0x989680 ;  /* 0x009896800000995d */ /* 0x002fea0003900000 */
[----:B------:R-:W1:Y:S02]  /*17010*/  @!P1 SYNCS.PHASECHK.TRANS64 P1, [R3+URZ+0x33440], R2 ;  /* 0x03344002030095a7 */ /* 0x000e64000802007f */
[----:B-1----:R-:W-:Y:S05]  /*17020*/  @!P1 BRA `(.L_x_2310) ;  /* 0xfffffffc00f09947 */ /* 0x002fea000383ffff */
[----:B------:R-:W-:Y:S05]  /*17030*/  BRA `(.L_x_2396) ;  /* 0xffffffd400cc7947 */ /* 0x000fea000383ffff */
.L_x_2312:
[----:B-1----:R1:W2:Y:S02]  /*17040*/  SYNCS.PHASECHK.TRANS64.TRYWAIT P1, [R5+URZ+0x33440], R0 ;  /* 0x03344000050075a7 */ /* 0x0022a4000802017f */
[----:B--2---:R-:W-:Y:S05]  /*17050*/  @!P1 NANOSLEEP.SYNCS 0x989680 ;  /* 0x009896800000995d */ /* 0x004fea0003900000 */
[----:B------:R-:W2:Y:S02]  /*17060*/  @!P1 SYNCS.PHASECHK.TRANS64 P1, [R5+URZ+0x33440], R0 ;  /* 0x03344000050095a7 */ /* 0x000ea4000802007f */
[----:B--2---:R-:W-:Y:S05]  /*17070*/  @!P1 BRA `(.L_x_2312) ;  /* 0xfffffffc00f09947 */ /* 0x004fea000383ffff */
[----:B------:R-:W-:Y:S05]  /*17080*/  BRA `(.L_x_2397) ;  /* 0xffffffd400d87947 */ /* 0x000fea000383ffff */
.L_x_2314:
[----:B--2---:R2:W3:Y:S02]  /*17090*/  SYNCS.PHASECHK.TRANS64.TRYWAIT P1, [R3+URZ+0x33460], R2 ;  /* 0x03346002030075a7 */ /* 0x0044e4000802017f */
[----:B---3--:R-:W-:Y:S05]  /*170a0*/  @!P1 NANOSLEEP.SYNCS 0x989680 ;  /* 0x009896800000995d */ /* 0x008fea0003900000 */
[----:B------:R-:W3:Y:S02]  /*170b0*/  @!P1 SYNCS.PHASECHK.TRANS64 P1, [R3+URZ+0x33460], R2 ;  /* 0x03346002030095a7 */ /* 0x000ee4000802007f */
[----:B---3--:R-:W-:Y:S05]  /*170c0*/  @!P1 BRA `(.L_x_2314) ;  /* 0xfffffffc00f09947 */ /* 0x008fea000383ffff */
[----:B------:R-:W-:Y:S05]  /*170d0*/  BRA `(.L_x_2398) ;  /* 0xffffffd400d47947 */ /* 0x000fea000383ffff */
.L_x_2316:
[----:B---3--:R3:W4:Y:S02]  /*170e0*/  SYNCS.PHASECHK.TRANS64.TRYWAIT P1, [R5+URZ+0x33460], R0 ;  /* 0x03346000050075a7 */ /* 0x008724000802017f */
[----:B----4-:R-:W-:Y:S05]  /*170f0*/  @!P1 NANOSLEEP.SYNCS 0x989680 ;  /* 0x009896800000995d */ /* 0x010fea0003900000 */
[----:B------:R-:W4:Y:S02]  /*17100*/  @!P1 SYNCS.PHASECHK.TRANS64 P1, [R5+URZ+0x33460], R0 ;  /* 0x03346000050095a7 */ /* 0x000f24000802007f */
[----:B----4-:R-:W-:Y:S05]  /*17110*/  @!P1 BRA `(.L_x_2316) ;  /* 0xfffffffc00f09947 */ /* 0x010fea000383ffff */
[----:B------:R-:W-:Y:S05]  /*17120*/  BRA `(.L_x_2399) ;  /* 0xffffffd400d07947 */ /* 0x000fea000383ffff */
.L_x_2318:
[----:B----4-:R4:W0:Y:S02]  /*17130*/  SYNCS.PHASECHK.TRANS64.TRYWAIT P1, [R3+URZ+0x33480], R2 ;  /* 0x03348002030075a7 */ /* 0x010824000802017f */
[----:B0-----:R-:W-:Y:S05]  /*17140*/  @!P1 NANOSLEEP.SYNCS 0x989680 ;  /* 0x009896800000995d */ /* 0x001fea0003900000 */
[----:B------:R-:W0:Y:S02]  /*17150*/  @!P1 SYNCS.PHASECHK.TRANS64 P1, [R3+URZ+0x33480], R2 ;  /* 0x03348002030095a7 */ /* 0x000e24000802007f */
[----:B0-----:R-:W-:Y:S05]  /*17160*/  @!P1 BRA `(.L_x_2318) ;  /* 0xfffffffc00f09947 */ /* 0x001fea000383ffff */
[----:B------:R-:W-:Y:S05]  /*17170*/  BRA `(.L_x_2400) ;  /* 0xffffffd400cc7947 */ /* 0x000fea000383ffff */
.L_x_2401:
        /* <DEDUP_REMOVED lines=16> */
.L_x_3252:


//--------------------- .text._ZN7cutlass13device_kernelIN5flash11enable_sm90INS1_16FlashAttnFwdSm90INS1_25CollectiveMainloopFwdSm90ILi2EN4cute5tupleIJNS5_1CILi1EEES8_S8_EEENS6_IJNS7_ILi128EEENS7_ILi160EEENS7_ILi192EEEEEELi192ENS_12float_e4m3_tEfNS_4arch4Sm90ELb1ELb0ELb0ELb1ELb1ELb0ELb0ELb1ELb1ELb1ELb0ELb0EEENS1_21CollectiveEpilogueFwdINS6_IJSA_SC_SB_EEES9_NS_10bfloat16_tESG_Li256ELb1ELb1ELb0ELb1EEENS1_36VarlenDynamicPersistentTileSchedulerILi128ELi160ELi256ELi128ELb0ELb1ELb1ELb1ELb1ELb1EEEEEEEEEvNT_6ParamsE --------------------------
	.section	.text._ZN7cutlass13device_kernelIN5flash11enable_sm90INS1_16FlashAttnFwdSm90INS1_25CollectiveMainloopFwdSm90ILi2EN4cute5tupleIJNS5_1CILi1EEES8_S8_EEENS6_IJNS7_ILi128EEENS7_ILi160EEENS7_ILi192EEEEEELi192ENS_12float_e4m3_tEfNS_4arch4Sm90ELb1ELb0ELb0ELb1ELb1ELb0ELb0ELb1ELb1ELb1ELb0ELb0EEENS1_21CollectiveEpilogueFwdINS6_IJSA_SC_SB_EEES9_NS_10bfloat16_tESG_Li256ELb1ELb1ELb0ELb1EEENS1_36VarlenDynamicPersistentTileSchedulerILi128ELi160ELi256ELi128ELb0ELb1ELb1ELb1ELb1ELb1EEEEEEEEEvNT_6ParamsE,"ax",@progbits
	.align	128
.text._ZN7cutlass13device_kernelIN5flash11enable_sm90INS1_16FlashAttnFwdSm90INS1_25CollectiveMainloopFwdSm90ILi2EN4cute5tupleIJNS5_1CILi1EEES8_S8_EEENS6_IJNS7_ILi128EEENS7_ILi160EEENS7_ILi192EEEEEELi192ENS_12float_e4m3_tEfNS_4arch4Sm90ELb1ELb0ELb0ELb1ELb1ELb0ELb0ELb1ELb1ELb1ELb0ELb0EEENS1_21CollectiveEpilogueFwdINS6_IJSA_SC_SB_EEES9_NS_10bfloat16_tESG_Li256ELb1ELb1ELb0ELb1EEENS1_36VarlenDynamicPersistentTileSchedulerILi128ELi160ELi256ELi128ELb0ELb1ELb1ELb1ELb1ELb1EEEEEEEEEvNT_6ParamsE:
        .type           _ZN7cutlass13device_kernelIN5flash11enable_sm90INS1_16FlashAttnFwdSm90INS1_25CollectiveMainloopFwdSm90ILi2EN4cute5tupleIJNS5_1CILi1EEES8_S8_EEENS6_IJNS7_ILi128EEENS7_ILi160EEENS7_ILi192EEEEEELi192ENS_12float_e4m3_tEfNS_4arch4Sm90ELb1ELb0ELb0ELb1ELb1ELb0ELb0ELb1ELb1ELb1ELb0ELb0EEENS1_21CollectiveEpilogueFwdINS6_IJSA_SC_SB_EEES9_NS_10bfloat16_tESG_Li256ELb1ELb1ELb0ELb1EEENS1_36VarlenDynamicPersistentTileSchedulerILi128ELi160ELi256ELi128ELb0ELb1ELb1ELb1ELb1ELb1EEEEEEEEEvNT_6ParamsE,@function
        .size           _ZN7cutlass13device_kernelIN5flash11enable_sm90INS1_16FlashAttnFwdSm90INS1_25CollectiveMainloopFwdSm90ILi2EN4cute5tupleIJNS5_1CILi1EEES8_S8_EEENS6_IJNS7_ILi128EEENS7_ILi160EEENS7_ILi192EEEEEELi192ENS_12float_e4m3_tEfNS_4arch4Sm90ELb1ELb0ELb0ELb1ELb1ELb0ELb0ELb1ELb1ELb1ELb0ELb0EEENS1_21CollectiveEpilogueFwdINS6_IJSA_SC_SB_EEES9_NS_10bfloat16_tESG_Li256ELb1ELb1ELb0ELb1EEENS1_36VarlenDynamicPersistentTileSchedulerILi128ELi160ELi256ELi128ELb0ELb1ELb1ELb1ELb1ELb1EEEEEEEEEvNT_6ParamsE,(.L_x_3253 - _ZN7cutlass13device_kernelIN5flash11enable_sm90INS1_16FlashAttnFwdSm90INS1_25CollectiveMainloopFwdSm90ILi2EN4cute5tupleIJNS5_1CILi1EEES8_S8_EEENS6_IJNS7_ILi128EEENS7_ILi160EEENS7_ILi192EEEEEELi192ENS_12float_e4m3_tEfNS_4arch4Sm90ELb1ELb0ELb0ELb1ELb1ELb0ELb0ELb1ELb1ELb1ELb0ELb0EEENS1_21CollectiveEpilogueFwdINS6_IJSA_SC_SB_EEES9_NS_10bfloat16_tESG_Li256ELb1ELb1ELb0ELb1EEENS1_36VarlenDynamicPersistentTileSchedulerILi128ELi160ELi256ELi128ELb0ELb1ELb1ELb1ELb1ELb1EEEEEEEEEvNT_6ParamsE)
        .other          _ZN7cutlass13device_kernelIN5flash11enable_sm90INS1_16FlashAttnFwdSm90INS1_25CollectiveMainloopFwdSm90ILi2EN4cute5tupleIJNS5_1CILi1EEES8_S8_EEENS6_IJNS7_ILi128EEENS7_ILi160EEENS7_ILi192EEEEEELi192ENS_12float_e4m3_tEfNS_4arch4Sm90ELb1ELb0ELb0ELb1ELb1ELb0ELb0ELb1ELb1ELb1ELb0ELb0EEENS1_21CollectiveEpilogueFwdINS6_IJSA_SC_SB_EEES9_NS_10bfloat16_tESG_Li256ELb1ELb1ELb0ELb1EEENS1_36VarlenDynamicPersistentTileSchedulerILi128ELi160ELi256ELi128ELb0ELb1ELb1ELb1ELb1ELb1EEEEEEEEEvNT_6ParamsE,@"STO_CUDA_ENTRY STV_DEFAULT"
_ZN7cutlass13device_kernelIN5flash11enable_sm90INS1_16FlashAttnFwdSm90INS1_25CollectiveMainloopFwdSm90ILi2EN4cute5tupleIJNS5_1CILi1EEES8_S8_EEENS6_IJNS7_ILi128EEENS7_ILi160EEENS7_ILi192EEEEEELi192ENS_12float_e4m3_tEfNS_4arch4Sm90ELb1ELb0ELb0ELb1ELb1ELb0ELb0ELb1ELb1ELb1ELb0ELb0EEENS1_21CollectiveEpilogueFwdINS6_IJSA_SC_SB_EEES9_NS_10bfloat16_tESG_Li256ELb1ELb1ELb0ELb1EEENS1_36VarlenDynamicPersistentTileSchedulerILi128ELi160ELi256ELi128ELb0ELb1ELb1ELb1ELb1ELb1EEEEEEEEEvNT_6ParamsE:
        /* <DEDUP_REMOVED lines=45> */
.L_x_2402:
        /* <DEDUP_REMOVED lines=22> */
.L_x_2403:
        /* <DEDUP_REMOVED lines=18> */
.L_x_2404:
        /* <DEDUP_REMOVED lines=22> */
.L_x_2405:
        /* <DEDUP_REMOVED lines=24> */
.L_x_2406:
        /* <DEDUP_REMOVED lines=8> */
.L_x_2408:
        /* <DEDUP_REMOVED lines=25> */
[----:B------:R-:W-:Y:S02]  /*0a40*/  UMOV UR45, URZ ;  /* 0x0000003f002d7c82 */ /* 0x000fe40008000000 */
        /* <DEDUP_REMOVED lines=49> */
.L_x_2468:
[----:B012---:R-:W0:Y:S01]  /*0d60*/  LDC.64 R2, c[0x0][0xc88] ;  /* 0x00032200ff027b82 */ /* 0x007e220000000a00 */
[----:B------:R-:W-:Y:S01]  /*0d70*/  ULDC.64 UR6, c[0x0][0xa28] ;  /* 0x00028a0000067ab9 */ /* 0x000fe20000000a00 */
[----:B------:R-:W-:Y:S01]  /*0d80*/  ULDC.64 UR8, c[0x0][0xa18] ;  /* 0x0002860000087ab9 */ /* 0x000fe20000000a00 */
[----:B------:R-:W-:Y:S01]  /*0d90*/  ULDC UR4, c[0x0][0x424] ;  /* 0x0001090000047ab9 */ /* 0x000fe20000000800 */
[----:B0-----:R-:W-:-:S06]  /*0da0*/  IMAD.WIDE R2, R63, 0x4, R2 ;  /* 0x000000043f027825 */ /* 0x001fcc00078e0202 */
[----:B------:R-:W2:Y:S01]  /*0db0*/  LDG.E R2, desc[UR54][R2.64] ;  /* 0x0000003602027981 */ /* 0x000ea2000c1e1900 */
[----:B------:R-:W-:Y:S02]  /*0dc0*/  UISETP.NE.U32.AND UP0, UPT, UR6, URZ, UPT ;  /* 0x0000003f0600728c */ /* 0x000fe4000bf05070 */
[----:B------:R-:W-:Y:S02]  /*0dd0*/  UISETP.NE.U32.AND UP1, UPT, UR8, URZ, UPT ;  /* 0x0000003f0800728c */ /* 0x000fe4000bf25070 */
[----:B------:R-:W-:Y:S02]  /*0de0*/  UISETP.NE.AND.EX UP0, UPT, UR7, URZ, UPT, UP0 ;  /* 0x0000003f0700728c */ /* 0x000fe4000bf05300 */
[----:B------:R-:W-:-:S04]  /*0df0*/  UISETP.NE.AND.EX UP1, UPT, UR9, URZ, UPT, UP1 ;  /* 0x0000003f0900728c */ /* 0x000fc8000bf25310 */
[----:B------:R-:W-:Y:S02]  /*0e00*/  PLOP3.LUT P0, PT, PT, PT, UP0, 0x80, 0x0 ;  /* 0x000000000000781c */ /* 0x000fe40003f0f008 */
[----:B------:R-:W-:Y:S02]  /*0e10*/  PLOP3.LUT P2, PT, PT, PT, UP1, 0x80, 0x0 ;  /* 0x000000000000781c */ /* 0x000fe40003f4f018 */
[----:B--2---:R-:W-:-:S13]  /*0e20*/  R2UR UR36, R2 ;  /* 0x00000000022472ca */ /* 0x004fda00000e0000 */
[----:B------:R-:W-:Y:S02]  /*0e30*/  USHF.R.S32.HI UR37, URZ, 0x1f, UR36 ;  /* 0x0000001f3f257899 */ /* 0x000fe40008011424 */
[----:B------:R-:W-:-:S04]  /*0e40*/  @UP0 ULEA UR6, UP2, UR36, UR6, 0x2 ;  /* 0x0000000624060291 */ /* 0x000fc8000f84103f */
[----:B------:R-:W-:Y:S02]  /*0e50*/  @UP0 ULEA.HI.X UR7, UR36, UR7, UR37, 0x2, UP2 ;  /* 0x0000000724070291 */ /* 0x000fe400090f1425 */
[----:B------:R-:W-:Y:S01]  /*0e60*/  @UP1 ULEA UR8, UP0, UR36, UR8, 0x2 ;  /* 0x0000000824081291 */ /* 0x000fe2000f80103f */
[----:B------:R-:W-:-:S03]  /*0e70*/  IMAD.U32 R2, RZ, RZ, UR6 ;  /* 0x00000006ff027e24 */ /* 0x000fc6000f8e00ff */
[----:B------:R-:W-:Y:S01]  /*0e80*/  @UP1 ULEA.HI.X UR9, UR36, UR9, UR37, 0x2, UP0 ;  /* 0x0000000924091291 */ /* 0x000fe200080f1425 */
[----:B------:R-:W-:Y:S01]  /*0e90*/  IMAD.U32 R3, RZ, RZ, UR7 ;  /* 0x00000007ff037e24 */ /* 0x000fe2000f8e00ff */
[----:B------:R-:W-:Y:S01]  /*0ea0*/  ULDC.64 UR6, c[0x0][0x418] ;  /* 0x0001060000067ab9 */ /* 0x000fe20000000a00 */
[----:B------:R-:W-:-:S03]  /*0eb0*/  IMAD.U32 R4, RZ, RZ, UR8 ;  /* 0x00000008ff047e24 */ /* 0x000fc6000f8e00ff */
[----:B------:R-:W-:Y:S01]  /*0ec0*/  IMAD.U32 R5, RZ, RZ, UR9 ;  /* 0x00000009ff057e24 */ /* 0x000fe2000f8e00ff */
[----:B------:R-:W2:Y:S01]  /*0ed0*/  @P0 LDG.E R2, desc[UR54][R2.64] ;  /* 0x0000003602020981 */ /* 0x000ea2000c1e1900 */
[----:B------:R-:W-:Y:S01]  /*0ee0*/  UISETP.NE.U32.AND UP0, UPT, UR6, URZ, UPT ;  /* 0x0000003f0600728c */ /* 0x000fe2000bf05070 */
[----:B------:R-:W-:Y:S02]  /*0ef0*/  ULDC.64 UR8, c[0x0][0xa20] ;  /* 0x0002880000087ab9 */ /* 0x000fe40000000a00 */
[----:B---3--:R-:W3:Y:S01]  /*0f00*/  @P2 LDG.E R4, desc[UR54][R4.64] ;  /* 0x0000003604042981 */ /* 0x008ee2000c1e1900 */
[----:B------:R-:W-:Y:S01]  /*0f10*/  UISETP.NE.AND.EX UP0, UPT, UR7, URZ, UPT, UP0 ;  /* 0x0000003f0700728c */ /* 0x000fe2000bf05300 */
[----:B------:R-:W-:Y:S01]  /*0f20*/  ISETP.NE.U32.AND P1, PT, RZ, UR8, PT ;  /* 0x00000008ff007c0c */ /* 0x000fe2000bf25070 */
[----:B------:R-:W-:Y:S01]  /*0f30*/  ULDC UR6, c[0x0][0x2f0] ;  /* 0x0000bc0000067ab9 */ /* 0x000fe20000000800 */
[----:B------:R-:W-:Y:S01]  /*0f40*/  UMOV UR51, URZ ;  /* 0x0000003f00337c82 */ /* 0x000fe20008000000 */
[----:B------:R-:W-:Y:S01]  /*0f50*/  USEL UR4, UR4, 0x1, UP0 ;  /* 0x0000000104047887 */ /* 0x000fe20008000000 */
[----:B------:R-:W-:-:S03]  /*0f60*/  ISETP.NE.AND.EX P1, PT, RZ, UR9, PT, P1 ;  /* 0x00000009ff007c0c */ /* 0x000fc6000bf25310 */
[----:B------:R-:W-:Y:S01]  /*0f70*/  UIMAD UR4, UR4, UR6, URZ ;  /* 0x00000006040472a4 */ /* 0x000fe2000f8e023f */
        /* <DEDUP_REMOVED lines=17> */
.L_x_2409:
[----:B------:R-:W-:Y:S01]  /*1090*/  UMOV UR42, UR49 ;  /* 0x00000031002a7c82 */ /* 0x000fe20008000000 */
[----:B------:R-:W-:Y:S05]  /*10a0*/  @!P1 BRA `(.L_x_2410) ;  /* 0x00000000001c9947 */ /* 0x000fea0003800000 */
[----:B------:R-:W-:-:S04]  /*10b0*/  ULEA UR4, UP0, UR36, UR8, 0x2 ;  /* 0x0000000824047291 */ /* 0x000fc8000f80103f */
[----:B------:R-:W-:Y:S02]  /*10c0*/  ULEA.HI.X UR6, UR36, UR9, UR37, 0x2, UP0 ;  /* 0x0000000924067291 */ /* 0x000fe400080f1425 */
[----:B------:R-:W-:-:S04]  /*10d0*/  IMAD.U32 R2, RZ, RZ, UR4 ;  /* 0x00000004ff027e24 */ /* 0x000fc8000f8e00ff */
[----:B------:R-:W-:-:S05]  /*10e0*/  IMAD.U32 R3, RZ, RZ, UR6 ;  /* 0x00000006ff037e24 */ /* 0x000fca000f8e00ff */
[----:B------:R-:W2:Y:S02]  /*10f0*/  LDG.E R2, desc[UR54][R2.64] ;  /* 0x0000003602027981 */ /* 0x000ea4000c1e1900 */
[----:B--2---:R-:W-:Y:S01]  /*1100*/  R2UR UR4, R2 ;  /* 0x00000000020472ca */ /* 0x004fe200000e0000 */
[----:B------:R-:W-:-:S14]  /*1110*/  BRA `(.L_x_2411) ;  /* 0x0000000000347947 */ /* 0x000fdc0003800000 */
.L_x_2410:
        /* <DEDUP_REMOVED lines=13> */
.L_x_2411:
        /* <DEDUP_REMOVED lines=13> */
[----:B------:R-:W-:Y:S02]  /*12c0*/  @UP0 UIMAD UR10, UR37, UR16, URZ ;  /* 0x00000010250a02a4 */ /* 0x000fe4000f8e023f */
[----:B------:R-:W-:Y:S02]  /*12d0*/  @UP1 UIMAD UR12, UR37, UR18, URZ ;  /* 0x00000012250c12a4 */ /* 0x000fe4000f8e023f */
[----:B------:R-:W-:Y:S02]  /*12e0*/  @UP0 UIMAD UR17, UR36, UR17, UR10 ;  /* 0x00000011241102a4 */ /* 0x000fe4000f8e020a */
[----:B------:R-:W-:Y:S02]  /*12f0*/  @UP1 UIMAD.WIDE.U32 UR10, UR36, UR18, URZ ;  /* 0x00000012240a12a5 */ /* 0x000fe4000f8e003f */
[----:B------:R-:W-:-:S02]  /*1300*/  @UP0 UIMAD.WIDE.U32 UR14, UR36, UR16, URZ ;  /* 0x00000010240e02a5 */ /* 0x000fc4000f8e003f */
[----:B------:R-:W-:Y:S02]  /*1310*/  @UP1 UIMAD UR18, UR36, UR19, UR12 ;  /* 0x00000013241212a4 */ /* 0x000fe4000f8e020c */
[----:B------:R-:W-:Y:S02]  /*1320*/  @UP1 USHF.R.S32.HI UR19, URZ, 0x1f, UR49 ;  /* 0x0000001f3f131899 */ /* 0x000fe40008011431 */
[----:B------:R-:W-:Y:S01]  /*1330*/  @UP0 USHF.R.S32.HI UR16, URZ, 0x1f, UR49 ;  /* 0x0000001f3f100899 */ /* 0x000fe20008011431 */
[----:B------:R-:W-:Y:S01]  /*1340*/  @UP1 ULDC.64 UR12, c[0x0][0x9c0] ;  /* 0x00027000000c1ab9 */ /* 0x000fe20000000a00 */
[----:B------:R-:W-:Y:S02]  /*1350*/  @UP0 UIADD3 UR15, UR15, UR17, URZ ;  /* 0x000000110f0f0290 */ /* 0x000fe4000fffe03f */
[----:B------:R-:W-:Y:S02]  /*1360*/  @UP1 UIMAD UR17, UR19, UR12, URZ ;  /* 0x0000000c131112a4 */ /* 0x000fe4000f8e023f */
[----:B------:R-:W-:-:S02]  /*1370*/  @UP0 UIMAD UR16, UR16, UR20, URZ ;  /* 0x00000014101002a4 */ /* 0x000fc4000f8e023f */
[----:B------:R-:W-:Y:S02]  /*1380*/  @UP1 UIADD3 UR11, UR11, UR18, URZ ;  /* 0x000000120b0b1290 */ /* 0x000fe4000fffe03f */
[----:B------:R-:W-:Y:S02]  /*1390*/  @UP1 UIMAD UR17, UR49, UR13, UR17 ;  /* 0x0000000d311112a4 */ /* 0x000fe4000f8e0211 */
[----:B------:R-:W-:Y:S02]  /*13a0*/  @UP0 UIMAD UR16, UR49, UR21, UR16 ;  /* 0x00000015311002a4 */ /* 0x000fe4000f8e0210 */
[----:B------:R-:W-:Y:S02]  /*13b0*/  @UP0 UIMAD.WIDE.U32 UR14, UR49, UR20, UR14 ;  /* 0x00000014310e02a5 */ /* 0x000fe4000f8e000e */
[----:B------:R-:W-:Y:S02]  /*13c0*/  @UP1 UIMAD.WIDE.U32 UR12, UR49, UR12, UR10 ;  /* 0x0000000c310c12a5 */ /* 0x000fe4000f8e000a */
[----:B------:R-:W-:-:S02]  /*13d0*/  @UP0 UIADD3 UR11, UR15, UR16, URZ ;  /* 0x000000100f0b0290 */ /* 0x000fc4000fffe03f */
[----:B------:R-:W-:Y:S02]  /*13e0*/  @UP0 ULEA UR8, UP2, UR14, UR8, 0x2 ;  /* 0x000000080e080291 */ /* 0x000fe4000f84103f */
[----:B------:R-:W-:Y:S02]  /*13f0*/  @UP1 UIADD3 UR10, UR13, UR17, URZ ;  /* 0x000000110d0a1290 */ /* 0x000fe4000fffe03f */
[----:B------:R-:W-:Y:S02]  /*1400*/  @UP1 ULEA UR6, UP3, UR12, UR6, 0x2 ;  /* 0x000000060c061291 */ /* 0x000fe4000f86103f */
[----:B------:R-:W-:Y:S01]  /*1410*/  @UP0 ULEA.HI.X UR9, UR14, UR9, UR11, 0x2, UP2 ;  /* 0x000000090e090291 */ /* 0x000fe200090f140b */
[----:B------:R-:W-:Y:S01]  /*1420*/  IMAD.U32 R2, RZ, RZ, UR8 ;  /* 0x00000008ff027e24 */ /* 0x000fe2000f8e00ff */
[----:B------:R-:W-:Y:S02]  /*1430*/  @UP1 ULEA.HI.X UR7, UR12, UR7, UR10, 0x2, UP3 ;  /* 0x000000070c071291 */ /* 0x000fe400098f140a */
[----:B------:R-:W-:Y:S01]  /*1440*/  IMAD.U32 R6, RZ, RZ, UR6 ;  /* 0x00000006ff067e24 */ /* 0x000fe2000f8e00ff */
[----:B------:R-:W-:Y:S01]  /*1450*/  USHF.L.U32 UR38, UR5, 0x7, URZ ;  /* 0x0000000705267899 */ /* 0x000fe2000800063f */
[----:B------:R-:W-:Y:S01]  /*1460*/  IMAD.U32 R3, RZ, RZ, UR9 ;  /* 0x00000009ff037e24 */ /* 0x000fe2000f8e00ff */
[----:B------:R-:W-:Y:S01]  /*1470*/  ULDC UR6, c[0x0][0x988] ;  /* 0x0002620000067ab9 */ /* 0x000fe20000000800 */
[----:B------:R-:W-:Y:S01]  /*1480*/  IMAD.U32 R7, RZ, RZ, UR7 ;  /* 0x00000007ff077e24 */ /* 0x000fe2000f8e00ff */
[----:B------:R-:W-:-:S02]  /*1490*/  ULDC UR5, c[0x0][0x448] ;  /* 0x0001120000057ab9 */ /* 0x000fc40000000800 */
[----:B------:R0:W2:Y:S04]  /*14a0*/  @P0 LDG.E R5, desc[UR54][R2.64] ;  /* 0x0000003602050981 */ /* 0x0000a8000c1e1900 */
[----:B------:R-:W2:Y:S01]  /*14b0*/  @P1 LDG.E R0, desc[UR54][R6.64] ;  /* 0x0000003606001981 */ /* 0x000ea2000c1e1900 */
[----:B------:R-:W-:Y:S01]  /*14c0*/  UISETP.NE.AND UP4, UPT, UR5, 0x1, UPT ;  /* 0x000000010500788c */ /* 0x000fe2000bf85270 */
[----:B------:R-:W-:Y:S01]  /*14d0*/  PLOP3.LUT P0, PT, PT, PT, PT, 0x80, 0x0 ;  /* 0x000000000000781c */ /* 0x000fe20003f0f070 */
[----:B------:R-:W-:Y:S01]  /*14e0*/  UIADD3 UR51, -UR51, UR4, URZ ;  /* 0x0000000433337290 */ /* 0x000fe2000fffe13f */
[----:B------:R-:W-:Y:S01]  /*14f0*/  CS2R R118, SRZ ;  /* 0x0000000000767805 */ /* 0x000fe2000001ff00 */
[----:B------:R-:W-:Y:S01]  /*1500*/  UP2UR UR53, UPR, URZ, 0x10 ;  /* 0x000000103f357883 */ /* 0x000fe20008000000 */
[----:B0-----:R-:W-:Y:S01]  /*1510*/  CS2R R2, SRZ ;  /* 0x0000000000027805 */ /* 0x001fe2000001ff00 */
[----:B------:R-:W-:Y:S01]  /*1520*/  UIADD3 UR7, UR51, 0xa0, -UR52 ;  /* 0x000000a033077890 */ /* 0x000fe2000fffe834 */
[----:B------:R-:W-:-:S02]  /*1530*/  CS2R R116, SRZ ;  /* 0x0000000000747805 */ /* 0x000fc4000001ff00 */
[----:B------:R-:W-:Y:S02]  /*1540*/  CS2R R8, SRZ ;  /* 0x0000000000087805 */ /* 0x000fe4000001ff00 */
[----:B------:R-:W-:Y:S02]  /*1550*/  CS2R R110, SRZ ;  /* 0x00000000006e7805 */ /* 0x000fe4000001ff00 */
[----:B------:R-:W-:Y:S01]  /*1560*/  CS2R R10, SRZ ;  /* 0x00000000000a7805 */ /* 0x000fe2000001ff00 */
[----:B------:R-:W-:Y:S01]  /*1570*/  @UP4 ULDC UR4, c[0x0][0x44c] ;  /* 0x0001130000044ab9 */ /* 0x000fe20000000800 */
[----:B------:R-:W-:Y:S01]  /*1580*/  @UP4 ULDC UR8, c[0x0][0x450] ;  /* 0x0001140000084ab9 */ /* 0x000fe20000000800 */
        /* <DEDUP_REMOVED lines=41> */
[----:B------:R-:W-:Y:S02]  /*1820*/  IMAD.MOV.U32 R96, RZ, RZ, RZ ;  /* 0x000000ffff607224 */ /* 0x000fe400078e00ff */
[----:B------:R-:W-:Y:S02]  /*1830*/  IMAD.MOV.U32 R133, RZ, RZ, RZ ;  /* 0x000000ffff857224 */ /* 0x000fe400078e00ff */
[----:B--2---:R-:W-:Y:S01]  /*1840*/  FMUL.FTZ R0, R5, R0 ;  /* 0x0000000005007220 */ /* 0x004fe20000410000 */
[----:B------:R-:W-:-:S03]  /*1850*/  CS2R R4, SRZ ;  /* 0x0000000000047805 */ /* 0x000fc6000001ff00 */
[----:B------:R-:W-:Y:S01]  /*1860*/  FMUL.FTZ R0, R0, UR6 ;  /* 0x0000000600007c20 */ /* 0x000fe20008410000 */
[----:B------:R-:W-:-:S04]  /*1870*/  UIADD3 UR6, UR38, 0x7f, URZ ;  /* 0x0000007f26067890 */ /* 0x000fc8000fffe03f */
[----:B------:R-:W-:Y:S01]  /*1880*/  UIMAD.WIDE.U32 UR4, UR6, UR4, URZ ;  /* 0x00000004060472a5 */ /* 0x000fe2000f8e003f */
[----:B------:R-:W-:Y:S01]  /*1890*/  R2UR UR39, R0 ;  /* 0x00000000002772ca */ /* 0x000fe200000e0000 */
[----:B------:R-:W-:Y:S02]  /*18a0*/  UIADD3 UR4, UR51, 0x9f, URZ ;  /* 0x0000009f33047890 */ /* 0x000fe4000fffe03f */
        /* <DEDUP_REMOVED lines=44> */
.L_x_2413:
        /* <DEDUP_REMOVED lines=9> */
.L_x_2572:
[----:B------:R-:W-:Y:S05]  /*1c00*/  @!P0 BRA `(.L_x_2415) ;  /* 0x0000000000048947 */ /* 0x000fea0003800000 */
[----:B------:R-:W-:Y:S01]  /*1c10*/  BPT.TRAP 0x1 ;  /* 0x000000040000795c */ /* 0x000fe20000300000 */
.L_x_2415:
[----:B0-----:R-:W-:Y:S02]  /*1c20*/  IMAD.U32 R3, RZ, RZ, UR45 ;  /* 0x0000002dff037e24 */ /* 0x001fe4000f8e00ff */
[----:B------:R-:W-:-:S03]  /*1c30*/  IMAD.U32 R0, RZ, RZ, UR46 ;  /* 0x0000002eff007e24 */ /* 0x000fc6000f8e00ff */
[----:B------:R-:W-:Y:S02]  /*1c40*/  LEA R3, R3, UR41, 0x3 ;  /* 0x0000002903037c11 */ /* 0x000fe4000f8e18ff */
[----:B------:R-:W-:-:S04]  /*1c50*/  SHF.L.U32 R0, R0, 0x1f, RZ ;  /* 0x0000001f00007819 */ /* 0x000fc800000006ff */
[----:B------:R0:W1:Y:S01]  /*1c60*/  SYNCS.PHASECHK.TRANS64.TRYWAIT P1, [R3+URZ+0x33430], R0 ;  /* 0x03343000030075a7 */ /* 0x000062000802017f */
[----:B------:R-:W-:Y:S05]  /*1c70*/  @!P0 BRA `(.L_x_2416) ;  /* 0x0000000000048947 */ /* 0x000fea0003800000 */
[----:B------:R-:W-:Y:S01]  /*1c80*/  BPT.TRAP 0x1 ;  /* 0x000000040000795c */ /* 0x000fe20000300000 */
.L_x_2416:
[----:B-1----:R-:W-:Y:S05]  /*1c90*/  @P1 BRA `(.L_x_2417) ;  /* 0x0000000000081947 */ /* 0x002fea0003800000 */
[----:B------:R-:W1:Y:S02]  /*1ca0*/  SYNCS.PHASECHK.TRANS64.TRYWAIT P1, [R3+URZ+0x33430], R0 ;  /* 0x03343000030075a7 */ /* 0x000e64000802017f */
[----:B-1----:R-:W-:Y:S05]  /*1cb0*/  @!P1 BRA `(.L_x_2418) ;  /* 0x00000148004c9947 */ /* 0x002fea0003800000 */
.L_x_2417:
        /* <DEDUP_REMOVED lines=204> */
.L_x_2419:
[----:B------:R-:W-:Y:S01]  /*2980*/  UISETP.NE.AND UP0, UPT, UR53, URZ, UPT ;  /* 0x0000003f3500728c */ /* 0x000fe2000bf05270 */
[----:B------:R-:W-:Y:S01]  /*2990*/  VIADD R2, R18, UR38 ;  /* 0x0000002612027c36 */ /* 0x000fe20008000000 */
[----:B------:R-:W-:Y:S01]  /*29a0*/  UMOV UR7, 0xffffff60 ;  /* 0xffffff6000077882 */ /* 0x000fe20000000000 */
[----:B------:R-:W-:Y:S01]  /*29b0*/  IMAD.U32 R13, RZ, RZ, UR52 ;  /* 0x00000034ff0d7e24 */ /* 0x000fe2000f8e00ff */
[----:B------:R-:W-:Y:S01]  /*29c0*/  UIMAD UR7, UR56, UR7, 0xa1 ;  /* 0x000000a1380774a4 */ /* 0x000fe2000f8e0207 */
[----:B------:R-:W-:Y:S01]  /*29d0*/  IMAD.U32 R119, RZ, RZ, UR39 ;  /* 0x00000027ff777e24 */ /* 0x000fe2000f8e00ff */
[----:B------:R-:W-:Y:S01]  /*29e0*/  PLOP3.LUT P1, PT, PT, PT, UP0, 0x80, 0x0 ;  /* 0x000000000000781c */ /* 0x000fe20003f2f008 */
[----:B------:R-:W-:Y:S01]  /*29f0*/  UMOV UR10, UR38 ;  /* 0x00000026000a7c82 */ /* 0x000fe20008000000 */
[----:B------:R-:W-:Y:S01]  /*2a00*/  PLOP3.LUT P2, PT, PT, PT, UP0, 0x80, 0x0 ;  /* 0x000000000000781c */ /* 0x000fe20003f4f008 */
[----:B------:R-:W-:Y:S01]  /*2a10*/  UIADD3 UR58, UR56, -0x2, URZ ;  /* 0xfffffffe383a7890 */ /* 0x000fe2000fffe03f */
[----:B------:R-:W-:Y:S01]  /*2a20*/  R2UR UR11, R3 ;  /* 0x00000000030b72ca */ /* 0x000fe200000e0000 */
[----:B------:R-:W-:Y:S01]  /*2a30*/  @UP0 ULDC UR6, c[0x0][0x44c] ;  /* 0x0001130000060ab9 */ /* 0x000fe20000000800 */
[----:B------:R-:W-:-:S07]  /*2a40*/  @UP0 ULDC UR14, c[0x0][0x450] ;  /* 0x00011400000e0ab9 */ /* 0x000fce0000000800 */
[----:B01----:R-:W-:Y:S01]  /*2a50*/  @P1 IMAD.HI.U32 R0, R2, UR6, RZ ;  /* 0x0000000602001c27 */ /* 0x003fe2000f8e00ff */
[----:B------:R-:W-:-:S04]  /*2a60*/  @UP0 ULDC UR6, c[0x0][0x450] ;  /* 0x0001140000060ab9 */ /* 0x000fc80000000800 */
[----:B------:R-:W-:Y:S01]  /*2a70*/  @P2 SHF.R.U32.HI R2, RZ, UR6, R0 ;  /* 0x00000006ff022c19 */ /* 0x000fe20008011600 */
[----:B------:R-:W-:Y:S01]  /*2a80*/  UIMAD UR6, UR56, -0xa0, UR51 ;  /* 0xffffff60380678a4 */ /* 0x000fe2000f8e0233 */
[----:B------:R-:W-:-:S03]  /*2a90*/  IMAD.U32 R0, RZ, RZ, UR7 ;  /* 0x00000007ff007e24 */ /* 0x000fc6000f8e00ff */
[----:B------:R-:W0:Y:S01]  /*2aa0*/  SHFL.IDX PT, R4, R2, 0x1, 0x1c1f ;  /* 0x003c1f0002047f89 */ /* 0x000e2200000e0000 */
[----:B------:R-:W-:Y:S01]  /*2ab0*/  UIADD3 UR6, UR6, 0xa0, URZ ;  /* 0x000000a006067890 */ /* 0x000fe2000fffe03f */
[----:B------:R-:W-:Y:S02]  /*2ac0*/  IMAD R0, R17, -0x2, R0 ;  /* 0xfffffffe11007824 */ /* 0x000fe400078e0200 */
[----:B------:R-:W1:Y:S03]  /*2ad0*/  SHFL.IDX PT, R2, R2, RZ, 0x1c1f ;  /* 0x001c1fff02027589 */ /* 0x000e6600000e0000 */
[----:B------:R-:W-:Y:S01]  /*2ae0*/  IMAD.U32 R10, RZ, RZ, UR6 ;  /* 0x00000006ff0a7e24 */ /* 0x000fe2000f8e00ff */
[----:B------:R-:W-:Y:S01]  /*2af0*/  IADD3 R13, -R13, UR51, R0 ;  /* 0x000000330d0d7c10 */ /* 0x000fe2000fffe100 */
[----:B------:R-:W-:Y:S02]  /*2b00*/  @UP0 ULDC UR6, c[0x0][0x44c] ;  /* 0x0001130000060ab9 */ /* 0x000fe40000000800 */
[----:B------:R-:W-:Y:S01]  /*2b10*/  IMAD R10, R17, -0x2, R10 ;  /* 0xfffffffe110a7824 */ /* 0x000fe200078e020a */
[----:B------:R-:W-:-:S04]  /*2b20*/  UIMAD.WIDE.U32 UR6, UR38, UR6, URZ ;  /* 0x00000006260672a5 */ /* 0x000fc8000f8e003f */
[----:B------:R-:W-:-:S04]  /*2b30*/  @UP0 USHF.R.U32.HI UR10, URZ, UR14, UR7 ;  /* 0x0000000e3f0a0299 */ /* 0x000fc80008011607 */
[----:B------:R-:W-:Y:S01]  /*2b40*/  UIADD3 UR6, UR10, UR51, -UR52 ;  /* 0x000000330a067290 */ /* 0x000fe2000fffe834 */
[----:B0-----:R-:W-:-:S03]  /*2b50*/  VIADDMNMX R4, R4, R13, R10, PT ;  /* 0x0000000d04047246 */ /* 0x001fc6000380010a */
        /* <DEDUP_REMOVED lines=125> */
[----:B------:R-:W-:Y:S02]  /*3330*/  FSEL R39, R39, -INF , P1 ;  /* 0xff80000027277808 */ /* 0x000fe40000800000 */
[----:B------:R-:W-:Y:S02]  /*3340*/  FMNMX.FTZ R0, R5, R0, !PT ;  /* 0x0000000005007209 */ /* 0x000fe40007810000 */
[----:B-1----:R-:W-:Y:S02]  /*3350*/  VIADDMNMX R90, R2, R13, R10, PT ;  /* 0x0000000d025a7246 */ /* 0x002fe4000380010a */
[----:B------:R-:W-:Y:S02]  /*3360*/  FMNMX.FTZ R8, R39, R0, !PT ;  /* 0x0000000027087209 */ /* 0x000fe40007810000 */
[C---:B------:R-:W-:Y:S02]  /*3370*/  ISETP.GT.AND P2, PT, R90.reuse, 0x1, PT ;  /* 0x000000015a00780c */ /* 0x040fe40003f44270 */
[----:B------:R-:W-:Y:S01]  /*3380*/  ISETP.GT.AND P3, PT, R90, 0x8, PT ;  /* 0x000000085a00780c */ /* 0x000fe20003f64270 */
[----:B------:R-:W0:Y:S01]  /*3390*/  SHFL.BFLY PT, R59, R8, 0x2, 0x1f ;  /* 0x0c401f00083b7f89 */ /* 0x000e2200000e0000 */
[----:B------:R-:W-:-:S02]  /*33a0*/  FSEL R89, R89, -INF , P2 ;  /* 0xff80000059597808 */ /* 0x000fc40001000000 */
[----:B------:R-:W-:Y:S02]  /*33b0*/  FSEL R92, R92, -INF , P3 ;  /* 0xff8000005c5c7808 */ /* 0x000fe40001800000 */
[----:B------:R-:W-:-:S04]  /*33c0*/  ISETP.GT.AND P2, PT, R90, 0x10, PT ;  /* 0x000000105a00780c */ /* 0x000fc80003f44270 */
[----:B------:R-:W-:Y:S02]  /*33d0*/  FSEL R96, R96, -INF , P2 ;  /* 0xff80000060607808 */ /* 0x000fe40001000000 */
[----:B------:R-:W-:-:S04]  /*33e0*/  ISETP.GT.AND P2, PT, R90, 0x18, PT ;  /* 0x000000185a00780c */ /* 0x000fc80003f44270 */
[----:B------:R-:W-:Y:S02]  /*33f0*/  FSEL R100, R100, -INF , P2 ;  /* 0xff80000064647808 */ /* 0x000fe40001000000 */
[----:B------:R-:W-:-:S04]  /*3400*/  ISETP.GT.AND P2, PT, R90, 0x21, PT ;  /* 0x000000215a00780c */ /* 0x000fc80003f44270 */
[----:B------:R-:W-:Y:S02]  /*3410*/  FSEL R73, R73, -INF , P2 ;  /* 0xff80000049497808 */ /* 0x000fe40001000000 */
[----:B------:R-:W-:Y:S02]  /*3420*/  ISETP.GT.AND P2, PT, R90, 0x29, PT ;  /* 0x000000295a00780c */ /* 0x000fe40003f44270 */
[----:B0-----:R-:W-:Y:S02]  /*3430*/  FMNMX.FTZ R59, R8, R59, !PT ;  /* 0x0000003b083b7209 */ /* 0x001fe40007810000 */
[----:B------:R-:W-:Y:S02]  /*3440*/  FSEL R77, R77, -INF , P2 ;  /* 0xff8000004d4d7808 */ /* 0x000fe40001000000 */
[----:B------:R-:W-:Y:S01]  /*3450*/  ISETP.GT.AND P2, PT, R90, 0x31, PT ;  /* 0x000000315a00780c */ /* 0x000fe20003f44270 */
[----:B------:R-:W0:Y:S03]  /*3460*/  SHFL.BFLY PT, R0, R59, 0x1, 0x1f ;  /* 0x0c201f003b007f89 */ /* 0x000e2600000e0000 */
[----:B------:R-:W-:-:S02]  /*3470*/  FSEL R81, R81, -INF , P2 ;  /* 0xff80000051517808 */ /* 0x000fc40001000000 */
        /* <DEDUP_REMOVED lines=9> */
[C---:B------:R-:W-:Y:S01]  /*3510*/  FSETP.NEU.FTZ.AND P1, PT, R0.reuse, -INF , PT ;  /* 0xff8000000000780b */ /* 0x040fe20003f3d000 */
[----:B------:R-:W-:-:S01]  /*3520*/  FFMA.FTZ R4, R0, R119, -8 ;  /* 0xc100000000047423 */ /* 0x000fc20000010077 */
[----:B------:R-:W-:-:S02]  /*3530*/  ISETP.GT.AND P2, PT, R90, 0x59, PT ;  /* 0x000000595a00780c */ /* 0x000fc40003f44270 */
[----:B------:R-:W-:Y:S02]  /*3540*/  CS2R R118, SRZ ;  /* 0x0000000000767805 */ /* 0x000fe4000001ff00 */
[----:B------:R-:W-:Y:S02]  /*3550*/  FSEL R4, R4, RZ, P1 ;  /* 0x000000ff04047208 */ /* 0x000fe40000800000 */
[----:B------:R-:W-:Y:S02]  /*3560*/  ISETP.GT.AND P1, PT, R90, RZ, PT ;  /* 0x000000ff5a00720c */ /* 0x000fe40003f24270 */
[----:B------:R-:W-:Y:S01]  /*3570*/  FSEL R69, R69, -INF , P2 ;  /* 0xff80000045457808 */ /* 0x000fe20001000000 */
[----:B------:R-:W-:-:S01]  /*3580*/  FFMA.FTZ R10, R15, UR39, -R4 ;  /* 0x000000270f0a7c23 */ /* 0x000fc20008010804 */
[----:B------:R-:W-:Y:S01]  /*3590*/  FSEL R88, R88, -INF , P1 ;  /* 0xff80000058587808 */ /* 0x000fe20000800000 */
        /* <DEDUP_REMOVED lines=12> */
[----:B------:R-:W-:Y:S01]  /*3660*/  MUFU.EX2 R6, R6 ;  /* 0x0000000600067308 */ /* 0x000fe20000000800 */
[----:B------:R-:W-:Y:S01]  /*3670*/  FSEL R97, R97, -INF , P1 ;  /* 0xff80000061617808 */ /* 0x000fe20000800000 */
[--C-:B------:R-:W-:Y:S01]  /*3680*/  FFMA.FTZ R11, R95, UR39, -R4.reuse ;  /* 0x000000275f0b7c23 */ /* 0x100fe20008010804 */
[----:B------:R-:W-:Y:S01]  /*3690*/  FMNMX.FTZ R2, R96, R15, !PT ;  /* 0x0000000f60027209 */ /* 0x000fe20007810000 */
[--C-:B------:R-:W-:Y:S01]  /*36a0*/  FFMA.FTZ R54, R54, UR39, -R4.reuse ;  /* 0x0000002736367c23 */ /* 0x100fe20008010804 */
[C---:B------:R-:W-:Y:S01]  /*36b0*/  ISETP.GT.AND P1, PT, R90.reuse, 0x19, PT ;  /* 0x000000195a00780c */ /* 0x040fe20003f24270 */
[--C-:B------:R-:W-:Y:S01]  /*36c0*/  FFMA.FTZ R13, R99, UR39, -R4.reuse ;  /* 0x00000027630d7c23 */ /* 0x100fe20008010804 */
[----:B------:R-:W-:Y:S01]  /*36d0*/  FMNMX.FTZ R21, R97, R2, !PT ;  /* 0x0000000261157209 */ /* 0x000fe20007810000 */
[----:B------:R-:W-:Y:S01]  /*36e0*/  MUFU.EX2 R7, R7 ;  /* 0x0000000700077308 */ /* 0x000fe20000000800 */
[----:B------:R-:W-:Y:S01]  /*36f0*/  FSEL R101, R101, -INF , P1 ;  /* 0xff80000065657808 */ /* 0x000fe20000800000 */
[--C-:B------:R-:W-:Y:S01]  /*3700*/  FFMA.FTZ R103, R103, UR39, -R4.reuse ;  /* 0x0000002767677c23 */ /* 0x100fe20008010804 */
[----:B------:R-:W-:Y:S01]  /*3710*/  ISETP.GT.AND P1, PT, R90, 0x20, PT ;  /* 0x000000205a00780c */ /* 0x000fe20003f24270 */
[--C-:B------:R-:W-:Y:S01]  /*3720*/  FFMA.FTZ R14, R105, UR39, -R4.reuse ;  /* 0x00000027690e7c23 */ /* 0x100fe20008010804 */
[----:B------:R-:W-:Y:S01]  /*3730*/  FMNMX.FTZ R2, R100, R21, !PT ;  /* 0x0000001564027209 */ /* 0x000fe20007810000 */
[--C-:B------:R-:W-:Y:S01]  /*3740*/  FFMA.FTZ R107, R107, UR39, -R4.reuse ;  /* 0x000000276b6b7c23 */ /* 0x100fe20008010804 */
[----:B------:R-:W-:Y:S01]  /*3750*/  FSEL R72, R72, -INF , P1 ;  /* 0xff80000048487808 */ /* 0x000fe20000800000 */
[----:B------:R-:W-:Y:S01]  /*3760*/  MUFU.EX2 R8, R8 ;  /* 0x0000000800087308 */ /* 0x000fe20000000800 */
[----:B------:R-:W-:Y:S01]  /*3770*/  FMNMX.FTZ R21, R101, R2, !PT ;  /* 0x0000000265157209 */ /* 0x000fe20007810000 */
[--C-:B------:R-:W-:Y:S01]  /*3780*/  FFMA.FTZ R20, R109, UR39, -R4.reuse ;  /* 0x000000276d147c23 */ /* 0x100fe20008010804 */
[----:B------:R-:W-:Y:S01]  /*3790*/  ISETP.GT.AND P1, PT, R90, 0x28, PT ;  /* 0x000000285a00780c */ /* 0x000fe20003f24270 */
[--C-:B------:R-:W-:Y:S01]  /*37a0*/  FFMA.FTZ R111, R111, UR39, -R4.reuse ;  /* 0x000000276f6f7c23 */ /* 0x100fe20008010804 */
[----:B------:R-:W-:Y:S01]  /*37b0*/  FMNMX.FTZ R2, R72, R21, !PT ;  /* 0x0000001548027209 */ /* 0x000fe20007810000 */
[--C-:B------:R-:W-:Y:S01]  /*37c0*/  FFMA.FTZ R38, R113, UR39, -R4.reuse ;  /* 0x0000002771267c23 */ /* 0x100fe20008010804 */
[----:B------:R-:W-:Y:S01]  /*37d0*/  FSEL R76, R76, -INF , P1 ;  /* 0xff8000004c4c7808 */ /* 0x000fe20000800000 */
[----:B------:R-:W0:Y:S01]  /*37e0*/  MUFU.EX2 R11, R11 ;  /* 0x0000000b000b7308 */ /* 0x000e220000000800 */
[----:B------:R-:W-:Y:S01]  /*37f0*/  FMNMX.FTZ R59, R73, R2, !PT ;  /* 0x00000002493b7209 */ /* 0x000fe20007810000 */
        /* <DEDUP_REMOVED lines=26> */
[----:B------:R-:W-:Y:S01]  /*39a0*/  FFMA.FTZ R39, R39, UR39, -R4 ;  /* 0x0000002727277c23 */ /* 0x000fe20008010804 */
[----:B------:R-:W-:-:S02]  /*39b0*/  FMNMX.FTZ R91, R58, R91, !PT ;  /* 0x0000005b3a5b7209 */ /* 0x000fc40007810000 */
[----:B------:R-:W-:Y:S02]  /*39c0*/  CS2R R116, SRZ ;  /* 0x0000000000747805 */ /* 0x000fe4000001ff00 */
[----:B------:R-:W-:Y:S01]  /*39d0*/  FSEL R60, R60, -INF , P1 ;  /* 0xff8000003c3c7808 */ /* 0x000fe20000800000 */
[----:B------:R1:W2:Y:S01]  /*39e0*/  MUFU.EX2 R15, R103 ;  /* 0x00000067000f7308 */ /* 0x0002a20000000800 */
[----:B------:R-:W-:Y:S02]  /*39f0*/  FMNMX.FTZ R91, R62, R91, !PT ;  /* 0x0000005b3e5b7209 */ /* 0x000fe40007810000 */
[----:B------:R-:W-:Y:S02]  /*3a00*/  CS2R R114, SRZ ;  /* 0x0000000000727805 */ /* 0x000fe4000001ff00 */
[----:B------:R-:W-:Y:S02]  /*3a10*/  ISETP.GT.AND P1, PT, R90, 0x50, PT ;  /* 0x000000505a00780c */ /* 0x000fe40003f24270 */
[----:B------:R-:W-:-:S02]  /*3a20*/  CS2R R112, SRZ ;  /* 0x0000000000707805 */ /* 0x000fc4000001ff00 */
[----:B------:R-:W-:Y:S02]  /*3a30*/  FMNMX.FTZ R91, R60, R91, !PT ;  /* 0x0000005b3c5b7209 */ /* 0x000fe40007810000 */
[----:B------:R-:W-:Y:S02]  /*3a40*/  CS2R R108, SRZ ;  /* 0x00000000006c7805 */ /* 0x000fe4000001ff00 */
[----:B------:R-:W-:Y:S01]  /*3a50*/  FSEL R64, R64, -INF , P1 ;  /* 0xff80000040407808 */ /* 0x000fe20000800000 */
[----:B------:R-:W-:Y:S01]  /*3a60*/  MUFU.EX2 R14, R14 ;  /* 0x0000000e000e7308 */ /* 0x000fe20000000800 */
[----:B------:R-:W-:Y:S02]  /*3a70*/  FMNMX.FTZ R91, R66, R91, !PT ;  /* 0x0000005b425b7209 */ /* 0x000fe40007810000 */
[----:B------:R-:W-:Y:S02]  /*3a80*/  CS2R R104, SRZ ;  /* 0x0000000000687805 */ /* 0x000fe4000001ff00 */
[----:B------:R-:W-:-:S02]  /*3a90*/  ISETP.GT.AND P1, PT, R90, 0x58, PT ;  /* 0x000000585a00780c */ /* 0x000fc40003f24270 */
[----:B-1----:R-:W-:Y:S02]  /*3aa0*/  CS2R R102, SRZ ;  /* 0x0000000000667805 */ /* 0x002fe4000001ff00 */
[----:B------:R-:W-:Y:S02]  /*3ab0*/  FMNMX.FTZ R2, R64, R91, !PT ;  /* 0x0000005b40027209 */ /* 0x000fe40007810000 */
[----:B------:R-:W-:Y:S02]  /*3ac0*/  CS2R R98, SRZ ;  /* 0x0000000000627805 */ /* 0x000fe4000001ff00 */
[----:B------:R-:W-:Y:S01]  /*3ad0*/  FSEL R68, R68, -INF , P1 ;  /* 0xff80000044447808 */ /* 0x000fe20000800000 */
[----:B------:R1:W-:Y:S01]  /*3ae0*/  MUFU.EX2 R21, R107 ;  /* 0x0000006b00157308 */ /* 0x0003e20000000800 */
[----:B------:R-:W-:Y:S02]  /*3af0*/  FMNMX.FTZ R87, R65, R2, !PT ;  /* 0x0000000241577209 */ /* 0x000fe40007810000 */
[----:B------:R-:W-:-:S02]  /*3b00*/  ISETP.GT.AND P1, PT, R90, 0x60, PT ;  /* 0x000000605a00780c */ /* 0x000fc40003f24270 */
[----:B------:R-:W-:Y:S02]  /*3b10*/  FMNMX.FTZ R2, R68, R87, !PT ;  /* 0x0000005744027209 */ /* 0x000fe40007810000 */
[----:B------:R-:W-:Y:S01]  /*3b20*/  ISETP.GT.AND P2, PT, R90, 0x61, PT ;  /* 0x000000615a00780c */ /* 0x000fe20003f44270 */
[----:B------:R-:W-:Y:S01]  /*3b30*/  MUFU.EX2 R20, R20 ;  /* 0x0000001400147308 */ /* 0x000fe20000000800 */
[----:B------:R-:W-:Y:S02]  /*3b40*/  FSEL R74, R40, -INF , P1 ;  /* 0xff800000284a7808 */ /* 0x000fe40000800000 */
[----:B-1----:R-:W-:Y:S02]  /*3b50*/  CS2R R106, SRZ ;  /* 0x00000000006a7805 */ /* 0x002fe4000001ff00 */
[----:B------:R-:W-:Y:S02]  /*3b60*/  FMNMX.FTZ R83, R69, R2, !PT ;  /* 0x0000000245537209 */ /* 0x000fe40007810000 */
[----:B------:R-:W-:-:S02]  /*3b70*/  ISETP.GT.AND P1, PT, R90, 0x68, PT ;  /* 0x000000685a00780c */ /* 0x000fc40003f24270 */
[----:B------:R-:W-:Y:S01]  /*3b80*/  FSEL R78, R41, -INF , P2 ;  /* 0xff800000294e7808 */ /* 0x000fe20001000000 */
[--C-:B------:R-:W-:Y:S01]  /*3b90*/  FFMA.FTZ R41, R79, UR39, -R4.reuse ;  /* 0x000000274f297c23 */ /* 0x100fe20008010804 */
[----:B------:R-:W-:Y:S01]  /*3ba0*/  FMNMX.FTZ R83, R74, R83, !PT ;  /* 0x000000534a537209 */ /* 0x000fe20007810000 */
[----:B------:R1:W-:Y:S01]  /*3bb0*/  MUFU.EX2 R40, R82 ;  /* 0x0000005200287308 */ /* 0x0003e20000000800 */
[----:B------:R-:W-:Y:S02]  /*3bc0*/  ISETP.GT.AND P2, PT, R90, 0x69, PT ;  /* 0x000000695a00780c */ /* 0x000fe40003f44270 */
[----:B------:R-:W-:Y:S01]  /*3bd0*/  FSEL R79, R44, -INF , P1 ;  /* 0xff8000002c4f7808 */ /* 0x000fe20000800000 */
[----:B------:R-:W-:-:S01]  /*3be0*/  FFMA.FTZ R44, R75, UR39, -R4 ;  /* 0x000000274b2c7c23 */ /* 0x000fc20008010804 */
[----:B------:R-:W-:Y:S01]  /*3bf0*/  FMNMX.FTZ R2, R78, R83, !PT ;  /* 0x000000534e027209 */ /* 0x000fe20007810000 */
[----:B------:R-:W-:-:S01]  /*3c00*/  FFMA.FTZ R75, R63, UR39, -R4 ;  /* 0x000000273f4b7c23 */ /* 0x000fc20008010804 */
[----:B------:R-:W-:Y:S01]  /*3c10*/  ISETP.GT.AND P1, PT, R90, 0x70, PT ;  /* 0x000000705a00780c */ /* 0x000fe20003f24270 */
[----:B------:R3:W4:Y:S01]  /*3c20*/  MUFU.EX2 R59, R111 ;  /* 0x0000006f003b7308 */ /* 0x0007220000000800 */
[----:B-1----:R-:W-:-:S02]  /*3c30*/  FSEL R82, R45, -INF , P2 ;  /* 0xff8000002d527808 */ /* 0x002fc40001000000 */
[----:B------:R-:W-:Y:S02]  /*3c40*/  FMNMX.FTZ R45, R79, R2, !PT ;  /* 0x000000024f2d7209 */ /* 0x000fe40007810000 */
[----:B------:R-:W-:Y:S02]  /*3c50*/  ISETP.GT.AND P2, PT, R90, 0x71, PT ;  /* 0x000000715a00780c */ /* 0x000fe40003f44270 */
[----:B------:R-:W-:Y:S01]  /*3c60*/  FSEL R48, R48, -INF , P1 ;  /* 0xff80000030307808 */ /* 0x000fe20000800000 */
[----:B------:R-:W-:Y:S01]  /*3c70*/  MUFU.EX2 R38, R38 ;  /* 0x0000002600267308 */ /* 0x000fe20000000800 */
[----:B------:R-:W-:Y:S02]  /*3c80*/  FMNMX.FTZ R45, R82, R45, !PT ;  /* 0x0000002d522d7209 */ /* 0x000fe40007810000 */
[----:B---3--:R-:W-:Y:S02]  /*3c90*/  CS2R R110, SRZ ;  /* 0x00000000006e7805 */ /* 0x008fe4000001ff00 */
[----:B------:R-:W-:-:S02]  /*3ca0*/  ISETP.GT.AND P1, PT, R90, 0x78, PT ;  /* 0x000000785a00780c */ /* 0x000fc40003f24270 */
[----:B------:R-:W-:Y:S02]  /*3cb0*/  FSEL R49, R49, -INF , P2 ;  /* 0xff80000031317808 */ /* 0x000fe40001000000 */
[----:B------:R-:W-:Y:S01]  /*3cc0*/  FMNMX.FTZ R2, R48, R45, !PT ;  /* 0x0000002d30027209 */ /* 0x000fe20007810000 */
[----:B------:R-:W-:Y:S01]  /*3cd0*/  MUFU.EX2 R57, R57 ;  /* 0x0000003900397308 */ /* 0x000fe20000000800 */
[----:B------:R-:W-:Y:S02]  /*3ce0*/  ISETP.GT.AND P2, PT, R90, 0x79, PT ;  /* 0x000000795a00780c */ /* 0x000fe40003f44270 */
[----:B------:R-:W-:Y:S02]  /*3cf0*/  FSEL R52, R52, -INF , P1 ;  /* 0xff80000034347808 */ /* 0x000fe40000800000 */
[----:B------:R-:W-:Y:S02]  /*3d00*/  FMNMX.FTZ R63, R49, R2, !PT ;  /* 0x00000002313f7209 */ /* 0x000fe40007810000 */
[----:B------:R-:W-:Y:S01]  /*3d10*/  FSEL R53, R53, -INF , P2 ;  /* 0xff80000035357808 */ /* 0x000fe20001000000 */
[----:B------:R1:W-:Y:S01]  /*3d20*/  MUFU.EX2 R45, R75 ;  /* 0x0000004b002d7308 */ /* 0x0003e20000000800 */
[----:B------:R-:W-:-:S02]  /*3d30*/  ISETP.GT.AND P1, PT, R90, 0x80, PT ;  /* 0x000000805a00780c */ /* 0x000fc40003f24270 */
[----:B------:R-:W-:Y:S02]  /*3d40*/  FMNMX.FTZ R2, R52, R63, !PT ;  /* 0x0000003f34027209 */ /* 0x000fe40007810000 */
[----:B------:R-:W-:Y:S02]  /*3d50*/  ISETP.GT.AND P2, PT, R90, 0x81, PT ;  /* 0x000000815a00780c */ /* 0x000fe40003f44270 */
[----:B------:R-:W-:Y:S01]  /*3d60*/  FSEL R63, R24, -INF , P1 ;  /* 0xff800000183f7808 */ /* 0x000fe20000800000 */
[----:B------:R-:W-:-:S01]  /*3d70*/  FFMA.FTZ R24, R67, UR39, -R4 ;  /* 0x0000002743187c23 */ /* 0x000fc20008010804 */
[----:B------:R-:W-:Y:S01]  /*3d80*/  FMNMX.FTZ R2, R53, R2, !PT ;  /* 0x0000000235027209 */ /* 0x000fe20007810000 */
[----:B------:R-:W-:Y:S01]  /*3d90*/  MUFU.EX2 R56, R56 ;  /* 0x0000003800387308 */ /* 0x000fe20000000800 */
[----:B------:R-:W-:Y:S02]  /*3da0*/  ISETP.GT.AND P1, PT, R90, 0x88, PT ;  /* 0x000000885a00780c */ /* 0x000fe40003f24270 */
[----:B-1----:R-:W-:Y:S01]  /*3db0*/  FSEL R75, R25, -INF , P2 ;  /* 0xff800000194b7808 */ /* 0x002fe20001000000 */
[----:B------:R-:W-:-:S01]  /*3dc0*/  FFMA.FTZ R25, R70, UR39, -R4 ;  /* 0x0000002746197c23 */ /* 0x000fc20008010804 */
[----:B------:R-:W-:-:S02]  /*3dd0*/  FMNMX.FTZ R2, R63, R2, !PT ;  /* 0x000000023f027209 */ /* 0x000fc40007810000 */
[----:B------:R-:W-:Y:S01]  /*3de0*/  ISETP.GT.AND P2, PT, R90, 0x89, PT ;  /* 0x000000895a00780c */ /* 0x000fe20003f44270 */
[----:B------:R-:W-:Y:S01]  /*3df0*/  MUFU.EX2 R61, R61 ;  /* 0x0000003d003d7308 */ /* 0x000fe20000000800 */
[----:B------:R-:W-:Y:S01]  /*3e00*/  FSEL R67, R28, -INF , P1 ;  /* 0xff8000001c437808 */ /* 0x000fe20000800000 */
[--C-:B------:R-:W-:Y:S01]  /*3e10*/  FFMA.FTZ R28, R42, UR39, -R4.reuse ;  /* 0x000000272a1c7c23 */ /* 0x100fe20008010804 */
[----:B------:R-:W-:Y:S01]  /*3e20*/  FMNMX.FTZ R2, R75, R2, !PT ;  /* 0x000000024b027209 */ /* 0x000fe20007810000 */
[----:B------:R-:W-:Y:S01]  /*3e30*/  FFMA.FTZ R42, R47, UR39, -R4 ;  /* 0x000000272f2a7c23 */ /* 0x000fe20008010804 */
[----:B------:R-:W-:Y:S02]  /*3e40*/  ISETP.GT.AND P1, PT, R90, 0x90, PT ;  /* 0x000000905a00780c */ /* 0x000fe40003f24270 */
[----:B------:R-:W-:Y:S01]  /*3e50*/  FSEL R83, R29, -INF , P2 ;  /* 0xff8000001d537808 */ /* 0x000fe20001000000 */
[----:B------:R-:W-:Y:S01]  /*3e60*/  MUFU.EX2 R41, R41 ;  /* 0x0000002900297308 */ /* 0x000fe20000000800 */
[----:B------:R-:W-:-:S02]  /*3e70*/  FMNMX.FTZ R2, R67, R2, !PT ;  /* 0x0000000243027209 */ /* 0x000fc40007810000 */
[----:B------:R-:W-:Y:S02]  /*3e80*/  ISETP.GT.AND P2, PT, R90, 0x91, PT ;  /* 0x000000915a00780c */ /* 0x000fe40003f44270 */
[----:B------:R-:W-:Y:S01]  /*3e90*/  FSEL R70, R32, -INF , P1 ;  /* 0xff80000020467808 */ /* 0x000fe20000800000 */
[--C-:B------:R-:W-:Y:S01]  /*3ea0*/  FFMA.FTZ R32, R71, UR39, -R4.reuse ;  /* 0x0000002747207c23 */ /* 0x100fe20008010804 */
        /* <DEDUP_REMOVED lines=16> */
[----:B------:R-:W-:Y:S01]  /*3fb0*/  MUFU.EX2 R24, R24 ;  /* 0x0000001800187308 */ /* 0x000fe20000000800 */
[----:B0-----:R-:W-:-:S02]  /*3fc0*/  F2FP.SATFINITE.E4M3.F32.PACK_AB_MERGE_C R217, R11, R8, RZ ;  /* 0x000000080bd9723e */ /* 0x001fc400048070ff */
[----:B------:R-:W-:Y:S02]  /*3fd0*/  FMNMX.FTZ R2, R87, R2, !PT ;  /* 0x0000000257027209 */ /* 0x000fe40007810000 */
[----:B--2---:R-:W-:Y:S02]  /*3fe0*/  F2FP.SATFINITE.E4M3.F32.PACK_AB_MERGE_C R219, R15, R12, RZ ;  /* 0x0000000c0fdb723e */ /* 0x004fe400048070ff */
[----:B------:R-:W-:Y:S01]  /*3ff0*/  F2FP.SATFINITE.E4M3.F32.PACK_AB_MERGE_C R217, R7, R6, R217 ;  /* 0x0000000607d9723e */ /* 0x000fe200048070d9 */
[----:B------:R-:W0:Y:S01]  /*4000*/  SHFL.BFLY PT, R43, R2, 0x2, 0x1f ;  /* 0x0c401f00022b7f89 */ /* 0x000e2200000e0000 */
[----:B------:R-:W-:Y:S01]  /*4010*/  MUFU.EX2 R25, R25 ;  /* 0x0000001900197308 */ /* 0x000fe20000000800 */
[----:B------:R-:W-:Y:S02]  /*4020*/  F2FP.SATFINITE.E4M3.F32.PACK_AB_MERGE_C R219, R13, R10, R219 ;  /* 0x0000000a0ddb723e */ /* 0x000fe400048070db */
[----:B----4-:R-:W-:-:S04]  /*4030*/  F2FP.SATFINITE.E4M3.F32.PACK_AB_MERGE_C R213, R59, R20, RZ ;  /* 0x000000143bd5723e */ /* 0x010fc800048070ff */
[----:B------:R-:W-:Y:S01]  /*4040*/  F2FP.SATFINITE.E4M3.F32.PACK_AB_MERGE_C R213, R21, R14, R213 ;  /* 0x0000000e15d5723e */ /* 0x000fe200048070d5 */
[----:B------:R-:W-:Y:S08]  /*4050*/  MUFU.EX2 R32, R32 ;  /* 0x0000002000207308 */ /* 0x000ff00000000800 */
[----:B------:R-:W-:Y:S01]  /*4060*/  MUFU.EX2 R28, R28 ;  /* 0x0000001c001c7308 */ /* 0x000fe20000000800 */
[----:B0-----:R-:W-:-:S07]  /*4070*/  FMNMX.FTZ R47, R2, R43, !PT ;  /* 0x0000002b022f7209 */ /* 0x001fce0007810000 */
[----:B------:R-:W-:Y:S01]  /*4080*/  MUFU.EX2 R29, R29 ;  /* 0x0000001d001d7308 */ /* 0x000fe20000000800 */
[----:B------:R-:W0:Y:S07]  /*4090*/  SHFL.BFLY PT, R2, R47, 0x1, 0x1f ;  /* 0x0c201f002f027f89 */ /* 0x000e2e00000e0000 */
[----:B------:R1:W-:Y:S08]  /*40a0*/  MUFU.EX2 R43, R54 ;  /* 0x00000036002b7308 */ /* 0x0003f00000000800 */
[----:B------:R-:W-:Y:S08]  /*40b0*/  MUFU.EX2 R33, R33 ;  /* 0x0000002100217308 */ /* 0x000ff00000000800 */
[----:B------:R-:W-:Y:S01]  /*40c0*/  MUFU.EX2 R42, R42 ;  /* 0x0000002a002a7308 */ /* 0x000fe20000000800 */
[----:B0-----:R-:W-:Y:S01]  /*40d0*/  FMNMX.FTZ R2, R47, R2, !PT ;  /* 0x000000022f027209 */ /* 0x001fe20007810000 */
        /* <DEDUP_REMOVED lines=12> */
[--C-:B-1----:R-:W-:Y:S01]  /*41a0*/  FFMA.FTZ R54, R97, UR39, -R91.reuse ;  /* 0x0000002761367c23 */ /* 0x102fe2000801085b */
        /* <DEDUP_REMOVED lines=11> */
[----:B------:R-:W-:Y:S01]  /*4260*/  FADD.FTZ R97, R11, R64 ;  /* 0x000000400b617221 */ /* 0x000fe20000010000 */
[----:B------:R-:W-:-:S01]  /*4270*/  FFMA.FTZ R76, R76, UR39, -R91 ;  /* 0x000000274c4c7c23 */ /* 0x000fc2000801085b */
[--C-:B------:R-:W-:Y:S01]  /*4280*/  FFMA.FTZ R77, R77, UR39, -R91.reuse ;  /* 0x000000274d4d7c23 */ /* 0x100fe2000801085b */
[----:B------:R-:W-:-:S01]  /*4290*/  FFMA.FTZ R55, R80, UR39, -R91 ;  /* 0x0000002750377c23 */ /* 0x000fc2000801085b */
[----:B------:R-:W-:Y:S01]  /*42a0*/  FADD.FTZ R64, R10, R97 ;  /* 0x000000610a407221 */ /* 0x000fe20000010000 */
[----:B------:R-:W-:-:S01]  /*42b0*/  FFMA.FTZ R81, R81, UR39, -R91 ;  /* 0x0000002751517c23 */ /* 0x000fc2000801085b */
[----:B------:R-:W-:Y:S01]  /*42c0*/  MUFU.EX2 R92, R92 ;  /* 0x0000005c005c7308 */ /* 0x000fe20000000800 */
[----:B------:R-:W-:-:S01]  /*42d0*/  FFMA.FTZ R84, R84, UR39, -R91 ;  /* 0x0000002754547c23 */ /* 0x000fc2000801085b */
        /* <DEDUP_REMOVED lines=24> */
[--C-:B------:R-:W-:Y:S01]  /*4460*/  FFMA.FTZ R86, R86, UR39, -R91.reuse ;  /* 0x0000002756567c23 */ /* 0x100fe2000801085b */
[----:B------:R-:W-:-:S01]  /*4470*/  FFMA.FTZ R71, R71, UR39, -R91 ;  /* 0x0000002747477c23 */ /* 0x000fc2000801085b */
[----:B------:R-:W-:Y:S01]  /*4480*/  FFMA.FTZ R87, R87, UR39, -R91 ;  /* 0x0000002757577c23 */ /* 0x000fe2000801085b */
[----:B-1----:R-:W-:-:S02]  /*4490*/  F2FP.SATFINITE.E4M3.F32.PACK_AB_MERGE_C R216, R93, R92, RZ ;  /* 0x0000005c5dd8723e */ /* 0x002fc400048070ff */
[----:B------:R-:W-:Y:S01]  /*44a0*/  CS2R R90, SRZ ;  /* 0x00000000005a7805 */ /* 0x000fe2000001ff00 */
[----:B------:R-:W1:Y:S01]  /*44b0*/  MUFU.EX2 R100, R100 ;  /* 0x0000006400647308 */ /* 0x000e620000000800 */
[----:B------:R-:W-:-:S07]  /*44c0*/  F2FP.SATFINITE.E4M3.F32.PACK_AB_MERGE_C R216, R50, R47, R216 ;  /* 0x0000002f32d8723e */ /* 0x000fce00048070d8 */
[----:B------:R3:W-:Y:S08]  /*44d0*/  MUFU.EX2 R89, R62 ;  /* 0x0000003e00597308 */ /* 0x0007f00000000800 */
[----:B------:R-:W4:Y:S01]  /*44e0*/  MUFU.EX2 R101, R101 ;  /* 0x0000006500657308 */ /* 0x000f220000000800 */
[----:B---3--:R-:W-:-:S04]  /*44f0*/  FADD.FTZ R62, R92, R95 ;  /* 0x0000005f5c3e7221 */ /* 0x008fc80000010000 */
[----:B------:R-:W-:Y:S01]  /*4500*/  FADD.FTZ R62, R93, R62 ;  /* 0x0000003e5d3e7221 */ /* 0x000fe20000010000 */
[----:B------:R-:W-:Y:S02]  /*4510*/  CS2R R92, SRZ ;  /* 0x00000000005c7805 */ /* 0x000fe4000001ff00 */
        /* <DEDUP_REMOVED lines=15> */
[----:B------:R-:W-:-:S02]  /*4610*/  CS2R R100, SRZ ;  /* 0x0000000000647805 */ /* 0x000fc4000001ff00 */
[----:B------:R-:W-:-:S03]  /*4620*/  CS2R R50, SRZ ;  /* 0x0000000000327805 */ /* 0x000fc6000001ff00 */
        /* <DEDUP_REMOVED lines=24> */
[----:B------:R-:W-:-:S03]  /*47b0*/  CS2R R56, SRZ ;  /* 0x0000000000387805 */ /* 0x000fc6000001ff00 */
        /* <DEDUP_REMOVED lines=9> */
[----:B------:R-:W2:Y:S01]  /*4850*/  MUFU.EX2 R60, R60 ;  /* 0x0000003c003c7308 */ /* 0x000ea20000000800 */
[----:B0-----:R-:W-:-:S02]  /*4860*/  FADD.FTZ R3, R85, R4 ;  /* 0x0000000455037221 */ /* 0x001fc40000010000 */
[----:B------:R-:W-:Y:S01]  /*4870*/  FADD.FTZ R12, R24, R11 ;  /* 0x0000000b180c7221 */ /* 0x000fe20000010000 */
[----:B------:R-:W-:-:S03]  /*4880*/  F2FP.SATFINITE.E4M3.F32.PACK_AB_MERGE_C R84, R85, R84, RZ ;  /* 0x000000545554723e */ /* 0x000fc600048070ff */
[----:B------:R-:W-:Y:S01]  /*4890*/  FADD.FTZ R7, R25, R12 ;  /* 0x0000000c19077221 */ /* 0x000fe20000010000 */
[----:B------:R-:W-:Y:S01]  /*48a0*/  F2FP.SATFINITE.E4M3.F32.PACK_AB_MERGE_C R25, R32, R25, RZ ;  /* 0x000000192019723e */ /* 0x000fe200048070ff */
[----:B------:R-:W0:Y:S01]  /*48b0*/  MUFU.EX2 R81, R66 ;  /* 0x0000004200517308 */ /* 0x000e220000000800 */
[----:B-1----:R-:W-:-:S01]  /*48c0*/  FADD.FTZ R4, R88, R3 ;  /* 0x0000000358047221 */ /* 0x002fc20000010000 */
[----:B------:R-:W-:Y:S01]  /*48d0*/  FADD.FTZ R7, R32, R7 ;  /* 0x0000000720077221 */ /* 0x000fe20000010000 */
[----:B------:R-:W-:Y:S02]  /*48e0*/  F2FP.SATFINITE.E4M3.F32.PACK_AB_MERGE_C R211, R24, R9, R25 ;  /* 0x0000000918d3723e */ /* 0x000fe40004807019 */
[----:B------:R-:W-:Y:S01]  /*48f0*/  CS2R R24, SRZ ;  /* 0x0000000000187805 */ /* 0x000fe2000001ff00 */
[----:B------:R-:W-:-:S01]  /*4900*/  FADD.FTZ R3, R89, R4 ;  /* 0x0000000459037221 */ /* 0x000fc20000010000 */
[----:B------:R-:W-:Y:S01]  /*4910*/  FADD.FTZ R10, R28, R7 ;  /* 0x000000071c0a7221 */ /* 0x000fe20000010000 */
[----:B------:R-:W-:Y:S01]  /*4920*/  F2FP.SATFINITE.E4M3.F32.PACK_AB_MERGE_C R214, R80, R55, R84 ;  /* 0x0000003750d6723e */ /* 0x000fe20004807054 */
[----:B------:R-:W1:Y:S01]  /*4930*/  MUFU.EX2 R58, R58 ;  /* 0x0000003a003a7308 */ /* 0x000e620000000800 */
[----:B--2---:R-:W-:-:S01]  /*4940*/  FADD.FTZ R4, R60, R3 ;  /* 0x000000033c047221 */ /* 0x004fc20000010000 */
[----:B------:R-:W-:Y:S01]  /*4950*/  FADD.FTZ R10, R29, R10 ;  /* 0x0000000a1d0a7221 */ /* 0x000fe20000010000 */
[----:B------:R-:W-:-:S02]  /*4960*/  CS2R R84, SRZ ;  /* 0x0000000000547805 */ /* 0x000fc4000001ff00 */
[----:B------:R-:W-:Y:S01]  /*4970*/  CS2R R54, SRZ ;  /* 0x0000000000367805 */ /* 0x000fe2000001ff00 */
[----:B------:R-:W-:-:S01]  /*4980*/  FADD.FTZ R7, R33, R10 ;  /* 0x0000000a21077221 */ /* 0x000fc20000010000 */
[----:B------:R-:W-:Y:S01]  /*4990*/  F2FP.SATFINITE.E4M3.F32.PACK_AB_MERGE_C R33, R42, R33, RZ ;  /* 0x000000212a21723e */ /* 0x000fe200048070ff */
[----:B------:R-:W2:Y:S01]  /*49a0*/  MUFU.EX2 R65, R65 ;  /* 0x0000004100417308 */ /* 0x000ea20000000800 */
[----:B0-----:R-:W-:-:S01]  /*49b0*/  FADD.FTZ R3, R81, R4 ;  /* 0x0000000451037221 */ /* 0x001fc20000010000 */
[----:B------:R-:W-:Y:S01]  /*49c0*/  FADD.FTZ R11, R42, R7 ;  /* 0x000000072a0b7221 */ /* 0x000fe20000010000 */
[----:B------:R-:W-:Y:S02]  /*49d0*/  F2FP.SATFINITE.E4M3.F32.PACK_AB_MERGE_C R60, R81, R60, RZ ;  /* 0x0000003c513c723e */ /* 0x000fe400048070ff */
[----:B------:R-:W-:Y:S02]  /*49e0*/  CS2R R80, SRZ ;  /* 0x0000000000507805 */ /* 0x000fe4000001ff00 */
[----:B------:R-:W-:Y:S01]  /*49f0*/  F2FP.SATFINITE.E4M3.F32.PACK_AB_MERGE_C R205, R29, R28, R33 ;  /* 0x0000001c1dcd723e */ /* 0x000fe20004807021 */
[----:B------:R-:W-:Y:S01]  /*4a00*/  FADD.FTZ R10, R36, R11 ;  /* 0x0000000b240a7221 */ /* 0x000fe20000010000 */
[----:B------:R-:W-:Y:S01]  /*4a10*/  F2FP.SATFINITE.E4M3.F32.PACK_AB_MERGE_C R208, R89, R88, R60 ;  /* 0x0000005859d0723e */ /* 0x000fe2000480703c */
[----:B------:R-:W0:Y:S01]  /*4a20*/  MUFU.EX2 R68, R68 ;  /* 0x0000004400447308 */ /* 0x000e220000000800 */
[----:B-1----:R-:W-:-:S01]  /*4a30*/  FADD.FTZ R8, R58, R3 ;  /* 0x000000033a087221 */ /* 0x002fc20000010000 */
[----:B------:R-:W-:Y:S01]  /*4a40*/  FADD.FTZ R10, R37, R10 ;  /* 0x0000000a250a7221 */ /* 0x000fe20000010000 */
[----:B------:R-:W-:-:S02]  /*4a50*/  CS2R R88, SRZ ;  /* 0x0000000000587805 */ /* 0x000fc4000001ff00 */
[----:B------:R-:W-:Y:S02]  /*4a60*/  CS2R R60, SRZ ;  /* 0x00000000003c7805 */ /* 0x000fe4000001ff00 */
[----:B------:R-:W-:Y:S01]  /*4a70*/  CS2R R32, SRZ ;  /* 0x0000000000207805 */ /* 0x000fe2000001ff00 */
[----:B------:R-:W-:Y:S01]  /*4a80*/  FADD.FTZ R11, R43, R10 ;  /* 0x0000000a2b0b7221 */ /* 0x000fe20000010000 */
[----:B------:R-:W-:Y:S01]  /*4a90*/  CS2R R28, SRZ ;  /* 0x00000000001c7805 */ /* 0x000fe2000001ff00 */
[----:B------:R-:W1:Y:S01]  /*4aa0*/  MUFU.EX2 R69, R69 ;  /* 0x0000004500457308 */ /* 0x000e620000000800 */
[----:B--2---:R-:W-:-:S07]  /*4ab0*/  FADD.FTZ R3, R65, R8 ;  /* 0x0000000841037221 */ /* 0x004fce0000010000 */
[----:B------:R-:W2:Y:S01]  /*4ac0*/  MUFU.EX2 R74, R74 ;  /* 0x0000004a004a7308 */ /* 0x000ea20000000800 */
[----:B0-----:R-:W-:-:S07]  /*4ad0*/  FADD.FTZ R6, R68, R3 ;  /* 0x0000000344067221 */ /* 0x001fce0000010000 */
[----:B------:R-:W0:Y:S01]  /*4ae0*/  MUFU.EX2 R95, R78 ;  /* 0x0000004e005f7308 */ /* 0x000e220000000800 */
[C---:B-1----:R-:W-:Y:S01]  /*4af0*/  F2FP.SATFINITE.E4M3.F32.PACK_AB_MERGE_C R68, R69.reuse, R68, RZ ;  /* 0x000000444544723e */ /* 0x042fe200048070ff */
[----:B------:R-:W-:-:S03]  /*4b00*/  FADD.FTZ R69, R69, R6 ;  /* 0x0000000645457221 */ /* 0x000fc60000010000 */
[----:B------:R-:W-:Y:S02]  /*4b10*/  F2FP.SATFINITE.E4M3.F32.PACK_AB_MERGE_C R210, R65, R58, R68 ;  /* 0x0000003a41d2723e */ /* 0x000fe40004807044 */
[----:B------:R-:W-:Y:S02]  /*4b20*/  CS2R R64, SRZ ;  /* 0x0000000000407805 */ /* 0x000fe4000001ff00 */
[----:B------:R-:W-:Y:S01]  /*4b30*/  CS2R R58, SRZ ;  /* 0x00000000003a7805 */ /* 0x000fe2000001ff00 */
[----:B------:R-:W1:Y:S01]  /*4b40*/  MUFU.EX2 R79, R79 ;  /* 0x0000004f004f7308 */ /* 0x000e620000000800 */
[----:B--2---:R-:W-:-:S01]  /*4b50*/  FADD.FTZ R8, R74, R69 ;  /* 0x000000454a087221 */ /* 0x004fc20000010000 */
[----:B------:R-:W-:-:S06]  /*4b60*/  CS2R R68, SRZ ;  /* 0x0000000000447805 */ /* 0x000fcc000001ff00 */
        /* <DEDUP_REMOVED lines=24> */
[----:B------:R-:W-:-:S02]  /*4cf0*/  F2FP.SATFINITE.E4M3.F32.PACK_AB_MERGE_C R52, R53, R52, RZ ;  /* 0x000000343534723e */ /* 0x000fc400048070ff */
[----:B------:R-:W-:Y:S02]  /*4d00*/  CS2R R36, SRZ ;  /* 0x0000000000247805 */ /* 0x000fe4000001ff00 */
[----:B------:R-:W-:Y:S02]  /*4d10*/  F2FP.SATFINITE.E4M3.F32.PACK_AB_MERGE_C R206, R49, R48, R52 ;  /* 0x0000003031ce723e */ /* 0x000fe40004807034 */
[----:B------:R-:W-:Y:S01]  /*4d20*/  CS2R R52, SRZ ;  /* 0x0000000000347805 */ /* 0x000fe2000001ff00 */
[----:B------:R-:W1:Y:S01]  /*4d30*/  MUFU.EX2 R27, R27 ;  /* 0x0000001b001b7308 */ /* 0x000e620000000800 */
[----:B--2---:R-:W-:-:S01]  /*4d40*/  FADD.FTZ R12, R26, R11 ;  /* 0x0000000b1a0c7221 */ /* 0x004fc20000010000 */
[----:B------:R-:W-:-:S06]  /*4d50*/  CS2R R48, SRZ ;  /* 0x0000000000307805 */ /* 0x000fcc000001ff00 */
[----:B------:R2:W3:Y:S01]  /*4d60*/  MUFU.EX2 R4, R75 ;  /* 0x0000004b00047308 */ /* 0x0004e20000000800 */
[----:B0-----:R-:W-:-:S07]  /*4d70*/  FADD.FTZ R7, R63, R10 ;  /* 0x0000000a3f077221 */ /* 0x001fce0000010000 */
[----:B------:R-:W0:Y:S01]  /*4d80*/  MUFU.EX2 R67, R67 ;  /* 0x0000004300437308 */ /* 0x000e220000000800 */
[----:B-1----:R-:W-:-:S01]  /*4d90*/  FADD.FTZ R9, R27, R12 ;  /* 0x0000000c1b097221 */ /* 0x002fc20000010000 */
[----:B--2---:R-:W-:-:S06]  /*4da0*/  CS2R R74, SRZ ;  /* 0x00000000004a7805 */ /* 0x004fcc000001ff00 */
[----:B------:R-:W1:Y:S01]  /*4db0*/  MUFU.EX2 R30, R30 ;  /* 0x0000001e001e7308 */ /* 0x000e620000000800 */
[----:B---3--:R-:W-:-:S07]  /*4dc0*/  FADD.FTZ R12, R4, R7 ;  /* 0x00000007040c7221 */ /* 0x008fce0000010000 */
[----:B------:R-:W2:Y:S01]  /*4dd0*/  MUFU.EX2 R31, R31 ;  /* 0x0000001f001f7308 */ /* 0x000ea20000000800 */
[----:B0-----:R-:W-:-:S07]  /*4de0*/  FADD.FTZ R7, R67, R12 ;  /* 0x0000000c43077221 */ /* 0x001fce0000010000 */
[----:B------:R0:W3:Y:S01]  /*4df0*/  MUFU.EX2 R6, R83 ;  /* 0x0000005300067308 */ /* 0x0000e20000000800 */
[----:B-1----:R-:W-:-:S07]  /*4e00*/  FADD.FTZ R14, R30, R9 ;  /* 0x000000091e0e7221 */ /* 0x002fce0000010000 */
[----:B------:R-:W1:Y:S01]  /*4e10*/  MUFU.EX2 R70, R70 ;  /* 0x0000004600467308 */ /* 0x000e620000000800 */
[C---:B--2---:R-:W-:Y:S01]  /*4e20*/  F2FP.SATFINITE.E4M3.F32.PACK_AB_MERGE_C R30, R31.reuse, R30, RZ ;  /* 0x0000001e1f1e723e */ /* 0x044fe200048070ff */
[----:B------:R-:W-:Y:S01]  /*4e30*/  FADD.FTZ R31, R31, R14 ;  /* 0x0000000e1f1f7221 */ /* 0x000fe20000010000 */
[----:B0-----:R-:W-:Y:S02]  /*4e40*/  CS2R R82, SRZ ;  /* 0x0000000000527805 */ /* 0x001fe4000001ff00 */
[----:B------:R-:W-:Y:S02]  /*4e50*/  F2FP.SATFINITE.E4M3.F32.PACK_AB_MERGE_C R201, R27, R26, R30 ;  /* 0x0000001a1bc9723e */ /* 0x000fe4000480701e */
[----:B------:R-:W-:Y:S01]  /*4e60*/  CS2R R26, SRZ ;  /* 0x00000000001a7805 */ /* 0x000fe2000001ff00 */
[----:B------:R-:W0:Y:S01]  /*4e70*/  MUFU.EX2 R34, R34 ;  /* 0x0000002200227308 */ /* 0x000e220000000800 */
[----:B---3--:R-:W-:-:S01]  /*4e80*/  FADD.FTZ R7, R6, R7 ;  /* 0x0000000706077221 */ /* 0x008fc20000010000 */
[----:B------:R-:W-:-:S04]  /*4e90*/  F2FP.SATFINITE.E4M3.F32.PACK_AB_MERGE_C R67, R6, R67, RZ ;  /* 0x000000430643723e */ /* 0x000fc800048070ff */
[----:B------:R-:W-:Y:S02]  /*4ea0*/  F2FP.SATFINITE.E4M3.F32.PACK_AB_MERGE_C R200, R4, R63, R67 ;  /* 0x0000003f04c8723e */ /* 0x000fe40004807043 */
[----:B------:R-:W-:Y:S01]  /*4eb0*/  CS2R R66, SRZ ;  /* 0x0000000000427805 */ /* 0x000fe2000001ff00 */
[----:B------:R-:W2:Y:S01]  /*4ec0*/  MUFU.EX2 R3, R86 ;  /* 0x0000005600037308 */ /* 0x000ea20000000800 */
[----:B-1----:R-:W-:-:S01]  /*4ed0*/  FADD.FTZ R6, R70, R7 ;  /* 0x0000000746067221 */ /* 0x002fc20000010000 */
[----:B------:R-:W-:-:S06]  /*4ee0*/  CS2R R62, SRZ ;  /* 0x00000000003e7805 */ /* 0x000fcc000001ff00 */
[----:B------:R-:W1:Y:S01]  /*4ef0*/  MUFU.EX2 R35, R35 ;  /* 0x0000002300237308 */ /* 0x000e620000000800 */
[----:B0-----:R-:W-:-:S01]  /*4f00*/  FADD.FTZ R12, R34, R31 ;  /* 0x0000001f220c7221 */ /* 0x001fc20000010000 */
[----:B------:R-:W-:-:S06]  /*4f10*/  CS2R R30, SRZ ;  /* 0x00000000001e7805 */ /* 0x000fcc000001ff00 */
[----:B------:R-:W-:Y:S01]  /*4f20*/  MUFU.EX2 R71, R71 ;  /* 0x0000004700477308 */ /* 0x000fe20000000800 */
[----:B--2---:R-:W-:-:S07]  /*4f30*/  FADD.FTZ R6, R3, R6 ;  /* 0x0000000603067221 */ /* 0x004fce0000010000 */
[----:B------:R0:W2:Y:S01]  /*4f40*/  MUFU.EX2 R8, R87 ;  /* 0x0000005700087308 */ /* 0x0000a20000000800 */
[----:B-1----:R-:W-:-:S07]  /*4f50*/  FADD.FTZ R12, R35, R12 ;  /* 0x0000000c230c7221 */ /* 0x002fce0000010000 */
[----:B------:R-:W-:Y:S01]  /*4f60*/  MUFU.EX2 R5, R5 ;  /* 0x0000000500057308 */ /* 0x000fe20000000800 */
[----:B0-----:R-:W-:-:S07]  /*4f70*/  CS2R R86, SRZ ;  /* 0x0000000000567805 */ /* 0x001fce000001ff00 */
[----:B------:R0:W1:Y:S01]  /*4f80*/  MUFU.EX2 R10, R39 ;  /* 0x00000027000a7308 */ /* 0x0000620000000800 */
[----:B--2---:R-:W-:Y:S01]  /*4f90*/  F2FP.SATFINITE.E4M3.F32.PACK_AB_MERGE_C R4, R8, R71, RZ ;  /* 0x000000470804723e */ /* 0x004fe200048070ff */
[----:B------:R-:W-:-:S03]  /*4fa0*/  FADD.FTZ R71, R71, R6 ;  /* 0x0000000647477221 */ /* 0x000fc60000010000 */
[----:B------:R-:W-:Y:S01]  /*4fb0*/  F2FP.SATFINITE.E4M3.F32.PACK_AB_MERGE_C R202, R3, R70, R4 ;  /* 0x0000004603ca723e */ /* 0x000fe20004807004 */
[----:B------:R-:W-:-:S01]  /*4fc0*/  FADD.FTZ R4, R8, R71 ;  /* 0x0000004708047221 */ /* 0x000fc20000010000 */
[----:B------:R-:W-:Y:S02]  /*4fd0*/  CS2R R70, SRZ ;  /* 0x0000000000467805 */ /* 0x000fe4000001ff00 */
[----:B0-----:R-:W-:Y:S02]  /*4fe0*/  CS2R R38, SRZ ;  /* 0x0000000000267805 */ /* 0x001fe4000001ff00 */
[----:B-1----:R-:W-:Y:S01]  /*4ff0*/  F2FP.SATFINITE.E4M3.F32.PACK_AB_MERGE_C R7, R10, R5, RZ ;  /* 0x000000050a07723e */ /* 0x002fe200048070ff */
[----:B------:R-:W-:-:S03]  /*5000*/  FADD.FTZ R5, R5, R12 ;  /* 0x0000000c05057221 */ /* 0x000fc60000010000 */
        /* <DEDUP_REMOVED lines=8> */
[----:B------:R-:W-:-:S07]  /*5090*/  IMAD.MOV.U32 R119, RZ, RZ, RZ ;  /* 0x000000ffff777224 */ /* 0x000fce00078e00ff */
.L_x_2431:
[----:B------:R-:W-:Y:S01]  /*50a0*/  ISETP.NE.AND P2, PT, RZ, UR44, PT ;  /* 0x0000002cff007c0c */ /* 0x000fe2000bf45270 */
[----:B------:R-:W-:-:S04]  /*50b0*/  UISETP.NE.AND UP0, UPT, UR57, 0x1, UPT ;  /* 0x000000013900788c */ /* 0x000fc8000bf05270 */
[----:B------:R-:W-:-:S04]  /*50c0*/  USEL UR46, URZ, 0x1, UP0 ;  /* 0x000000013f2e7887 */ /* 0x000fc80008000000 */
[----:B------:R-:W-:-:S04]  /*50d0*/  ULOP3.LUT UR46, UR59, UR46, URZ, 0x3c, !UPT ;  /* 0x0000002e3b2e7292 */ /* 0x000fc8000f8e3c3f */
[----:B------:R-:W-:Y:S08]  /*50e0*/  @P2 BRA `(.L_x_2421) ;  /* 0x0000000000382947 */ /* 0x000ff00003800000 */
[----:B------:R-:W-:Y:S05]  /*50f0*/  @!P0 BRA `(.L_x_2422) ;  /* 0x0000000000048947 */ /* 0x000fea0003800000 */
[----:B------:R-:W-:Y:S01]  /*5100*/  BPT.TRAP 0x1 ;  /* 0x000000040000795c */ /* 0x000fe20000300000 */
.L_x_2422:
        /* <DEDUP_REMOVED lines=9> */
.L_x_2423:
[----:B-1----:R-:W-:Y:S05]  /*51a0*/  @P1 BRA `(.L_x_2421) ;  /* 0x0000000000081947 */ /* 0x002fea0003800000 */
[----:B------:R-:W1:Y:S02]  /*51b0*/  SYNCS.PHASECHK.TRANS64.TRYWAIT P1, [UR6+0x33430], R0 ;  /* 0x03343000ff0075a7 */ /* 0x000e640008020146 */
[----:B-1----:R-:W-:Y:S05]  /*51c0*/  @!P1 BRA `(.L_x_2424) ;  /* 0x00000114001c9947 */ /* 0x002fea0003800000 */
.L_x_2421:
        /* <DEDUP_REMOVED lines=191> */
.L_x_2426:
[----:B------:R-:W-:Y:S01]  /*5dc0*/  ULEA UR6, UR57, UR41, 0x3 ;  /* 0x0000002939067291 */ /* 0x000fe2000f8e183f */
[----:B------:R-:W-:-:S05]  /*5dd0*/  IMAD.U32 R0, RZ, RZ, UR59 ;  /* 0x0000003bff007e24 */ /* 0x000fca000f8e00ff */
[----:B------:R-:W-:-:S04]  /*5de0*/  SHF.L.U32 R0, R0, 0x1f, RZ ;  /* 0x0000001f00007819 */ /* 0x000fc800000006ff */
[----:B------:R0:W1:Y:S01]  /*5df0*/  SYNCS.PHASECHK.TRANS64.TRYWAIT P1, [UR6+0x33450], R0 ;  /* 0x03345000ff0075a7 */ /* 0x0000620008020146 */
[----:B------:R-:W-:Y:S05]  /*5e00*/  @!P0 BRA `(.L_x_2427) ;  /* 0x0000000000048947 */ /* 0x000fea0003800000 */
[----:B------:R-:W-:Y:S01]  /*5e10*/  BPT.TRAP 0x1 ;  /* 0x000000040000795c */ /* 0x000fe20000300000 */
.L_x_2427:
[----:B-1----:R-:W-:Y:S05]  /*5e20*/  @P1 BRA `(.L_x_2425) ;  /* 0x0000000000081947 */ /* 0x002fea0003800000 */
[----:B------:R-:W1:Y:S02]  /*5e30*/  SYNCS.PHASECHK.TRANS64.TRYWAIT P1, [UR6+0x33450], R0 ;  /* 0x03345000ff0075a7 */ /* 0x000e640008020146 */
[----:B-1----:R-:W-:Y:S05]  /*5e40*/  @!P1 BRA `(.L_x_2428) ;  /* 0x0000010800149947 */ /* 0x002fea0003800000 */
.L_x_2425:
        /* <DEDUP_REMOVED lines=36> */
.L_x_2429:
[----:B------:R-:W-:Y:S01]  /*6090*/  UISETP.NE.AND UP0, UPT, UR53, URZ, UPT ;  /* 0x0000003f3500728c */ /* 0x000fe2000bf05270 */
[----:B------:R-:W-:Y:S02]  /*60a0*/  VIADD R7, R18, UR38 ;  /* 0x0000002612077c36 */ /* 0x000fe40008000000 */
[----:B------:R-:W-:-:S03]  /*60b0*/  IMAD.U32 R11, RZ, RZ, UR52 ;  /* 0x00000034ff0b7e24 */ /* 0x000fc6000f8e00ff */
[----:B------:R-:W-:Y:S02]  /*60c0*/  PLOP3.LUT P1, PT, PT, PT, UP0, 0x80, 0x0 ;  /* 0x000000000000781c */ /* 0x000fe40003f2f008 */
[----:B------:R-:W-:-:S03]  /*60d0*/  PLOP3.LUT P2, PT, PT, PT, UP0, 0x80, 0x0 ;  /* 0x000000000000781c */ /* 0x000fc60003f4f008 */
[----:B------:R-:W-:-:S08]  /*60e0*/  @UP0 ULDC UR6, c[0x0][0x44c] ;  /* 0x0001130000060ab9 */ /* 0x000fd00000000800 */
[----:B0-----:R-:W-:Y:S01]  /*60f0*/  @P1 IMAD.HI.U32 R0, R7, UR6, RZ ;  /* 0x0000000607001c27 */ /* 0x001fe2000f8e00ff */
[----:B------:R-:W-:-:S04]  /*6100*/  @UP0 ULDC UR6, c[0x0][0x450] ;  /* 0x0001140000060ab9 */ /* 0x000fc80000000800 */
[----:B------:R-:W-:Y:S01]  /*6110*/  @P2 SHF.R.U32.HI R7, RZ, UR6, R0 ;  /* 0x00000006ff072c19 */ /* 0x000fe20008011600 */
[----:B------:R-:W-:Y:S01]  /*6120*/  UMOV UR6, 0x1 ;  /* 0x0000000100067882 */ /* 0x000fe20000000000 */
[----:B------:R-:W-:Y:S01]  /*6130*/  IMAD.MOV.U32 R0, RZ, RZ, -0x2 ;  /* 0xfffffffeff007424 */ /* 0x000fe200078e00ff */
[----:B------:R-:W-:Y:S02]  /*6140*/  UIMAD UR6, UR58, -0xa0, UR6 ;  /* 0xffffff603a0678a4 */ /* 0x000fe4000f8e0206 */
[----:B------:R-:W0:Y:S04]  /*6150*/  SHFL.IDX PT, R9, R7, RZ, 0x1c1f ;  /* 0x001c1fff07097589 */ /* 0x000e2800000e0000 */
[----:B------:R-:W-:Y:S01]  /*6160*/  IMAD R0, R17, R0, UR6 ;  /* 0x0000000611007e24 */ /* 0x000fe2000f8e0200 */
[----:B------:R-:W1:Y:S01]  /*6170*/  SHFL.IDX PT, R7, R7, 0x1, 0x1c1f ;  /* 0x003c1f0007077f89 */ /* 0x000e6200000e0000 */
[----:B------:R-:W-:-:S03]  /*6180*/  ULEA UR6, UR45, UR41, 0x3 ;  /* 0x000000292d067291 */ /* 0x000fc6000f8e183f */
[----:B------:R-:W-:Y:S01]  /*6190*/  IADD3 R0, -R11, UR51, R0 ;  /* 0x000000330b007c10 */ /* 0x000fe2000fffe100 */
[----:B------:R-:W-:-:S04]  /*61a0*/  UIADD3 UR6, UR6, 0x33440, URZ ;  /* 0x0003344006067890 */ /* 0x000fc8000fffe03f */
[----:B------:R-:W-:-:S09]  /*61b0*/  UPRMT UR6, UR40, 0x654, UR6 ;  /* 0x0000065428067896 */ /* 0x000fd20008000006 */
[----:B------:R-:W-:Y:S01]  /*61c0*/  SYNCS.ARRIVE.TRANS64.RED.A1T0 RZ, [UR6], RZ ;  /* 0x000000ffffff79a7 */ /* 0x000fe20008100406 */
[----:B0-----:R-:W-:-:S05]  /*61d0*/  IMAD.IADD R2, R0, 0x1, R9 ;  /* 0x0000000100027824 */ /* 0x001fca00078e0209 */
[----:B------:R-:W-:Y:S01]  /*61e0*/  ISETP.GT.AND P1, PT, R2, RZ, PT ;  /* 0x000000ff0200720c */ /* 0x000fe20003f24270 */
[----:B-1----:R-:W-:Y:S01]  /*61f0*/  IMAD.IADD R0, R0, 0x1, R7 ;  /* 0x0000000100007824 */ /* 0x002fe200078e0207 */
        /* <DEDUP_REMOVED lines=118> */
[----:B------:R-:W-:-:S02]  /*6960*/  ISETP.GT.AND P2, PT, R0, RZ, PT ;  /* 0x000000ff0000720c */ /* 0x000fc40003f44270 */
[----:B------:R-:W-:Y:S02]  /*6970*/  FMNMX.FTZ R10, R133, R2, !PT ;  /* 0x00000002850a7209 */ /* 0x000fe40007810000 */
[----:B------:R-:W-:Y:S02]  /*6980*/  ISETP.GT.AND P3, PT, R0, 0x1, PT ;  /* 0x000000010000780c */ /* 0x000fe40003f64270 */
[----:B------:R-:W-:Y:S01]  /*6990*/  FSEL R7, R186, -INF , P2 ;  /* 0xff800000ba077808 */ /* 0x000fe20001000000 */
[----:B------:R-:W0:Y:S01]  /*69a0*/  SHFL.BFLY PT, R9, R10, 0x2, 0x1f ;  /* 0x0c401f000a097f89 */ /* 0x000e2200000e0000 */
[----:B------:R-:W-:Y:S02]  /*69b0*/  ISETP.GT.AND P2, PT, R0, 0x8, PT ;  /* 0x000000080000780c */ /* 0x000fe40003f44270 */
[----:B------:R-:W-:Y:S02]  /*69c0*/  FSEL R187, R187, -INF , P3 ;  /* 0xff800000bbbb7808 */ /* 0x000fe40001800000 */
[----:B------:R-:W-:-:S02]  /*69d0*/  FMNMX.FTZ R20, R7, R6, !PT ;  /* 0x0000000607147209 */ /* 0x000fc40007810000 */
[----:B------:R-:W-:Y:S02]  /*69e0*/  ISETP.GT.AND P3, PT, R0, 0x9, PT ;  /* 0x000000090000780c */ /* 0x000fe40003f64270 */
[----:B------:R-:W-:Y:S02]  /*69f0*/  FSEL R190, R190, -INF , P2 ;  /* 0xff800000bebe7808 */ /* 0x000fe40001000000 */
[----:B------:R-:W-:Y:S02]  /*6a00*/  FMNMX.FTZ R21, R187, R20, !PT ;  /* 0x00000014bb157209 */ /* 0x000fe40007810000 */
[C---:B------:R-:W-:Y:S02]  /*6a10*/  ISETP.GT.AND P2, PT, R0.reuse, 0x10, PT ;  /* 0x000000100000780c */ /* 0x040fe40003f44270 */
[----:B------:R-:W-:Y:S02]  /*6a20*/  FSEL R191, R191, -INF , P3 ;  /* 0xff800000bfbf7808 */ /* 0x000fe40001800000 */
[----:B------:R-:W-:-:S02]  /*6a30*/  ISETP.GT.AND P3, PT, R0, 0x11, PT ;  /* 0x000000110000780c */ /* 0x000fc40003f64270 */
[----:B------:R-:W-:Y:S02]  /*6a40*/  FSEL R194, R194, -INF , P2 ;  /* 0xff800000c2c27808 */ /* 0x000fe40001000000 */
[----:B------:R-:W-:Y:S02]  /*6a50*/  ISETP.GT.AND P2, PT, R0, 0x18, PT ;  /* 0x000000180000780c */ /* 0x000fe40003f44270 */
[----:B------:R-:W-:Y:S02]  /*6a60*/  FSEL R195, R195, -INF , P3 ;  /* 0xff800000c3c37808 */ /* 0x000fe40001800000 */
[----:B0-----:R-:W-:Y:S01]  /*6a70*/  FMNMX.FTZ R11, R10, R9, !PT ;  /* 0x000000090a0b7209 */ /* 0x001fe20007810000 */
[----:B------:R-:W-:Y:S01]  /*6a80*/  IMAD.U32 R9, RZ, RZ, UR39 ;  /* 0x00000027ff097e24 */ /* 0x000fe2000f8e00ff */
[----:B------:R-:W-:Y:S02]  /*6a90*/  ISETP.GT.AND P3, PT, R0, 0x19, PT ;  /* 0x000000190000780c */ /* 0x000fe40003f64270 */
[----:B------:R-:W-:Y:S01]  /*6aa0*/  FSEL R198, R198, -INF , P2 ;  /* 0xff800000c6c67808 */ /* 0x000fe20001000000 */
[----:B------:R-:W0:Y:S01]  /*6ab0*/  SHFL.BFLY PT, R2, R11, 0x1, 0x1f ;  /* 0x0c201f000b027f89 */ /* 0x000e2200000e0000 */
[----:B------:R-:W-:-:S02]  /*6ac0*/  FSEL R199, R199, -INF , P3 ;  /* 0xff800000c7c77808 */ /* 0x000fc40001800000 */
[C---:B------:R-:W-:Y:S02]  /*6ad0*/  ISETP.GT.AND P2, PT, R0.reuse, 0x20, PT ;  /* 0x000000200000780c */ /* 0x040fe40003f44270 */
[----:B------:R-:W-:Y:S02]  /*6ae0*/  ISETP.GT.AND P3, PT, R0, 0x21, PT ;  /* 0x000000210000780c */ /* 0x000fe40003f64270 */
[----:B------:R-:W-:Y:S02]  /*6af0*/  FSEL R170, R170, -INF , P2 ;  /* 0xff800000aaaa7808 */ /* 0x000fe40001000000 */
        /* <DEDUP_REMOVED lines=16> */
[----:B------:R-:W-:Y:S01]  /*6c00*/  FSEL R183, R183, -INF , P3 ;  /* 0xff800000b7b77808 */ /* 0x000fe20001800000 */
[----:B------:R-:W-:-:S01]  /*6c10*/  FFMA.FTZ R9, R184, UR39, -R8 ;  /* 0x00000027b8097c23 */ /* 0x000fc20008010808 */
[----:B------:R-:W-:Y:S01]  /*6c20*/  FMNMX.FTZ R184, R190, R21, !PT ;  /* 0x00000015beb87209 */ /* 0x000fe20007810000 */
[----:B------:R-:W-:-:S01]  /*6c30*/  FFMA.FTZ R186, R168, UR39, -R8 ;  /* 0x00000027a8ba7c23 */ /* 0x000fc20008010808 */
[--C-:B------:R-:W-:Y:S01]  /*6c40*/  FFMA.FTZ R10, R185, UR39, -R8.reuse ;  /* 0x00000027b90a7c23 */ /* 0x100fe20008010808 */
[----:B------:R-:W-:Y:S01]  /*6c50*/  ISETP.GT.AND P2, PT, R0, 0x40, PT ;  /* 0x000000400000780c */ /* 0x000fe20003f44270 */
[--C-:B------:R-:W-:Y:S01]  /*6c60*/  FFMA.FTZ R11, R188, UR39, -R8.reuse ;  /* 0x00000027bc0b7c23 */ /* 0x100fe20008010808 */
[----:B------:R-:W-:Y:S01]  /*6c70*/  FMNMX.FTZ R21, R191, R184, !PT ;  /* 0x000000b8bf157209 */ /* 0x000fe20007810000 */
[--C-:B------:R-:W-:Y:S01]  /*6c80*/  FFMA.FTZ R188, R177, UR39, -R8.reuse ;  /* 0x00000027b1bc7c23 */ /* 0x100fe20008010808 */
[----:B------:R-:W-:Y:S01]  /*6c90*/  ISETP.GT.AND P3, PT, R0, 0x41, PT ;  /* 0x000000410000780c */ /* 0x000fe20003f64270 */
[--C-:B------:R-:W-:Y:S01]  /*6ca0*/  FFMA.FTZ R12, R189, UR39, -R8.reuse ;  /* 0x00000027bd0c7c23 */ /* 0x100fe20008010808 */
[----:B------:R-:W-:Y:S01]  /*6cb0*/  FMNMX.FTZ R168, R194, R21, !PT ;  /* 0x00000015c2a87209 */ /* 0x000fe20007810000 */
[--C-:B------:R-:W-:Y:S01]  /*6cc0*/  FFMA.FTZ R13, R192, UR39, -R8.reuse ;  /* 0x00000027c00d7c23 */ /* 0x100fe20008010808 */
[----:B------:R0:W-:Y:S01]  /*6cd0*/  MUFU.EX2 R21, R186 ;  /* 0x000000ba00157308 */ /* 0x0001e20000000800 */
        /* <DEDUP_REMOVED lines=8> */
[----:B0-----:R-:W-:-:S01]  /*6d60*/  FFMA.FTZ R186, R172, UR39, -R8 ;  /* 0x00000027acba7c23 */ /* 0x001fc20008010808 */
        /* <DEDUP_REMOVED lines=49> */
[----:B------:R-:W-:Y:S01]  /*7080*/  FFMA.FTZ R133, R133, UR39, -R8 ;  /* 0x0000002785857c23 */ /* 0x000fe20008010808 */
[----:B------:R-:W-:-:S02]  /*7090*/  FSEL R162, R162, -INF , P2 ;  /* 0xff800000a2a27808 */ /* 0x000fc40001000000 */
[----:B------:R-:W-:Y:S01]  /*70a0*/  FMNMX.FTZ R185, R159, R180, !PT ;  /* 0x000000b49fb97209 */ /* 0x000fe20007810000 */
[----:B------:R-:W-:Y:S01]  /*70b0*/  MUFU.EX2 R9, R9 ;  /* 0x0000000900097308 */ /* 0x000fe20000000800 */
[----:B------:R-:W-:Y:S01]  /*70c0*/  ISETP.GT.AND P2, PT, R0, 0x58, PT ;  /* 0x000000580000780c */ /* 0x000fe20003f44270 */
[----:B0-----:R-:W-:Y:S01]  /*70d0*/  FFMA.FTZ R184, R156, UR39, -R8 ;  /* 0x000000279cb87c23 */ /* 0x001fe20008010808 */
[----:B------:R-:W-:Y:S02]  /*70e0*/  FMNMX.FTZ R180, R162, R185, !PT ;  /* 0x000000b9a2b47209 */ /* 0x000fe40007810000 */
[----:B------:R-:W-:Y:S02]  /*70f0*/  FSEL R166, R166, -INF , P2 ;  /* 0xff800000a6a67808 */ /* 0x000fe40001000000 */
[----:B------:R-:W-:Y:S01]  /*7100*/  FMNMX.FTZ R185, R163, R180, !PT ;  /* 0x000000b4a3b97209 */ /* 0x000fe20007810000 */
[----:B------:R-:W-:Y:S01]  /*7110*/  MUFU.EX2 R10, R10 ;  /* 0x0000000a000a7308 */ /* 0x000fe20000000800 */
[----:B------:R-:W-:-:S02]  /*7120*/  ISETP.GT.AND P2, PT, R0, 0x60, PT ;  /* 0x000000600000780c */ /* 0x000fc40003f44270 */
[----:B------:R-:W-:Y:S02]  /*7130*/  FMNMX.FTZ R180, R166, R185, !PT ;  /* 0x000000b9a6b47209 */ /* 0x000fe40007810000 */
[----:B------:R-:W-:Y:S02]  /*7140*/  FSEL R138, R138, -INF , P2 ;  /* 0xff8000008a8a7808 */ /* 0x000fe40001000000 */
[----:B------:R-:W-:Y:S01]  /*7150*/  FMNMX.FTZ R185, R167, R180, !PT ;  /* 0x000000b4a7b97209 */ /* 0x000fe20007810000 */
[----:B------:R-:W-:Y:S01]  /*7160*/  MUFU.EX2 R11, R11 ;  /* 0x0000000b000b7308 */ /* 0x000fe20000000800 */
[----:B------:R-:W-:Y:S02]  /*7170*/  ISETP.GT.AND P2, PT, R0, 0x68, PT ;  /* 0x000000680000780c */ /* 0x000fe40003f44270 */
[----:B------:R-:W-:Y:S02]  /*7180*/  FMNMX.FTZ R180, R138, R185, !PT ;  /* 0x000000b98ab47209 */ /* 0x000fe40007810000 */
        /* <DEDUP_REMOVED lines=15> */
[----:B------:R-:W-:Y:S02]  /*7280*/  ISETP.GT.AND P3, PT, R0, 0x79, PT ;  /* 0x000000790000780c */ /* 0x000fe40003f64270 */
[----:B------:R-:W-:Y:S02]  /*7290*/  FSEL R160, R150, -INF , P2 ;  /* 0xff80000096a07808 */ /* 0x000fe40001000000 */
[----:B------:R-:W-:Y:S01]  /*72a0*/  FMNMX.FTZ R185, R147, R180, !PT ;  /* 0x000000b493b97209 */ /* 0x000fe20007810000 */
[----:B------:R0:W-:Y:S01]  /*72b0*/  MUFU.EX2 R150, R184 ;  /* 0x000000b800967308 */ /* 0x0001e20000000800 */
[----:B------:R-:W-:-:S02]  /*72c0*/  FSEL R151, R151, -INF , P3 ;  /* 0xff80000097977808 */ /* 0x000fc40001800000 */
[----:B------:R-:W-:Y:S02]  /*72d0*/  ISETP.GT.AND P2, PT, R0, 0x80, PT ;  /* 0x000000800000780c */ /* 0x000fe40003f44270 */
        /* <DEDUP_REMOVED lines=31> */
[----:B------:R-:W-:-:S04]  /*74d0*/  FMNMX.FTZ R0, R136, R185, !PT ;  /* 0x000000b988007209 */ /* 0x000fc80007810000 */
[----:B------:R-:W-:Y:S01]  /*74e0*/  FMNMX.FTZ R0, R135, R0, !PT ;  /* 0x0000000087007209 */ /* 0x000fe20007810000 */
[----:B------:R-:W-:Y:S04]  /*74f0*/  MUFU.EX2 R20, R20 ;  /* 0x0000001400147308 */ /* 0x000fe80000000800 */
[----:B------:R-:W1:Y:S04]  /*7500*/  SHFL.BFLY PT, R185, R0, 0x2, 0x1f ;  /* 0x0c401f0000b97f89 */ /* 0x000e6800000e0000 */
[----:B------:R-:W-:Y:S08]  /*7510*/  MUFU.EX2 R168, R168 ;  /* 0x000000a800a87308 */ /* 0x000ff00000000800 */
        /* <DEDUP_REMOVED lines=8> */
[----:B-1----:R-:W-:Y:S01]  /*75a0*/  FMNMX.FTZ R0, R185, R0, !PT ;  /* 0x00000000b9007209 */ /* 0x002fe20007810000 */
[----:B------:R-:W-:-:S03]  /*75b0*/  IMAD.U32 R185, RZ, RZ, UR39 ;  /* 0x00000027ffb97e24 */ /* 0x000fc6000f8e00ff */
[C---:B------:R-:W-:Y:S01]  /*75c0*/  FSETP.NEU.FTZ.AND P2, PT, R0.reuse, -INF , PT ;  /* 0xff8000000000780b */ /* 0x040fe20003f5d000 */
[----:B------:R-:W-:-:S02]  /*75d0*/  FFMA.FTZ R180, R0, R185, -8 ;  /* 0xc100000000b47423 */ /* 0x000fc400000100b9 */
[----:B------:R-:W-:Y:S03]  /*75e0*/  MUFU.EX2 R165, R165 ;  /* 0x000000a500a57308 */ /* 0x000fe60000000800 */
[----:B------:R-:W-:-:S05]  /*75f0*/  FSEL R8, R180, RZ, P2 ;  /* 0x000000ffb4087208 */ /* 0x000fca0001000000 */
[--C-:B0-----:R-:W-:Y:S01]  /*7600*/  FFMA.FTZ R184, R190, UR39, -R8.reuse ;  /* 0x00000027beb87c23 */ /* 0x101fe20008010808 */
[----:B------:R-:W-:Y:S01]  /*7610*/  FSEL R190, R2, RZ, P1 ;  /* 0x000000ff02be7208 */ /* 0x000fe20000800000 */
[--C-:B------:R-:W-:Y:S01]  /*7620*/  FFMA.FTZ R180, R7, UR39, -R8.reuse ;  /* 0x0000002707b47c23 */ /* 0x100fe20008010808 */
[----:B------:R-:W-:-:S01]  /*7630*/  FFMA.FTZ R185, R191, UR39, -R8 ;  /* 0x00000027bfb97c23 */ /* 0x000fc20008010808 */
[--C-:B------:R-:W-:Y:S01]  /*7640*/  FFMA.FTZ R7, R187, UR39, -R8.reuse ;  /* 0x00000027bb077c23 */ /* 0x100fe20008010808 */
[----:B------:R-:W-:-:S01]  /*7650*/  FFMA.FTZ R186, R194, UR39, -R8 ;  /* 0x00000027c2ba7c23 */ /* 0x000fc20008010808 */
[----:B------:R-:W-:Y:S01]  /*7660*/  FADD.FTZ R190, -R190, R5 ;  /* 0x00000005bebe7221 */ /* 0x000fe20000010100 */
[----:B------:R-:W-:-:S01]  /*7670*/  FFMA.FTZ R5, R177, UR39, -R8 ;  /* 0x00000027b1057c23 */ /* 0x000fc20008010808 */
[----:B------:R-:W-:Y:S01]  /*7680*/  FSEL R177, R0, RZ, P2 ;  /* 0x000000ff00b17208 */ /* 0x000fe20001000000 */
[----:B------:R-:W-:Y:S01]  /*7690*/  MUFU.EX2 R180, R180 ;  /* 0x000000b400b47308 */ /* 0x000fe20000000800 */
[----:B------:R-:W-:Y:S01]  /*76a0*/  FMUL.FTZ R191, R190, UR39 ;  /* 0x00000027bebf7c20 */ /* 0x000fe20008410000 */
[--C-:B------:R-:W-:Y:S01]  /*76b0*/  FFMA.FTZ R187, R195, UR39, -R8.reuse ;  /* 0x00000027c3bb7c23 */ /* 0x100fe20008010808 */
[----:B------:R-:W-:-:S01]  /*76c0*/  FFMA.FTZ R188, R198, UR39, -R8 ;  /* 0x00000027c6bc7c23 */ /* 0x000fc20008010808 */
[----:B------:R-:W-:Y:S01]  /*76d0*/  FADD.FTZ R177, -R177, R6 ;  /* 0x00000006b1b17221 */ /* 0x000fe20000010100 */
[----:B------:R-:W-:-:S01]  /*76e0*/  FFMA.FTZ R190, R159, UR39, -R8 ;  /* 0x000000279fbe7c23 */ /* 0x000fc20008010808 */
[--C-:B------:R-:W-:Y:S01]  /*76f0*/  FFMA.FTZ R159, R162, UR39, -R8.reuse ;  /* 0x00000027a29f7c23 */ /* 0x100fe20008010808 */
[----:B------:R-:W-:-:S01]  /*7700*/  FFMA.FTZ R162, R163, UR39, -R8 ;  /* 0x00000027a3a27c23 */ /* 0x000fc20008010808 */
        /* <DEDUP_REMOVED lines=26> */
[----:B-1----:R-:W-:-:S01]  /*78b0*/  FFMA.FTZ R4, R177, R3, R180 ;  /* 0x00000003b1047223 */ /* 0x002fc200000100b4 */
[----:B------:R-:W-:Y:S01]  /*78c0*/  FADD.FTZ R167, R11, R192 ;  /* 0x000000c00ba77221 */ /* 0x000fe20000010000 */
[----:B------:R-:W-:-:S01]  /*78d0*/  FFMA.FTZ R160, R160, UR39, -R8 ;  /* 0x00000027a0a07c23 */ /* 0x000fc20008010808 */
[--C-:B------:R-:W-:Y:S01]  /*78e0*/  FFMA.FTZ R151, R151, UR39, -R8.reuse ;  /* 0x0000002797977c23 */ /* 0x100fe20008010808 */
[----:B------:R-:W-:-:S01]  /*78f0*/  FFMA.FTZ R122, R122, UR39, -R8 ;  /* 0x000000277a7a7c23 */ /* 0x000fc20008010808 */
[----:B------:R-:W-:Y:S01]  /*7900*/  FADD.FTZ R192, R12, R167 ;  /* 0x000000a70cc07221 */ /* 0x000fe20000010000 */
[----:B------:R-:W-:-:S01]  /*7910*/  FFMA.FTZ R123, R123, UR39, -R8 ;  /* 0x000000277b7b7c23 */ /* 0x000fc20008010808 */
[----:B------:R-:W1:Y:S01]  /*7920*/  MUFU.EX2 R185, R185 ;  /* 0x000000b900b97308 */ /* 0x000e620000000800 */
[----:B--2---:R-:W-:-:S01]  /*7930*/  FADD.FTZ R3, R7, R4 ;  /* 0x0000000407037221 */ /* 0x004fc20000010000 */
[----:B------:R-:W-:Y:S01]  /*7940*/  FADD.FTZ R167, R13, R192 ;  /* 0x000000c00da77221 */ /* 0x000fe20000010000 */
[----:B------:R-:W-:-:S01]  /*7950*/  FFMA.FTZ R164, R164, UR39, -R8 ;  /* 0x00000027a4a47c23 */ /* 0x000fc20008010808 */
[--C-:B------:R-:W-:Y:S01]  /*7960*/  FFMA.FTZ R127, R127, UR39, -R8.reuse ;  /* 0x000000277f7f7c23 */ /* 0x100fe20008010808 */
[----:B------:R-:W-:-:S01]  /*7970*/  FFMA.FTZ R130, R130, UR39, -R8 ;  /* 0x0000002782827c23 */ /* 0x000fc20008010808 */
[----:B------:R-:W-:Y:S01]  /*7980*/  FADD.FTZ R192, R14, R167 ;  /* 0x000000a70ec07221 */ /* 0x000fe20000010000 */
[----:B------:R-:W-:-:S01]  /*7990*/  FFMA.FTZ R131, R131, UR39, -R8 ;  /* 0x0000002783837c23 */ /* 0x000fc20008010808 */
[----:B------:R-:W2:Y:S01]  /*79a0*/  MUFU.EX2 R186, R186 ;  /* 0x000000ba00ba7308 */ /* 0x000ea20000000800 */
[----:B0-----:R-:W-:-:S01]  /*79b0*/  FADD.FTZ R4, R184, R3 ;  /* 0x00000003b8047221 */ /* 0x001fc20000010000 */
[----:B------:R-:W-:Y:S01]  /*79c0*/  FADD.FTZ R167, R15, R192 ;  /* 0x000000c00fa77221 */ /* 0x000fe20000010000 */
[----:B------:R-:W-:-:S01]  /*79d0*/  FFMA.FTZ R136, R136, UR39, -R8 ;  /* 0x0000002788887c23 */ /* 0x000fc20008010808 */
[----:B------:R-:W-:-:S02]  /*79e0*/  FFMA.FTZ R8, R135, UR39, -R8 ;  /* 0x0000002787087c23 */ /* 0x000fc40008010808 */
[----:B------:R-:W-:-:S02]  /*79f0*/  FADD.FTZ R192, R20, R167 ;  /* 0x000000a714c07221 */ /* 0x000fc40000010000 */
        /* <DEDUP_REMOVED lines=28> */
[----:B------:R-:W-:-:S06]  /*7bc0*/  FADD.FTZ R4, R158, R167 ;  /* 0x000000a79e047221 */ /* 0x000fcc0000010000 */
        /* <DEDUP_REMOVED lines=10> */
[----:B------:R-:W-:-:S06]  /*7c70*/  FADD.FTZ R167, R157, R4 ;  /* 0x000000049da77221 */ /* 0x000fcc0000010000 */
        /* <DEDUP_REMOVED lines=81> */
.L_x_2430:
        /* <DEDUP_REMOVED lines=148> */
.L_x_2420:
[----:B------:R-:W-:-:S13]  /*8ad0*/  ISETP.LE.AND P1, PT, RZ, UR58, PT ;  /* 0x0000003aff007c0c */ /* 0x000fda000bf23270 */
[----:B------:R-:W-:Y:S05]  /*8ae0*/  @!P1 BRA `(.L_x_2432) ;  /* 0x0000002c00ac9947 */ /* 0x000fea0003800000 */
[----:B------:R-:W-:Y:S01]  /*8af0*/  IMAD.MOV.U32 R7, RZ, RZ, R0 ;  /* 0x000000ffff077224 */ /* 0x000fe200078e0000 */
[----:B------:R-:W-:Y:S01]  /*8b00*/  UMOV UR52, UR46 ;  /* 0x0000002e00347c82 */ /* 0x000fe20008000000 */
[----:B------:R-:W-:Y:S01]  /*8b10*/  IMAD.MOV.U32 R5, RZ, RZ, R2 ;  /* 0x000000ffff057224 */ /* 0x000fe200078e0002 */
[----:B------:R-:W-:-:S06]  /*8b20*/  UMOV UR51, UR45 ;  /* 0x0000002d00337c82 */ /* 0x000fcc0008000000 */
.L_x_2443:
        /* <DEDUP_REMOVED lines=9> */
.L_x_2434:
[----:B------:R-:W-:Y:S01]  /*8bc0*/  ULEA UR6, UR45, UR41, 0x3 ;  /* 0x000000292d067291 */ /* 0x000fe2000f8e183f */
[----:B------:R-:W-:-:S05]  /*8bd0*/  IMAD.U32 R0, RZ, RZ, UR46 ;  /* 0x0000002eff007e24 */ /* 0x000fca000f8e00ff */
[----:B------:R-:W-:-:S04]  /*8be0*/  SHF.L.U32 R0, R0, 0x1f, RZ ;  /* 0x0000001f00007819 */ /* 0x000fc800000006ff */
[----:B------:R0:W1:Y:S01]  /*8bf0*/  SYNCS.PHASECHK.TRANS64.TRYWAIT P1, [UR6+0x33430], R0 ;  /* 0x03343000ff0075a7 */ /* 0x0000620008020146 */
[----:B------:R-:W-:Y:S05]  /*8c00*/  @!P0 BRA `(.L_x_2435) ;  /* 0x0000000000048947 */ /* 0x000fea0003800000 */
[----:B------:R-:W-:Y:S01]  /*8c10*/  BPT.TRAP 0x1 ;  /* 0x000000040000795c */ /* 0x000fe20000300000 */
.L_x_2435:
[----:B-1----:R-:W-:Y:S05]  /*8c20*/  @P1 BRA `(.L_x_2433) ;  /* 0x0000000000081947 */ /* 0x002fea0003800000 */
[----:B------:R-:W1:Y:S02]  /*8c30*/  SYNCS.PHASECHK.TRANS64.TRYWAIT P1, [UR6+0x33430], R0 ;  /* 0x03343000ff0075a7 */ /* 0x000e640008020146 */
[----:B-1----:R-:W-:Y:S05]  /*8c40*/  @!P1 BRA `(.L_x_2436) ;  /* 0x000000d800ac9947 */ /* 0x002fea0003800000 */
.L_x_2433:
[----:B------:R-:W2:Y:S01]  /*8c50*/  S2R R2, SR_TID.X ;  /* 0x0000000000027919 */ /* 0x000ea20000002100 */
[----:B------:R-:W-:Y:S01]  /*8c60*/  UIMAD UR53, UR45, 0x780, UR50 ;  /* 0x000007802d3578a4 */ /* 0x000fe2000f8e0232 */
[----:B------:R-:W-:Y:S01]  /*8c70*/  UMOV UR27, 0x80000020 ;  /* 0x80000020001b7882 */ /* 0x000fe20000000000 */
[----:B------:R-:W-:Y:S02]  /*8c80*/  UMOV UR28, UR24 ;  /* 0x00000018001c7c82 */ /* 0x000fe40008000000 */
[----:B------:R-:W-:Y:S01]  /*8c90*/  UIADD3 UR30, UR53, 0x80, URZ ;  /* 0x00000080351e7890 */ /* 0x000fe2000fffe03f */
[----:B------:R-:W-:Y:S02]  /*8ca0*/  UMOV UR29, UR25 ;  /* 0x00000019001d7c82 */ /* 0x000fe40008000000 */
[----:B------:R-:W-:Y:S01]  /*8cb0*/  UMOV UR26, UR53 ;  /* 0x00000035001a7c82 */ /* 0x000fe20008000000 */
[----:B------:R-:W-:Y:S01]  /*8cc0*/  UMOV UR31, 0x80000020 ;  /* 0x80000020001f7882 */ /* 0x000fe20000000000 */
[----:B------:R-:W-:Y:S01]  /*8cd0*/  UIADD3 UR34, UR53, 0x100, URZ ;  /* 0x0000010035227890 */ /* 0x000fe2000fffe03f */
[----:B------:R-:W-:Y:S01]  /*8ce0*/  UMOV UR32, UR24 ;  /* 0x0000001800207c82 */ /* 0x000fe20008000000 */
[----:B------:R-:W-:Y:S01]  /*8cf0*/  UMOV UR33, UR25 ;  /* 0x0000001900217c82 */ /* 0x000fe20008000000 */
[----:B------:R-:W-:Y:S01]  /*8d00*/  UMOV UR35, 0x80000020 ;  /* 0x8000002000237882 */ /* 0x000fe20000000000 */
        /* <DEDUP_REMOVED lines=176> */
.L_x_2438:
[----:B------:R-:W-:Y:S01]  /*9810*/  ULEA UR6, UR51, UR41, 0x3 ;  /* 0x0000002933067291 */ /* 0x000fe2000f8e183f */
[----:B------:R-:W-:-:S05]  /*9820*/  IMAD.U32 R0, RZ, RZ, UR52 ;  /* 0x00000034ff007e24 */ /* 0x000fca000f8e00ff */
[----:B------:R-:W-:-:S04]  /*9830*/  SHF.L.U32 R0, R0, 0x1f, RZ ;  /* 0x0000001f00007819 */ /* 0x000fc800000006ff */
[----:B------:R0:W1:Y:S01]  /*9840*/  SYNCS.PHASECHK.TRANS64.TRYWAIT P1, [UR6+0x33450], R0 ;  /* 0x03345000ff0075a7 */ /* 0x0000620008020146 */
[----:B------:R-:W-:Y:S05]  /*9850*/  @!P0 BRA `(.L_x_2439) ;  /* 0x0000000000048947 */ /* 0x000fea0003800000 */
[----:B------:R-:W-:Y:S01]  /*9860*/  BPT.TRAP 0x1 ;  /* 0x000000040000795c */ /* 0x000fe20000300000 */
.L_x_2439:
[----:B-1----:R-:W-:Y:S05]  /*9870*/  @P1 BRA `(.L_x_2437) ;  /* 0x0000000000081947 */ /* 0x002fea0003800000 */
[----:B------:R-:W1:Y:S02]  /*9880*/  SYNCS.PHASECHK.TRANS64.TRYWAIT P1, [UR6+0x33450], R0 ;  /* 0x03345000ff0075a7 */ /* 0x000e640008020146 */
[----:B-1----:R-:W-:Y:S05]  /*9890*/  @!P1 BRA `(.L_x_2440) ;  /* 0x000000cc00b09947 */ /* 0x002fea0003800000 */
.L_x_2437:
        /* <DEDUP_REMOVED lines=36> */
.L_x_2441:
        /* <DEDUP_REMOVED lines=344> */
.L_x_2442:
        /* <DEDUP_REMOVED lines=148> */
.L_x_2432:
[----:B------:R-:W-:Y:S06]  /*b9a0*/  BAR.ARV 0x8, 0x180 ;  /* 0x0206000000007b1d */ /* 0x000fec0000002000 */
[----:B------:R-:W-:Y:S05]  /*b9b0*/  @!P0 BRA `(.L_x_2444) ;  /* 0x0000000000048947 */ /* 0x000fea0003800000 */
[----:B------:R-:W-:Y:S01]  /*b9c0*/  BPT.TRAP 0x1 ;  /* 0x000000040000795c */ /* 0x000fe20000300000 */
.L_x_2444:
[----:B------:R-:W-:Y:S01]  /*b9d0*/  ULEA UR9, UR45, UR41, 0x3 ;  /* 0x000000292d097291 */ /* 0x000fe2000f8e183f */
[----:B------:R-:W-:-:S05]  /*b9e0*/  IMAD.U32 R5, RZ, RZ, UR46 ;  /* 0x0000002eff057e24 */ /* 0x000fca000f8e00ff */
[----:B------:R-:W-:-:S04]  /*b9f0*/  SHF.L.U32 R5, R5, 0x1f, RZ ;  /* 0x0000001f05057819 */ /* 0x000fc800000006ff */
[----:B------:R0:W1:Y:S01]  /*ba00*/  SYNCS.PHASECHK.TRANS64.TRYWAIT P1, [UR9+0x33450], R5 ;  /* 0x03345005ff0075a7 */ /* 0x0000620008020149 */
[----:B------:R-:W-:Y:S05]  /*ba10*/  @!P0 BRA `(.L_x_2445) ;  /* 0x0000000000048947 */ /* 0x000fea0003800000 */
[----:B------:R-:W-:Y:S01]  /*ba20*/  BPT.TRAP 0x1 ;  /* 0x000000040000795c */ /* 0x000fe20000300000 */
.L_x_2445:
[----:B-1----:R-:W-:Y:S05]  /*ba30*/  @P1 BRA `(.L_x_2446) ;  /* 0x0000000000081947 */ /* 0x002fea0003800000 */
[----:B------:R-:W1:Y:S02]  /*ba40*/  SYNCS.PHASECHK.TRANS64.TRYWAIT P1, [UR9+0x33450], R5 ;  /* 0x03345005ff0075a7 */ /* 0x000e640008020149 */
[----:B-1----:R-:W-:Y:S05]  /*ba50*/  @!P1 BRA `(.L_x_2447) ;  /* 0x000000ac00589947 */ /* 0x002fea0003800000 */
.L_x_2446:
        /* <DEDUP_REMOVED lines=87> */
.L_x_2448:
        /* <DEDUP_REMOVED lines=106> */
.L_x_2412:
        /* <DEDUP_REMOVED lines=36> */
[----:B------:R-:W-:Y:S02]  /*c8b0*/  SEL R101, R38, R39, P0 ;  /* 0x0000002726657207 */ /* 0x000fe40000000000 */
[----:B------:R-:W-:Y:S02]  /*c8c0*/  F2FP.BF16.F32.PACK_AB R2, R119, R2 ;  /* 0x000000027702723e */ /* 0x000fe400000010ff */
[----:B------:R-:W-:Y:S02]  /*c8d0*/  MOV R8, R0 ;  /* 0x0000000000087202 */ /* 0x000fe40000000f00 */
[----:B0-----:R-:W-:-:S02]  /*c8e0*/  MOV R9, R115 ;  /* 0x0000007300097202 */ /* 0x001fc40000000f00 */
[----:B------:R-:W-:Y:S02]  /*c8f0*/  F2FP.BF16.F32.PACK_AB R11, R110, R11 ;  /* 0x0000000b6e0b723e */ /* 0x000fe400000010ff */
[----:B------:R-:W-:Y:S01]  /*c900*/  F2FP.BF16.F32.PACK_AB R10, R111, R10 ;  /* 0x0000000a6f0a723e */ /* 0x000fe200000010ff */
[----:B------:R-:W-:Y:S01]  /*c910*/  IMAD.WIDE R38, R224, 0x2, R8 ;  /* 0x00000002e0267825 */ /* 0x000fe200078e0208 */
[----:B------:R-:W-:Y:S02]  /*c920*/  F2FP.BF16.F32.PACK_AB R130, R130, R133 ;  /* 0x000000858282723e */ /* 0x000fe400000010ff */
[----:B------:R-:W-:Y:S02]  /*c930*/  F2FP.BF16.F32.PACK_AB R126, R126, R129 ;  /* 0x000000817e7e723e */ /* 0x000fe400000010ff */
[C---:B------:R-:W-:Y:S02]  /*c940*/  IADD3 R135, P4, R38.reuse, 0x20, RZ ;  /* 0x0000002026877810 */ /* 0x040fe40007f9e0ff */
[----:B------:R-:W-:-:S02]  /*c950*/  IADD3 R137, P5, R38, 0x40, RZ ;  /* 0x0000004026897810 */ /* 0x000fc40007fbe0ff */
[----:B------:R-:W-:Y:S02]  /*c960*/  F2FP.BF16.F32.PACK_AB R122, R122, R125 ;  /* 0x0000007d7a7a723e */ /* 0x000fe400000010ff */
[----:B------:R-:W-:Y:S02]  /*c970*/  SEL R133, R5, R2, P0 ;  /* 0x0000000205857207 */ /* 0x000fe40000000000 */
[----:B------:R-:W-:Y:S02]  /*c980*/  SEL R125, R11, R10, P0 ;  /* 0x0000000a0b7d7207 */ /* 0x000fe40000000000 */
[----:B------:R-:W-:Y:S02]  /*c990*/  SEL R129, R10, R11, P0 ;  /* 0x0000000b0a817207 */ /* 0x000fe40000000000 */
[----:B------:R-:W-:Y:S02]  /*c9a0*/  SEL R5, R2, R5, P0 ;  /* 0x0000000502057207 */ /* 0x000fe40000000000 */
[----:B------:R-:W-:-:S02]  /*c9b0*/  LOP3.LUT R2, R135, 0x380, RZ, 0xc0, !PT ;  /* 0x0000038087027812 */ /* 0x000fc400078ec0ff */
[----:B------:R-:W-:Y:S02]  /*c9c0*/  LOP3.LUT R10, R137, 0x380, RZ, 0xc0, !PT ;  /* 0x00000380890a7812 */ /* 0x000fe400078ec0ff */
[----:B------:R-:W-:Y:S02]  /*c9d0*/  F2FP.BF16.F32.PACK_AB R35, R70, R35 ;  /* 0x000000234623723e */ /* 0x000fe400000010ff */
[----:B------:R-:W-:Y:S02]  /*c9e0*/  F2FP.BF16.F32.PACK_AB R34, R71, R34 ;  /* 0x000000224722723e */ /* 0x000fe400000010ff */
[----:B------:R-:W-:Y:S02]  /*c9f0*/  F2FP.BF16.F32.PACK_AB R37, R76, R37 ;  /* 0x000000254c25723e */ /* 0x000fe400000010ff */
[----:B------:R-:W-:Y:S02]  /*ca00*/  F2FP.BF16.F32.PACK_AB R36, R77, R36 ;  /* 0x000000244d24723e */ /* 0x000fe400000010ff */
[----:B------:R-:W-:-:S02]  /*ca10*/  F2FP.BF16.F32.PACK_AB R13, R108, R13 ;  /* 0x0000000d6c0d723e */ /* 0x000fc400000010ff */
[----:B------:R-:W-:Y:S02]  /*ca20*/  F2FP.BF16.F32.PACK_AB R12, R109, R12 ;  /* 0x0000000c6d0c723e */ /* 0x000fe400000010ff */
[----:B------:R-:W-:Y:S02]  /*ca30*/  IADD3 R139, P6, R38, 0x60, RZ ;  /* 0x00000060268b7810 */ /* 0x000fe40007fde0ff */
[----:B------:R-:W-:Y:S02]  /*ca40*/  SHF.R.U64 R2, R2, 0x3, RZ ;  /* 0x0000000302027819 */ /* 0x000fe400000012ff */
[----:B------:R-:W-:Y:S02]  /*ca50*/  SHF.R.U64 R10, R10, 0x3, RZ ;  /* 0x000000030a0a7819 */ /* 0x000fe400000012ff */
[C---:B------:R-:W-:Y:S02]  /*ca60*/  IADD3 R141, P1, R38.reuse, 0x4000, RZ ;  /* 0x00004000268d7810 */ /* 0x040fe40007f3e0ff */
[----:B------:R-:W-:-:S02]  /*ca70*/  IADD3 R143, P2, R38, 0x4020, RZ ;  /* 0x00004020268f7810 */ /* 0x000fc40007f5e0ff */
[----:B------:R-:W-:Y:S02]  /*ca80*/  F2FP.BF16.F32.PACK_AB R88, R81, R88 ;  /* 0x000000585158723e */ /* 0x000fe400000010ff */
[----:B------:R-:W-:Y:S02]  /*ca90*/  F2FP.BF16.F32.PACK_AB R72, R65, R72 ;  /* 0x000000484148723e */ /* 0x000fe400000010ff */
[----:B------:R-:W-:Y:S02]  /*caa0*/  F2FP.BF16.F32.PACK_AB R14, R103, R14 ;  /* 0x0000000e670e723e */ /* 0x000fe400000010ff */
[----:B------:R-:W-:Y:S02]  /*cab0*/  SEL R61, R37, R36, P0 ;  /* 0x00000024253d7207 */ /* 0x000fe40000000000 */
[----:B------:R-:W-:Y:S01]  /*cac0*/  SEL R65, R36, R37, P0 ;  /* 0x0000002524417207 */ /* 0x000fe20000000000 */
[----:B------:R-:W-:Y:S01]  /*cad0*/  IMAD.X R37, RZ, RZ, R39, P4 ;  /* 0x000000ffff257224 */ /* 0x000fe200020e0627 */
[----:B------:R-:W-:-:S02]  /*cae0*/  SEL R81, R13, R12, P0 ;  /* 0x0000000c0d517207 */ /* 0x000fc40000000000 */
[----:B------:R-:W-:Y:S02]  /*caf0*/  SEL R83, R12, R13, P0 ;  /* 0x0000000d0c537207 */ /* 0x000fe40000000000 */
[----:B------:R-:W-:Y:S02]  /*cb00*/  SEL R103, R35, R34, P0 ;  /* 0x0000002223677207 */ /* 0x000fe40000000000 */
[----:B------:R-:W-:Y:S01]  /*cb10*/  SEL R105, R34, R35, P0 ;  /* 0x0000002322697207 */ /* 0x000fe20000000000 */
[----:B------:R-:W-:Y:S01]  /*cb20*/  IMAD.X R35, RZ, RZ, R39, P5 ;  /* 0x000000ffff237224 */ /* 0x000fe200028e0627 */
[----:B------:R-:W-:Y:S02]  /*cb30*/  F2FP.BF16.F32.PACK_AB R33, R84, R33 ;  /* 0x000000215421723e */ /* 0x000fe400000010ff */
[----:B------:R-:W-:Y:S02]  /*cb40*/  LOP3.LUT R12, R139, 0x380, RZ, 0xc0, !PT ;  /* 0x000003808b0c7812 */ /* 0x000fe400078ec0ff */
[----:B------:R-:W-:-:S02]  /*cb50*/  LOP3.LUT R36, R2, R135, RZ, 0x3c, !PT ;  /* 0x0000008702247212 */ /* 0x000fc400078e3cff */
[----:B------:R-:W-:Y:S02]  /*cb60*/  LOP3.LUT R34, R10, R137, RZ, 0x3c, !PT ;  /* 0x000000890a227212 */ /* 0x000fe400078e3cff */
[----:B------:R-:W-:Y:S02]  /*cb70*/  LOP3.LUT R2, R141, 0x380, RZ, 0xc0, !PT ;  /* 0x000003808d027812 */ /* 0x000fe400078ec0ff */
[----:B------:R-:W-:Y:S02]  /*cb80*/  LOP3.LUT R10, R143, 0x380, RZ, 0xc0, !PT ;  /* 0x000003808f0a7812 */ /* 0x000fe400078ec0ff */
[----:B------:R-:W-:Y:S02]  /*cb90*/  F2FP.BF16.F32.PACK_AB R40, R69, R40 ;  /* 0x000000284528723e */ /* 0x000fe400000010ff */
[----:B------:R-:W-:Y:S02]  /*cba0*/  F2FP.BF16.F32.PACK_AB R31, R78, R31 ;  /* 0x0000001f4e1f723e */ /* 0x000fe400000010ff */
[----:B------:R-:W-:-:S02]  /*cbb0*/  F2FP.BF16.F32.PACK_AB R30, R79, R30 ;  /* 0x0000001e4f1e723e */ /* 0x000fc400000010ff */
[----:B------:R-:W-:Y:S02]  /*cbc0*/  F2FP.BF16.F32.PACK_AB R27, R86, R27 ;  /* 0x0000001b561b723e */ /* 0x000fe400000010ff */
[----:B------:R-:W-:Y:S02]  /*cbd0*/  F2FP.BF16.F32.PACK_AB R15, R102, R15 ;  /* 0x0000000f660f723e */ /* 0x000fe400000010ff */
[----:B------:R-:W-:Y:S02]  /*cbe0*/  SEL R67, R33, R32, P0 ;  /* 0x0000002021437207 */ /* 0x000fe40000000000 */
[----:B------:R-:W-:Y:S01]  /*cbf0*/  SEL R69, R32, R33, P0 ;  /* 0x0000002120457207 */ /* 0x000fe20000000000 */
[----:B------:R-:W-:Y:S01]  /*cc00*/  IMAD.X R33, RZ, RZ, R39, P6 ;  /* 0x000000ffff217224 */ /* 0x000fe200030e0627 */
[----:B------:R-:W-:Y:S02]  /*cc10*/  SHF.R.U64 R12, R12, 0x3, RZ ;  /* 0x000000030c0c7819 */ /* 0x000fe400000012ff */
[----:B------:R-:W-:-:S02]  /*cc20*/  IADD3 R145, P3, R38, 0x4040, RZ ;  /* 0x0000404026917810 */ /* 0x000fc40007f7e0ff */
[----:B------:R-:W-:Y:S02]  /*cc30*/  IADD3 R147, P4, R38, 0x4060, RZ ;  /* 0x0000406026937810 */ /* 0x000fe40007f9e0ff */
[----:B------:R-:W-:Y:S02]  /*cc40*/  SHF.R.U64 R2, R2, 0x3, RZ ;  /* 0x0000000302027819 */ /* 0x000fe400000012ff */
[----:B------:R-:W-:Y:S02]  /*cc50*/  SHF.R.U64 R10, R10, 0x3, RZ ;  /* 0x000000030a0a7819 */ /* 0x000fe400000012ff */
[C---:B------:R-:W-:Y:S02]  /*cc60*/  IADD3 R149, P5, R38.reuse, 0x8000, RZ ;  /* 0x0000800026957810 */ /* 0x040fe40007fbe0ff */
[----:B------:R-:W-:Y:S02]  /*cc70*/  IADD3 R151, P6, R38, 0x8020, RZ ;  /* 0x0000802026977810 */ /* 0x000fe40007fde0ff */
[----:B------:R-:W-:-:S02]  /*cc80*/  F2FP.BF16.F32.PACK_AB R52, R52, R121 ;  /* 0x000000793434723e */ /* 0x000fc400000010ff */
[----:B------:R-:W-:Y:S02]  /*cc90*/  SEL R107, R31, R30, P0 ;  /* 0x0000001e1f6b7207 */ /* 0x000fe40000000000 */
[----:B------:R-:W-:Y:S01]  /*cca0*/  SEL R109, R30, R31, P0 ;  /* 0x0000001f1e6d7207 */ /* 0x000fe20000000000 */
[--C-:B------:R-:W-:Y:S01]  /*ccb0*/  IMAD.X R31, RZ, RZ, R39.reuse, P1 ;  /* 0x000000ffff1f7224 */ /* 0x100fe200008e0627 */
[----:B------:R-:W-:Y:S02]  /*ccc0*/  SEL R111, R27, R26, P0 ;  /* 0x0000001a1b6f7207 */ /* 0x000fe40000000000 */
[----:B------:R-:W-:Y:S01]  /*ccd0*/  SEL R113, R26, R27, P0 ;  /* 0x0000001b1a717207 */ /* 0x000fe20000000000 */
[--C-:B------:R-:W-:Y:S01]  /*cce0*/  IMAD.X R27, RZ, RZ, R39.reuse, P2 ;  /* 0x000000ffff1b7224 */ /* 0x100fe200010e0627 */
[----:B------:R-:W-:Y:S02]  /*ccf0*/  SEL R119, R15, R14, P0 ;  /* 0x0000000e0f777207 */ /* 0x000fe40000000000 */
[----:B------:R-:W-:Y:S01]  /*cd00*/  SEL R121, R14, R15, P0 ;  /* 0x0000000f0e797207 */ /* 0x000fe20000000000 */
[----:B------:R-:W-:Y:S01]  /*cd10*/  IMAD.X R15, RZ, RZ, R39, P6 ;  /* 0x000000ffff0f7224 */ /* 0x000fe200030e0627 */
[----:B------:R-:W-:-:S02]  /*cd20*/  LOP3.LUT R32, R12, R139, RZ, 0x3c, !PT ;  /* 0x0000008b0c207212 */ /* 0x000fc400078e3cff */
[----:B------:R-:W-:Y:S02]  /*cd30*/  LOP3.LUT R12, R145, 0x380, RZ, 0xc0, !PT ;  /* 0x00000380910c7812 */ /* 0x000fe400078ec0ff */
[----:B------:R-:W-:Y:S02]  /*cd40*/  LOP3.LUT R14, R147, 0x380, RZ, 0xc0, !PT ;  /* 0x00000380930e7812 */ /* 0x000fe400078ec0ff */
[----:B------:R-:W-:Y:S02]  /*cd50*/  LOP3.LUT R30, R2, R141, RZ, 0x3c, !PT ;  /* 0x0000008d021e7212 */ /* 0x000fe400078e3cff */
[----:B------:R-:W-:Y:S02]  /*cd60*/  LOP3.LUT R26, R10, R143, RZ, 0x3c, !PT ;  /* 0x0000008f0a1a7212 */ /* 0x000fe400078e3cff */
[----:B------:R-:W-:Y:S02]  /*cd70*/  LOP3.LUT R2, R149, 0x380, RZ, 0xc0, !PT ;  /* 0x0000038095027812 */ /* 0x000fe400078ec0ff */
[----:B------:R-:W-:-:S02]  /*cd80*/  LOP3.LUT R10, R151, 0x380, RZ, 0xc0, !PT ;  /* 0x00000380970a7812 */ /* 0x000fc400078ec0ff */
[----:B------:R-:W-:Y:S02]  /*cd90*/  F2FP.BF16.F32.PACK_AB R29, R92, R29 ;  /* 0x0000001d5c1d723e */ /* 0x000fe400000010ff */
[----:B------:R-:W-:Y:S02]  /*cda0*/  F2FP.BF16.F32.PACK_AB R25, R94, R25 ;  /* 0x000000195e19723e */ /* 0x000fe400000010ff */
[----:B------:R-:W-:Y:S02]  /*cdb0*/  F2FP.BF16.F32.PACK_AB R28, R93, R28 ;  /* 0x0000001c5d1c723e */ /* 0x000fe400000010ff */
[----:B------:R-:W-:Y:S02]  /*cdc0*/  F2FP.BF16.F32.PACK_AB R24, R95, R24 ;  /* 0x000000185f18723e */ /* 0x000fe400000010ff */
[----:B------:R-:W-:Y:S02]  /*cdd0*/  F2FP.BF16.F32.PACK_AB R41, R68, R41 ;  /* 0x000000294429723e */ /* 0x000fe400000010ff */
[----:B------:R-:W-:-:S02]  /*cde0*/  F2FP.BF16.F32.PACK_AB R21, R100, R21 ;  /* 0x000000156415723e */ /* 0x000fc400000010ff */
[----:B------:R-:W-:Y:S02]  /*cdf0*/  SHF.R.U64 R12, R12, 0x3, RZ ;  /* 0x000000030c0c7819 */ /* 0x000fe400000012ff */
[----:B------:R-:W-:Y:S02]  /*ce00*/  SHF.R.U64 R14, R14, 0x3, RZ ;  /* 0x000000030e0e7819 */ /* 0x000fe400000012ff */
[----:B------:R-:W-:Y:S02]  /*ce10*/  F2FP.BF16.F32.PACK_AB R89, R89, R96 ;  /* 0x000000605959723e */ /* 0x000fe400000010ff */
[----:B------:R-:W-:Y:S02]  /*ce20*/  F2FP.BF16.F32.PACK_AB R131, R128, R131 ;  /* 0x000000838083723e */ /* 0x000fe400000010ff */
[----:B------:R-:W-:Y:S02]  /*ce30*/  IADD3 R153, P1, R38, 0x8040, RZ ;  /* 0x0000804026997810 */ /* 0x000fe40007f3e0ff */
[----:B------:R-:W-:-:S02]  /*ce40*/  SHF.R.U64 R2, R2, 0x3, RZ ;  /* 0x0000000302027819 */ /* 0x000fc400000012ff */
[----:B------:R-:W-:Y:S01]  /*ce50*/  SHF.R.U64 R10, R10, 0x3, RZ ;  /* 0x000000030a0a7819 */ /* 0x000fe200000012ff */
[----:B------:R-:W-:Y:S01]  /*ce60*/  IMAD.X R11, RZ, RZ, R39, P1 ;  /* 0x000000ffff0b7224 */ /* 0x000fe200008e0627 */
[----:B------:R-:W-:Y:S02]  /*ce70*/  F2FP.BF16.F32.PACK_AB R73, R73, R80 ;  /* 0x000000504949723e */ /* 0x000fe400000010ff */
[----:B------:R-:W-:Y:S02]  /*ce80*/  F2FP.BF16.F32.PACK_AB R127, R124, R127 ;  /* 0x0000007f7c7f723e */ /* 0x000fe400000010ff */
[C---:B------:R-:W-:Y:S02]  /*ce90*/  LOP3.LUT R13, R38.reuse, 0x380, RZ, 0xc0, !PT ;  /* 0x00000380260d7812 */ /* 0x040fe400078ec0ff */
[----:B------:R-:W-:Y:S02]  /*cea0*/  IADD3 R155, P2, R38, 0x8060, RZ ;  /* 0x00008060269b7810 */ /* 0x000fe40007f5e0ff */
[----:B------:R-:W-:-:S02]  /*ceb0*/  F2FP.BF16.F32.PACK_AB R46, R46, R49 ;  /* 0x000000312e2e723e */ /* 0x000fc400000010ff */
[----:B------:R-:W-:Y:S02]  /*cec0*/  F2FP.BF16.F32.PACK_AB R123, R120, R123 ;  /* 0x0000007b787b723e */ /* 0x000fe400000010ff */
[----:B------:R-:W-:Y:S02]  /*ced0*/  F2FP.BF16.F32.PACK_AB R47, R47, R64 ;  /* 0x000000402f2f723e */ /* 0x000fe400000010ff */
[----:B------:R-:W-:Y:S02]  /*cee0*/  SEL R71, R29, R28, P0 ;  /* 0x0000001c1d477207 */ /* 0x000fe40000000000 */
[----:B------:R-:W-:Y:S01]  /*cef0*/  SEL R75, R28, R29, P0 ;  /* 0x0000001d1c4b7207 */ /* 0x000fe20000000000 */
[--C-:B------:R-:W-:Y:S01]  /*cf00*/  IMAD.X R29, RZ, RZ, R39.reuse, P3 ;  /* 0x000000ffff1d7224 */ /* 0x100fe200018e0627 */
[----:B------:R-:W-:Y:S02]  /*cf10*/  SEL R115, R25, R24, P0 ;  /* 0x0000001819737207 */ /* 0x000fe40000000000 */
[----:B------:R-:W-:Y:S01]  /*cf20*/  SEL R117, R24, R25, P0 ;  /* 0x0000001918757207 */ /* 0x000fe20000000000 */
[----:B------:R-:W-:Y:S01]  /*cf30*/  IMAD.X R25, RZ, RZ, R39, P4 ;  /* 0x000000ffff197224 */ /* 0x000fe200020e0627 */
[----:B------:R-:W-:-:S02]  /*cf40*/  F2FP.BF16.F32.PACK_AB R53, R53, R48 ;  /* 0x000000303535723e */ /* 0x000fc400000010ff */
[----:B------:R-:W-:Y:S02]  /*cf50*/  SEL R59, R41, R40, P0 ;  /* 0x00000028293b7207 */ /* 0x000fe40000000000 */
[----:B------:R-:W-:Y:S02]  /*cf60*/  SEL R77, R21, R20, P0 ;  /* 0x00000014154d7207 */ /* 0x000fe40000000000 */
[----:B------:R-:W-:Y:S01]  /*cf70*/  SEL R79, R20, R21, P0 ;  /* 0x00000015144f7207 */ /* 0x000fe20000000000 */
[----:B------:R-:W-:Y:S01]  /*cf80*/  IMAD.X R21, RZ, RZ, R39, P5 ;  /* 0x000000ffff157224 */ /* 0x000fe200028e0627 */
[----:B------:R-:W-:Y:S02]  /*cf90*/  LOP3.LUT R28, R12, R145, RZ, 0x3c, !PT ;  /* 0x000000910c1c7212 */ /* 0x000fe400078e3cff */
[----:B------:R-:W-:Y:S02]  /*cfa0*/  LOP3.LUT R24, R14, R147, RZ, 0x3c, !PT ;  /* 0x000000930e187212 */ /* 0x000fe400078e3cff */
[----:B------:R-:W-:-:S02]  /*cfb0*/  F2FP.BF16.F32.PACK_AB R43, R54, R43 ;  /* 0x0000002b362b723e */ /* 0x000fc400000010ff */
[----:B------:R-:W-:Y:S02]  /*cfc0*/  F2FP.BF16.F32.PACK_AB R42, R55, R42 ;  /* 0x0000002a372a723e */ /* 0x000fe400000010ff */
[----:B------:R-:W-:Y:S02]  /*cfd0*/  SEL R7, R130, R131, P0 ;  /* 0x0000008382077207 */ /* 0x000fe40000000000 */
[----:B------:R-:W-:Y:S02]  /*cfe0*/  SEL R41, R40, R41, P0 ;  /* 0x0000002928297207 */ /* 0x000fe40000000000 */
[----:B------:R-:W-:Y:S02]  /*cff0*/  SEL R91, R89, R88, P0 ;  /* 0x00000058595b7207 */ /* 0x000fe40000000000 */
[----:B------:R-:W-:Y:S02]  /*d000*/  LOP3.LUT R12, R153, 0x380, RZ, 0xc0, !PT ;  /* 0x00000380990c7812 */ /* 0x000fe400078ec0ff */
[----:B------:R-:W-:-:S02]  /*d010*/  LOP3.LUT R20, R2, R149, RZ, 0x3c, !PT ;  /* 0x0000009502147212 */ /* 0x000fc400078e3cff */
[----:B------:R-:W-:Y:S02]  /*d020*/  LOP3.LUT R14, R10, R151, RZ, 0x3c, !PT ;  /* 0x000000970a0e7212 */ /* 0x000fe400078e3cff */
[----:B------:R-:W-:Y:S02]  /*d030*/  F2FP.BF16.F32.PACK_AB R45, R45, R56 ;  /* 0x000000382d2d723e */ /* 0x000fe400000010ff */
[----:B------:R-:W-:Y:S02]  /*d040*/  F2FP.BF16.F32.PACK_AB R44, R44, R57 ;  /* 0x000000392c2c723e */ /* 0x000fe400000010ff */
[----:B------:R-:W-:Y:S02]  /*d050*/  SEL R131, R131, R130, P0 ;  /* 0x0000008283837207 */ /* 0x000fe40000000000 */
[----:B------:R-:W-:Y:S02]  /*d060*/  SEL R49, R126, R127, P0 ;  /* 0x0000007f7e317207 */ /* 0x000fe40000000000 */
[----:B------:R-:W-:-:S02]  /*d070*/  SEL R89, R88, R89, P0 ;  /* 0x0000005958597207 */ /* 0x000fc40000000000 */
[----:B------:R-:W-:Y:S02]  /*d080*/  SEL R93, R73, R72, P0 ;  /* 0x00000048495d7207 */ /* 0x000fe40000000000 */
[----:B------:R-:W-:Y:S02]  /*d090*/  SHF.R.U64 R13, R13, 0x3, RZ ;  /* 0x000000030d0d7819 */ /* 0x000fe400000012ff */
[----:B------:R-:W-:Y:S02]  /*d0a0*/  LOP3.LUT R40, R155, 0x380, RZ, 0xc0, !PT ;  /* 0x000003809b287812 */ /* 0x000fe400078ec0ff */
        /* <DEDUP_REMOVED lines=9> */
[----:B------:R-:W-:Y:S02]  /*d140*/  SHF.R.U64 R12, R12, 0x3, RZ ;  /* 0x000000030c0c7819 */ /* 0x000fe400000012ff */
[----:B------:R-:W-:Y:S02]  /*d150*/  SEL R57, R45, R44, P0 ;  /* 0x0000002c2d397207 */ /* 0x000fe40000000000 */
[----:B------:R-:W-:Y:S02]  /*d160*/  SEL R43, R42, R43, P0 ;  /* 0x0000002b2a2b7207 */ /* 0x000fe40000000000 */
[----:B------:R-:W-:Y:S01]  /*d170*/  LOP3.LUT R38, R13, R38, RZ, 0x3c, !PT ;  /* 0x000000260d267212 */ /* 0x000fe200078e3cff */
[----:B------:R-:W-:Y:S01]  /*d180*/  IMAD.X R13, RZ, RZ, R39, P2 ;  /* 0x000000ffff0d7224 */ /* 0x000fe200010e0627 */
[----:B------:R-:W-:Y:S02]  /*d190*/  SHF.R.U64 R40, R40, 0x3, RZ ;  /* 0x0000000328287819 */ /* 0x000fe400000012ff */
[----:B------:R-:W-:-:S02]  /*d1a0*/  MOV R68, R24 ;  /* 0x0000001800447202 */ /* 0x000fc40000000f00 */
[----:B------:R-:W-:Y:S02]  /*d1b0*/  MOV R64, R14 ;  /* 0x0000000e00407202 */ /* 0x000fe40000000f00 */
[----:B------:R-:W-:Y:S02]  /*d1c0*/  SEL R45, R44, R45, P0 ;  /* 0x0000002d2c2d7207 */ /* 0x000fe40000000000 */
[----:B------:R-:W-:Y:S02]  /*d1d0*/  MOV R72, R26 ;  /* 0x0000001a00487202 */ /* 0x000fe40000000f00 */
[----:B------:R-:W-:Y:S02]  /*d1e0*/  MOV R70, R28 ;  /* 0x0000001c00467202 */ /* 0x000fe40000000f00 */
[----:B------:R-:W-:Y:S02]  /*d1f0*/  MOV R76, R32 ;  /* 0x00000020004c7202 */ /* 0x000fe40000000f00 */
[----:B------:R-:W-:-:S02]  /*d200*/  MOV R74, R30 ;  /* 0x0000001e004a7202 */ /* 0x000fc40000000f00 */
[----:B------:R-:W-:Y:S01]  /*d210*/  LOP3.LUT R10, R12, R153, RZ, 0x3c, !PT ;  /* 0x000000990c0a7212 */ /* 0x000fe200078e3cff */
[----:B--2---:R-:W-:Y:S01]  /*d220*/  SHFL.IDX PT, R7, R7, R6, 0x1c1f ;  /* 0x001c1f0607077589 */ /* 0x004fe200000e0000 */
[----:B------:R-:W-:Y:S02]  /*d230*/  LOP3.LUT R2, R6, 0x2, RZ, 0x3c, !PT ;  /* 0x0000000206027812 */ /* 0x000fe400078e3cff */
[----:B------:R-:W-:Y:S01]  /*d240*/  MOV R78, R34 ;  /* 0x00000022004e7202 */ /* 0x000fe20000000f00 */
[----:B------:R-:W-:Y:S01]  /*d250*/  SHFL.IDX PT, R91, R91, R6, 0x1c1f ;  /* 0x001c1f065b5b7589 */ /* 0x000fe200000e0000 */
[----:B------:R-:W-:Y:S02]  /*d260*/  MOV R80, R36 ;  /* 0x0000002400507202 */ /* 0x000fe40000000f00 */
[----:B------:R-:W-:Y:S01]  /*d270*/  LOP3.LUT R12, R40, R155, RZ, 0x3c, !PT ;  /* 0x0000009b280c7212 */ /* 0x000fe200078e3cff */
[----:B------:R-:W0:Y:S01]  /*d280*/  SHFL.IDX PT, R14, R131, R2, 0x1c1f ;  /* 0x001c1f02830e7589 */ /* 0x000e2200000e0000 */
[----:B------:R-:W-:-:S02]  /*d290*/  MOV R82, R38 ;  /* 0x0000002600527202 */ /* 0x000fc40000000f00 */
[----:B------:R-:W-:Y:S01]  /*d2a0*/  MOV R66, R20 ;  /* 0x0000001400427202 */ /* 0x000fe20000000f00 */
[----:B------:R-:W1:Y:S01]  /*d2b0*/  SHFL.IDX PT, R24, R89, R2, 0x1c1f ;  /* 0x001c1f0259187589 */ /* 0x000e6200000e0000 */
[----:B------:R-:W-:Y:S02]  /*d2c0*/  MOV R21, R10 ;  /* 0x0000000a00157202 */ /* 0x000fe40000000f00 */
[----:B------:R-:W-:Y:S01]  /*d2d0*/  MOV R11, R12 ;  /* 0x0000000c000b7202 */ /* 0x000fe20000000f00 */
[----:B------:R-:W-:Y:S01]  /*d2e0*/  SHFL.IDX PT, R49, R49, R6, 0x1c1f ;  /* 0x001c1f0631317589 */ /* 0x000fe200000e0000 */
[----:B------:R-:W-:-:S03]  /*d2f0*/  PLOP3.LUT P2, PT, PT, PT, UP0, 0x80, 0x0 ;  /* 0x000000000000781c */ /* 0x000fc60003f4f008 */
[----:B------:R-:W-:Y:S04]  /*d300*/  SHFL.IDX PT, R93, R93, R6, 0x1c1f ;  /* 0x001c1f065d5d7589 */ /* 0x000fe800000e0000 */
[----:B------:R-:W2:Y:S04]  /*d310*/  SHFL.IDX PT, R26, R127, R2, 0x1c1f ;  /* 0x001c1f027f1a7589 */ /* 0x000ea800000e0000 */
[----:B------:R-:W3:Y:S04]  /*d320*/  SHFL.IDX PT, R28, R73, R2, 0x1c1f ;  /* 0x001c1f02491c7589 */ /* 0x000ee800000e0000 */
[----:B------:R-:W-:Y:S01]  /*d330*/  SHFL.IDX PT, R51, R51, R6, 0x1c1f ;  /* 0x001c1f0633337589 */ /* 0x000fe200000e0000 */
[----:B0-----:R-:W-:-:S02]  /*d340*/  SEL R12, R7, R14, P0 ;  /* 0x0000000e070c7207 */ /* 0x001fc40000000000 */
[----:B------:R-:W-:Y:S01]  /*d350*/  SEL R14, R14, R7, P0 ;  /* 0x000000070e0e7207 */ /* 0x000fe20000000000 */
[----:B------:R-:W-:Y:S01]  /*d360*/  SHFL.IDX PT, R95, R95, R6, 0x1c1f ;  /* 0x001c1f065f5f7589 */ /* 0x000fe200000e0000 */
[----:B-1----:R-:W-:Y:S01]  /*d370*/  SEL R13, R91, R24, P0 ;  /* 0x000000185b0d7207 */ /* 0x002fe20000000000 */
[----:B------:R-:W-:Y:S01]  /*d380*/  IMAD.U32 R7, RZ, RZ, UR7 ;  /* 0x00000007ff077e24 */ /* 0x000fe2000f8e00ff */
[----:B------:R-:W-:Y:S01]  /*d390*/  SEL R15, R24, R91, P0 ;  /* 0x0000005b180f7207 */ /* 0x000fe20000000000 */
[----:B------:R-:W0:Y:S04]  /*d3a0*/  SHFL.IDX PT, R30, R123, R2, 0x1c1f ;  /* 0x001c1f027b1e7589 */ /* 0x000e2800000e0000 */
[----:B------:R-:W1:Y:S04]  /*d3b0*/  SHFL.IDX PT, R32, R47, R2, 0x1c1f ;  /* 0x001c1f022f207589 */ /* 0x000e6800000e0000 */
[----:B------:R-:W-:Y:S01]  /*d3c0*/  SHFL.IDX PT, R55, R55, R6, 0x1c1f ;  /* 0x001c1f0637377589 */ /* 0x000fe200000e0000 */
[----:B--2---:R-:W-:-:S02]  /*d3d0*/  SEL R24, R49, R26, P0 ;  /* 0x0000001a31187207 */ /* 0x004fc40000000000 */
[----:B------:R-:W-:Y:S01]  /*d3e0*/  SEL R26, R26, R49, P0 ;  /* 0x000000311a1a7207 */ /* 0x000fe20000000000 */
[----:B------:R-:W2:Y:S01]  /*d3f0*/  SHFL.IDX PT, R34, R53, R2, 0x1c1f ;  /* 0x001c1f0235227589 */ /* 0x000ea200000e0000 */
[----:B---3--:R-:W-:Y:S02]  /*d400*/  SEL R25, R93, R28, P0 ;  /* 0x0000001c5d197207 */ /* 0x008fe40000000000 */
[----:B------:R-:W-:Y:S01]  /*d410*/  SEL R27, R28, R93, P0 ;  /* 0x0000005d1c1b7207 */ /* 0x000fe20000000000 */
[----:B------:R-:W-:Y:S04]  /*d420*/  SHFL.IDX PT, R97, R97, R6, 0x1c1f ;  /* 0x001c1f0661617589 */ /* 0x000fe800000e0000 */
[----:B------:R-:W3:Y:S04]  /*d430*/  SHFL.IDX PT, R36, R43, R2, 0x1c1f ;  /* 0x001c1f022b247589 */ /* 0x000ee800000e0000 */
[----:B------:R-:W-:Y:S01]  /*d440*/  SHFL.IDX PT, R57, R57, R6, 0x1c1f ;  /* 0x001c1f0639397589 */ /* 0x000fe200000e0000 */
[----:B0-----:R-:W-:-:S02]  /*d450*/  SEL R28, R51, R30, P0 ;  /* 0x0000001e331c7207 */ /* 0x001fc40000000000 */
[----:B------:R-:W-:Y:S01]  /*d460*/  SEL R30, R30, R51, P0 ;  /* 0x000000331e1e7207 */ /* 0x000fe20000000000 */
[----:B------:R-:W-:Y:S01]  /*d470*/  SHFL.IDX PT, R99, R99, R6, 0x1c1f ;  /* 0x001c1f0663637589 */ /* 0x000fe200000e0000 */
[----:B-1----:R-:W-:Y:S02]  /*d480*/  SEL R29, R95, R32, P0 ;  /* 0x000000205f1d7207 */ /* 0x002fe40000000000 */
[----:B------:R-:W-:Y:S01]  /*d490*/  SEL R31, R32, R95, P0 ;  /* 0x0000005f201f7207 */ /* 0x000fe20000000000 */
[----:B------:R-:W0:Y:S04]  /*d4a0*/  SHFL.IDX PT, R38, R45, R2, 0x1c1f ;  /* 0x001c1f022d267589 */ /* 0x000e2800000e0000 */
[----:B------:R-:W1:Y:S01]  /*d4b0*/  SHFL.IDX PT, R40, R101, R2, 0x1c1f ;  /* 0x001c1f0265287589 */ /* 0x000e6200000e0000 */
[----:B--2---:R-:W-:-:S02]  /*d4c0*/  SEL R32, R55, R34, P0 ;  /* 0x0000002237207207 */ /* 0x004fc40000000000 */
[----:B------:R-:W-:Y:S01]  /*d4d0*/  SEL R34, R34, R55, P0 ;  /* 0x0000003722227207 */ /* 0x000fe20000000000 */
[----:B------:R-:W-:Y:S04]  /*d4e0*/  SHFL.IDX PT, R59, R59, R6, 0x1c1f ;  /* 0x001c1f063b3b7589 */ /* 0x000fe800000e0000 */
[----:B------:R-:W2:Y:S01]  /*d4f0*/  SHFL.IDX PT, R42, R41, R2, 0x1c1f ;  /* 0x001c1f02292a7589 */ /* 0x000ea200000e0000 */
[----:B---3--:R-:W-:Y:S02]  /*d500*/  SEL R33, R97, R36, P0 ;  /* 0x0000002461217207 */ /* 0x008fe40000000000 */
[----:B------:R-:W-:Y:S01]  /*d510*/  SEL R35, R36, R97, P0 ;  /* 0x0000006124237207 */ /* 0x000fe20000000000 */
[----:B------:R-:W-:Y:S06]  /*d520*/  BAR.SYNC.DEFER_BLOCKING 0x1, 0x100 ;  /* 0x0044000000007b1d */ /* 0x000fec0000010000 */
[----:B------:R-:W-:Y:S01]  /*d530*/  SHFL.IDX PT, R103, R103, R6, 0x1c1f ;  /* 0x001c1f0667677589 */ /* 0x000fe200000e0000 */
[----:B0-----:R-:W-:-:S02]  /*d540*/  SEL R36, R57, R38, P0 ;  /* 0x0000002639247207 */ /* 0x001fc40000000000 */
[----:B------:R-:W-:Y:S01]  /*d550*/  SEL R38, R38, R57, P0 ;  /* 0x0000003926267207 */ /* 0x000fe20000000000 */
[----:B------:R-:W0:Y:S01]  /*d560*/  SHFL.IDX PT, R50, R105, R2, 0x1c1f ;  /* 0x001c1f0269327589 */ /* 0x000e2200000e0000 */
[----:B-1----:R-:W-:Y:S02]  /*d570*/  SEL R37, R99, R40, P0 ;  /* 0x0000002863257207 */ /* 0x002fe40000000000 */
[----:B------:R-:W-:Y:S01]  /*d580*/  SEL R39, R40, R99, P0 ;  /* 0x0000006328277207 */ /* 0x000fe20000000000 */
[----:B------:R-:W-:Y:S04]  /*d590*/  SHFL.IDX PT, R61, R61, R6, 0x1c1f ;  /* 0x001c1f063d3d7589 */ /* 0x000fe800000e0000 */
[----:B------:R-:W-:Y:S01]  /*d5a0*/  SHFL.IDX PT, R107, R107, R6, 0x1c1f ;  /* 0x001c1f066b6b7589 */ /* 0x000fe200000e0000 */
[----:B--2---:R-:W-:-:S02]  /*d5b0*/  SEL R40, R59, R42, P0 ;  /* 0x0000002a3b287207 */ /* 0x004fc40000000000 */
[----:B------:R-:W-:Y:S01]  /*d5c0*/  SEL R42, R42, R59, P0 ;  /* 0x0000003b2a2a7207 */ /* 0x000fe20000000000 */
[----:B------:R-:W-:Y:S04]  /*d5d0*/  SHFL.IDX PT, R10, R65, R2, 0x1c1f ;  /* 0x001c1f02410a7589 */ /* 0x000fe800000e0000 */
[----:B------:R-:W-:Y:S04]  /*d5e0*/  SHFL.IDX PT, R52, R109, R2, 0x1c1f ;  /* 0x001c1f026d347589 */ /* 0x000fe800000e0000 */
[----:B------:R-:W-:Y:S04]  /*d5f0*/  SHFL.IDX PT, R67, R67, R6, 0x1c1f ;  /* 0x001c1f0643437589 */ /* 0x000fe800000e0000 */
[----:B------:R-:W-:Y:S01]  /*d600*/  SHFL.IDX PT, R71, R71, R6, 0x1c1f ;  /* 0x001c1f0647477589 */ /* 0x000fe200000e0000 */
[----:B0-----:R-:W-:-:S02]  /*d610*/  SEL R41, R103, R50, P0 ;  /* 0x0000003267297207 */ /* 0x001fc40000000000 */
        /* <DEDUP_REMOVED lines=18> */
[----:B------:R-:W1:Y:S04]  /*d740*/  SHFL.IDX PT, R62, R5, R2, 0x1c1f ;  /* 0x001c1f02053e7589 */ /* 0x000e6800000e0000 */
[----:B------:R2:W-:Y:S04]  /*d750*/  STSM.16.M88.4 [R82], R12 ;  /* 0x0000000c52007844 */ /* 0x0005e80000000200 */
[----:B------:R3:W-:Y:S04]  /*d760*/  STSM.16.M88.4 [R80], R24 ;  /* 0x0000001850007844 */ /* 0x0007e80000000200 */
[----:B------:R4:W-:Y:S04]  /*d770*/  STSM.16.M88.4 [R78], R28 ;  /* 0x0000001c4e007844 */ /* 0x0009e80000000200 */
[----:B------:R1:W-:Y:S01]  /*d780*/  STSM.16.M88.4 [R76], R32 ;  /* 0x000000204c007844 */ /* 0x0003e20000000200 */
[----:B0-----:R-:W-:-:S02]  /*d790*/  SEL R45, R125, R60, P0 ;  /* 0x0000003c7d2d7207 */ /* 0x001fc40000000000 */
[----:B------:R-:W-:Y:S01]  /*d7a0*/  SEL R47, R60, R125, P0 ;  /* 0x0000007d3c2f7207 */ /* 0x000fe20000000000 */
[----:B------:R-:W-:Y:S01]  /*d7b0*/  STSM.16.M88.4 [R74], R36 ;  /* 0x000000244a007844 */ /* 0x000fe20000000200 */
[----:B--2---:R-:W-:Y:S02]  /*d7c0*/  SEL R12, R61, R10, P0 ;  /* 0x0000000a3d0c7207 */ /* 0x004fe40000000000 */
[----:B------:R-:W-:Y:S01]  /*d7d0*/  SEL R14, R10, R61, P0 ;  /* 0x0000003d0a0e7207 */ /* 0x000fe20000000000 */
[----:B------:R-:W-:Y:S01]  /*d7e0*/  STSM.16.M88.4 [R72], R40 ;  /* 0x0000002848007844 */ /* 0x000fe20000000200 */
[----:B------:R-:W-:Y:S01]  /*d7f0*/  SEL R13, R107, R52, P0 ;  /* 0x000000346b0d7207 */ /* 0x000fe20000000000 */
[----:B------:R-:W-:Y:S01]  /*d800*/  UMOV UR4, URZ ;  /* 0x0000003f00047c82 */ /* 0x000fe20008000000 */
[----:B------:R-:W-:Y:S01]  /*d810*/  SEL R15, R52, R107, P0 ;  /* 0x0000006b340f7207 */ /* 0x000fe20000000000 */
[----:B------:R-:W-:Y:S01]  /*d820*/  ULDC UR8, c[0x0][0xa88] ;  /* 0x0002a20000087ab9 */ /* 0x000fe20000000800 */
[----:B---3--:R-:W-:Y:S01]  /*d830*/  SEL R24, R67, R20, P0 ;  /* 0x0000001443187207 */ /* 0x008fe20000000000 */
[----:B------:R-:W0:Y:S01]  /*d840*/  LDC R61, c[0x0][0xbe8] ;  /* 0x0002fa00ff3d7b82 */ /* 0x000e220000000800 */
[----:B------:R-:W-:Y:S01]  /*d850*/  SEL R26, R20, R67, P0 ;  /* 0x00000043141a7207 */ /* 0x000fe20000000000 */
[----:B------:R2:W-:Y:S01]  /*d860*/  STSM.16.M88.4 [R70], R12 ;  /* 0x0000000c46007844 */ /* 0x0005e20000000200 */
[----:B------:R-:W-:-:S02]  /*d870*/  SEL R25, R111, R54, P0 ;  /* 0x000000366f197207 */ /* 0x000fc40000000000 */
[----:B------:R-:W-:Y:S02]  /*d880*/  SEL R27, R54, R111, P0 ;  /* 0x0000006f361b7207 */ /* 0x000fe40000000000 */
[----:B----4-:R-:W-:Y:S02]  /*d890*/  SEL R28, R71, R6, P0 ;  /* 0x00000006471c7207 */ /* 0x010fe40000000000 */
[----:B------:R-:W-:Y:S01]  /*d8a0*/  SEL R30, R6, R71, P0 ;  /* 0x00000047061e7207 */ /* 0x000fe20000000000 */
[----:B------:R3:W-:Y:S01]  /*d8b0*/  STSM.16.M88.4 [R68], R24 ;  /* 0x0000001844007844 */ /* 0x0007e20000000200 */
[----:B------:R-:W-:Y:S01]  /*d8c0*/  SEL R29, R115, R56, P0 ;  /* 0x00000038731d7207 */ /* 0x000fe20000000000 */
[----:B------:R-:W-:Y:S01]  /*d8d0*/  IMAD.U32 R6, RZ, RZ, UR6 ;  /* 0x00000006ff067e24 */ /* 0x000fe2000f8e00ff */
[----:B------:R-:W-:Y:S01]  /*d8e0*/  SEL R31, R56, R115, P0 ;  /* 0x00000073381f7207 */ /* 0x000fe20000000000 */
[----:B------:R-:W-:Y:S01]  /*d8f0*/  ULDC.64 UR6, c[0x0][0xc08] ;  /* 0x0003020000067ab9 */ /* 0x000fe20000000a00 */
[----:B-1----:R-:W-:-:S02]  /*d900*/  SEL R32, R77, R44, P0 ;  /* 0x0000002c4d207207 */ /* 0x002fc40000000000 */
[----:B------:R-:W-:Y:S01]  /*d910*/  SEL R34, R44, R77, P0 ;  /* 0x0000004d2c227207 */ /* 0x000fe20000000000 */
[----:B------:R3:W-:Y:S01]  /*d920*/  STSM.16.M88.4 [R66], R28 ;  /* 0x0000001c42007844 */ /* 0x0007e20000000200 */
[----:B------:R-:W-:Y:S02]  /*d930*/  SEL R33, R119, R58, P0 ;  /* 0x0000003a77217207 */ /* 0x000fe40000000000 */
[----:B------:R-:W-:Y:S02]  /*d940*/  SEL R35, R58, R119, P0 ;  /* 0x000000773a237207 */ /* 0x000fe40000000000 */
[----:B------:R-:W-:Y:S02]  /*d950*/  SEL R44, R81, R46, P0 ;  /* 0x0000002e512c7207 */ /* 0x000fe40000000000 */
[----:B------:R-:W-:Y:S01]  /*d960*/  SEL R46, R46, R81, P0 ;  /* 0x000000512e2e7207 */ /* 0x000fe20000000000 */
[----:B------:R3:W-:Y:S01]  /*d970*/  STSM.16.M88.4 [R64], R32 ;  /* 0x0000002040007844 */ /* 0x0007e20000000200 */
[----:B------:R-:W-:-:S02]  /*d980*/  SEL R53, R133, R62, P0 ;  /* 0x0000003e85357207 */ /* 0x000fc40000000000 */
[----:B------:R-:W-:Y:S01]  /*d990*/  SEL R55, R62, R133, P0 ;  /* 0x000000853e377207 */ /* 0x000fe20000000000 */
[----:B------:R3:W-:Y:S01]  /*d9a0*/  STSM.16.M88.4 [R21], R44 ;  /* 0x0000002c15007844 */ /* 0x0007e20000000200 */
[----:B------:R-:W-:Y:S02]  /*d9b0*/  SEL R52, R85, R48, P0 ;  /* 0x0000003055347207 */ /* 0x000fe40000000000 */
[----:B------:R-:W-:-:S05]  /*d9c0*/  SEL R54, R48, R85, P0 ;  /* 0x0000005530367207 */ /* 0x000fca0000000000 */
[----:B------:R3:W-:Y:S01]  /*d9d0*/  STSM.16.M88.4 [R11], R52 ;  /* 0x000000340b007844 */ /* 0x0007e20000000200 */
[----:B------:R-:W-:Y:S06]  /*d9e0*/  BAR.SYNC.DEFER_BLOCKING 0x1, 0x100 ;  /* 0x0044000000007b1d */ /* 0x000fec0000010000 */
[----:B------:R-:W4:Y:S01]  /*d9f0*/  @P2 LDG.E R2, desc[UR54][R6.64] ;  /* 0x0000003606022981 */ /* 0x000f22000c1e1900 */
[----:B------:R-:W-:Y:S01]  /*da00*/  UISETP.NE.U32.AND UP1, UPT, UR6, URZ, UPT ;  /* 0x0000003f0600728c */ /* 0x000fe2000bf25070 */
[----:B0-----:R-:W-:-:S03]  /*da10*/  ISETP.NE.AND P1, PT, R61, 0x1, PT ;  /* 0x000000013d00780c */ /* 0x001fc60003f25270 */
[----:B------:R-:W-:-:S06]  /*da20*/  UISETP.NE.AND.EX UP1, UPT, UR7, URZ, UPT, UP1 ;  /* 0x0000003f0700728c */ /* 0x000fcc000bf25310 */
[----:B------:R-:W-:-:S04]  /*da30*/  PLOP3.LUT P0, PT, PT, PT, UP1, 0x80, 0x0 ;  /* 0x000000000000781c */ /* 0x000fc80003f0f018 */
[----:B------:R-:W0:Y:S01]  /*da40*/  @P1 LDC R5, c[0x0][0xbec] ;  /* 0x0002fb00ff051b82 */ /* 0x000e220000000800 */
[----:B------:R-:W-:-:S04]  /*da50*/  @UP1 ULEA UR6, UP2, UR36, UR6, 0x2 ;  /* 0x0000000624061291 */ /* 0x000fc8000f84103f */
[----:B------:R-:W-:Y:S02]  /*da60*/  @UP1 ULEA.HI.X UR7, UR36, UR7, UR37, 0x2, UP2 ;  /* 0x0000000724071291 */ /* 0x000fe400090f1425 */
[----:B--2---:R-:W-:Y:S01]  /*da70*/  IMAD.U32 R12, RZ, RZ, UR6 ;  /* 0x00000006ff0c7e24 */ /* 0x004fe2000f8e00ff */
[----:B------:R-:W1:Y:S03]  /*da80*/  @P1 LDC R10, c[0x0][0xbf0] ;  /* 0x0002fc00ff0a1b82 */ /* 0x000e660000000800 */
[----:B------:R-:W-:Y:S01]  /*da90*/  IMAD.U32 R13, RZ, RZ, UR7 ;  /* 0x00000007ff0d7e24 */ /* 0x000fe2000f8e00ff */
[----:B----4-:R-:W-:Y:S01]  /*daa0*/  @P2 R2UR UR4, R2 ;  /* 0x00000000020422ca */ /* 0x010fe200000e0000 */
[----:B------:R-:W-:-:S06]  /*dab0*/  IMAD.U32 R2, RZ, RZ, UR8 ;  /* 0x00000008ff027e24 */ /* 0x000fcc000f8e00ff */
[----:B------:R3:W5:Y:S01]  /*dac0*/  @P0 LDG.E R2, desc[UR54][R12.64] ;  /* 0x000000360c020981 */ /* 0x000762000c1e1900 */
[----:B01----:R-:W-:Y:S07]  /*dad0*/  @P0 BRA `(.L_x_2451) ;  /* 0x0000000000100947 */ /* 0x003fee0003800000 */
[----:B------:R-:W-:Y:S05]  /*dae0*/  @!P2 BRA `(.L_x_2451) ;  /* 0x00000000000ca947 */ /* 0x000fea0003800000 */
[----:B---3--:R-:W2:Y:S04]  /*daf0*/  LDG.E R11, desc[UR54][R6.64] ;  /* 0x00000036060b7981 */ /* 0x008ea8000c1e1900 */
[----:B-----5:R-:W2:Y:S02]  /*db00*/  LDG.E R2, desc[UR54][R6.64+0x4] ;  /* 0x0000043606027981 */ /* 0x020ea4000c1e1900 */
[----:B--2---:R-:W-:-:S07]  /*db10*/  IMAD.IADD R2, R2, 0x1, -R11 ;  /* 0x0000000102027824 */ /* 0x004fce00078e0a0b */
.L_x_2451:
[----:B------:R-:W-:Y:S01]  /*db20*/  USHF.R.S32.HI UR14, URZ, 0x1f, UR42 ;  /* 0x0000001f3f0e7899 */ /* 0x000fe2000801142a */
[----:B---3--:R-:W-:Y:S01]  /*db30*/  VIADD R12, R18, UR38 ;  /* 0x00000026120c7c36 */ /* 0x008fe20008000000 */
[----:B------:R-:W-:Y:S01]  /*db40*/  ULDC.64 UR12, c[0x0][0xb90] ;  /* 0x0002e400000c7ab9 */ /* 0x000fe20000000a00 */
[----:B------:R-:W-:Y:S01]  /*db50*/  USHF.R.S32.HI UR9, URZ, 0x1f, UR4 ;  /* 0x0000001f3f097899 */ /* 0x000fe20008011404 */
[----:B------:R-:W-:Y:S01]  /*db60*/  VIADD R14, R223, UR38 ;  /* 0x00000026df0e7c36 */ /* 0x000fe20008000000 */
        /* <DEDUP_REMOVED lines=21> */
[----:B-----5:R-:W-:Y:S01]  /*dcc0*/  IMAD R67, R2, R61, RZ ;  /* 0x0000003d02437224 */ /* 0x020fe200078e02ff */
[----:B------:R-:W-:Y:S01]  /*dcd0*/  IADD3 R6, P0, R6, UR6, RZ ;  /* 0x0000000606067c10 */ /* 0x000fe2000ff1e0ff */
[----:B------:R-:W-:Y:S01]  /*dce0*/  ULDC.64 UR10, c[0x0][0xaa0] ;  /* 0x0002a800000a7ab9 */ /* 0x000fe20000000a00 */
[----:B------:R-:W-:Y:S01]  /*dcf0*/  IMAD.U32 R12, RZ, RZ, UR8 ;  /* 0x00000008ff0c7e24 */ /* 0x000fe2000f8e00ff */
[----:B------:R-:W-:-:S02]  /*dd00*/  SHF.R.S32.HI R10, RZ, 0x1f, R5 ;  /* 0x0000001fff0a7819 */ /* 0x000fc40000011405 */
[----:B------:R-:W-:Y:S02]  /*dd10*/  LOP3.LUT R24, R25, 0x380, RZ, 0xc0, !PT ;  /* 0x0000038019187812 */ /* 0x000fe400078ec0ff */
[----:B------:R-:W-:Y:S01]  /*dd20*/  IADD3.X R7, R7, UR7, R12, P0, !PT ;  /* 0x0000000707077c10 */ /* 0x000fe200087fe40c */
[----:B------:R-:W-:Y:S01]  /*dd30*/  ULDC.64 UR6, c[0x0][0xb88] ;  /* 0x0002e20000067ab9 */ /* 0x000fe20000000a00 */
[----:B------:R-:W-:Y:S01]  /*dd40*/  SHF.R.U64 R24, R24, 0x3, RZ ;  /* 0x0000000318187819 */ /* 0x000fe200000012ff */
[----:B------:R-:W-:Y:S01]  /*dd50*/  IMAD R10, R10, UR6, RZ ;  /* 0x000000060a0a7c24 */ /* 0x000fe2000f8e02ff */
[----:B------:R-:W-:Y:S01]  /*dd60*/  IADD3 R37, P3, R8, 0x6000, RZ ;  /* 0x0000600008257810 */ /* 0x000fe20007f7e0ff */
[----:B------:R-:W-:Y:S01]  /*dd70*/  IMAD.WIDE.U32 R6, R5, UR6, R6 ;  /* 0x0000000605067c25 */ /* 0x000fe2000f8e0006 */
[----:B------:R-:W-:Y:S02]  /*dd80*/  LOP3.LUT R24, R24, R25, RZ, 0x3c, !PT ;  /* 0x0000001918187212 */ /* 0x000fe400078e3cff */
[----:B------:R-:W-:Y:S01]  /*dd90*/  LOP3.LUT R36, R37, 0x380, RZ, 0xc0, !PT ;  /* 0x0000038025247812 */ /* 0x000fe200078ec0ff */
[----:B------:R-:W-:Y:S01]  /*dda0*/  IMAD R11, R5, UR7, R10 ;  /* 0x00000007050b7c24 */ /* 0x000fe2000f8e020a */
[----:B------:R-:W-:Y:S01]  /*ddb0*/  ULDC.64 UR6, c[0x0][0xb50] ;  /* 0x0002d40000067ab9 */ /* 0x000fe20000000a00 */
[----:B------:R-:W-:Y:S01]  /*ddc0*/  IMAD.X R25, RZ, RZ, R9, P2 ;  /* 0x000000ffff197224 */ /* 0x000fe200010e0609 */
[----:B------:R-:W-:Y:S01]  /*ddd0*/  IADD3 R29, P2, R8, 0x7000, RZ ;  /* 0x00007000081d7810 */ /* 0x000fe20007f5e0ff */
[----:B------:R-:W-:Y:S01]  /*dde0*/  IMAD.IADD R5, R7, 0x1, R11 ;  /* 0x0000000107057824 */ /* 0x000fe200078e020b */
[----:B------:R-:W-:-:S02]  /*ddf0*/  LEA R7, P0, R6, UR6, 0x2 ;  /* 0x0000000606077c11 */ /* 0x000fc4000f8010ff */
[----:B------:R-:W-:Y:S02]  /*de00*/  LOP3.LUT R28, R29, 0x380, RZ, 0xc0, !PT ;  /* 0x000003801d1c7812 */ /* 0x000fe400078ec0ff */
[----:B------:R-:W-:Y:S01]  /*de10*/  LEA.HI.X R6, R6, UR7, R5, 0x2, P0 ;  /* 0x0000000706067c11 */ /* 0x000fe200080f1405 */
[----:B------:R-:W-:Y:S01]  /*de20*/  SHFL.IDX PT, R20, R7, RZ, 0x1c1f ;  /* 0x001c1fff07147589 */ /* 0x000fe200000e0000 */
[----:B------:R-:W-:Y:S02]  /*de30*/  IADD3 R41, P0, R8, 0x5000, RZ ;  /* 0x0000500008297810 */ /* 0x000fe40007f1e0ff */
[----:B------:R-:W-:Y:S01]  /*de40*/  SHF.R.U64 R28, R28, 0x3, RZ ;  /* 0x000000031c1c7819 */ /* 0x000fe200000012ff */
[----:B------:R-:W1:Y:S01]  /*de50*/  SHFL.IDX PT, R21, R6, RZ, 0x1c1f ;  /* 0x001c1fff06157589 */ /* 0x000e6200000e0000 */
[----:B------:R-:W-:Y:S02]  /*de60*/  LOP3.LUT R40, R41, 0x380, RZ, 0xc0, !PT ;  /* 0x0000038029287812 */ /* 0x000fe400078ec0ff */
[----:B------:R-:W-:-:S02]  /*de70*/  SHF.R.U64 R36, R36, 0x3, RZ ;  /* 0x0000000324247819 */ /* 0x000fc400000012ff */
[C---:B------:R-:W-:Y:S02]  /*de80*/  IADD3 R13, P6, R8.reuse, 0x2000, RZ ;  /* 0x00002000080d7810 */ /* 0x040fe40007fde0ff */
[C---:B------:R-:W-:Y:S02]  /*de90*/  IADD3 R11, P5, R8.reuse, 0x3000, RZ ;  /* 0x00003000080b7810 */ /* 0x040fe40007fbe0ff */
[----:B------:R-:W-:Y:S01]  /*dea0*/  IADD3 R45, P4, R8, 0x4000, RZ ;  /* 0x00004000082d7810 */ /* 0x000fe20007f9e0ff */
[----:B------:R-:W-:Y:S01]  /*deb0*/  UIMAD UR8, UR9, UR10, URZ ;  /* 0x0000000a090872a4 */ /* 0x000fe2000f8e023f */
[----:B------:R-:W-:Y:S01]  /*dec0*/  SHF.R.U64 R40, R40, 0x3, RZ ;  /* 0x0000000328287819 */ /* 0x000fe200000012ff */
[----:B------:R-:W-:Y:S01]  /*ded0*/  UIMAD.WIDE.U32 UR6, UR4, UR10, URZ ;  /* 0x0000000a040672a5 */ /* 0x000fe2000f8e003f */
[----:B------:R-:W-:Y:S01]  /*dee0*/  LOP3.LUT R28, R28, R29, RZ, 0x3c, !PT ;  /* 0x0000001d1c1c7212 */ /* 0x000fe200078e3cff */
[--C-:B------:R-:W-:Y:S01]  /*def0*/  IMAD.X R29, RZ, RZ, R9.reuse, P2 ;  /* 0x000000ffff1d7224 */ /* 0x100fe200010e0609 */
[----:B------:R-:W-:Y:S01]  /*df00*/  LOP3.LUT R40, R40, R41, RZ, 0x3c, !PT ;  /* 0x0000002928287212 */ /* 0x000fe200078e3cff */
[--C-:B------:R-:W-:Y:S01]  /*df10*/  IMAD.X R41, RZ, RZ, R9.reuse, P0 ;  /* 0x000000ffff297224 */ /* 0x100fe200000e0609 */
[----:B------:R-:W-:Y:S01]  /*df20*/  LOP3.LUT P0, RZ, R221, 0x3, RZ, 0xc0, !PT ;  /* 0x00000003ddff7812 */ /* 0x000fe2000780c0ff */
[----:B------:R-:W-:Y:S01]  /*df30*/  SHFL.IDX PT, R51, R6, 0x1, 0x1c1f ;  /* 0x003c1f0006337f89 */ /* 0x000fe200000e0000 */
[----:B------:R-:W-:Y:S01]  /*df40*/  LOP3.LUT R36, R36, R37, RZ, 0x3c, !PT ;  /* 0x0000002524247212 */ /* 0x000fe200078e3cff */
[----:B------:R-:W-:Y:S01]  /*df50*/  IMAD.X R37, RZ, RZ, R9, P3 ;  /* 0x000000ffff257224 */ /* 0x000fe200018e0609 */
[----:B------:R-:W-:Y:S01]  /*df60*/  ISETP.GE.OR P2, PT, R14, R67, P0 ;  /* 0x000000430e00720c */ /* 0x000fe20000746670 */
[----:B------:R2:W3:Y:S01]  /*df70*/  SHFL.IDX PT, R50, R7, 0x1, 0x1c1f ;  /* 0x003c1f0007327f89 */ /* 0x0004e200000e0000 */
[----:B------:R-:W-:Y:S01]  /*df80*/  IADD3 R15, P3, R8, 0xb000, RZ ;  /* 0x0000b000080f7810 */ /* 0x000fe20007f7e0ff */
[----:B------:R-:W-:Y:S01]  /*df90*/  VIADD R5, R14, 0x8 ;  /* 0x000000080e057836 */ /* 0x000fe20000000000 */
[----:B------:R-:W-:-:S02]  /*dfa0*/  LOP3.LUT R12, R13, 0x380, RZ, 0xc0, !PT ;  /* 0x000003800d0c7812 */ /* 0x000fc400078ec0ff */
[----:B------:R-:W-:Y:S02]  /*dfb0*/  LOP3.LUT R2, R15, 0x380, RZ, 0xc0, !PT ;  /* 0x000003800f027812 */ /* 0x000fe400078ec0ff */
[----:B------:R-:W-:Y:S02]  /*dfc0*/  LOP3.LUT R10, R11, 0x380, RZ, 0xc0, !PT ;  /* 0x000003800b0a7812 */ /* 0x000fe400078ec0ff */
[----:B------:R-:W-:Y:S01]  /*dfd0*/  LOP3.LUT R44, R45, 0x380, RZ, 0xc0, !PT ;  /* 0x000003802d2c7812 */ /* 0x000fe200078ec0ff */
[----:B------:R-:W-:Y:S01]  /*dfe0*/  UIMAD UR8, UR4, UR11, UR8 ;  /* 0x0000000b040872a4 */ /* 0x000fe2000f8e0208 */
[----:B------:R-:W-:Y:S01]  /*dff0*/  SHF.R.U64 R2, R2, 0x3, RZ ;  /* 0x0000000302027819 */ /* 0x000fe200000012ff */
[----:B-1----:R1:W-:Y:S01]  /*e000*/  @!P2 ST.E desc[UR54][R20.64], R3 ;  /* 0x000000031400a985 */ /* 0x0023e2000c101936 */
[----:B------:R-:W-:Y:S01]  /*e010*/  SHF.R.U64 R12, R12, 0x3, RZ ;  /* 0x000000030c0c7819 */ /* 0x000fe200000012ff */
[----:B------:R-:W-:Y:S01]  /*e020*/  ULDC.64 UR10, c[0x0][0xae8] ;  /* 0x0002ba00000a7ab9 */ /* 0x000fe20000000a00 */
[----:B------:R-:W-:Y:S01]  /*e030*/  SHF.R.U64 R10, R10, 0x3, RZ ;  /* 0x000000030a0a7819 */ /* 0x000fe200000012ff */
[----:B--2---:R-:W-:Y:S01]  /*e040*/  IMAD.X R7, RZ, RZ, R9, P3 ;  /* 0x000000ffff077224 */ /* 0x004fe200018e0609 */
[----:B------:R-:W-:-:S02]  /*e050*/  SHF.R.U64 R44, R44, 0x3, RZ ;  /* 0x000000032c2c7819 */ /* 0x000fc400000012ff */
[----:B------:R-:W-:Y:S02]  /*e060*/  LOP3.LUT R6, R2, R15, RZ, 0x3c, !PT ;  /* 0x0000000f02067212 */ /* 0x000fe400078e3cff */
[----:B------:R-:W-:Y:S02]  /*e070*/  LOP3.LUT R33, R8, 0x380, RZ, 0xc0, !PT ;  /* 0x0000038008217812 */ /* 0x000fe400078ec0ff */
[----:B------:R-:W-:Y:S01]  /*e080*/  ISETP.GE.OR P0, PT, R5, R67, P0 ;  /* 0x000000430500720c */ /* 0x000fe20000706670 */
[----:B-1----:R-:W1:Y:S01]  /*e090*/  @P1 LDC R3, c[0x0][0xbec] ;  /* 0x0002fb00ff031b82 */ /* 0x002e620000000800 */
[----:B------:R-:W-:Y:S01]  /*e0a0*/  IMAD R2, R23, 0x20, R220 ;  /* 0x0000002017027824 */ /* 0x000fe200078e02dc */
[----:B------:R-:W-:Y:S01]  /*e0b0*/  UIADD3 UR7, UR7, UR8, URZ ;  /* 0x0000000807077290 */ /* 0x000fe2000fffe03f */
[----:B------:R-:W-:Y:S01]  /*e0c0*/  LOP3.LUT R12, R12, R13, RZ, 0x3c, !PT ;  /* 0x0000000d0c0c7212 */ /* 0x000fe200078e3cff */
[----:B------:R-:W-:Y:S01]  /*e0d0*/  UIMAD UR4, UR14, UR10, URZ ;  /* 0x0000000a0e0472a4 */ /* 0x000fe2000f8e023f */
[----:B------:R-:W-:Y:S01]  /*e0e0*/  LOP3.LUT R10, R10, R11, RZ, 0x3c, !PT ;  /* 0x0000000b0a0a7212 */ /* 0x000fe200078e3cff */
[--C-:B------:R-:W-:Y:S01]  /*e0f0*/  IMAD.X R13, RZ, RZ, R9.reuse, P6 ;  /* 0x000000ffff0d7224 */ /* 0x100fe200030e0609 */
[----:B------:R-:W-:Y:S01]  /*e100*/  LOP3.LUT R44, R44, R45, RZ, 0x3c, !PT ;  /* 0x0000002d2c2c7212 */ /* 0x000fe200078e3cff */
[--C-:B------:R-:W-:Y:S01]  /*e110*/  IMAD.X R11, RZ, RZ, R9.reuse, P5 ;  /* 0x000000ffff0b7224 */ /* 0x100fe200028e0609 */
[C---:B------:R-:W-:Y:S01]  /*e120*/  IADD3 R57, P6, R8.reuse, 0x8000, RZ ;  /* 0x0000800008397810 */ /* 0x040fe20007fde0ff */
[--C-:B------:R-:W-:Y:S01]  /*e130*/  IMAD.X R45, RZ, RZ, R9.reuse, P4 ;  /* 0x000000ffff2d7224 */ /* 0x100fe200020e0609 */
[----:B------:R-:W-:Y:S01]  /*e140*/  IADD3 R53, P5, R8, 0x9000, RZ ;  /* 0x0000900008357810 */ /* 0x000fe20007fbe0ff */
[----:B------:R-:W-:Y:S01]  /*e150*/  VIADD R62, R2, UR38 ;  /* 0x00000026023e7c36 */ /* 0x000fe20008000000 */
[----:B------:R-:W-:Y:S01]  /*e160*/  IADD3 R49, P4, R8, 0xa000, RZ ;  /* 0x0000a00008317810 */ /* 0x000fe20007f9e0ff */
[----:B------:R-:W-:Y:S01]  /*e170*/  UIMAD UR4, UR42, UR11, UR4 ;  /* 0x0000000b2a0472a4 */ /* 0x000fe2000f8e0204 */
[----:B------:R-:W-:Y:S01]  /*e180*/  LOP3.LUT R56, R57, 0x380, RZ, 0xc0, !PT ;  /* 0x0000038039387812 */ /* 0x000fe200078ec0ff */
[----:B------:R-:W-:Y:S01]  /*e190*/  UIMAD.WIDE.U32 UR6, UR42, UR10, UR6 ;  /* 0x0000000a2a0672a5 */ /* 0x000fe2000f8e0006 */
[----:B------:R-:W-:Y:S01]  /*e1a0*/  LOP3.LUT R52, R53, 0x380, RZ, 0xc0, !PT ;  /* 0x0000038035347812 */ /* 0x000fe200078ec0ff */
[----:B------:R-:W-:Y:S01]  /*e1b0*/  ULDC.64 UR8, c[0x0][0xaf0] ;  /* 0x0002bc0000087ab9 */ /* 0x000fe20000000a00 */
[----:B------:R-:W-:Y:S01]  /*e1c0*/  LOP3.LUT R48, R49, 0x380, RZ, 0xc0, !PT ;  /* 0x0000038031307812 */ /* 0x000fe200078ec0ff */
[----:B------:R-:W-:Y:S01]  /*e1d0*/  UIADD3 UR7, UR7, UR4, URZ ;  /* 0x0000000407077290 */ /* 0x000fe2000fffe03f */
[----:B------:R-:W-:Y:S01]  /*e1e0*/  SHF.R.U64 R33, R33, 0x3, RZ ;  /* 0x0000000321217819 */ /* 0x000fe200000012ff */
[----:B------:R-:W-:Y:S01]  /*e1f0*/  UIMAD UR4, UR37, UR8, URZ ;  /* 0x00000008250472a4 */ /* 0x000fe2000f8e023f */
[----:B---3--:R2:W-:Y:S01]  /*e200*/  @!P0 ST.E desc[UR54][R50.64], R4 ;  /* 0x0000000432008985 */ /* 0x0085e2000c101936 */
[----:B-1----:R-:W-:Y:S01]  /*e210*/  @P1 IMAD.HI.U32 R2, R62, R3, RZ ;  /* 0x000000033e021227 */ /* 0x002fe200078e00ff */
[----:B------:R-:W-:Y:S01]  /*e220*/  SHF.R.U64 R56, R56, 0x3, RZ ;  /* 0x0000000338387819 */ /* 0x000fe200000012ff */
[----:B------:R-:W-:Y:S01]  /*e230*/  UIMAD UR4, UR36, UR9, UR4 ;  /* 0x00000009240472a4 */ /* 0x000fe2000f8e0204 */
[----:B------:R-:W-:Y:S01]  /*e240*/  SHF.R.U64 R52, R52, 0x3, RZ ;  /* 0x0000000334347819 */ /* 0x000fe200000012ff */
[----:B------:R-:W-:Y:S01]  /*e250*/  IMAD.MOV.U32 R21, RZ, RZ, R62 ;  /* 0x000000ffff157224 */ /* 0x000fe200078e003e */
[----:B------:R-:W-:Y:S01]  /*e260*/  SHF.R.U64 R48, R48, 0x3, RZ ;  /* 0x0000000330307819 */ /* 0x000fe200000012ff */
[----:B------:R-:W-:Y:S01]  /*e270*/  UIMAD.WIDE.U32 UR6, UR36, UR8, UR6 ;  /* 0x00000008240672a5 */ /* 0x000fe2000f8e0006 */
[----:B0-----:R-:W-:Y:S01]  /*e280*/  @P1 SHF.R.U32.HI R21, RZ, R65, R2 ;  /* 0x00000041ff151219 */ /* 0x001fe20000011602 */
[----:B------:R-:W5:Y:S01]  /*e290*/  LD.E.128 R24, desc[UR54][R24.64] ;  /* 0x0000003618187980 */ /* 0x000f62000c101d00 */
        /* <DEDUP_REMOVED lines=9> */
[----:B------:R-:W-:Y:S01]  /*e330*/  UIADD3 UR4, UR7, UR4, URZ ;  /* 0x0000000407047290 */ /* 0x000fe2000fffe03f */
[----:B------:R-:W-:Y:S01]  /*e340*/  IMAD.MOV R60, RZ, RZ, -R21 ;  /* 0x000000ffff3c7224 */ /* 0x000fe200078e0a15 */
        /* <DEDUP_REMOVED lines=18> */
[----:B--2---:R-:W5:Y:S04]  /*e470*/  LD.E.128 R48, desc[UR54][R48.64] ;  /* 0x0000003630307980 */ /* 0x004f68000c101d00 */
        /* <DEDUP_REMOVED lines=42> */
.L_x_2453:
[----:B------:R-:W-:Y:S05]  /*e720*/  BSYNC B1 ;  /* 0x0000000000017941 */ /* 0x000fea0003800000 */
.L_x_2452:
        /* <DEDUP_REMOVED lines=17> */
.L_x_2455:
[----:B------:R-:W-:Y:S05]  /*e840*/  BSYNC B1 ;  /* 0x0000000000017941 */ /* 0x000fea0003800000 */
.L_x_2454:
        /* <DEDUP_REMOVED lines=17> */
.L_x_2457:
[----:B------:R-:W-:Y:S05]  /*e960*/  BSYNC B1 ;  /* 0x0000000000017941 */ /* 0x000fea0003800000 */
.L_x_2456:
        /* <DEDUP_REMOVED lines=20> */
.L_x_2450:
        /* <DEDUP_REMOVED lines=33> */
.L_x_2459:
[----:B------:R-:W-:Y:S01]  /*ecc0*/  USEL UR36, UR36, URZ, !UP0 ;  /* 0x0000003f24247287 */ /* 0x000fe2000c000000 */
[----:B------:R-:W-:Y:S01]  /*ecd0*/  BSSY B1, `(.L_x_2460) ;  /* 0x000002c000017945 */ /* 0x000fe20003800000 */
[----:B------:R-:W-:-:S03]  /*ece0*/  USEL UR37, UR37, URZ, !UP0 ;  /* 0x0000003f25257287 */ /* 0x000fc6000c000000 */
[----:B------:R-:W-:Y:S09]  /*ecf0*/  @P1 BRA `(.L_x_2461) ;  /* 0x0000000000a41947 */ /* 0x000ff20003800000 */
        /* <DEDUP_REMOVED lines=41> */
.L_x_2461:
[----:B------:R-:W-:Y:S05]  /*ef90*/  BSYNC B1 ;  /* 0x0000000000017941 */ /* 0x000fea0003800000 */
.L_x_2460:
        /* <DEDUP_REMOVED lines=65> */
.L_x_2463:
[----:B------:R-:W-:Y:S05]  /*f3b0*/  BSYNC B1 ;  /* 0x0000000000017941 */ /* 0x000fea0003800000 */
.L_x_2462:
        /* <DEDUP_REMOVED lines=17> */
.L_x_2465:
[----:B------:R-:W-:Y:S05]  /*f4d0*/  BSYNC B1 ;  /* 0x0000000000017941 */ /* 0x000fea0003800000 */
.L_x_2464:
        /* <DEDUP_REMOVED lines=17> */
.L_x_2467:
[----:B------:R-:W-:Y:S05]  /*f5f0*/  BSYNC B1 ;  /* 0x0000000000017941 */ /* 0x000fea0003800000 */
.L_x_2466:
        /* <DEDUP_REMOVED lines=18> */
.L_x_2458:
[----:B------:R-:W-:Y:S05]  /*f720*/  BSYNC B0 ;  /* 0x0000000000007941 */ /* 0x000fea0003800000 */
.L_x_2449:
[----:B------:R-:W-:Y:S02]  /*f730*/  ULDC UR4, c[0x0][0xc3c] ;  /* 0x00030f0000047ab9 */ /* 0x000fe40000000800 */
[----:B------:R-:W-:-:S13]  /*f740*/  ISETP.GE.AND P0, PT, R63, UR4, PT ;  /* 0x000000043f007c0c */ /* 0x000fda000bf06270 */
[----:B------:R-:W-:Y:S05]  /*f750*/  @!P0 BRA `(.L_x_2468) ;  /* 0xffffff1400808947 */ /* 0x000fea000383ffff */
[----:B------:R-:W-:Y:S05]  /*f760*/  EXIT ;  /* 0x000000000000794d */ /* 0x000fea0003800000 */
.L_x_2407:
        /* <DEDUP_REMOVED lines=55> */
.L_x_2474:
        /* <DEDUP_REMOVED lines=12> */
.L_x_2473:
[----:B------:R-:W-:Y:S05]  /*fba0*/  BSYNC B0 ;  /* 0x0000000000007941 */ /* 0x000fea0003800000 */
.L_x_2472:
        /* <DEDUP_REMOVED lines=21> */
.L_x_2470:
[----:B------:R-:W-:-:S04]  /*fd00*/  IMAD.IADD R13, R4, 0x1, -R3 ;  /* 0x00000001040d7824 */ /* 0x000fc800078e0a03 */
[----:B------:R-:W-:-:S05]  /*fd10*/  IMAD R2, R8, R9, R13 ;  /* 0x0000000908027224 */ /* 0x000fca00078e020d */
[----:B------:R-:W-:-:S13]  /*fd20*/  ISETP.GT.AND P0, PT, R2, R7, PT ;  /* 0x000000070200720c */ /* 0x000fda0003f04270 */
[----:B------:R-:W-:Y:S02]  /*fd30*/  VOTEU.ANY UR7, UPT, !P0 ;  /* 0x0000000000077886 */ /* 0x000fe400040e0100 */
[----:B------:R-:W-:-:S04]  /*fd40*/  UPOPC UR6, UR7 ;  /* 0x00000007000672bf */ /* 0x000fc80008000000 */
[----:B------:R-:W-:-:S03]  /*fd50*/  UIADD3 UR39, UR6, UR4, URZ ;  /* 0x0000000406277290 */ /* 0x000fc6000fffe03f */
[----:B------:R-:W-:Y:S02]  /*fd60*/  ULDC.64 UR4, c[0x0][0xc90] ;  /* 0x0003240000047ab9 */ /* 0x000fe40000000a00 */
[----:B------:R-:W-:-:S06]  /*fd70*/  UIMAD.WIDE UR4, UR39, 0x4, UR4 ;  /* 0x00000004270478a5 */ /* 0x000fcc000f8e0204 */
[----:B------:R-:W-:Y:S02]  /*fd80*/  IMAD.U32 R2, RZ, RZ, UR4 ;  /* 0x00000004ff027e24 */ /* 0x000fe4000f8e00ff */
[----:B------:R-:W-:-:S05]  /*fd90*/  IMAD.U32 R3, RZ, RZ, UR5 ;  /* 0x00000005ff037e24 */ /* 0x000fca000f8e00ff */
[----:B------:R-:W2:Y:S01]  /*fda0*/  LDG.E R6, desc[UR54][R2.64] ;  /* 0x0000003602067981 */ /* 0x000ea2000c1e1900 */
[----:B------:R-:W-:Y:S01]  /*fdb0*/  IMAD.U32 R15, RZ, RZ, UR6 ;  /* 0x00000006ff0f7e24 */ /* 0x000fe2000f8e00ff */
[----:B------:R-:W-:-:S04]  /*fdc0*/  ISETP.NE.AND P0, PT, RZ, UR7, PT ;  /* 0x00000007ff007c0c */ /* 0x000fc8000bf05270 */
        /* <DEDUP_REMOVED lines=8> */
[----:B------:R-:W-:-:S06]  /*fe50*/  UIADD3 UR4, UR6, -0x1, URZ ;  /* 0xffffffff06047890 */ /* 0x000fcc000fffe03f */
[----:B0-----:R-:W-:-:S05]  /*fe60*/  IMAD.U32 R11, RZ, RZ, UR4 ;  /* 0x00000004ff0b7e24 */ /* 0x001fca000f8e00ff */
[----:B------:R2:W3:Y:S02]  /*fe70*/  SHFL.IDX PT, R16, R8, R11, 0x1f ;  /* 0x00001f0b08107589 */ /* 0x0004e400000e0000 */
.L_x_2475:
[----:B-1----:R-:W-:Y:S02]  /*fe80*/  IMAD.MOV R2, RZ, RZ, -R3 ;  /* 0x000000ffff027224 */ /* 0x002fe400078e0a03 */
[----:B---3--:R-:W-:Y:S02]  /*fe90*/  IMAD R16, R16, R9, R13 ;  /* 0x0000000910107224 */ /* 0x008fe400078e020d */
[----:B------:R-:W-:Y:S01]  /*fea0*/  IMAD.MOV.U32 R13, RZ, RZ, R2 ;  /* 0x000000ffff0d7224 */ /* 0x000fe200078e0002 */
[----:B------:R-:W-:Y:S01]  /*feb0*/  IABS R2, R4 ;  /* 0x0000000400027213 */ /* 0x000fe20000000000 */
[----:B0-2---:R-:W-:Y:S02]  /*fec0*/  IMAD.IADD R11, R7, 0x1, -R16 ;  /* 0x00000001070b7824 */ /* 0x005fe400078e0a10 */
        /* <DEDUP_REMOVED lines=23> */
[----:B------:R-:W-:Y:S02]  /*10040*/  VIADDMNMX R15, R3, R9, R6, PT ;  /* 0x00000009030f7246 */ /* 0x000fe40003800106 */
[----:B------:R-:W-:Y:S02]  /*10050*/  IABS R9, R4 ;  /* 0x0000000400097213 */ /* 0x000fe40000000000 */
[-C--:B------:R-:W-:Y:S01]  /*10060*/  IABS R8, R15.reuse ;  /* 0x0000000f00087213 */ /* 0x080fe20000000000 */
[----:B------:R-:W-:Y:S01]  /*10070*/  IMAD.MOV R18, RZ, RZ, -R15 ;  /* 0x000000ffff127224 */ /* 0x000fe200078e0a0f */
[----:B------:R-:W-:Y:S02]  /*10080*/  IABS R10, R15 ;  /* 0x0000000f000a7213 */ /* 0x000fe40000000000 */
[----:B------:R-:W0:Y:S08]  /*10090*/  I2F.RP R6, R8 ;  /* 0x0000000800067306 */ /* 0x000e300000209400 */
[----:B0-----:R-:W0:Y:S02]  /*100a0*/  MUFU.RCP R6, R6 ;  /* 0x0000000600067308 */ /* 0x001e240000001000 */
[----:B0-----:R-:W-:-:S06]  /*100b0*/  VIADD R3, R6, 0xffffffe ;  /* 0x0ffffffe06037836 */ /* 0x001fcc0000000000 */
[----:B------:R-:W0:Y:S02]  /*100c0*/  F2I.FTZ.U32.TRUNC.NTZ R3, R3 ;  /* 0x0000000300037305 */ /* 0x000e24000021f000 */
[----:B0-----:R-:W-:-:S04]  /*100d0*/  IMAD.MOV R2, RZ, RZ, -R3 ;  /* 0x000000ffff027224 */ /* 0x001fc800078e0a03 */
[----:B------:R-:W-:Y:S02]  /*100e0*/  IMAD.MOV.U32 R7, RZ, RZ, R2 ;  /* 0x000000ffff077224 */ /* 0x000fe400078e0002 */
[----:B------:R-:W-:Y:S02]  /*100f0*/  IMAD.MOV.U32 R2, RZ, RZ, RZ ;  /* 0x000000ffff027224 */ /* 0x000fe400078e00ff */
        /* <DEDUP_REMOVED lines=20> */
.L_x_2471:
[----:B------:R-:W-:Y:S01]  /*10240*/  IMAD.MOV.U32 R16, RZ, RZ, R7 ;  /* 0x000000ffff107224 */ /* 0x000fe200078e0007 */
[----:B------:R-:W-:Y:S01]  /*10250*/  ULDC UR39, c[0x0][0xc3c] ;  /* 0x00030f0000277ab9 */ /* 0x000fe20000000800 */
[----:B------:R-:W-:Y:S02]  /*10260*/  IMAD.MOV.U32 R17, RZ, RZ, RZ ;  /* 0x000000ffff117224 */ /* 0x000fe400078e00ff */
[----:B------:R-:W-:-:S07]  /*10270*/  IMAD.MOV.U32 R18, RZ, RZ, RZ ;  /* 0x000000ffff127224 */ /* 0x000fce00078e00ff */
.L_x_2476:
[----:B------:R-:W-:Y:S01]  /*10280*/  ISETP.NE.AND P0, PT, R5, RZ, PT ;  /* 0x000000ff0500720c */ /* 0x000fe20003f05270 */
[----:B------:R-:W-:-:S12]  /*10290*/  IMAD.U32 R19, RZ, RZ, UR39 ;  /* 0x00000027ff137e24 */ /* 0x000fd8000f8e00ff */
[----:B------:R-:W0:Y:S01]  /*102a0*/  @!P0 S2R R3, SR_CgaCtaId ;  /* 0x0000000000038919 */ /* 0x000e220000008800 */
[----:B------:R-:W-:-:S04]  /*102b0*/  @!P0 MOV R0, 0x400 ;  /* 0x0000040000008802 */ /* 0x000fc80000000f00 */
[----:B0-----:R-:W-:-:S05]  /*102c0*/  @!P0 LEA R0, R3, R0, 0x18 ;  /* 0x0000000003008211 */ /* 0x001fca00078ec0ff */
[----:B------:R0:W-:Y:S01]  /*102d0*/  @!P0 STS.128 [R0+0x334d0], R16 ;  /* 0x0334d01000008388 */ /* 0x0001e20000000c00 */
[----:B------:R-:W-:Y:S06]  /*102e0*/  BAR.ARV 0x5, 0x180 ;  /* 0x0146000000007b1d */ /* 0x000fec0000002000 */
.L_x_2469:
        /* <DEDUP_REMOVED lines=34> */
[----:B------:R-:W-:Y:S02]  /*10510*/  LOP3.LUT R6, R33, 0x1b0, RZ, 0xc0, !PT ;  /* 0x000001b021067812 */ /* 0x000fe400078ec0ff */
        /* <DEDUP_REMOVED lines=16> */
.L_x_2554:
        /* <DEDUP_REMOVED lines=39> */
[----:B01-3--:R-:W-:-:S14]  /*10890*/  @P1 BRA `(.L_x_2478) ;  /* 0x0000000000241947 */ /* 0x00bfdc0003800000 */
        /* <DEDUP_REMOVED lines=9> */
.L_x_2478:
        /* <DEDUP_REMOVED lines=21> */
.L_x_2479:
        /* <DEDUP_REMOVED lines=11> */
.L_x_2480:
[----:B------:R-:W-:Y:S01]  /*10b30*/  R2UR UR6, R17 ;  /* 0x00000000110672ca */ /* 0x000fe200000e0000 */
[----:B------:R-:W-:Y:S01]  /*10b40*/  ULDC UR4, c[0x0][0x448] ;  /* 0x0001120000047ab9 */ /* 0x000fe20000000800 */
[----:B------:R-:W-:Y:S01]  /*10b50*/  UIADD3 UR36, -UR38, UR36, URZ ;  /* 0x0000002426247290 */ /* 0x000fe2000fffe13f */
[----:B------:R-:W-:Y:S01]  /*10b60*/  BSSY B7, `(.L_x_2481) ;  /* 0x00004a5000077945 */ /* 0x000fe20003800000 */
[----:B------:R-:W-:Y:S02]  /*10b70*/  UISETP.NE.AND UP0, UPT, UR4, 0x1, UPT ;  /* 0x000000010400788c */ /* 0x000fe4000bf05270 */
[----:B------:R-:W-:Y:S02]  /*10b80*/  UIADD3 UR7, UR36, 0xa0, -UR40 ;  /* 0x000000a024077890 */ /* 0x000fe4000fffe828 */
[----:B------:R-:W-:-:S05]  /*10b90*/  UP2UR UR49, UPR, URZ, 0x1 ;  /* 0x000000013f317883 */ /* 0x000fca0008000000 */
[----:B------:R-:W-:Y:S02]  /*10ba0*/  USHF.L.U32 UR6, UR6, 0x7, URZ ;  /* 0x0000000706067899 */ /* 0x000fe4000800063f */
[----:B------:R-:W-:Y:S01]  /*10bb0*/  @UP0 ULDC UR4, c[0x0][0x44c] ;  /* 0x0001130000040ab9 */ /* 0x000fe20000000800 */
[----:B------:R-:W-:Y:S01]  /*10bc0*/  @UP0 ULDC UR8, c[0x0][0x450] ;  /* 0x0001140000080ab9 */ /* 0x000fe20000000800 */
[----:B------:R-:W-:-:S04]  /*10bd0*/  UIADD3 UR6, UR6, 0x7f, URZ ;  /* 0x0000007f06067890 */ /* 0x000fc8000fffe03f */
[----:B------:R-:W-:Y:S02]  /*10be0*/  UIMAD.WIDE.U32 UR4, UR6, UR4, URZ ;  /* 0x00000004060472a5 */ /* 0x000fe4000f8e003f */
        /* <DEDUP_REMOVED lines=10> */
[----:B------:R-:W-:-:S06]  /*10c90*/  USEL UR41, UR4, UR6, UP0 ;  /* 0x0000000604297287 */ /* 0x000fcc0008000000 */
[----:B------:R-:W-:-:S13]  /*10ca0*/  ISETP.LT.AND P0, PT, RZ, UR41, PT ;  /* 0x00000029ff007c0c */ /* 0x000fda000bf01270 */
        /* <DEDUP_REMOVED lines=18> */
.L_x_2482:
        /* <DEDUP_REMOVED lines=20> */
.L_x_2485:
[----:B------:R-:W-:Y:S05]  /*10f10*/  BSYNC B6 ;  /* 0x0000000000067941 */ /* 0x000fea0003800000 */
.L_x_2484:
        /* <DEDUP_REMOVED lines=22> */
.L_x_2487:
[----:B------:R-:W-:Y:S05]  /*11080*/  BSYNC B6 ;  /* 0x0000000000067941 */ /* 0x000fea0003800000 */
.L_x_2486:
        /* <DEDUP_REMOVED lines=20> */
.L_x_2489:
[----:B------:R-:W-:Y:S05]  /*111d0*/  BSYNC B6 ;  /* 0x0000000000067941 */ /* 0x000fea0003800000 */
.L_x_2488:
        /* <DEDUP_REMOVED lines=19> */
.L_x_2491:
[----:B------:R-:W-:Y:S05]  /*11310*/  BSYNC B6 ;  /* 0x0000000000067941 */ /* 0x000fea0003800000 */
.L_x_2490:
        /* <DEDUP_REMOVED lines=15> */
.L_x_2574:
        /* <DEDUP_REMOVED lines=80> */
.L_x_2493:
[----:B------:R-:W-:Y:S01]  /*11910*/  IMAD R4, R28, 0x8, R22 ;  /* 0x000000081c047824 */ /* 0x000fe200078e0216 */
[----:B------:R-:W-:Y:S01]  /*11920*/  SHF.L.U32 R35, R31, 0x1f, RZ ;  /* 0x0000001f1f237819 */ /* 0x000fe200000006ff */
[----:B------:R-:W-:Y:S01]  /*11930*/  BSSY B0, `(.L_x_2494) ;  /* 0x0000004000007945 */ /* 0x000fe20003800000 */
[----:B------:R-:W-:Y:S02]  /*11940*/  SHF.R.S32.HI R26, RZ, 0x1f, R5 ;  /* 0x0000001fff1a7819 */ /* 0x000fe40000011405 */
[----:B------:R-:W0:Y:S02]  /*11950*/  SYNCS.PHASECHK.TRANS64.TRYWAIT P0, [R4+URZ+0x33480], R35 ;  /* 0x03348023040075a7 */ /* 0x000e24000800017f */
[----:B0-----:R-:W-:Y:S05]  /*11960*/  @!P0 BRA `(.L_x_2495) ;  /* 0x0000004c00d88947 */ /* 0x001fea0003800000 */
.L_x_2575:
[----:B------:R-:W-:Y:S05]  /*11970*/  BSYNC B0 ;  /* 0x0000000000007941 */ /* 0x000fea0003800000 */
.L_x_2494:
        /* <DEDUP_REMOVED lines=99> */
.L_x_2587:
        /* <DEDUP_REMOVED lines=13> */
.L_x_2497:
        /* <DEDUP_REMOVED lines=11> */
.L_x_2498:
[----:B------:R2:W-:Y:S01]  /*12130*/  SYNCS.ARRIVE.TRANS64.A1T0 RZ, [R4+URZ+0x33470], RZ ;  /* 0x033470ff04ff79a7 */ /* 0x0005e2000810003f */
[----:B------:R-:W-:Y:S05]  /*12140*/  @!P2 BRA `(.L_x_2499) ;  /* 0x000000000004a947 */ /* 0x000fea0003800000 */
[----:B------:R-:W-:Y:S01]  /*12150*/  BPT.TRAP 0x1 ;  /* 0x000000040000795c */ /* 0x000fe20000300000 */
.L_x_2499:
[----:B------:R-:W3:Y:S01]  /*12160*/  SYNCS.PHASECHK.TRANS64.TRYWAIT P0, [R4+URZ+0x33440], R35 ;  /* 0x03344023040075a7 */ /* 0x000ee2000800017f */
[----:B------:R-:W-:Y:S04]  /*12170*/  BSSY B0, `(.L_x_2500) ;  /* 0x0000002000007945 */ /* 0x000fe80003800000 */
[----:B---3--:R-:W-:Y:S05]  /*12180*/  @!P0 BRA `(.L_x_2501) ;  /* 0x0000004c00f08947 */ /* 0x008fea0003800000 */
.L_x_2588:
[----:B------:R-:W-:Y:S05]  /*12190*/  BSYNC B0 ;  /* 0x0000000000007941 */ /* 0x000fea0003800000 */
.L_x_2500:
        /* <DEDUP_REMOVED lines=78> */
.L_x_2600:
        /* <DEDUP_REMOVED lines=17> */
.L_x_2504:
[----:B------:R-:W-:Y:S05]  /*12790*/  BSYNC B0 ;  /* 0x0000000000007941 */ /* 0x000fea0003800000 */
.L_x_2503:
[----:B------:R-:W-:Y:S01]  /*127a0*/  NOP ;  /* 0x0000000000007918 */ /* 0x000fe20000000000 */
[----:B------:R-:W-:-:S13]  /*127b0*/  PLOP3.LUT P0, PT, PT, PT, PT, 0x80, 0x0 ;  /* 0x000000000000781c */ /* 0x000fda0003f0f070 */
.L_x_2505:
        /* <DEDUP_REMOVED lines=11> */
.L_x_2506:
        /* <DEDUP_REMOVED lines=34> */
.L_x_2508:
[----:B------:R-:W-:Y:S05]  /*12a90*/  BSYNC B6 ;  /* 0x0000000000067941 */ /* 0x000fea0003800000 */
.L_x_2507:
[----:B------:R1:W5:Y:S01]  /*12aa0*/  LDL R8, [R1+0xc] ;  /* 0x00000c0001087983 */ /* 0x0003620000100800 */
[----:B------:R-:W-:Y:S01]  /*12ab0*/  UISETP.NE.AND UP0, UPT, UR49, URZ, UPT ;  /* 0x0000003f3100728c */ /* 0x000fe2000bf05270 */
[----:B------:R-:W4:Y:S01]  /*12ac0*/  S2R R2, SR_TID.X ;  /* 0x0000000000027919 */ /* 0x000f220000002100 */
[----:B------:R-:W-:Y:S01]  /*12ad0*/  R2UR UR6, R34 ;  /* 0x00000000220672ca */ /* 0x000fe200000e0000 */
[----:B0-23--:R-:W0:Y:S03]  /*12ae0*/  LDC R4, c[0x0][0x448] ;  /* 0x00011200ff047b82 */ /* 0x00de260000000800 */
[----:B------:R-:W-:Y:S01]  /*12af0*/  PLOP3.LUT P0, PT, PT, PT, UP0, 0x80, 0x0 ;  /* 0x000000000000781c */ /* 0x000fe20003f0f008 */
[----:B------:R-:W-:-:S04]  /*12b00*/  ULDC.64 UR8, c[0x0][0x2d8] ;  /* 0x0000b60000087ab9 */ /* 0x000fc80000000a00 */
[----:B------:R-:W-:Y:S01]  /*12b10*/  @UP0 ULDC UR4, c[0x0][0x44c] ;  /* 0x0001130000040ab9 */ /* 0x000fe20000000800 */
[C---:B------:R-:W-:Y:S02]  /*12b20*/  R2UR UR7, R18.reuse ;  /* 0x00000000120772ca */ /* 0x040fe400000e0000 */
[----:B------:R-:W-:Y:S02]  /*12b30*/  R2UR UR10, R18 ;  /* 0x00000000120a72ca */ /* 0x000fe400000e0000 */
[C---:B----4-:R-:W-:Y:S01]  /*12b40*/  LOP3.LUT R19, R2.reuse, 0x7f, RZ, 0xc0, !PT ;  /* 0x0000007f02137812 */ /* 0x050fe200078ec0ff */
[----:B------:R-:W-:-:S03]  /*12b50*/  IMAD.SHL.U32 R2, R2, 0x20, RZ ;  /* 0x0000002002027824 */ /* 0x000fc600078e00ff */
[----:B------:R-:W-:-:S04]  /*12b60*/  SHF.R.U32.HI R19, RZ, 0x2, R19 ;  /* 0x00000002ff137819 */ /* 0x000fc80000011613 */
[----:B------:R-:W-:-:S05]  /*12b70*/  LOP3.LUT R2, R19, 0x60, R2, 0xf8, !PT ;  /* 0x0000006013027812 */ /* 0x000fca00078ef802 */
[----:B------:R-:W-:-:S04]  /*12b80*/  IMAD R5, R17, 0x80, R2 ;  /* 0x0000008011057824 */ /* 0x000fc800078e0202 */
[----:B------:R-:W-:Y:S01]  /*12b90*/  @P0 IMAD.HI.U32 R2, R5, UR4, RZ ;  /* 0x0000000405020c27 */ /* 0x000fe2000f8e00ff */
[----:B------:R-:W-:Y:S01]  /*12ba0*/  PLOP3.LUT P0, PT, PT, PT, UP0, 0x80, 0x0 ;  /* 0x000000000000781c */ /* 0x000fe20003f0f008 */
[----:B------:R-:W-:Y:S01]  /*12bb0*/  @UP0 ULDC UR4, c[0x0][0x450] ;  /* 0x0001140000040ab9 */ /* 0x000fe20000000800 */
[----:B------:R-:W-:Y:S01]  /*12bc0*/  UIMAD UR6, UR6, UR8, URZ ;  /* 0x00000008060672a4 */ /* 0x000fe2000f8e023f */
[----:B------:R-:W-:Y:S01]  /*12bd0*/  IMAD.MOV.U32 R0, RZ, RZ, R5 ;  /* 0x000000ffff007224 */ /* 0x000fe200078e0005 */
[----:B------:R-:W-:Y:S02]  /*12be0*/  UMOV UR5, UR45 ;  /* 0x0000002d00057c82 */ /* 0x000fe40008000000 */
[----:B------:R-:W-:-:S07]  /*12bf0*/  UIMAD UR6, UR10, UR9, UR6 ;  /* 0x000000090a0672a4 */ /* 0x000fce000f8e0206 */
[----:B------:R-:W-:Y:S01]  /*12c00*/  @P0 SHF.R.U32.HI R0, RZ, UR4, R2 ;  /* 0x00000004ff000c19 */ /* 0x000fe20008011602 */
[----:B------:R-:W-:Y:S02]  /*12c10*/  UMOV UR4, UR36 ;  /* 0x0000002400047c82 */ /* 0x000fe40008000000 */
[----:B------:R-:W-:-:S03]  /*12c20*/  UIMAD.WIDE.U32 UR4, UR7, UR8, UR4 ;  /* 0x00000008070472a5 */ /* 0x000fc6000f8e0004 */
[----:B------:R-:W-:Y:S01]  /*12c30*/  ULDC.64 UR8, c[0x0][0x2e0] ;  /* 0x0000b80000087ab9 */ /* 0x000fe20000000a00 */
[----:B------:R-:W-:Y:S01]  /*12c40*/  UIADD3 UR5, UR5, UR6, URZ ;  /* 0x0000000605057290 */ /* 0x000fe2000fffe03f */
[----:B------:R-:W2:Y:S01]  /*12c50*/  S2R R19, SR_TID.X ;  /* 0x0000000000137919 */ /* 0x000ea20000002100 */
[----:B------:R-:W-:Y:S01]  /*12c60*/  UIMAD UR7, UR44, UR8, URZ ;  /* 0x000000082c0772a4 */ /* 0x000fe2000f8e023f */
[--C-:B------:R-:W-:Y:S01]  /*12c70*/  SHF.R.S32.HI R2, RZ, 0x1f, R0.reuse ;  /* 0x0000001fff027819 */ /* 0x100fe20000011400 */
[----:B------:R-:W-:Y:S02]  /*12c80*/  UIMAD.WIDE.U32 UR4, UR42, UR8, UR4 ;  /* 0x000000082a0472a5 */ /* 0x000fe4000f8e0004 */
[----:B------:R-:W-:Y:S01]  /*12c90*/  UIMAD UR7, UR42, UR9, UR7 ;  /* 0x000000092a0772a4 */ /* 0x000fe2000f8e0207 */
[----:B------:R-:W-:Y:S02]  /*12ca0*/  IMAD.MOV R6, RZ, RZ, -R0 ;  /* 0x000000ffff067224 */ /* 0x000fe400078e0a00 */
[----:B------:R-:W-:Y:S01]  /*12cb0*/  ULDC.64 UR8, c[0x0][0x2d0] ;  /* 0x0000b40000087ab9 */ /* 0x000fe20000000a00 */
[----:B------:R-:W-:Y:S01]  /*12cc0*/  UIADD3 UR5, UR5, UR7, URZ ;  /* 0x0000000705057290 */ /* 0x000fe2000fffe03f */
[----:B------:R-:W-:-:S02]  /*12cd0*/  IMAD R3, R2, UR8, RZ ;  /* 0x0000000802037c24 */ /* 0x000fc4000f8e02ff */
[----:B------:R-:W-:Y:S02]  /*12ce0*/  IMAD.U32 R9, RZ, RZ, UR8 ;  /* 0x00000008ff097e24 */ /* 0x000fe4000f8e00ff */
[----:B0-----:R-:W-:Y:S02]  /*12cf0*/  IMAD R5, R4, R6, R5 ;  /* 0x0000000604057224 */ /* 0x001fe400078e0205 */
[C---:B------:R-:W-:Y:S02]  /*12d00*/  IMAD R7, R0.reuse, UR9, R3 ;  /* 0x0000000900077c24 */ /* 0x040fe4000f8e0203 */
[----:B------:R-:W-:Y:S01]  /*12d10*/  IMAD.WIDE.U32 R2, R0, R9, UR4 ;  /* 0x0000000400027e25 */ /* 0x000fe2000f8e0009 */
[----:B------:R-:W-:Y:S01]  /*12d20*/  SHF.R.S32.HI R0, RZ, 0x1f, R5 ;  /* 0x0000001fff007819 */ /* 0x000fe20000011405 */
[----:B------:R-:W-:Y:S02]  /*12d30*/  ULDC.64 UR4, c[0x0][0x2c8] ;  /* 0x0000b20000047ab9 */ /* 0x000fe40000000a00 */
[----:B------:R-:W-:-:S02]  /*12d40*/  IMAD.IADD R3, R3, 0x1, R7 ;  /* 0x0000000103037824 */ /* 0x000fc400078e0207 */
        /* <DEDUP_REMOVED lines=10> */
[----:B--2---:R-:W-:-:S02]  /*12df0*/  LOP3.LUT R19, R19, 0x7f, RZ, 0xc0, !PT ;  /* 0x0000007f13137812 */ /* 0x004fc400078ec0ff */
[----:B------:R-:W-:Y:S02]  /*12e00*/  ISETP.GE.AND P3, PT, R33, UR4, PT ;  /* 0x0000000421007c0c */ /* 0x000fe4000bf66270 */
[----:B------:R-:W-:Y:S02]  /*12e10*/  ISETP.GE.AND P2, PT, R10, UR4, PT ;  /* 0x000000040a007c0c */ /* 0x000fe4000bf46270 */
[----:B------:R-:W-:Y:S02]  /*12e20*/  ISETP.GE.AND P1, PT, R11, UR4, PT ;  /* 0x000000040b007c0c */ /* 0x000fe4000bf26270 */
[----:B------:R-:W-:Y:S01]  /*12e30*/  SHF.R.U32.HI R10, RZ, 0x2, R19 ;  /* 0x00000002ff0a7819 */ /* 0x000fe20000011613 */
[----:B-1----:R-:W-:Y:S10]  /*12e40*/  BRA.DIV UR5, `(.L_x_2509) ;  /* 0x0000004a05887947 */ /* 0x002ff4000b800000 */
[----:B------:R-:W0:Y:S01]  /*12e50*/  SHFL.IDX PT, R14, R0, RZ, 0x1c1f ;  /* 0x001c1fff000e7589 */ /* 0x000e2200000e0000 */
[----:B------:R-:W-:Y:S02]  /*12e60*/  IMAD R4, R4, UR40, RZ ;  /* 0x0000002804047c24 */ /* 0x000fe4000f8e02ff */
[----:B------:R-:W-:Y:S01]  /*12e70*/  IMAD R17, R17, 0x80, R10 ;  /* 0x0000008011117824 */ /* 0x000fe200078e020a */
        /* <DEDUP_REMOVED lines=11> */
[----:B------:R-:W-:-:S13]  /*12f30*/  ISETP.GE.AND P0, PT, R7, R4, PT ;  /* 0x000000040700720c */ /* 0x000fda0003f06270 */
        /* <DEDUP_REMOVED lines=10> */
[----:B------:R-:W-:-:S03]  /*12fe0*/  ISETP.GE.AND P0, PT, R7, R4, PT ;  /* 0x000000040700720c */ /* 0x000fc60003f06270 */
[----:B------:R-:W2:Y:S10]  /*12ff0*/  SHFL.IDX PT, R5, R5, 0x3, 0x1c1f ;  /* 0x007c1f0005057f89 */ /* 0x000eb400000e0000 */
[----:B0-----:R-:W-:-:S05]  /*13000*/  @!P0 IADD3 R14, P4, R33, R14, RZ ;  /* 0x0000000e210e8210 */ /* 0x001fca0007f9e0ff */
[----:B------:R-:W-:Y:S02]  /*13010*/  @!P0 IMAD.X R7, RZ, RZ, R6, P4 ;  /* 0x000000ffff078224 */ /* 0x000fe400020e0606 */
[----:B-1----:R-:W-:Y:S02]  /*13020*/  @!P0 IMAD.MOV.U32 R2, RZ, RZ, R14 ;  /* 0x000000ffff028224 */ /* 0x002fe400078e000e */
[----:B------:R-:W-:Y:S01]  /*13030*/  @!P0 IMAD.MOV.U32 R3, RZ, RZ, R7 ;  /* 0x000000ffff038224 */ /* 0x000fe200078e0007 */
[----:B------:R0:W1:Y:S04]  /*13040*/  SHFL.IDX PT, R14, R0, 0x3, 0x1c1f ;  /* 0x007c1f00000e7f89 */ /* 0x00006800000e0000 */
[----:B------:R0:W-:Y:S04]  /*13050*/  @!P0 LDGSTS.E.BYPASS.LTC128B.128 [R8+0x1f200], desc[UR54][R2.64], !P3 ;  /* 0x1f20000002088fae */ /* 0x0001e8000d901d76 */
[----:B------:R0:W-:Y:S04]  /*13060*/  @!P0 LDGSTS.E.BYPASS.LTC128B.128 [R8+0x21200], desc[UR54][R2.64+0x40], !P2 ;  /* 0x2120004002088fae */ /* 0x0001e8000d101d76 */
[----:B--2---:R0:W-:Y:S02]  /*13070*/  @!P0 LDGSTS.E.BYPASS.LTC128B.128 [R8+0x23200], desc[UR54][R2.64+0x80], !P1 ;  /* 0x2320008002088fae */ /* 0x0041e4000c901d76 */
.L_x_2609:
        /* <DEDUP_REMOVED lines=12> */
.L_x_2511:
[----:B------:R-:W-:Y:S05]  /*13140*/  BSYNC B0 ;  /* 0x0000000000007941 */ /* 0x000fea0003800000 */
.L_x_2510:
[----:B------:R-:W-:Y:S01]  /*13150*/  NOP ;  /* 0x0000000000007918 */ /* 0x000fe20000000000 */
[----:B------:R-:W-:-:S13]  /*13160*/  PLOP3.LUT P0, PT, PT, PT, PT, 0x80, 0x0 ;  /* 0x000000000000781c */ /* 0x000fda0003f0f070 */
.L_x_2512:
        /* <DEDUP_REMOVED lines=18> */
.L_x_2610:
[----:B------:R-:W-:Y:S05]  /*13290*/  BSYNC B0 ;  /* 0x0000000000007941 */ /* 0x000fea0003800000 */
.L_x_2513:
[----:B------:R-:W-:-:S06]  /*132a0*/  UISETP.GE.AND UP0, UPT, UR41, 0x2, UPT ;  /* 0x000000022900788c */ /* 0x000fcc000bf06270 */
[----:B------:R-:W-:-:S13]  /*132b0*/  PLOP3.LUT P0, PT, PT, PT, UP0, 0x40, 0x0 ;  /* 0x000000000000781c */ /* 0x000fda0003f0e808 */
[----:B------:R-:W-:Y:S05]  /*132c0*/  @P0 BRA `(.L_x_2515) ;  /* 0x0000001800480947 */ /* 0x000fea0003800000 */
[----:B------:R-:W-:Y:S01]  /*132d0*/  UIADD3 UR4, UR41, -0x2, URZ ;  /* 0xfffffffe29047890 */ /* 0x000fe2000fffe03f */
[----:B------:R-:W-:Y:S02]  /*132e0*/  IMAD.MOV.U32 R19, RZ, RZ, R31 ;  /* 0x000000ffff137224 */ /* 0x000fe400078e001f */
[----:B------:R-:W-:-:S03]  /*132f0*/  IMAD.MOV.U32 R17, RZ, RZ, R28 ;  /* 0x000000ffff117224 */ /* 0x000fc600078e001c */
[----:B------:R-:W-:-:S07]  /*13300*/  IMAD.U32 R29, RZ, RZ, UR4 ;  /* 0x00000004ff1d7e24 */ /* 0x000fce000f8e00ff */
.L_x_2535:
        /* <DEDUP_REMOVED lines=67> */
.L_x_2516:
[----:B------:R-:W-:Y:S01]  /*13740*/  IMAD R4, R28, 0x8, R22 ;  /* 0x000000081c047824 */ /* 0x000fe200078e0216 */
[----:B------:R-:W-:Y:S01]  /*13750*/  SHF.L.U32 R27, R31, 0x1f, RZ ;  /* 0x0000001f1f1b7819 */ /* 0x000fe200000006ff */
[----:B------:R-:W-:Y:S01]  /*13760*/  BSSY B0, `(.L_x_2517) ;  /* 0x0000004000007945 */ /* 0x000fe20003800000 */
[----:B------:R-:W-:Y:S02]  /*13770*/  SHF.R.S32.HI R25, RZ, 0x1f, R8 ;  /* 0x0000001fff197819 */ /* 0x000fe40000011408 */
[----:B------:R-:W0:Y:S02]  /*13780*/  SYNCS.PHASECHK.TRANS64.TRYWAIT P0, [R4+URZ+0x33480], R27 ;  /* 0x0334801b040075a7 */ /* 0x000e24000800017f */
[----:B0-----:R-:W-:Y:S05]  /*13790*/  @!P0 BRA `(.L_x_2518) ;  /* 0x0000004400848947 */ /* 0x001fea0003800000 */
.L_x_2611:
[----:B------:R-:W-:Y:S05]  /*137a0*/  BSYNC B0 ;  /* 0x0000000000007941 */ /* 0x000fea0003800000 */
.L_x_2517:
        /* <DEDUP_REMOVED lines=71> */
.L_x_2623:
        /* <DEDUP_REMOVED lines=10> */
.L_x_2520:
        /* <DEDUP_REMOVED lines=11> */
.L_x_2521:
[----:B------:R2:W-:Y:S01]  /*13d70*/  SYNCS.ARRIVE.TRANS64.A1T0 RZ, [R4+URZ+0x33470], RZ ;  /* 0x033470ff04ff79a7 */ /* 0x0005e2000810003f */
[----:B------:R-:W-:Y:S05]  /*13d80*/  @!P3 BRA `(.L_x_2522) ;  /* 0x000000000004b947 */ /* 0x000fea0003800000 */
[----:B------:R-:W-:Y:S01]  /*13d90*/  BPT.TRAP 0x1 ;  /* 0x000000040000795c */ /* 0x000fe20000300000 */
.L_x_2522:
[----:B------:R-:W3:Y:S01]  /*13da0*/  SYNCS.PHASECHK.TRANS64.TRYWAIT P0, [R4+URZ+0x33440], R27 ;  /* 0x0334401b040075a7 */ /* 0x000ee2000800017f */
[----:B------:R-:W-:Y:S04]  /*13db0*/  BSSY B0, `(.L_x_2523) ;  /* 0x0000002000007945 */ /* 0x000fe80003800000 */
[----:B---3--:R-:W-:Y:S05]  /*13dc0*/  @!P0 BRA `(.L_x_2524) ;  /* 0x00000044008c8947 */ /* 0x008fea0003800000 */
.L_x_2624:
[----:B------:R-:W-:Y:S05]  /*13dd0*/  BSYNC B0 ;  /* 0x0000000000007941 */ /* 0x000fea0003800000 */
.L_x_2523:
        /* <DEDUP_REMOVED lines=67> */
.L_x_2636:
        /* <DEDUP_REMOVED lines=10> */
.L_x_2526:
        /* <DEDUP_REMOVED lines=11> */
.L_x_2527:
[----:B------:R-:W-:Y:S01]  /*14360*/  IMAD.U32 R0, RZ, RZ, UR47 ;  /* 0x0000002fff007e24 */ /* 0x000fe2000f8e00ff */
[----:B------:R0:W-:Y:S04]  /*14370*/  SYNCS.ARRIVE.TRANS64.A1T0 RZ, [R4+URZ+0x33430], RZ ;  /* 0x033430ff04ff79a7 */ /* 0x0001e8000810003f */
[----:B------:R-:W-:-:S13]  /*14380*/  ISETP.NE.AND P0, PT, R0, 0x3, PT ;  /* 0x000000030000780c */ /* 0x000fda0003f05270 */
[----:B0-----:R-:W-:Y:S05]  /*14390*/  @!P0 BRA `(.L_x_2528) ;  /* 0x0000000000048947 */ /* 0x001fea0003800000 */
[----:B------:R-:W-:Y:S01]  /*143a0*/  BPT.TRAP 0x1 ;  /* 0x000000040000795c */ /* 0x000fe20000300000 */
.L_x_2528:
[----:B------:R-:W-:Y:S01]  /*143b0*/  LOP3.LUT R3, R19, 0x1, RZ, 0x3c, !PT ;  /* 0x0000000113037812 */ /* 0x000fe200078e3cff */
[----:B------:R-:W-:Y:S01]  /*143c0*/  IMAD R0, R17, 0x8, R22 ;  /* 0x0000000811007824 */ /* 0x000fe200078e0216 */
[----:B------:R-:W-:Y:S02]  /*143d0*/  BSSY B0, `(.L_x_2529) ;  /* 0x0000004000007945 */ /* 0x000fe40003800000 */
[----:B------:R-:W-:-:S04]  /*143e0*/  SHF.L.U32 R3, R3, 0x1f, RZ ;  /* 0x0000001f03037819 */ /* 0x000fc800000006ff */
[----:B------:R-:W0:Y:S02]  /*143f0*/  SYNCS.PHASECHK.TRANS64.TRYWAIT P1, [R0+URZ+0x33470], R3 ;  /* 0x03347003000075a7 */ /* 0x000e24000802017f */
[----:B0-----:R-:W-:Y:S05]  /*14400*/  @!P1 BRA `(.L_x_2530) ;  /* 0x0000004400889947 */ /* 0x001fea0003800000 */
.L_x_2637:
[----:B------:R-:W-:Y:S05]  /*14410*/  BSYNC B0 ;  /* 0x0000000000007941 */ /* 0x000fea0003800000 */
.L_x_2529:
[----:B------:R-:W-:-:S05]  /*14420*/  IMAD.U32 R2, RZ, RZ, UR46 ;  /* 0x0000002eff027e24 */ /* 0x000fca000f8e00ff */
[----:B------:R-:W-:-:S13]  /*14430*/  ISETP.NE.AND P1, PT, R2, 0x3, PT ;  /* 0x000000030200780c */ /* 0x000fda0003f25270 */
[----:B------:R-:W-:Y:S05]  /*14440*/  @!P1 BRA `(.L_x_2531) ;  /* 0x0000000000049947 */ /* 0x000fea0003800000 */
[----:B------:R-:W-:Y:S01]  /*14450*/  BPT.TRAP 0x1 ;  /* 0x000000040000795c */ /* 0x000fe20000300000 */
.L_x_2531:
[----:B0-----:R-:W-:Y:S01]  /*14460*/  SHF.L.U32 R3, R19, 0x1f, RZ ;  /* 0x0000001f13037819 */ /* 0x001fe200000006ff */
[----:B------:R-:W-:-:S03]  /*14470*/  IMAD R2, R17, 0x7800, RZ ;  /* 0x0000780011027824 */ /* 0x000fc600078e02ff */
[----:B------:R-:W0:Y:S02]  /*14480*/  SYNCS.PHASECHK.TRANS64.TRYWAIT P1, [R0+URZ+0x33460], R3 ;  /* 0x03346003000075a7 */ /* 0x000e24000802017f */
[----:B0-----:R-:W-:Y:S05]  /*14490*/  @!P1 BRA `(.L_x_2532) ;  /* 0x0000004400789947 */ /* 0x001fea0003800000 */
.L_x_2638:
        /* <DEDUP_REMOVED lines=107> */
.L_x_2533:
[----:B--2---:R2:W-:Y:S01]  /*14b50*/  SYNCS.ARRIVE.TRANS64.A1T0 RZ, [R0+URZ+0x33450], RZ ;  /* 0x033450ff00ff79a7 */ /* 0x0045e2000810003f */
[----:B------:R-:W-:Y:S06]  /*14b60*/  BAR.SYNC.DEFER_BLOCKING 0x2, 0x80 ;  /* 0x0082000000007b1d */ /* 0x000fec0000010000 */
[----:B------:R-:W-:Y:S05]  /*14b70*/  @!P0 BRA `(.L_x_2534) ;  /* 0x0000000000048947 */ /* 0x000fea0003800000 */
[----:B------:R-:W-:Y:S01]  /*14b80*/  BPT.TRAP 0x1 ;  /* 0x000000040000795c */ /* 0x000fe20000300000 */
.L_x_2534:
[----:B--2---:R-:W-:Y:S02]  /*14b90*/  VIADD R0, R0, 0x33480 ;  /* 0x0003348000007836 */ /* 0x004fe40000000000 */
[----:B------:R-:W-:Y:S02]  /*14ba0*/  IMAD.MOV.U32 R19, RZ, RZ, R31 ;  /* 0x000000ffff137224 */ /* 0x000fe400078e001f */
[----:B------:R-:W-:Y:S01]  /*14bb0*/  IMAD.MOV.U32 R17, RZ, RZ, R28 ;  /* 0x000000ffff117224 */ /* 0x000fe200078e001c */
[----:B------:R-:W-:-:S04]  /*14bc0*/  PRMT R0, R37, 0x654, R0 ;  /* 0x0000065425007816 */ /* 0x000fc80000000000 */
[----:B------:R2:W-:Y:S01]  /*14bd0*/  SYNCS.ARRIVE.TRANS64.RED.A1T0 RZ, [R0+URZ], RZ ;  /* 0x000000ff00ff79a7 */ /* 0x0005e2000810043f */
[----:B------:R-:W-:Y:S05]  /*14be0*/  @P2 BRA `(.L_x_2535) ;  /* 0xffffffe400c82947 */ /* 0x000fea000383ffff */
.L_x_2515:
        /* <DEDUP_REMOVED lines=19> */
.L_x_2537:
[----:B------:R-:W-:Y:S05]  /*14d20*/  BSYNC B0 ;  /* 0x0000000000007941 */ /* 0x000fea0003800000 */
.L_x_2536:
[----:B------:R-:W-:Y:S05]  /*14d30*/  @!P0 BRA `(.L_x_2538) ;  /* 0x0000000000048947 */ /* 0x000fea0003800000 */
[----:B------:R-:W-:Y:S01]  /*14d40*/  BPT.TRAP 0x1 ;  /* 0x000000040000795c */ /* 0x000fe20000300000 */
.L_x_2538:
[----:B------:R-:W-:Y:S01]  /*14d50*/  LOP3.LUT R0, R31, 0x1, RZ, 0x3c, !PT ;  /* 0x000000011f007812 */ /* 0x000fe200078e3cff */
[----:B------:R-:W-:Y:S01]  /*14d60*/  IMAD R3, R28, 0x8, R22 ;  /* 0x000000081c037824 */ /* 0x000fe200078e0216 */
[----:B------:R-:W-:Y:S02]  /*14d70*/  BSSY B0, `(.L_x_2539) ;  /* 0x0000004000007945 */ /* 0x000fe40003800000 */
[----:B------:R-:W-:-:S04]  /*14d80*/  SHF.L.U32 R0, R0, 0x1f, RZ ;  /* 0x0000001f00007819 */ /* 0x000fc800000006ff */
[----:B------:R-:W0:Y:S02]  /*14d90*/  SYNCS.PHASECHK.TRANS64.TRYWAIT P1, [R3+URZ+0x33470], R0 ;  /* 0x03347000030075a7 */ /* 0x000e24000802017f */
[----:B0-----:R-:W-:Y:S05]  /*14da0*/  @!P1 BRA `(.L_x_2540) ;  /* 0x0000003c00489947 */ /* 0x001fea0003800000 */
.L_x_2639:
[----:B------:R-:W-:Y:S05]  /*14db0*/  BSYNC B0 ;  /* 0x0000000000007941 */ /* 0x000fea0003800000 */
.L_x_2539:
[----:B------:R-:W-:-:S05]  /*14dc0*/  IMAD.U32 R2, RZ, RZ, UR46 ;  /* 0x0000002eff027e24 */ /* 0x000fca000f8e00ff */
[----:B------:R-:W-:-:S13]  /*14dd0*/  ISETP.NE.AND P1, PT, R2, 0x3, PT ;  /* 0x000000030200780c */ /* 0x000fda0003f25270 */
[----:B------:R-:W-:Y:S05]  /*14de0*/  @!P1 BRA `(.L_x_2541) ;  /* 0x0000000000049947 */ /* 0x000fea0003800000 */
[----:B------:R-:W-:Y:S01]  /*14df0*/  BPT.TRAP 0x1 ;  /* 0x000000040000795c */ /* 0x000fe20000300000 */
.L_x_2541:
[----:B0-----:R-:W-:-:S04]  /*14e00*/  SHF.L.U32 R0, R31, 0x1f, RZ ;  /* 0x0000001f1f007819 */ /* 0x001fc800000006ff */
[----:B------:R-:W0:Y:S02]  /*14e10*/  SYNCS.PHASECHK.TRANS64.TRYWAIT P1, [R3+URZ+0x33460], R0 ;  /* 0x03346000030075a7 */ /* 0x000e24000802017f */
[----:B0-----:R-:W-:Y:S05]  /*14e20*/  @!P1 BRA `(.L_x_2542) ;  /* 0x0000003c003c9947 */ /* 0x001fea0003800000 */
.L_x_2640:
        /* <DEDUP_REMOVED lines=108> */
.L_x_2543:
[----:B--2---:R2:W-:Y:S01]  /*154f0*/  SYNCS.ARRIVE.TRANS64.A1T0 RZ, [R3+URZ+0x33450], RZ ;  /* 0x033450ff03ff79a7 */ /* 0x0045e2000810003f */
[----:B------:R-:W-:Y:S06]  /*15500*/  BAR.SYNC.DEFER_BLOCKING 0x2, 0x80 ;  /* 0x0082000000007b1d */ /* 0x000fec0000010000 */
[----:B------:R-:W-:Y:S05]  /*15510*/  @!P0 BRA `(.L_x_2544) ;  /* 0x0000000000048947 */ /* 0x000fea0003800000 */
[----:B------:R-:W-:Y:S01]  /*15520*/  BPT.TRAP 0x1 ;  /* 0x000000040000795c */ /* 0x000fe20000300000 */
.L_x_2544:
        /* <DEDUP_REMOVED lines=8> */
.L_x_2483:
[----:B------:R-:W-:Y:S05]  /*155b0*/  BSYNC B7 ;  /* 0x0000000000077941 */ /* 0x000fea0003800000 */
.L_x_2481:
        /* <DEDUP_REMOVED lines=11> */
.L_x_2545:
[----:B------:R-:W3:Y:S01]  /*15670*/  S2R R0, SR_TID.X ;  /* 0x0000000000007919 */ /* 0x000ee20000002100 */
[----:B------:R-:W-:Y:S01]  /*15680*/  ULDC UR4, c[0x0][0xc3c] ;  /* 0x00030f0000047ab9 */ /* 0x000fe20000000800 */
[----:B------:R-:W-:Y:S01]  /*15690*/  IMAD.MOV.U32 R17, RZ, RZ, RZ ;  /* 0x000000ffff117224 */ /* 0x000fe200078e00ff */
[----:B---3--:R-:W-:-:S04]  /*156a0*/  LOP3.LUT R6, R0, 0x1f, RZ, 0xc0, !PT ;  /* 0x0000001f00067812 */ /* 0x008fc800078ec0ff */
[C---:B------:R-:W-:Y:S01]  /*156b0*/  ISETP.NE.AND P0, PT, R6.reuse, 0x1f, PT ;  /* 0x0000001f0600780c */ /* 0x040fe20003f05270 */
[----:B------:R-:W-:-:S05]  /*156c0*/  VIADD R5, R6, UR39 ;  /* 0x0000002706057c36 */ /* 0x000fca0008000000 */
[----:B------:R-:W-:Y:S01]  /*156d0*/  ISETP.GE.OR P1, PT, R5, UR4, !P0 ;  /* 0x0000000405007c0c */ /* 0x000fe2000c726670 */
[----:B------:R-:W-:-:S12]  /*156e0*/  ULDC UR4, c[0x0][0xc3c] ;  /* 0x00030f0000047ab9 */ /* 0x000fd80000000800 */
[----:B0-2---:R-:W0:Y:S02]  /*156f0*/  @!P1 LDC.64 R2, c[0x0][0xc80] ;  /* 0x00032000ff029b82 */ /* 0x005e240000000a00 */
        /* <DEDUP_REMOVED lines=30> */
.L_x_2551:
[----:B------:R-:W-:-:S04]  /*158e0*/  UIADD3 UR39, UR39, 0x1f, URZ ;  /* 0x0000001f27277890 */ /* 0x000fc8000fffe03f */
[----:B------:R-:W-:-:S06]  /*158f0*/  UISETP.GE.AND UP0, UPT, UR39, UR4, UPT ;  /* 0x000000042700728c */ /* 0x000fcc000bf06270 */
[----:B------:R-:W-:-:S13]  /*15900*/  PLOP3.LUT P6, PT, PT, PT, UP0, 0x40, 0x0 ;  /* 0x000000000000781c */ /* 0x000fda0003fce808 */
[----:B------:R-:W-:Y:S05]  /*15910*/  @!P6 BRA `(.L_x_2548) ;  /* 0x0000000400cce947 */ /* 0x000fea0003800000 */
[----:B------:R-:W0:Y:S01]  /*15920*/  S2R R0, SR_TID.X ;  /* 0x0000000000007919 */ /* 0x000e220000002100 */
[----:B------:R-:W-:Y:S01]  /*15930*/  BSSY B0, `(.L_x_2549) ;  /* 0x0000009000007945 */ /* 0x000fe20003800000 */
[----:B------:R-:W-:Y:S01]  /*15940*/  IMAD.MOV.U32 R17, RZ, RZ, RZ ;  /* 0x000000ffff117224 */ /* 0x000fe200078e00ff */
[----:B0-----:R-:W-:-:S05]  /*15950*/  LOP3.LUT R0, R0, 0x1f, RZ, 0xc0, !PT ;  /* 0x0000001f00007812 */ /* 0x001fca00078ec0ff */
[----:B------:R-:W-:-:S05]  /*15960*/  VIADD R7, R0, UR39 ;  /* 0x0000002700077c36 */ /* 0x000fca0008000000 */
[----:B------:R-:W-:-:S13]  /*15970*/  ISETP.GE.OR P6, PT, R7, UR4, !P0 ;  /* 0x0000000407007c0c */ /* 0x000fda000c7c6670 */
[----:B------:R-:W-:Y:S05]  /*15980*/  @P6 BRA `(.L_x_2550) ;  /* 0x00000000000c6947 */ /* 0x000fea0003800000 */
[----:B------:R-:W0:Y:S02]  /*15990*/  LDC.64 R2, c[0x0][0xc80] ;  /* 0x00032000ff027b82 */ /* 0x000e240000000a00 */
[----:B0-----:R-:W-:-:S05]  /*159a0*/  IMAD.WIDE R2, R7, 0x4, R2 ;  /* 0x0000000407027825 */ /* 0x001fca00078e0202 */
[----:B------:R0:W5:Y:S02]  /*159b0*/  LDG.E R17, desc[UR54][R2.64] ;  /* 0x0000003602117981 */ /* 0x000164000c1e1900 */
.L_x_2550:
[----:B------:R-:W-:Y:S05]  /*159c0*/  BSYNC B0 ;  /* 0x0000000000007941 */ /* 0x000fea0003800000 */
.L_x_2549:
[----:B-----5:R-:W2:Y:S02]  /*159d0*/  SHFL.UP PT, R0, R17, 0x1, RZ ;  /* 0x0420000011007989 */ /* 0x020ea400000e00ff */
[----:B--2---:R-:W-:-:S05]  /*159e0*/  SEL R0, R0, RZ, P1 ;  /* 0x000000ff00007207 */ /* 0x004fca0000800000 */
[----:B------:R-:W-:-:S05]  /*159f0*/  IMAD.IADD R0, R17, 0x1, R0 ;  /* 0x0000000111007824 */ /* 0x000fca00078e0200 */
[----:B0-----:R-:W0:Y:S02]  /*15a00*/  SHFL.UP PT, R2, R0, 0x2, RZ ;  /* 0x0440000000027989 */ /* 0x001e2400000e00ff */
[----:B0-----:R-:W-:-:S05]  /*15a10*/  SEL R3, R2, RZ, P2 ;  /* 0x000000ff02037207 */ /* 0x001fca0001000000 */
[----:B------:R-:W-:Y:S02]  /*15a20*/  IMAD.IADD R3, R0, 0x1, R3 ;  /* 0x0000000100037824 */ /* 0x000fe400078e0203 */
[----:B------:R-:W0:Y:S03]  /*15a30*/  LDC R0, c[0x0][0xc38] ;  /* 0x00030e00ff007b82 */ /* 0x000e260000000800 */
[----:B------:R-:W2:Y:S02]  /*15a40*/  SHFL.UP PT, R2, R3, 0x4, RZ ;  /* 0x0480000003027989 */ /* 0x000ea400000e00ff */
[----:B--2---:R-:W-:-:S05]  /*15a50*/  SEL R2, R2, RZ, P3 ;  /* 0x000000ff02027207 */ /* 0x004fca0001800000 */
[----:B------:R-:W-:-:S05]  /*15a60*/  IMAD.IADD R2, R3, 0x1, R2 ;  /* 0x0000000103027824 */ /* 0x000fca00078e0202 */
[----:B------:R-:W2:Y:S02]  /*15a70*/  SHFL.UP PT, R6, R2, 0x8, RZ ;  /* 0x0500000002067989 */ /* 0x000ea400000e00ff */
[----:B--2---:R-:W-:-:S05]  /*15a80*/  SEL R7, R6, RZ, P4 ;  /* 0x000000ff06077207 */ /* 0x004fca0002000000 */
[----:B------:R-:W-:-:S05]  /*15a90*/  IMAD.IADD R7, R2, 0x1, R7 ;  /* 0x0000000102077824 */ /* 0x000fca00078e0207 */
[----:B------:R-:W2:Y:S02]  /*15aa0*/  SHFL.UP PT, R6, R7, 0x10, RZ ;  /* 0x0600000007067989 */ /* 0x000ea400000e00ff */
[----:B--2---:R-:W-:-:S05]  /*15ab0*/  SEL R6, R6, RZ, P5 ;  /* 0x000000ff06067207 */ /* 0x004fca0002800000 */
[----:B------:R-:W-:-:S05]  /*15ac0*/  IMAD.IADD R6, R7, 0x1, R6 ;  /* 0x0000000107067824 */ /* 0x000fca00078e0206 */
[----:B------:R-:W0:Y:S02]  /*15ad0*/  SHFL.IDX PT, R9, R6, 0x1f, 0x1f ;  /* 0x03e01f0006097f89 */ /* 0x000e2400000e0000 */
[----:B0-----:R-:W-:-:S04]  /*15ae0*/  IMAD R9, R9, R0, RZ ;  /* 0x0000000009097224 */ /* 0x001fc800078e02ff */
[----:B------:R-:W-:-:S05]  /*15af0*/  IMAD.IADD R4, R9, 0x1, R4 ;  /* 0x0000000109047824 */ /* 0x000fca00078e0204 */
[----:B------:R-:W-:-:S13]  /*15b00*/  ISETP.GT.AND P6, PT, R4, R5, PT ;  /* 0x000000050400720c */ /* 0x000fda0003fc4270 */
[----:B------:R-:W-:Y:S05]  /*15b10*/  @!P6 BRA `(.L_x_2551) ;  /* 0xfffffffc0070e947 */ /* 0x000fea000383ffff */
[----:B------:R-:W-:-:S07]  /*15b20*/  IMAD.MOV.U32 R7, RZ, RZ, R6 ;  /* 0x000000ffff077224 */ /* 0x000fce00078e0006 */
.L_x_2547:
[----:B------:R-:W-:Y:S01]  /*15b30*/  IMAD.IADD R9, R4, 0x1, -R9 ;  /* 0x0000000104097824 */ /* 0x000fe200078e0a09 */
[----:B------:R-:W-:-:S03]  /*15b40*/  ULDC.64 UR4, c[0x0][0xc90] ;  /* 0x0003240000047ab9 */ /* 0x000fc60000000a00 */
[----:B------:R-:W-:-:S05]  /*15b50*/  IMAD R2, R7, R0, R9 ;  /* 0x0000000007027224 */ /* 0x000fca00078e0209 */
[----:B------:R-:W-:-:S13]  /*15b60*/  ISETP.GT.AND P0, PT, R2, R5, PT ;  /* 0x000000050200720c */ /* 0x000fda0003f04270 */
[----:B------:R-:W-:Y:S02]  /*15b70*/  VOTEU.ANY UR7, UPT, !P0 ;  /* 0x0000000000077886 */ /* 0x000fe400040e0100 */
[----:B------:R-:W-:-:S04]  /*15b80*/  UPOPC UR6, UR7 ;  /* 0x00000007000672bf */ /* 0x000fc80008000000 */
[----:B------:R-:W-:-:S04]  /*15b90*/  UIADD3 UR39, UR6, UR39, URZ ;  /* 0x0000002706277290 */ /* 0x000fc8000fffe03f */
[----:B------:R-:W-:-:S06]  /*15ba0*/  UIMAD.WIDE UR4, UR39, 0x4, UR4 ;  /* 0x00000004270478a5 */ /* 0x000fcc000f8e0204 */
[----:B------:R-:W-:Y:S02]  /*15bb0*/  IMAD.U32 R2, RZ, RZ, UR4 ;  /* 0x00000004ff027e24 */ /* 0x000fe4000f8e00ff */
[----:B------:R-:W-:-:S05]  /*15bc0*/  IMAD.U32 R3, RZ, RZ, UR5 ;  /* 0x00000005ff037e24 */ /* 0x000fca000f8e00ff */
[----:B------:R-:W2:Y:S01]  /*15bd0*/  LDG.E R6, desc[UR54][R2.64] ;  /* 0x0000003602067981 */ /* 0x000ea2000c1e1900 */
[----:B------:R-:W-:Y:S01]  /*15be0*/  IMAD.U32 R12, RZ, RZ, UR6 ;  /* 0x00000006ff0c7e24 */ /* 0x000fe2000f8e00ff */
[----:B------:R-:W-:Y:S01]  /*15bf0*/  ISETP.NE.AND P0, PT, RZ, UR7, PT ;  /* 0x00000007ff007c0c */ /* 0x000fe2000bf05270 */
[----:B------:R-:W-:-:S03]  /*15c00*/  IMAD.MOV.U32 R16, RZ, RZ, RZ ;  /* 0x000000ffff107224 */ /* 0x000fc600078e00ff */
[----:B------:R-:W2:Y:S02]  /*15c10*/  SHFL.IDX PT, R17, R17, R12, 0x1f ;  /* 0x00001f0c11117589 */ /* 0x000ea400000e0000 */
[----:B--2---:R-:W-:-:S05]  /*15c20*/  IMAD R4, R17, R6, RZ ;  /* 0x0000000611047224 */ /* 0x004fca00078e02ff */
[----:B------:R-:W-:-:S04]  /*15c30*/  IABS R8, R4 ;  /* 0x0000000400087213 */ /* 0x000fc80000000000 */
[----:B------:R-:W0:Y:S08]  /*15c40*/  I2F.RP R10, R8 ;  /* 0x00000008000a7306 */ /* 0x000e300000209400 */
[----:B0-----:R-:W0:Y:S02]  /*15c50*/  MUFU.RCP R10, R10 ;  /* 0x0000000a000a7308 */ /* 0x001e240000001000 */
[----:B0-----:R-:W-:-:S06]  /*15c60*/  VIADD R11, R10, 0xffffffe ;  /* 0x0ffffffe0a0b7836 */ /* 0x001fcc0000000000 */
[----:B------:R-:W0:Y:S02]  /*15c70*/  F2I.FTZ.U32.TRUNC.NTZ R11, R11 ;  /* 0x0000000b000b7305 */ /* 0x000e24000021f000 */
[----:B0-----:R-:W-:Y:S01]  /*15c80*/  IMAD.MOV R3, RZ, RZ, -R11 ;  /* 0x000000ffff037224 */ /* 0x001fe200078e0a0b */
[----:B------:R-:W-:Y:S06]  /*15c90*/  @!P0 BRA `(.L_x_2552) ;  /* 0x00000000000c8947 */ /* 0x000fec0003800000 */
[----:B------:R-:W-:-:S06]  /*15ca0*/  UIADD3 UR4, UR6, -0x1, URZ ;  /* 0xffffffff06047890 */ /* 0x000fcc000fffe03f */
[----:B------:R-:W-:-:S06]  /*15cb0*/  IMAD.U32 R16, RZ, RZ, UR4 ;  /* 0x00000004ff107e24 */ /* 0x000fcc000f8e00ff */
[----:B------:R0:W2:Y:S02]  /*15cc0*/  SHFL.IDX PT, R16, R7, R16, 0x1f ;  /* 0x00001f1007107589 */ /* 0x0000a400000e0000 */
.L_x_2552:
[----:B--2---:R-:W-:Y:S02]  /*15cd0*/  IMAD R16, R16, R0, R9 ;  /* 0x0000000010107224 */ /* 0x004fe400078e0209 */
[----:B0-----:R-:W-:Y:S02]  /*15ce0*/  IMAD R7, R3, R8, RZ ;  /* 0x0000000803077224 */ /* 0x001fe400078e02ff */
[----:B------:R-:W-:Y:S02]  /*15cf0*/  IMAD.MOV.U32 R2, RZ, RZ, RZ ;  /* 0x000000ffff027224 */ /* 0x000fe400078e00ff */
[----:B------:R-:W-:Y:S02]  /*15d00*/  IMAD.MOV.U32 R3, RZ, RZ, R11 ;  /* 0x000000ffff037224 */ /* 0x000fe400078e000b */
        /* <DEDUP_REMOVED lines=52> */
.L_x_2548:
[----:B------:R-:W-:Y:S01]  /*16050*/  IMAD.MOV.U32 R16, RZ, RZ, R5 ;  /* 0x000000ffff107224 */ /* 0x000fe200078e0005 */
[----:B------:R-:W-:Y:S01]  /*16060*/  ULDC UR39, c[0x0][0xc3c] ;  /* 0x00030f0000277ab9 */ /* 0x000fe20000000800 */
[----:B------:R-:W-:Y:S02]  /*16070*/  IMAD.MOV.U32 R17, RZ, RZ, RZ ;  /* 0x000000ffff117224 */ /* 0x000fe400078e00ff */
[----:B------:R-:W-:-:S07]  /*16080*/  IMAD.MOV.U32 R18, RZ, RZ, RZ ;  /* 0x000000ffff127224 */ /* 0x000fce00078e00ff */
.L_x_2553:
[----:B------:R-:W0:Y:S01]  /*16090*/  S2R R0, SR_TID.X ;  /* 0x0000000000007919 */ /* 0x000e220000002100 */
[----:B------:R-:W-:Y:S01]  /*160a0*/  IMAD.U32 R19, RZ, RZ, UR39 ;  /* 0x00000027ff137e24 */ /* 0x000fe2000f8e00ff */
[----:B------:R-:W-:Y:S01]  /*160b0*/  BAR.SYNC.DEFER_BLOCKING 0x4, 0x180 ;  /* 0x0106000000007b1d */ /* 0x000fe20000010000 */
[----:B0-----:R-:W-:-:S04]  /*160c0*/  LOP3.LUT R0, R0, 0x1f, RZ, 0xc0, !PT ;  /* 0x0000001f00007812 */ /* 0x001fc800078ec0ff */
[----:B------:R-:W-:-:S13]  /*160d0*/  ISETP.NE.AND P0, PT, R0, RZ, PT ;  /* 0x000000ff0000720c */ /* 0x000fda0003f05270 */
[----:B------:R-:W0:Y:S01]  /*160e0*/  @!P0 S2R R37, SR_CgaCtaId ;  /* 0x0000000000258919 */ /* 0x000e220000008800 */
[----:B------:R-:W-:-:S04]  /*160f0*/  @!P0 MOV R0, 0x400 ;  /* 0x0000040000008802 */ /* 0x000fc80000000f00 */
[----:B0-----:R-:W-:-:S05]  /*16100*/  @!P0 LEA R22, R37, R0, 0x18 ;  /* 0x0000000025168211 */ /* 0x001fca00078ec0ff */
[----:B------:R3:W-:Y:S01]  /*16110*/  @!P0 STS.128 [R22+0x334d0], R16 ;  /* 0x0334d01016008388 */ /* 0x0007e20000000c00 */
[----:B------:R-:W-:Y:S06]  /*16120*/  BAR.ARV 0x5, 0x180 ;  /* 0x0146000000007b1d */ /* 0x000fec0000002000 */
.L_x_2546:
[----:B------:R-:W-:Y:S02]  /*16130*/  ULDC UR4, c[0x0][0xc3c] ;  /* 0x00030f0000047ab9 */ /* 0x000fe40000000800 */
[----:B------:R-:W-:-:S06]  /*16140*/  UISETP.GE.AND UP0, UPT, UR39, UR4, UPT ;  /* 0x000000042700728c */ /* 0x000fcc000bf06270 */
[----:B------:R-:W-:-:S13]  /*16150*/  PLOP3.LUT P0, PT, PT, PT, UP0, 0x80, 0x0 ;  /* 0x000000000000781c */ /* 0x000fda0003f0f008 */
[----:B------:R-:W-:Y:S05]  /*16160*/  @!P0 BRA `(.L_x_2554) ;  /* 0xffffffa4002c8947 */ /* 0x000fea000383ffff */
.L_x_2477:
[----:B0-----:R-:W4:Y:S01]  /*16170*/  LDL.LU R0, [R1+0x10] ;  /* 0x0000100001007983 */ /* 0x001f220000300800 */
[----:B------:R-:W-:Y:S01]  /*16180*/  BSSY B0, `(.L_x_2555) ;  /* 0x000000b000007945 */ /* 0x000fe20003800000 */
[----:B------:R-:W0:Y:S01]  /*16190*/  S2R R5, SR_CgaCtaId ;  /* 0x0000000000057919 */ /* 0x000e220000008800 */
[----:B----4-:R-:W-:-:S05]  /*161a0*/  VIADD R0, R0, 0x1 ;  /* 0x0000000100007836 */ /* 0x010fca0000000000 */
        /* <DEDUP_REMOVED lines=8> */
.L_x_2641:
[----:B------:R-:W-:Y:S05]  /*16230*/  BSYNC B0 ;  /* 0x0000000000007941 */ /* 0x000fea0003800000 */
.L_x_2555:
[----:B------:R-:W-:-:S03]  /*16240*/  UMOV UR4, 0xffffffff ;  /* 0xffffffff00047882 */ /* 0x000fc60000000000 */
[----:B------:R-:W-:Y:S05]  /*16250*/  BRA.DIV UR4, `(.L_x_2557) ;  /* 0x0000002a04587947 */ /* 0x000fea000b800000 */
[----:B0-----:R-:W0:Y:S02]  /*16260*/  S2R R0, SR_TID.X ;  /* 0x0000000000007919 */ /* 0x001e240000002100 */
[----:B0-----:R-:W-:-:S04]  /*16270*/  SHF.R.U32.HI R0, RZ, 0x5, R0 ;  /* 0x00000005ff007819 */ /* 0x001fc80000011600 */
[----:B------:R-:W-:-:S05]  /*16280*/  LOP3.LUT R0, R0, 0x3, RZ, 0xc0, !PT ;  /* 0x0000000300007812 */ /* 0x000fca00078ec0ff */
[----:B-1----:R0:W1:Y:S02]  /*16290*/  SHFL.IDX PT, R14, R0, RZ, 0x1f ;  /* 0x00001fff000e7589 */ /* 0x00206400000e0000 */
.L_x_2644:
[----:B-1----:R-:W-:Y:S01]  /*162a0*/  ISETP.NE.AND P0, PT, R14, RZ, PT ;  /* 0x000000ff0e00720c */ /* 0x002fe20003f05270 */
[----:B------:R-:W-:-:S12]  /*162b0*/  BSSY B0, `(.L_x_2558) ;  /* 0x000002c000007945 */ /* 0x000fd80003800000 */
[----:B------:R-:W-:Y:S05]  /*162c0*/  @P0 BRA `(.L_x_2559) ;  /* 0x0000000000a80947 */ /* 0x000fea0003800000 */
[----:B------:R-:W-:-:S03]  /*162d0*/  UMOV UR4, 0xffffffff ;  /* 0xffffffff00047882 */ /* 0x000fc60000000000 */
[----:B------:R-:W-:Y:S05]  /*162e0*/  BRA.DIV UR4, `(.L_x_2560) ;  /* 0x0000002a04687947 */ /* 0x000fea000b800000 */
[----:B------:R-:W-:-:S13]  /*162f0*/  ELECT P6, URZ, PT ;  /* 0x00000000003f782f */ /* 0x000fda00038c0000 */
.L_x_2647:
[----:B------:R-:W-:Y:S05]  /*16300*/  @!P6 BRA `(.L_x_2559) ;  /* 0x000000000098e947 */ /* 0x000fea0003800000 */
[----:B------:R-:W-:-:S06]  /*16310*/  ULOP3.LUT UR4, UR43, 0x2, URZ, 0xfc, !UPT ;  /* 0x000000022b047892 */ /* 0x000fcc000f8efc3f */
[----:B0-----:R-:W-:-:S05]  /*16320*/  IMAD.U32 R0, RZ, RZ, UR4 ;  /* 0x00000004ff007e24 */ /* 0x001fca000f8e00ff */
[----:B------:R-:W-:-:S13]  /*16330*/  ISETP.NE.AND P0, PT, R0, 0x3, PT ;  /* 0x000000030000780c */ /* 0x000fda0003f05270 */
[----:B------:R-:W-:Y:S05]  /*16340*/  @!P0 BRA `(.L_x_2561) ;  /* 0x0000000000048947 */ /* 0x000fea0003800000 */
[----:B------:R-:W-:Y:S01]  /*16350*/  BPT.TRAP 0x1 ;  /* 0x000000040000795c */ /* 0x000fe20000300000 */
.L_x_2561:
[C---:B------:R-:W-:Y:S01]  /*16360*/  IMAD R3, R28.reuse, 0x8, R5 ;  /* 0x000000081c037824 */ /* 0x040fe200078e0205 */
[----:B------:R-:W-:Y:S01]  /*16370*/  SHF.L.U32 R2, R31, 0x1f, RZ ;  /* 0x0000001f1f027819 */ /* 0x000fe200000006ff */
[----:B------:R-:W-:-:S03]  /*16380*/  VIADD R28, R28, 0x1 ;  /* 0x000000011c1c7836 */ /* 0x000fc60000000000 */
[----:B------:R-:W0:Y:S02]  /*16390*/  SYNCS.PHASECHK.TRANS64.TRYWAIT P1, [R3+URZ+0x33440], R2 ;  /* 0x03344002030075a7 */ /* 0x000e24000802017f */
[----:B------:R-:W-:-:S04]  /*163a0*/  ISETP.NE.AND P2, PT, R28, 0x2, PT ;  /* 0x000000021c00780c */ /* 0x000fc80003f45270 */
[----:B------:R-:W-:Y:S01]  /*163b0*/  SEL R0, RZ, 0x1, P2 ;  /* 0x00000001ff007807 */ /* 0x000fe20001000000 */
[----:B0-----:R-:W-:Y:S08]  /*163c0*/  @!P1 BRA `(.L_x_2562) ;  /* 0x0000002800509947 */ /* 0x001ff00003800000 */
.L_x_2648:
[----:B------:R-:W-:Y:S02]  /*163d0*/  SEL R28, R28, RZ, P2 ;  /* 0x000000ff1c1c7207 */ /* 0x000fe40001000000 */
[----:B------:R-:W-:Y:S01]  /*163e0*/  LOP3.LUT R0, R31, R0, RZ, 0x3c, !PT ;  /* 0x000000001f007212 */ /* 0x000fe200078e3cff */
[----:B------:R-:W-:Y:S06]  /*163f0*/  @!P0 BRA `(.L_x_2563) ;  /* 0x0000000000048947 */ /* 0x000fec0003800000 */
[----:B------:R-:W-:Y:S01]  /*16400*/  BPT.TRAP 0x1 ;  /* 0x000000040000795c */ /* 0x000fe20000300000 */
.L_x_2563:
[----:B------:R-:W-:Y:S01]  /*16410*/  IMAD R5, R28, 0x8, R5 ;  /* 0x000000081c057824 */ /* 0x000fe200078e0205 */
[----:B------:R-:W-:-:S04]  /*16420*/  SHF.L.U32 R0, R0, 0x1f, RZ ;  /* 0x0000001f00007819 */ /* 0x000fc800000006ff */
[----:B------:R-:W1:Y:S02]  /*16430*/  SYNCS.PHASECHK.TRANS64.TRYWAIT P1, [R5+URZ+0x33440], R0 ;  /* 0x03344000050075a7 */ /* 0x000e64000802017f */
[----:B-1----:R-:W-:Y:S05]  /*16440*/  @!P1 BRA `(.L_x_2564) ;  /* 0x0000002800449947 */ /* 0x002fea0003800000 */
.L_x_2649:
[----:B------:R-:W-:Y:S05]  /*16450*/  @!P0 BRA `(.L_x_2565) ;  /* 0x0000000000048947 */ /* 0x000fea0003800000 */
[----:B------:R-:W-:Y:S01]  /*16460*/  BPT.TRAP 0x1 ;  /* 0x000000040000795c */ /* 0x000fe20000300000 */
.L_x_2565:
[----:B------:R-:W2:Y:S02]  /*16470*/  SYNCS.PHASECHK.TRANS64.TRYWAIT P1, [R3+URZ+0x33460], R2 ;  /* 0x03346002030075a7 */ /* 0x000ea4000802017f */
[----:B--2---:R-:W-:Y:S05]  /*16480*/  @!P1 BRA `(.L_x_2566) ;  /* 0x0000002800489947 */ /* 0x004fea0003800000 */
.L_x_2650:
[----:B------:R-:W-:Y:S05]  /*16490*/  @!P0 BRA `(.L_x_2567) ;  /* 0x0000000000048947 */ /* 0x000fea0003800000 */
[----:B------:R-:W-:Y:S01]  /*164a0*/  BPT.TRAP 0x1 ;  /* 0x000000040000795c */ /* 0x000fe20000300000 */
.L_x_2567:
[----:B------:R-:W4:Y:S02]  /*164b0*/  SYNCS.PHASECHK.TRANS64.TRYWAIT P1, [R5+URZ+0x33460], R0 ;  /* 0x03346000050075a7 */ /* 0x000f24000802017f */
[----:B----4-:R-:W-:Y:S05]  /*164c0*/  @!P1 BRA `(.L_x_2568) ;  /* 0x00000028004c9947 */ /* 0x010fea0003800000 */
.L_x_2651:
[----:B------:R-:W-:Y:S05]  /*164d0*/  @!P0 BRA `(.L_x_2569) ;  /* 0x0000000000048947 */ /* 0x000fea0003800000 */
[----:B------:R-:W-:Y:S01]  /*164e0*/  BPT.TRAP 0x1 ;  /* 0x000000040000795c */ /* 0x000fe20000300000 */
.L_x_2569:
[----:B------:R-:W5:Y:S02]  /*164f0*/  SYNCS.PHASECHK.TRANS64.TRYWAIT P1, [R3+URZ+0x33480], R2 ;  /* 0x03348002030075a7 */ /* 0x000f64000802017f */
[----:B-----5:R-:W-:Y:S05]  /*16500*/  @!P1 BRA `(.L_x_2570) ;  /* 0x0000002800509947 */ /* 0x020fea0003800000 */
.L_x_2652:
[----:B------:R-:W-:Y:S05]  /*16510*/  @!P0 BRA `(.L_x_2571) ;  /* 0x0000000000048947 */ /* 0x000fea0003800000 */
[----:B------:R-:W-:Y:S01]  /*16520*/  BPT.TRAP 0x1 ;  /* 0x000000040000795c */ /* 0x000fe20000300000 */
.L_x_2571:
[----:B------:R0:W0:Y:S02]  /*16530*/  SYNCS.PHASECHK.TRANS64.TRYWAIT P0, [R5+URZ+0x33480], R0 ;  /* 0x03348000050075a7 */ /* 0x000024000800017f */
[----:B0-----:R-:W-:Y:S05]  /*16540*/  @!P0 NANOSLEEP.SYNCS 0x989680 ;  /* 0x009896800000895d */ /* 0x001fea0003900000 */
[----:B------:R-:W0:Y:S02]  /*16550*/  @!P0 SYNCS.PHASECHK.TRANS64 P0, [R5+URZ+0x33480], R0 ;  /* 0x03348000050085a7 */ /* 0x000e24000800007f */
[----:B0-----:R-:W-:Y:S05]  /*16560*/  @!P0 BRA `(.L_x_2571) ;  /* 0xfffffffc00f08947 */ /* 0x001fea000383ffff */
.L_x_2559:
[----:B------:R-:W-:Y:S05]  /*16570*/  BSYNC B0 ;  /* 0x0000000000007941 */ /* 0x000fea0003800000 */
.L_x_2558:
[----:B------:R-:W-:Y:S05]  /*16580*/  EXIT ;  /* 0x000000000000794d */ /* 0x000fea0003800000 */
.L_x_2414:
[----:B0-----:R-:W-:-:S04]  /*16590*/  IMAD.U32 R3, RZ, RZ, UR41 ;  /* 0x00000029ff037e24 */ /* 0x001fc8000f8e00ff */
[----:B------:R0:W1:Y:S03]  /*165a0*/  SYNCS.PHASECHK.TRANS64.TRYWAIT P1, [R3+URZ+0x33400], R0 ;  /* 0x03340000030075a7 */ /* 0x000066000802017f */
[----:B-1----:R-:W-:Y:S05]  /*165b0*/  @!P1 NANOSLEEP.SYNCS 0x989680 ;  /* 0x009896800000995d */ /* 0x002fea0003900000 */
[----:B------:R-:W1:Y:S02]  /*165c0*/  @!P1 SYNCS.PHASECHK.TRANS64 P1, [R3+URZ+0x33400], R0 ;  /* 0x03340000030095a7 */ /* 0x000e64000802007f */
[----:B-1----:R-:W-:Y:S05]  /*165d0*/  @!P1 BRA `(.L_x_2414) ;  /* 0xfffffffc00ec9947 */ /* 0x002fea000383ffff */
[----:B------:R-:W-:Y:S05]  /*165e0*/  BRA `(.L_x_2572) ;  /* 0xfffffeb400847947 */ /* 0x000fea000383ffff */
.L_x_2418:
[----:B-1----:R1:W2:Y:S02]  /*165f0*/  SYNCS.PHASECHK.TRANS64.TRYWAIT P1, [R3+URZ+0x33430], R0 ;  /* 0x03343000030075a7 */ /* 0x0022a4000802017f */
[----:B--2---:R-:W-:Y:S05]  /*16600*/  @!P1 NANOSLEEP.SYNCS 0x989680 ;  /* 0x009896800000995d */ /* 0x004fea0003900000 */
[----:B------:R-:W2:Y:S02]  /*16610*/  @!P1 SYNCS.PHASECHK.TRANS64 P1, [R3+URZ+0x33430], R0 ;  /* 0x03343000030095a7 */ /* 0x000ea4000802007f */
[----:B--2---:R-:W-:Y:S05]  /*16620*/  @!P1 BRA `(.L_x_2418) ;  /* 0xfffffffc00f09947 */ /* 0x004fea000383ffff */
[----:B------:R-:W-:Y:S05]  /*16630*/  BRA `(.L_x_2417) ;  /* 0xfffffeb400a07947 */ /* 0x000fea000383ffff */
.L_x_2424:
[----:B-1----:R-:W-:-:S04]  /*16640*/  IMAD.U32 R7, RZ, RZ, UR6 ;  /* 0x00000006ff077e24 */ /* 0x002fc8000f8e00ff */
[----:B------:R1:W2:Y:S03]  /*16650*/  SYNCS.PHASECHK.TRANS64.TRYWAIT P1, [R7+URZ+0x33430], R0 ;  /* 0x03343000070075a7 */ /* 0x0002a6000802017f */
[----:B--2---:R-:W-:Y:S05]  /*16660*/  @!P1 NANOSLEEP.SYNCS 0x989680 ;  /* 0x009896800000995d */ /* 0x004fea0003900000 */
[----:B------:R-:W2:Y:S02]  /*16670*/  @!P1 SYNCS.PHASECHK.TRANS64 P1, [R7+URZ+0x33430], R0 ;  /* 0x03343000070095a7 */ /* 0x000ea4000802007f */
[----:B--2---:R-:W-:Y:S05]  /*16680*/  @!P1 BRA `(.L_x_2424) ;  /* 0xfffffffc00ec9947 */ /* 0x004fea000383ffff */
[----:B------:R-:W-:Y:S05]  /*16690*/  BRA `(.L_x_2421) ;  /* 0xfffffee800cc7947 */ /* 0x000fea000383ffff */
.L_x_2428:
[----:B-1----:R-:W-:-:S04]  /*166a0*/  IMAD.U32 R7, RZ, RZ, UR6 ;  /* 0x00000006ff077e24 */ /* 0x002fc8000f8e00ff */
[----:B------:R1:W2:Y:S03]  /*166b0*/  SYNCS.PHASECHK.TRANS64.TRYWAIT P1, [R7+URZ+0x33450], R0 ;  /* 0x03345000070075a7 */ /* 0x0002a6000802017f */
[----:B--2---:R-:W-:Y:S05]  /*166c0*/  @!P1 NANOSLEEP.SYNCS 0x989680 ;  /* 0x009896800000995d */ /* 0x004fea0003900000 */
[----:B------:R-:W2:Y:S02]  /*166d0*/  @!P1 SYNCS.PHASECHK.TRANS64 P1, [R7+URZ+0x33450], R0 ;  /* 0x03345000070095a7 */ /* 0x000ea4000802007f */
[----:B--2---:R-:W-:Y:S05]  /*166e0*/  @!P1 BRA `(.L_x_2428) ;  /* 0xfffffffc00ec9947 */ /* 0x004fea000383ffff */
[----:B------:R-:W-:Y:S05]  /*166f0*/  BRA `(.L_x_2425) ;  /* 0xfffffef400d47947 */ /* 0x000fea000383ffff */
.L_x_2436:
[----:B-1----:R-:W-:-:S04]  /*16700*/  IMAD.U32 R9, RZ, RZ, UR6 ;  /* 0x00000006ff097e24 */ /* 0x002fc8000f8e00ff */
[----:B------:R1:W2:Y:S03]  /*16710*/  SYNCS.PHASECHK.TRANS64.TRYWAIT P1, [R9+URZ+0x33430], R0 ;  /* 0x03343000090075a7 */ /* 0x0002a6000802017f */
[----:B--2---:R-:W-:Y:S05]  /*16720*/  @!P1 NANOSLEEP.SYNCS 0x989680 ;  /* 0x009896800000995d */ /* 0x004fea0003900000 */
[----:B------:R-:W2:Y:S02]  /*16730*/  @!P1 SYNCS.PHASECHK.TRANS64 P1, [R9+URZ+0x33430], R0 ;  /* 0x03343000090095a7 */ /* 0x000ea4000802007f */
[----:B--2---:R-:W-:Y:S05]  /*16740*/  @!P1 BRA `(.L_x_2436) ;  /* 0xfffffffc00ec9947 */ /* 0x004fea000383ffff */
[----:B------:R-:W-:Y:S05]  /*16750*/  BRA `(.L_x_2433) ;  /* 0xffffff24003c7947 */ /* 0x000fea000383ffff */
.L_x_2440:
[----:B-1----:R-:W-:-:S04]  /*16760*/  IMAD.U32 R9, RZ, RZ, UR6 ;  /* 0x00000006ff097e24 */ /* 0x002fc8000f8e00ff */
[----:B------:R1:W2:Y:S03]  /*16770*/  SYNCS.PHASECHK.TRANS64.TRYWAIT P1, [R9+URZ+0x33450], R0 ;  /* 0x03345000090075a7 */ /* 0x0002a6000802017f */
[----:B--2---:R-:W-:Y:S05]  /*16780*/  @!P1 NANOSLEEP.SYNCS 0x989680 ;  /* 0x009896800000995d */ /* 0x004fea0003900000 */
[----:B------:R-:W2:Y:S02]  /*16790*/  @!P1 SYNCS.PHASECHK.TRANS64 P1, [R9+URZ+0x33450], R0 ;  /* 0x03345000090095a7 */ /* 0x000ea4000802007f */
[----:B--2---:R-:W-:Y:S05]  /*167a0*/  @!P1 BRA `(.L_x_2440) ;  /* 0xfffffffc00ec9947 */ /* 0x004fea000383ffff */
[----:B------:R-:W-:Y:S05]  /*167b0*/  BRA `(.L_x_2437) ;  /* 0xffffff3000387947 */ /* 0x000fea000383ffff */
.L_x_2447:
[----:B-1----:R-:W-:-:S04]  /*167c0*/  IMAD.U32 R6, RZ, RZ, UR9 ;  /* 0x00000009ff067e24 */ /* 0x002fc8000f8e00ff */
[----:B------:R1:W2:Y:S03]  /*167d0*/  SYNCS.PHASECHK.TRANS64.TRYWAIT P1, [R6+URZ+0x33450], R5 ;  /* 0x03345005060075a7 */ /* 0x0002a6000802017f */
[----:B--2---:R-:W-:Y:S05]  /*167e0*/  @!P1 NANOSLEEP.SYNCS 0x989680 ;  /* 0x009896800000995d */ /* 0x004fea0003900000 */
[----:B------:R-:W2:Y:S02]  /*167f0*/  @!P1 SYNCS.PHASECHK.TRANS64 P1, [R6+URZ+0x33450], R5 ;  /* 0x03345005060095a7 */ /* 0x000ea4000802007f */
[----:B--2---:R-:W-:Y:S05]  /*16800*/  @!P1 BRA `(.L_x_2447) ;  /* 0xfffffffc00ec9947 */ /* 0x004fea000383ffff */
[----:B------:R-:W-:Y:S05]  /*16810*/  BRA `(.L_x_2446) ;  /* 0xffffff5000907947 */ /* 0x000fea000383ffff */
.L_x_2492:
        /* <DEDUP_REMOVED lines=10> */
.L_x_2573:
[----:B------:R-:W-:Y:S05]  /*168c0*/  BRA `(.L_x_2574) ;  /* 0xffffffa800d07947 */ /* 0x000fea000383ffff */
.L_x_2495:
[----:B0-----:R0:W1:Y:S02]  /*168d0*/  SYNCS.PHASECHK.TRANS64.TRYWAIT P0, [R4+URZ+0x33480], R35 ;  /* 0x03348023040075a7 */ /* 0x001064000800017f */
[----:B-1----:R-:W-:Y:S05]  /*168e0*/  @!P0 NANOSLEEP.SYNCS 0x989680 ;  /* 0x009896800000895d */ /* 0x002fea0003900000 */
[----:B------:R-:W1:Y:S02]  /*168f0*/  @!P0 SYNCS.PHASECHK.TRANS64 P0, [R4+URZ+0x33480], R35 ;  /* 0x03348023040085a7 */ /* 0x000e64000800007f */
[----:B-1----:R-:W-:Y:S05]  /*16900*/  @!P0 BRA `(.L_x_2495) ;  /* 0xfffffffc00f08947 */ /* 0x002fea000383ffff */
[----:B------:R-:W-:Y:S05]  /*16910*/  BRA `(.L_x_2575) ;  /* 0xffffffb000147947 */ /* 0x000fea000383ffff */
.L_x_2496:
        /* <DEDUP_REMOVED lines=8> */
.L_x_2577:
[----:B------:R-:W-:Y:S05]  /*169a0*/  BSYNC B0 ;  /* 0x0000000000007941 */ /* 0x000fea0003800000 */
.L_x_2576:
        /* <DEDUP_REMOVED lines=11> */
.L_x_2578:
        /* <DEDUP_REMOVED lines=25> */
.L_x_2579:
        /* <DEDUP_REMOVED lines=9> */
.L_x_2580:
[----:B------:R-:W-:Y:S02]  /*16c80*/  IMAD.MOV.U32 R13, RZ, RZ, R10 ;  /* 0x000000ffff0d7224 */ /* 0x000fe400078e000a */
[----:B------:R-:W-:Y:S02]  /*16c90*/  IMAD.MOV.U32 R12, RZ, RZ, 0x2 ;  /* 0x00000002ff0c7424 */ /* 0x000fe400078e00ff */
[----:B------:R-:W-:-:S07]  /*16ca0*/  IMAD.MOV.U32 R2, RZ, RZ, R14 ;  /* 0x000000ffff027224 */ /* 0x000fce00078e000e */
[----:B------:R-:W-:Y:S05]  /*16cb0*/  WARPSYNC.COLLECTIVE R15, `(.L_x_2581) ;  /* 0x000000000f087348 */ /* 0x000fea0003c00000 */
[----:B------:R0:W1:Y:S02]  /*16cc0*/  SHFL.IDX P6, R14, R13, R12, R11 ;  /* 0x0000000c0d0e7389 */ /* 0x00006400000c000b */
[----:B01----:R-:W-:Y:S01]  /*16cd0*/  ENDCOLLECTIVE ;  /* 0x000000000000791b */ /* 0x003fe20003800000 */
.L_x_2581:
        /* <DEDUP_REMOVED lines=16> */
.L_x_2582:
[----:B------:R-:W-:Y:S02]  /*16de0*/  IMAD.MOV.U32 R13, RZ, RZ, R10 ;  /* 0x000000ffff0d7224 */ /* 0x000fe400078e000a */
[----:B------:R-:W-:Y:S02]  /*16df0*/  IMAD.MOV.U32 R12, RZ, RZ, 0x3 ;  /* 0x00000003ff0c7424 */ /* 0x000fe400078e00ff */
[----:B------:R-:W-:-:S07]  /*16e00*/  IMAD.MOV.U32 R2, RZ, RZ, R14 ;  /* 0x000000ffff027224 */ /* 0x000fce00078e000e */
[----:B------:R-:W-:Y:S05]  /*16e10*/  WARPSYNC.COLLECTIVE R15, `(.L_x_2583) ;  /* 0x000000000f087348 */ /* 0x000fea0003c00000 */
[----:B------:R0:W1:Y:S02]  /*16e20*/  SHFL.IDX P6, R14, R13, R12, R11 ;  /* 0x0000000c0d0e7389 */ /* 0x00006400000c000b */
[----:B01----:R-:W-:Y:S01]  /*16e30*/  ENDCOLLECTIVE ;  /* 0x000000000000791b */ /* 0x003fe20003800000 */
.L_x_2583:
        /* <DEDUP_REMOVED lines=13> */
.L_x_2584:
        /* <DEDUP_REMOVED lines=12> */
.L_x_2585:
        /* <DEDUP_REMOVED lines=13> */
.L_x_2586:
        /* <DEDUP_REMOVED lines=11> */
.L_x_2501:
[----:B---3--:R3:W4:Y:S02]  /*17150*/  SYNCS.PHASECHK.TRANS64.TRYWAIT P0, [R4+URZ+0x33440], R35 ;  /* 0x03344023040075a7 */ /* 0x008724000800017f */
[----:B----4-:R-:W-:Y:S05]  /*17160*/  @!P0 NANOSLEEP.SYNCS 0x989680 ;  /* 0x009896800000895d */ /* 0x010fea0003900000 */
[----:B------:R-:W4:Y:S02]  /*17170*/  @!P0 SYNCS.PHASECHK.TRANS64 P0, [R4+URZ+0x33440], R35 ;  /* 0x03344023040085a7 */ /* 0x000f24000800007f */
[----:B----4-:R-:W-:Y:S05]  /*17180*/  @!P0 BRA `(.L_x_2501) ;  /* 0xfffffffc00f08947 */ /* 0x010fea000383ffff */
[----:B------:R-:W-:Y:S05]  /*17190*/  BRA `(.L_x_2588) ;  /* 0xffffffac00fc7947 */ /* 0x000fea000383ffff */
.L_x_2502:
        /* <DEDUP_REMOVED lines=8> */
.L_x_2590:
[----:B------:R-:W-:Y:S05]  /*17220*/  BSYNC B0 ;  /* 0x0000000000007941 */ /* 0x000fea0003800000 */
.L_x_2589:
        /* <DEDUP_REMOVED lines=11> */
.L_x_2591:
        /* <DEDUP_REMOVED lines=18> */
.L_x_2592:
[----:B------:R-:W-:Y:S02]  /*17400*/  IMAD.MOV.U32 R13, RZ, RZ, R5 ;  /* 0x000000ffff0d7224 */ /* 0x000fe400078e0005 */
[----:B------:R-:W-:-:S07]  /*17410*/  IMAD.MOV.U32 R2, RZ, RZ, R14 ;  /* 0x000000ffff027224 */ /* 0x000fce00078e000e */
[----:B------:R-:W-:Y:S05]  /*17420*/  WARPSYNC.COLLECTIVE R15, `(.L_x_2593) ;  /* 0x000000000f087348 */ /* 0x000fea0003c00000 */
[----:B------:R0:W1:Y:S02]  /*17430*/  SHFL.IDX P6, R14, R13, R12, R11 ;  /* 0x0000000c0d0e7389 */ /* 0x00006400000c000b */
[----:B01----:R-:W-:Y:S01]  /*17440*/  ENDCOLLECTIVE ;  /* 0x000000000000791b */ /* 0x003fe20003800000 */
.L_x_2593:
        /* <DEDUP_REMOVED lines=14> */
.L_x_2594:
        /* <DEDUP_REMOVED lines=11> */
.L_x_2595:
[----:B------:R-:W-:Y:S02]  /*175e0*/  IMAD.MOV.U32 R13, RZ, RZ, R7 ;  /* 0x000000ffff0d7224 */ /* 0x000fe400078e0007 */
[----:B------:R-:W-:Y:S01]  /*175f0*/  IMAD.MOV.U32 R12, RZ, RZ, 0x3 ;  /* 0x00000003ff0c7424 */ /* 0x000fe200078e00ff */
[----:B------:R-:W-:-:S13]  /*17600*/  @P4 IADD3 R9, P0, R33, R14, RZ ;  /* 0x0000000e21094210 */ /* 0x000fda0007f1e0ff */
[----:B------:R-:W-:Y:S05]  /*17610*/  WARPSYNC.COLLECTIVE R15, `(.L_x_2596) ;  /* 0x000000000f087348 */ /* 0x000fea0003c00000 */
[----:B------:R0:W1:Y:S02]  /*17620*/  SHFL.IDX P6, R14, R13, R12, R11 ;  /* 0x0000000c0d0e7389 */ /* 0x00006400000c000b */
[----:B01----:R-:W-:Y:S01]  /*17630*/  ENDCOLLECTIVE ;  /* 0x000000000000791b */ /* 0x003fe20003800000 */
.L_x_2596:
        /* <DEDUP_REMOVED lines=14> */
.L_x_2597:
[----:B------:R-:W-:Y:S02]  /*17720*/  IMAD.MOV.U32 R13, RZ, RZ, R8 ;  /* 0x000000ffff0d7224 */ /* 0x000fe400078e0008 */
[----:B------:R-:W-:Y:S01]  /*17730*/  IMAD.MOV.U32 R12, RZ, RZ, RZ ;  /* 0x000000ffff0c7224 */ /* 0x000fe200078e00ff */
[----:B------:R-:W-:-:S05]  /*17740*/  @P3 IADD3 R14, P0, R33, R14, RZ ;  /* 0x0000000e210e3210 */ /* 0x000fca0007f1e0ff */
[----:B------:R-:W-:-:S08]  /*17750*/  @P3 IMAD.MOV.U32 R2, RZ, RZ, R14 ;  /* 0x000000ffff023224 */ /* 0x000fd000078e000e */
[----:B------:R-:W-:Y:S05]  /*17760*/  WARPSYNC.COLLECTIVE R15, `(.L_x_2598) ;  /* 0x000000000f087348 */ /* 0x000fea0003c00000 */
[----:B------:R0:W1:Y:S02]  /*17770*/  SHFL.IDX P6, R14, R13, R12, R11 ;  /* 0x0000000c0d0e7389 */ /* 0x00006400000c000b */
[----:B01----:R-:W-:Y:S01]  /*17780*/  ENDCOLLECTIVE ;  /* 0x000000000000791b */ /* 0x003fe20003800000 */
.L_x_2598:
        /* <DEDUP_REMOVED lines=13> */
.L_x_2599:
[----:B------:R-:W-:Y:S05]  /*17860*/  BRA `(.L_x_2600) ;  /* 0xffffffac00847947 */ /* 0x000fea000383ffff */
.L_x_2509:
[----:B------:R-:W-:Y:S02]  /*17870*/  IMAD.MOV.U32 R13, RZ, RZ, R5 ;  /* 0x000000ffff0d7224 */ /* 0x000fe400078e0005 */
[----:B------:R-:W-:Y:S02]  /*17880*/  IMAD.MOV.U32 R12, RZ, RZ, RZ ;  /* 0x000000ffff0c7224 */ /* 0x000fe400078e00ff */
[----:B------:R-:W-:Y:S02]  /*17890*/  IMAD.MOV.U32 R11, RZ, RZ, 0x1c1f ;  /* 0x00001c1fff0b7424 */ /* 0x000fe400078e00ff */
[----:B------:R-:W-:Y:S02]  /*178a0*/  IMAD.MOV.U32 R15, RZ, RZ, -0x1 ;  /* 0xffffffffff0f7424 */ /* 0x000fe400078e00ff */
[----:B------:R-:W-:Y:S02]  /*178b0*/  IMAD R4, R4, UR40, RZ ;  /* 0x0000002804047c24 */ /* 0x000fe4000f8e02ff */
[----:B------:R-:W-:-:S07]  /*178c0*/  IMAD R17, R17, 0x80, R10 ;  /* 0x0000008011117824 */ /* 0x000fce00078e020a */
[----:B-----5:R-:W-:Y:S05]  /*178d0*/  WARPSYNC.COLLECTIVE R15, `(.L_x_2601) ;  /* 0x000000000f087348 */ /* 0x020fea0003c00000 */
[----:B------:R0:W1:Y:S02]  /*178e0*/  SHFL.IDX P6, R14, R13, R12, R11 ;  /* 0x0000000c0d0e7389 */ /* 0x00006400000c000b */
[----:B01---5:R-:W-:Y:S01]  /*178f0*/  ENDCOLLECTIVE ;  /* 0x000000000000791b */ /* 0x023fe20003800000 */
.L_x_2601:
[C---:B------:R-:W-:Y:S01]  /*17900*/  VIADD R7, R17.reuse, 0x20 ;  /* 0x0000002011077836 */ /* 0x040fe20000000000 */
[----:B------:R-:W-:Y:S01]  /*17910*/  ISETP.GE.AND P0, PT, R17, R4, PT ;  /* 0x000000041100720c */ /* 0x000fe20003f06270 */
[----:B------:R-:W-:Y:S02]  /*17920*/  IMAD.MOV.U32 R13, RZ, RZ, R0 ;  /* 0x000000ffff0d7224 */ /* 0x000fe400078e0000 */
[----:B------:R-:W-:-:S10]  /*17930*/  IMAD.MOV.U32 R2, RZ, RZ, R14 ;  /* 0x000000ffff027224 */ /* 0x000fd400078e000e */
[----:B------:R-:W-:Y:S05]  /*17940*/  WARPSYNC.COLLECTIVE R15, `(.L_x_2602) ;  /* 0x000000000f087348 */ /* 0x000fea0003c00000 */
[----:B------:R0:W1:Y:S02]  /*17950*/  SHFL.IDX P6, R14, R13, R12, R11 ;  /* 0x0000000c0d0e7389 */ /* 0x00006400000c000b */
[----:B01----:R-:W-:Y:S01]  /*17960*/  ENDCOLLECTIVE ;  /* 0x000000000000791b */ /* 0x003fe20003800000 */
.L_x_2602:
        /* <DEDUP_REMOVED lines=8> */
.L_x_2603:
        /* <DEDUP_REMOVED lines=8> */
[----:B------:R-:W-:-:S10]  /*17a70*/  IMAD.MOV.U32 R6, RZ, RZ, R14 ;  /* 0x000000ffff067224 */ /* 0x000fd400078e000e */
[----:B0-----:R-:W-:Y:S05]  /*17a80*/  WARPSYNC.COLLECTIVE R15, `(.L_x_2604) ;  /* 0x000000000f087348 */ /* 0x001fea0003c00000 */
[----:B------:R1:W2:Y:S02]  /*17a90*/  SHFL.IDX P6, R14, R13, R12, R11 ;  /* 0x0000000c0d0e7389 */ /* 0x0002a400000c000b */
[----:B012---:R-:W-:Y:S01]  /*17aa0*/  ENDCOLLECTIVE ;  /* 0x000000000000791b */ /* 0x007fe20003800000 */
.L_x_2604:
[----:B------:R-:W-:Y:S02]  /*17ab0*/  IMAD.MOV.U32 R13, RZ, RZ, R5 ;  /* 0x000000ffff0d7224 */ /* 0x000fe400078e0005 */
[----:B------:R-:W-:Y:S01]  /*17ac0*/  IMAD.MOV.U32 R12, RZ, RZ, 0x2 ;  /* 0x00000002ff0c7424 */ /* 0x000fe200078e00ff */
[----:B------:R-:W-:-:S05]  /*17ad0*/  @!P0 IADD3 R14, P4, R33, R14, RZ ;  /* 0x0000000e210e8210 */ /* 0x000fca0007f9e0ff */
[----:B------:R-:W-:-:S08]  /*17ae0*/  @!P0 IMAD.MOV.U32 R2, RZ, RZ, R14 ;  /* 0x000000ffff028224 */ /* 0x000fd000078e000e */
[----:B------:R-:W-:Y:S05]  /*17af0*/  WARPSYNC.COLLECTIVE R15, `(.L_x_2605) ;  /* 0x000000000f087348 */ /* 0x000fea0003c00000 */
[----:B------:R0:W1:Y:S02]  /*17b00*/  SHFL.IDX P6, R14, R13, R12, R11 ;  /* 0x0000000c0d0e7389 */ /* 0x00006400000c000b */
[----:B01----:R-:W-:Y:S01]  /*17b10*/  ENDCOLLECTIVE ;  /* 0x000000000000791b */ /* 0x003fe20003800000 */
.L_x_2605:
[----:B------:R-:W-:-:S04]  /*17b20*/  @!P0 IMAD.X R7, RZ, RZ, R6, P4 ;  /* 0x000000ffff078224 */ /* 0x000fc800020e0606 */
[----:B------:R-:W-:Y:S02]  /*17b30*/  @!P0 IMAD.MOV.U32 R3, RZ, RZ, R7 ;  /* 0x000000ffff038224 */ /* 0x000fe400078e0007 */
[----:B------:R-:W-:-:S03]  /*17b40*/  VIADD R7, R17, 0x40 ;  /* 0x0000004011077836 */ /* 0x000fc60000000000 */
        /* <DEDUP_REMOVED lines=12> */
.L_x_2606:
[----:B------:R-:W-:Y:S02]  /*17c10*/  IMAD.MOV.U32 R13, RZ, RZ, R5 ;  /* 0x000000ffff0d7224 */ /* 0x000fe400078e0005 */
[----:B------:R-:W-:Y:S01]  /*17c20*/  IMAD.MOV.U32 R12, RZ, RZ, 0x3 ;  /* 0x00000003ff0c7424 */ /* 0x000fe200078e00ff */
[----:B------:R-:W-:-:S05]  /*17c30*/  @!P0 IADD3 R14, P4, R33, R14, RZ ;  /* 0x0000000e210e8210 */ /* 0x000fca0007f9e0ff */
[----:B------:R-:W-:-:S08]  /*17c40*/  @!P0 IMAD.MOV.U32 R2, RZ, RZ, R14 ;  /* 0x000000ffff028224 */ /* 0x000fd000078e000e */
[----:B------:R-:W-:Y:S05]  /*17c50*/  WARPSYNC.COLLECTIVE R15, `(.L_x_2607) ;  /* 0x000000000f087348 */ /* 0x000fea0003c00000 */
[----:B------:R0:W1:Y:S02]  /*17c60*/  SHFL.IDX P6, R14, R13, R12, R11 ;  /* 0x0000000c0d0e7389 */ /* 0x00006400000c000b */
[----:B01----:R-:W-:Y:S01]  /*17c70*/  ENDCOLLECTIVE ;  /* 0x000000000000791b */ /* 0x003fe20003800000 */
.L_x_2607:
        /* <DEDUP_REMOVED lines=13> */
.L_x_2608:
[----:B------:R-:W-:Y:S05]  /*17d50*/  BRA `(.L_x_2609) ;  /* 0xffffffb000c87947 */ /* 0x000fea000383ffff */
.L_x_2514:
[----:B0-----:R0:W2:Y:S02]  /*17d60*/  SYNCS.PHASECHK.TRANS64.TRYWAIT P0, [R22+URZ+0x33420], R3 ;  /* 0x03342003160075a7 */ /* 0x0010a4000800017f */
[----:B--2---:R-:W-:Y:S05]  /*17d70*/  @!P0 NANOSLEEP.SYNCS 0x989680 ;  /* 0x009896800000895d */ /* 0x004fea0003900000 */
[----:B------:R-:W2:Y:S02]  /*17d80*/  @!P0 SYNCS.PHASECHK.TRANS64 P0, [R22+URZ+0x33420], R3 ;  /* 0x03342003160085a7 */ /* 0x000ea4000800007f */
[----:B--2---:R-:W-:Y:S05]  /*17d90*/  @!P0 BRA `(.L_x_2514) ;  /* 0xfffffffc00f08947 */ /* 0x004fea000383ffff */
[----:B------:R-:W-:Y:S05]  /*17da0*/  BRA `(.L_x_2610) ;  /* 0xffffffb400387947 */ /* 0x000fea000383ffff */
.L_x_2518:
[----:B0-----:R0:W2:Y:S02]  /*17db0*/  SYNCS.PHASECHK.TRANS64.TRYWAIT P0, [R4+URZ+0x33480], R27 ;  /* 0x0334801b040075a7 */ /* 0x0010a4000800017f */
[----:B--2---:R-:W-:Y:S05]  /*17dc0*/  @!P0 NANOSLEEP.SYNCS 0x989680 ;  /* 0x009896800000895d */ /* 0x004fea0003900000 */
[----:B------:R-:W2:Y:S02]  /*17dd0*/  @!P0 SYNCS.PHASECHK.TRANS64 P0, [R4+URZ+0x33480], R27 ;  /* 0x0334801b040085a7 */ /* 0x000ea4000800007f */
[----:B--2---:R-:W-:Y:S05]  /*17de0*/  @!P0 BRA `(.L_x_2518) ;  /* 0xfffffffc00f08947 */ /* 0x004fea000383ffff */
[----:B------:R-:W-:Y:S05]  /*17df0*/  BRA `(.L_x_2611) ;  /* 0xffffffb800687947 */ /* 0x000fea000383ffff */
.L_x_2519:
        /* <DEDUP_REMOVED lines=8> */
.L_x_2613:
[----:B------:R-:W-:Y:S05]  /*17e80*/  BSYNC B0 ;  /* 0x0000000000007941 */ /* 0x000fea0003800000 */
.L_x_2612:
        /* <DEDUP_REMOVED lines=8> */
.L_x_2614:
[----:B------:R-:W-:Y:S02]  /*17f10*/  IMAD.MOV.U32 R13, RZ, RZ, R10 ;  /* 0x000000ffff0d7224 */ /* 0x000fe400078e000a */
[----:B------:R-:W-:Y:S02]  /*17f20*/  IMAD.MOV.U32 R12, RZ, RZ, 0x1 ;  /* 0x00000001ff0c7424 */ /* 0x000fe400078e00ff */
[----:B------:R-:W-:-:S07]  /*17f30*/  IMAD.MOV.U32 R2, RZ, RZ, R14 ;  /* 0x000000ffff027224 */ /* 0x000fce00078e000e */
[----:B------:R-:W-:Y:S05]  /*17f40*/  WARPSYNC.COLLECTIVE R15, `(.L_x_2615) ;  /* 0x000000000f087348 */ /* 0x000fea0003c00000 */
[----:B------:R0:W1:Y:S02]  /*17f50*/  SHFL.IDX P6, R14, R13, R12, R11 ;  /* 0x0000000c0d0e7389 */ /* 0x00006400000c000b */
[----:B01----:R-:W-:Y:S01]  /*17f60*/  ENDCOLLECTIVE ;  /* 0x000000000000791b */ /* 0x003fe20003800000 */
.L_x_2615:
        /* <DEDUP_REMOVED lines=14> */
.L_x_2616:
[----:B------:R-:W-:Y:S02]  /*18050*/  IMAD.MOV.U32 R13, RZ, RZ, R10 ;  /* 0x000000ffff0d7224 */ /* 0x000fe400078e000a */
[----:B------:R-:W-:Y:S02]  /*18060*/  IMAD.MOV.U32 R12, RZ, RZ, 0x2 ;  /* 0x00000002ff0c7424 */ /* 0x000fe400078e00ff */
[----:B------:R-:W-:-:S07]  /*18070*/  IMAD.MOV.U32 R2, RZ, RZ, R14 ;  /* 0x000000ffff027224 */ /* 0x000fce00078e000e */
[----:B------:R-:W-:Y:S05]  /*18080*/  WARPSYNC.COLLECTIVE R15, `(.L_x_2617) ;  /* 0x000000000f087348 */ /* 0x000fea0003c00000 */
[----:B------:R0:W1:Y:S02]  /*18090*/  SHFL.IDX P6, R14, R13, R12, R11 ;  /* 0x0000000c0d0e7389 */ /* 0x00006400000c000b */
[----:B01----:R-:W-:Y:S01]  /*180a0*/  ENDCOLLECTIVE ;  /* 0x000000000000791b */ /* 0x003fe20003800000 */
.L_x_2617:
        /* <DEDUP_REMOVED lines=13> */
.L_x_2618:
[----:B------:R-:W-:Y:S02]  /*18180*/  IMAD.MOV.U32 R13, RZ, RZ, R10 ;  /* 0x000000ffff0d7224 */ /* 0x000fe400078e000a */
[----:B------:R-:W-:Y:S02]  /*18190*/  IMAD.MOV.U32 R12, RZ, RZ, 0x3 ;  /* 0x00000003ff0c7424 */ /* 0x000fe400078e00ff */
[----:B------:R-:W-:-:S07]  /*181a0*/  IMAD.MOV.U32 R2, RZ, RZ, R14 ;  /* 0x000000ffff027224 */ /* 0x000fce00078e000e */
[----:B------:R-:W-:Y:S05]  /*181b0*/  WARPSYNC.COLLECTIVE R15, `(.L_x_2619) ;  /* 0x000000000f087348 */ /* 0x000fea0003c00000 */
[----:B------:R0:W1:Y:S02]  /*181c0*/  SHFL.IDX P6, R14, R13, R12, R11 ;  /* 0x0000000c0d0e7389 */ /* 0x00006400000c000b */
[----:B01----:R-:W-:Y:S01]  /*181d0*/  ENDCOLLECTIVE ;  /* 0x000000000000791b */ /* 0x003fe20003800000 */
.L_x_2619:
        /* <DEDUP_REMOVED lines=13> */
.L_x_2620:
[----:B------:R-:W-:Y:S02]  /*182b0*/  IMAD.MOV.U32 R13, RZ, RZ, R23 ;  /* 0x000000ffff0d7224 */ /* 0x000fe400078e0017 */
[----:B------:R-:W-:Y:S02]  /*182c0*/  IMAD.MOV.U32 R12, RZ, RZ, RZ ;  /* 0x000000ffff0c7224 */ /* 0x000fe400078e00ff */
[----:B------:R-:W-:-:S07]  /*182d0*/  IMAD.MOV.U32 R2, RZ, RZ, R14 ;  /* 0x000000ffff027224 */ /* 0x000fce00078e000e */
[----:B------:R-:W-:Y:S05]  /*182e0*/  WARPSYNC.COLLECTIVE R15, `(.L_x_2621) ;  /* 0x000000000f087348 */ /* 0x000fea0003c00000 */
[----:B------:R0:W1:Y:S02]  /*182f0*/  SHFL.IDX P6, R14, R13, R12, R11 ;  /* 0x0000000c0d0e7389 */ /* 0x00006400000c000b */
[----:B01----:R-:W-:Y:S01]  /*18300*/  ENDCOLLECTIVE ;  /* 0x000000000000791b */ /* 0x003fe20003800000 */
.L_x_2621:
        /* <DEDUP_REMOVED lines=13> */
.L_x_2622:
[----:B------:R-:W-:Y:S01]  /*183e0*/  IMAD.MOV.U32 R2, RZ, RZ, R14 ;  /* 0x000000ffff027224 */ /* 0x000fe200078e000e */
[----:B------:R-:W-:Y:S06]  /*183f0*/  BRA `(.L_x_2623) ;  /* 0xffffffb800087947 */ /* 0x000fec000383ffff */
.L_x_2524:
[----:B---3--:R3:W4:Y:S02]  /*18400*/  SYNCS.PHASECHK.TRANS64.TRYWAIT P0, [R4+URZ+0x33440], R27 ;  /* 0x0334401b040075a7 */ /* 0x008724000800017f */
[----:B----4-:R-:W-:Y:S05]  /*18410*/  @!P0 NANOSLEEP.SYNCS 0x989680 ;  /* 0x009896800000895d */ /* 0x010fea0003900000 */
[----:B------:R-:W4:Y:S02]  /*18420*/  @!P0 SYNCS.PHASECHK.TRANS64 P0, [R4+URZ+0x33440], R27 ;  /* 0x0334401b040085a7 */ /* 0x000f24000800007f */
[----:B----4-:R-:W-:Y:S05]  /*18430*/  @!P0 BRA `(.L_x_2524) ;  /* 0xfffffffc00f08947 */ /* 0x010fea000383ffff */
[----:B------:R-:W-:Y:S05]  /*18440*/  BRA `(.L_x_2624) ;  /* 0xffffffb800607947 */ /* 0x000fea000383ffff */
.L_x_2525:
        /* <DEDUP_REMOVED lines=8> */
.L_x_2626:
[----:B------:R-:W-:Y:S05]  /*184d0*/  BSYNC B0 ;  /* 0x0000000000007941 */ /* 0x000fea0003800000 */
.L_x_2625:
        /* <DEDUP_REMOVED lines=8> */
.L_x_2627:
[----:B------:R-:W-:Y:S02]  /*18560*/  IMAD.MOV.U32 R13, RZ, RZ, R8 ;  /* 0x000000ffff0d7224 */ /* 0x000fe400078e0008 */
[----:B------:R-:W-:Y:S02]  /*18570*/  IMAD.MOV.U32 R12, RZ, RZ, 0x1 ;  /* 0x00000001ff0c7424 */ /* 0x000fe400078e00ff */
[----:B------:R-:W-:-:S07]  /*18580*/  IMAD.MOV.U32 R2, RZ, RZ, R14 ;  /* 0x000000ffff027224 */ /* 0x000fce00078e000e */
[----:B------:R-:W-:Y:S05]  /*18590*/  WARPSYNC.COLLECTIVE R15, `(.L_x_2628) ;  /* 0x000000000f087348 */ /* 0x000fea0003c00000 */
[----:B------:R0:W1:Y:S02]  /*185a0*/  SHFL.IDX P6, R14, R13, R12, R11 ;  /* 0x0000000c0d0e7389 */ /* 0x00006400000c000b */
[----:B01----:R-:W-:Y:S01]  /*185b0*/  ENDCOLLECTIVE ;  /* 0x000000000000791b */ /* 0x003fe20003800000 */
.L_x_2628:
        /* <DEDUP_REMOVED lines=13> */
.L_x_2629:
[----:B------:R-:W-:Y:S02]  /*18690*/  IMAD.MOV.U32 R13, RZ, RZ, R8 ;  /* 0x000000ffff0d7224 */ /* 0x000fe400078e0008 */
[----:B------:R-:W-:Y:S02]  /*186a0*/  IMAD.MOV.U32 R12, RZ, RZ, 0x2 ;  /* 0x00000002ff0c7424 */ /* 0x000fe400078e00ff */
[----:B------:R-:W-:-:S07]  /*186b0*/  IMAD.MOV.U32 R2, RZ, RZ, R14 ;  /* 0x000000ffff027224 */ /* 0x000fce00078e000e */
[----:B------:R-:W-:Y:S05]  /*186c0*/  WARPSYNC.COLLECTIVE R15, `(.L_x_2630) ;  /* 0x000000000f087348 */ /* 0x000fea0003c00000 */
[----:B------:R0:W1:Y:S02]  /*186d0*/  SHFL.IDX P6, R14, R13, R12, R11 ;  /* 0x0000000c0d0e7389 */ /* 0x00006400000c000b */
[----:B01----:R-:W-:Y:S01]  /*186e0*/  ENDCOLLECTIVE ;  /* 0x000000000000791b */ /* 0x003fe20003800000 */
.L_x_2630:
        /* <DEDUP_REMOVED lines=13> */
.L_x_2631:
[----:B------:R-:W-:Y:S02]  /*187c0*/  IMAD.MOV.U32 R13, RZ, RZ, R8 ;  /* 0x000000ffff0d7224 */ /* 0x000fe400078e0008 */
[----:B------:R-:W-:Y:S02]  /*187d0*/  IMAD.MOV.U32 R12, RZ, RZ, 0x3 ;  /* 0x00000003ff0c7424 */ /* 0x000fe400078e00ff */
[----:B------:R-:W-:-:S07]  /*187e0*/  IMAD.MOV.U32 R2, RZ, RZ, R14 ;  /* 0x000000ffff027224 */ /* 0x000fce00078e000e */
[----:B------:R-:W-:Y:S05]  /*187f0*/  WARPSYNC.COLLECTIVE R15, `(.L_x_2632) ;  /* 0x000000000f087348 */ /* 0x000fea0003c00000 */
[----:B------:R0:W1:Y:S02]  /*18800*/  SHFL.IDX P6, R14, R13, R12, R11 ;  /* 0x0000000c0d0e7389 */ /* 0x00006400000c000b */
[----:B01----:R-:W-:Y:S01]  /*18810*/  ENDCOLLECTIVE ;  /* 0x000000000000791b */ /* 0x003fe20003800000 */
.L_x_2632:
        /* <DEDUP_REMOVED lines=13> */
.L_x_2633:
[----:B------:R-:W-:Y:S02]  /*188f0*/  IMAD.MOV.U32 R13, RZ, RZ, R10 ;  /* 0x000000ffff0d7224 */ /* 0x000fe400078e000a */
[----:B------:R-:W-:Y:S02]  /*18900*/  IMAD.MOV.U32 R12, RZ, RZ, RZ ;  /* 0x000000ffff0c7224 */ /* 0x000fe400078e00ff */
[----:B------:R-:W-:-:S07]  /*18910*/  IMAD.MOV.U32 R2, RZ, RZ, R14 ;  /* 0x000000ffff027224 */ /* 0x000fce00078e000e */
[----:B------:R-:W-:Y:S05]  /*18920*/  WARPSYNC.COLLECTIVE R15, `(.L_x_2634) ;  /* 0x000000000f087348 */ /* 0x000fea0003c00000 */
[----:B------:R0:W1:Y:S02]  /*18930*/  SHFL.IDX P6, R14, R13, R12, R11 ;  /* 0x0000000c0d0e7389 */ /* 0x00006400000c000b */
[----:B01----:R-:W-:Y:S01]  /*18940*/  ENDCOLLECTIVE ;  /* 0x000000000000791b */ /* 0x003fe20003800000 */
.L_x_2634:
        /* <DEDUP_REMOVED lines=13> */
.L_x_2635:
[----:B------:R-:W-:Y:S05]  /*18a20*/  BRA `(.L_x_2636) ;  /* 0xffffffb400f87947 */ /* 0x000fea000383ffff */
.L_x_2530:
[----:B0-----:R0:W4:Y:S02]  /*18a30*/  SYNCS.PHASECHK.TRANS64.TRYWAIT P1, [R0+URZ+0x33470], R3 ;  /* 0x03347003000075a7 */ /* 0x001124000802017f */
[----:B----4-:R-:W-:Y:S05]  /*18a40*/  @!P1 NANOSLEEP.SYNCS 0x989680 ;  /* 0x009896800000995d */ /* 0x010fea0003900000 */
[----:B------:R-:W4:Y:S02]  /*18a50*/  @!P1 SYNCS.PHASECHK.TRANS64 P1, [R0+URZ+0x33470], R3 ;  /* 0x03347003000095a7 */ /* 0x000f24000802007f */
[----:B----4-:R-:W-:Y:S05]  /*18a60*/  @!P1 BRA `(.L_x_2530) ;  /* 0xfffffffc00f09947 */ /* 0x010fea000383ffff */
[----:B------:R-:W-:Y:S05]  /*18a70*/  BRA `(.L_x_2637) ;  /* 0xffffffb800647947 */ /* 0x000fea000383ffff */
.L_x_2532:
[----:B0-----:R0:W4:Y:S02]  /*18a80*/  SYNCS.PHASECHK.TRANS64.TRYWAIT P1, [R0+URZ+0x33460], R3 ;  /* 0x03346003000075a7 */ /* 0x001124000802017f */
[----:B----4-:R-:W-:Y:S05]  /*18a90*/  @!P1 NANOSLEEP.SYNCS 0x989680 ;  /* 0x009896800000995d */ /* 0x010fea0003900000 */
[----:B------:R-:W4:Y:S02]  /*18aa0*/  @!P1 SYNCS.PHASECHK.TRANS64 P1, [R0+URZ+0x33460], R3 ;  /* 0x03346003000095a7 */ /* 0x000f24000802007f */
[----:B----4-:R-:W-:Y:S05]  /*18ab0*/  @!P1 BRA `(.L_x_2532) ;  /* 0xfffffffc00f09947 */ /* 0x010fea000383ffff */
[----:B------:R-:W-:Y:S05]  /*18ac0*/  BRA `(.L_x_2638) ;  /* 0xffffffb800747947 */ /* 0x000fea000383ffff */
.L_x_2540:
[----:B0-----:R0:W2:Y:S02]  /*18ad0*/  SYNCS.PHASECHK.TRANS64.TRYWAIT P1, [R3+URZ+0x33470], R0 ;  /* 0x03347000030075a7 */ /* 0x0010a4000802017f */
[----:B--2---:R-:W-:Y:S05]  /*18ae0*/  @!P1 NANOSLEEP.SYNCS 0x989680 ;  /* 0x009896800000995d */ /* 0x004fea0003900000 */
[----:B------:R-:W2:Y:S02]  /*18af0*/  @!P1 SYNCS.PHASECHK.TRANS64 P1, [R3+URZ+0x33470], R0 ;  /* 0x03347000030095a7 */ /* 0x000ea4000802007f */
[----:B--2---:R-:W-:Y:S05]  /*18b00*/  @!P1 BRA `(.L_x_2540) ;  /* 0xfffffffc00f09947 */ /* 0x004fea000383ffff */
[----:B------:R-:W-:Y:S05]  /*18b10*/  BRA `(.L_x_2639) ;  /* 0xffffffc000a47947 */ /* 0x000fea000383ffff */
.L_x_2542:
[----:B0-----:R0:W2:Y:S02]  /*18b20*/  SYNCS.PHASECHK.TRANS64.TRYWAIT P1, [R3+URZ+0x33460], R0 ;  /* 0x03346000030075a7 */ /* 0x0010a4000802017f */
[----:B--2---:R-:W-:Y:S05]  /*18b30*/  @!P1 NANOSLEEP.SYNCS 0x989680 ;  /* 0x009896800000995d */ /* 0x004fea0003900000 */
[----:B------:R-:W2:Y:S02]  /*18b40*/  @!P1 SYNCS.PHASECHK.TRANS64 P1, [R3+URZ+0x33460], R0 ;  /* 0x03346000030095a7 */ /* 0x000ea4000802007f */
[----:B--2---:R-:W-:Y:S05]  /*18b50*/  @!P1 BRA `(.L_x_2542) ;  /* 0xfffffffc00f09947 */ /* 0x004fea000383ffff */
[----:B------:R-:W-:Y:S05]  /*18b60*/  BRA `(.L_x_2640) ;  /* 0xffffffc000b07947 */ /* 0x000fea000383ffff */
.L_x_2556:
[----:B0-----:R0:W2:Y:S02]  /*18b70*/  SYNCS.PHASECHK.TRANS64.TRYWAIT P0, [R5+URZ+0x33420], R0 ;  /* 0x03342000050075a7 */ /* 0x0010a4000800017f */
[----:B--2---:R-:W-:Y:S05]  /*18b80*/  @!P0 NANOSLEEP.SYNCS 0x989680 ;  /* 0x009896800000895d */ /* 0x004fea0003900000 */
[----:B------:R-:W2:Y:S02]  /*18b90*/  @!P0 SYNCS.PHASECHK.TRANS64 P0, [R5+URZ+0x33420], R0 ;  /* 0x03342000050085a7 */ /* 0x000ea4000800007f */
[----:B--2---:R-:W-:Y:S05]  /*18ba0*/  @!P0 BRA `(.L_x_2556) ;  /* 0xfffffffc00f08947 */ /* 0x004fea000383ffff */
[----:B------:R-:W-:Y:S05]  /*18bb0*/  BRA `(.L_x_2641) ;  /* 0xffffffd4009c7947 */ /* 0x000fea000383ffff */
.L_x_2557:
        /* <DEDUP_REMOVED lines=9> */
[----:B-1----:R1:W2:Y:S02]  /*18c50*/  SHFL.IDX P6, R14, R13, R12, R11 ;  /* 0x0000000c0d0e7389 */ /* 0x0022a400000c000b */
[----:B0123--:R-:W-:Y:S01]  /*18c60*/  ENDCOLLECTIVE ;  /* 0x000000000000791b */ /* 0x00ffe20003800000 */
.L_x_2643:
[----:B------:R-:W-:Y:S05]  /*18c70*/  BSYNC B0 ;  /* 0x0000000000007941 */ /* 0x000fea0003800000 */
.L_x_2642:
[----:B------:R-:W-:Y:S05]  /*18c80*/  BRA `(.L_x_2644) ;  /* 0xffffffd400847947 */ /* 0x000fea000383ffff */
.L_x_2560:
[----:B------:R-:W-:Y:S01]  /*18c90*/  BSSY B1, `(.L_x_2645) ;  /* 0x0000006000017945 */ /* 0x000fe20003800000 */
[----:B------:R-:W-:-:S07]  /*18ca0*/  IMAD.MOV.U32 R15, RZ, RZ, -0x1 ;  /* 0xffffffffff0f7424 */ /* 0x000fce00078e00ff */
[----:B0--3--:R-:W-:Y:S05]  /*18cb0*/  WARPSYNC.COLLECTIVE R15, `(.L_x_2646) ;  /* 0x000000000f0c7348 */ /* 0x009fea0003c00000 */
[----:B------:R-:W-:Y:S02]  /*18cc0*/  ELECT P6, UR62, PT ;  /* 0x00000000003e782f */ /* 0x000fe400038c0000 */
[----:B------:R-:W-:Y:S01]  /*18cd0*/  MOV R14, UR62 ;  /* 0x0000003e000e7c02 */ /* 0x000fe20008000f00 */
[----:B0--3--:R-:W-:Y:S10]  /*18ce0*/  ENDCOLLECTIVE ;  /* 0x000000000000791b */ /* 0x009ff40003800000 */
.L_x_2646:
[----:B------:R-:W-:Y:S05]  /*18cf0*/  BSYNC B1 ;  /* 0x0000000000017941 */ /* 0x000fea0003800000 */
.L_x_2645:
[----:B------:R-:W-:Y:S05]  /*18d00*/  BRA `(.L_x_2647) ;  /* 0xffffffd4007c7947 */ /* 0x000fea000383ffff */
.L_x_2562:
[----:B0-----:R0:W1:Y:S02]  /*18d10*/  SYNCS.PHASECHK.TRANS64.TRYWAIT P1, [R3+URZ+0x33440], R2 ;  /* 0x03344002030075a7 */ /* 0x001064000802017f */
[----:B-1----:R-:W-:Y:S05]  /*18d20*/  @!P1 NANOSLEEP.SYNCS 0x989680 ;  /* 0x009896800000995d */ /* 0x002fea0003900000 */
[----:B------:R-:W1:Y:S02]  /*18d30*/  @!P1 SYNCS.PHASECHK.TRANS64 P1, [R3+URZ+0x33440], R2 ;  /* 0x03344002030095a7 */ /* 0x000e64000802007f */
[----:B-1----:R-:W-:Y:S05]  /*18d40*/  @!P1 BRA `(.L_x_2562) ;  /* 0xfffffffc00f09947 */ /* 0x002fea000383ffff */
[----:B------:R-:W-:Y:S05]  /*18d50*/  BRA `(.L_x_2648) ;  /* 0xffffffd4009c7947 */ /* 0x000fea000383ffff */
.L_x_2564:
[----:B-1----:R1:W2:Y:S02]  /*18d60*/  SYNCS.PHASECHK.TRANS64.TRYWAIT P1, [R5+URZ+0x33440], R0 ;  /* 0x03344000050075a7 */ /* 0x0022a4000802017f */
[----:B--2---:R-:W-:Y:S05]  /*18d70*/  @!P1 NANOSLEEP.SYNCS 0x989680 ;  /* 0x009896800000995d */ /* 0x004fea0003900000 */
[----:B------:R-:W2:Y:S02]  /*18d80*/  @!P1 SYNCS.PHASECHK.TRANS64 P1, [R5+URZ+0x33440], R0 ;  /* 0x03344000050095a7 */ /* 0x000ea4000802007f */
[----:B--2---:R-:W-:Y:S05]  /*18d90*/  @!P1 BRA `(.L_x_2564) ;  /* 0xfffffffc00f09947 */ /* 0x004fea000383ffff */
[----:B------:R-:W-:Y:S05]  /*18da0*/  BRA `(.L_x_2649) ;  /* 0xffffffd400a87947 */ /* 0x000fea000383ffff */
.L_x_2566:
[----:B--2---:R2:W4:Y:S02]  /*18db0*/  SYNCS.PHASECHK.TRANS64.TRYWAIT P1, [R3+URZ+0x33460], R2 ;  /* 0x03346002030075a7 */ /* 0x004524000802017f */
[----:B----4-:R-:W-:Y:S05]  /*18dc0*/  @!P1 NANOSLEEP.SYNCS 0x989680 ;  /* 0x009896800000995d */ /* 0x010fea0003900000 */
[----:B------:R-:W4:Y:S02]  /*18dd0*/  @!P1 SYNCS.PHASECHK.TRANS64 P1, [R3+URZ+0x33460], R2 ;  /* 0x03346002030095a7 */ /* 0x000f24000802007f */
[----:B----4-:R-:W-:Y:S05]  /*18de0*/  @!P1 BRA `(.L_x_2566) ;  /* 0xfffffffc00f09947 */ /* 0x010fea000383ffff */
[----:B------:R-:W-:Y:S05]  /*18df0*/  BRA `(.L_x_2650) ;  /* 0xffffffd400a47947 */ /* 0x000fea000383ffff */
.L_x_2568:
[----:B----4-:R4:W0:Y:S02]  /*18e00*/  SYNCS.PHASECHK.TRANS64.TRYWAIT P1, [R5+URZ+0x33460], R0 ;  /* 0x03346000050075a7 */ /* 0x010824000802017f */
[----:B0-----:R-:W-:Y:S05]  /*18e10*/  @!P1 NANOSLEEP.SYNCS 0x989680 ;  /* 0x009896800000995d */ /* 0x001fea0003900000 */
[----:B------:R-:W0:Y:S02]  /*18e20*/  @!P1 SYNCS.PHASECHK.TRANS64 P1, [R5+URZ+0x33460], R0 ;  /* 0x03346000050095a7 */ /* 0x000e24000802007f */
[----:B0-----:R-:W-:Y:S05]  /*18e30*/  @!P1 BRA `(.L_x_2568) ;  /* 0xfffffffc00f09947 */ /* 0x001fea000383ffff */
[----:B------:R-:W-:Y:S05]  /*18e40*/  BRA `(.L_x_2651) ;  /* 0xffffffd400a07947 */ /* 0x000fea000383ffff */
.L_x_2570:
[----:B------:R0:W0:Y:S02]  /*18e50*/  SYNCS.PHASECHK.TRANS64.TRYWAIT P1, [R3+URZ+0x33480], R2 ;  /* 0x03348002030075a7 */ /* 0x000024000802017f */
[----:B0-----:R-:W-:Y:S05]  /*18e60*/  @!P1 NANOSLEEP.SYNCS 0x989680 ;  /* 0x009896800000995d */ /* 0x001fea0003900000 */
[----:B------:R-:W0:Y:S02]  /*18e70*/  @!P1 SYNCS.PHASECHK.TRANS64 P1, [R3+URZ+0x33480], R2 ;  /* 0x03348002030095a7 */ /* 0x000e24000802007f */
[----:B0-----:R-:W-:Y:S05]  /*18e80*/  @!P1 BRA `(.L_x_2570) ;  /* 0xfffffffc00f09947 */ /* 0x001fea000383ffff */
[----:B------:R-:W-:Y:S05]  /*18e90*/  BRA `(.L_x_2652) ;  /* 0xffffffd4009c7947 */ /* 0x000fea000383ffff */
.L_x_2653:
        /* <DEDUP_REMOVED lines=14> */
.L_x_3253:


//--------------------- .text._ZN7cutlass13device_kernelIN5flash11enable_sm90INS1_16FlashAttnFwdSm90INS1_25CollectiveMainloopFwdSm90ILi2EN4cute5tupleIJNS5_1CILi1EEES8_S8_EEENS6_IJNS7_ILi128EEENS7_ILi160EEENS7_ILi192EEEEEELi192ENS_12float_e4m3_tEfNS_4arch4Sm90ELb1ELb0ELb0ELb1ELb1ELb1ELb0ELb1ELb1ELb1ELb0ELb0EEENS1_21CollectiveEpilogueFwdINS6_IJSA_SC_SB_EEES9_NS_10bfloat16_tESG_Li256ELb1ELb1ELb0ELb1EEENS1_36VarlenDynamicPersistentTileSchedulerILi128ELi160ELi256ELi128ELb0ELb1ELb1ELb1ELb1ELb1EEEEEEEEEvNT_6ParamsE --------------------------
	.section	.text._ZN7cutlass13device_kernelIN5flash11enable_sm90INS1_16FlashAttnFwdSm90INS1_25CollectiveMainloopFwdSm90ILi2EN4cute5tupleIJNS5_1CILi1EEES8_S8_EEENS6_IJNS7_ILi128EEENS7_ILi160EEENS7_ILi192EEEEEELi192ENS_12float_e4m3_tEfNS_4arch4Sm90ELb1ELb0ELb0ELb1ELb1ELb1ELb0ELb1ELb1ELb1ELb0ELb0EEENS1_21CollectiveEpilogueFwdINS6_IJSA_SC_SB_EEES9_NS_10bfloat16_tESG_Li256ELb1ELb1ELb0ELb1EEENS1_36VarlenDynamicPersistentTileSchedulerILi128ELi160ELi256ELi128ELb0ELb1ELb1ELb1ELb1ELb1EEEEEEEEEvNT_6ParamsE,"ax",@progbits
	.align	128
.text._ZN7cutlass13device_kernelIN5flash11enable_sm90INS1_16FlashAttnFwdSm90INS1_25CollectiveMainloopFwdSm90ILi2EN4cute5tupleIJNS5_1CILi1EEES8_S8_EEENS6_IJNS7_ILi128EEENS7_ILi160EEENS7_ILi192EEEEEELi192ENS_12float_e4m3_tEfNS_4arch4Sm90ELb1ELb0ELb0ELb1ELb1ELb1ELb0ELb1ELb1ELb1ELb0ELb0EEENS1_21CollectiveEpilogueFwdINS6_IJSA_SC_SB_EEES9_NS_10bfloat16_tESG_Li256ELb1ELb1ELb0ELb1EEENS1_36VarlenDynamicPersistentTileSchedulerILi128ELi160ELi256ELi128ELb0ELb1ELb1ELb1ELb1ELb1EEEEEEEEEvNT_6ParamsE:
        .type           _ZN7cutlass13device_kernelIN5flash11enable_sm90INS1_16FlashAttnFwdSm90INS1_25CollectiveMainloopFwdSm90ILi2EN4cute5tupleIJNS5_1CILi1EEES8_S8_EEENS6_IJNS7_ILi128EEENS7_ILi160EEENS7_ILi192EEEEEELi192ENS_12float_e4m3_tEfNS_4arch4Sm90ELb1ELb0ELb0ELb1ELb1ELb1ELb0ELb1ELb1ELb1ELb0ELb0EEENS1_21CollectiveEpilogueFwdINS6_IJSA_SC_SB_EEES9_NS_10bfloat16_tESG_Li256ELb1ELb1ELb0ELb1EEENS1_36VarlenDynamicPersistentTileSchedulerILi128ELi160ELi256ELi128ELb0ELb1ELb1ELb1ELb1ELb1EEEEEEEEEvNT_6ParamsE,@function
        .size           _ZN7cutlass13device_kernelIN5flash11enable_sm90INS1_16FlashAttnFwdSm90INS1_25CollectiveMainloopFwdSm90ILi2EN4cute5tupleIJNS5_1CILi1EEES8_S8_EEENS6_IJNS7_ILi128EEENS7_ILi160EEENS7_ILi192EEEEEELi192ENS_12float_e4m3_tEfNS_4arch4Sm90ELb1ELb0ELb0ELb1ELb1ELb1ELb0ELb1ELb1ELb1ELb0ELb0EEENS1_21CollectiveEpilogueFwdINS6_IJSA_SC_SB_EEES9_NS_10bfloat16_tESG_Li256ELb1ELb1ELb0ELb1EEENS1_36VarlenDynamicPersistentTileSchedulerILi128ELi160ELi256ELi128ELb0ELb1ELb1ELb1ELb1ELb1EEEEEEEEEvNT_6ParamsE,(.L_x_3254 - _ZN7cutlass13device_kernelIN5flash11enable_sm90INS1_16FlashAttnFwdSm90INS1_25CollectiveMainloopFwdSm90ILi2EN4cute5tupleIJNS5_1CILi1EEES8_S8_EEENS6_IJNS7_ILi128EEENS7_ILi160EEENS7_ILi192EEEEEELi192ENS_12float_e4m3_tEfNS_4arch4Sm90ELb1ELb0ELb0ELb1ELb1ELb1ELb0ELb1ELb1ELb1ELb0ELb0EEENS1_21CollectiveEpilogueFwdINS6_IJSA_SC_SB_EEES9_NS_10bfloat16_tESG_Li256ELb1ELb1ELb0ELb1EEENS1_36VarlenDynamicPersistentTileSchedulerILi128ELi160ELi256ELi128ELb0ELb1ELb1ELb1ELb1ELb1EEEEEEEEEvNT_6ParamsE)
        .other          _ZN7cutlass13device_kernelIN5flash11enable_sm90INS1_16FlashAttnFwdSm90INS1_25CollectiveMainloopFwdSm90ILi2EN4cute5tupleIJNS5_1CILi1EEES8_S8_EEENS6_IJNS7_ILi128EEENS7_ILi160EEENS7_ILi192EEEEEELi192ENS_12float_e4m3_tEfNS_4arch4Sm90ELb1ELb0ELb0ELb1ELb1ELb1ELb0ELb1ELb1ELb1ELb0ELb0EEENS1_21CollectiveEpilogueFwdINS6_IJSA_SC_SB_EEES9_NS_10bfloat16_tESG_Li256ELb1ELb1ELb0ELb1EEENS1_36VarlenDynamicPersistentTileSchedulerILi128ELi160ELi256ELi128ELb0ELb1ELb1ELb1ELb1ELb1EEEEEEEEEvNT_6ParamsE,@"STO_CUDA_ENTRY STV_DEFAULT"
_ZN7cutlass13device_kernelIN5flash11enable_sm90INS1_16FlashAttnFwdSm90INS1_25CollectiveMainloopFwdSm90ILi2EN4cute5tupleIJNS5_1CILi1EEES8_S8_EEENS6_IJNS7_ILi128EEENS7_ILi160EEENS7_ILi192EEEEEELi192ENS_12float_e4m3_tEfNS_4arch4Sm90ELb1ELb0ELb0ELb1ELb1ELb1ELb0ELb1ELb1ELb1ELb0ELb0EEENS1_21CollectiveEpilogueFwdINS6_IJSA_SC_SB_EEES9_NS_10bfloat16_tESG_Li256ELb1ELb1ELb0ELb1EEENS1_36VarlenDynamicPersistentTileSchedulerILi128ELi160ELi256ELi128ELb0ELb1ELb1ELb1ELb1ELb1EEEEEEEEEvNT_6ParamsE:
        /* <DEDUP_REMOVED lines=18> */
.L_x_2655:
[----:B------:R-:W-:Y:S05]  /*0120*/  BSYNC B0 ;  /* 0x0000000000007941 */ /* 0x000fea0003800000 */
.L_x_2654:
        /* <DEDUP_REMOVED lines=41> */
.L_x_2656:
        /* <DEDUP_REMOVED lines=22> */
.L_x_2657:
        /* <DEDUP_REMOVED lines=18> */
.L_x_2658:
        /* <DEDUP_REMOVED lines=22> */
.L_x_2659:
        /* <DEDUP_REMOVED lines=23> */
.L_x_2660:
        /* <DEDUP_REMOVED lines=8> */
.L_x_2663:
        /* <DEDUP_REMOVED lines=24> */
[----:B------:R-:W-:Y:S01]  /*0b10*/  R2UR UR48, R18 ;  /* 0x00000000123072ca */ /* 0x000fe200000e0000 */
[----:B------:R-:W-:Y:S01]  /*0b20*/  IMAD.MOV.U32 R223, RZ, RZ, RZ ;  /* 0x000000ffffdf7224 */ /* 0x000fe200078e00ff */
[----:B------:R-:W-:Y:S01]  /*0b30*/  MOV R19, RZ ;  /* 0x000000ff00137202 */ /* 0x000fe20000000f00 */
[----:B------:R-:W-:Y:S01]  /*0b40*/  ULOP3.LUT UR49, UR36, 0x1, URZ, 0xfc, !UPT ;  /* 0x0000000124317892 */ /* 0x000fe2000f8efc3f */
[----:B------:R-:W-:-:S09]  /*0b50*/  UMOV UR37, URZ ;  /* 0x0000003f00257c82 */ /* 0x000fd20008000000 */
[----:B------:R-:W-:Y:S01]  /*0b60*/  UIADD3 UR48, UR48, 0x1e200, URZ ;  /* 0x0001e20030307890 */ /* 0x000fe2000fffe03f */
[----:B0-----:R-:W-:-:S05]  /*0b70*/  VIADD R0, R0, 0xffffff80 ;  /* 0xffffff8000007836 */ /* 0x001fca0000000000 */
[----:B------:R-:W-:Y:S02]  /*0b80*/  SHF.R.S32.HI R3, RZ, 0x1f, R0 ;  /* 0x0000001fff037819 */ /* 0x000fe40000011400 */
[-C--:B------:R-:W-:Y:S02]  /*0b90*/  LEA.HI R4, R0, R0.reuse, RZ, 0x1 ;  /* 0x0000000000047211 */ /* 0x080fe400078f08ff */
[CC--:B------:R-:W-:Y:S02]  /*0ba0*/  LEA.HI R7, R3.reuse, R0.reuse, RZ, 0x5 ;  /* 0x0000000003077211 */ /* 0x0c0fe400078f28ff */
[CC--:B------:R-:W-:Y:S02]  /*0bb0*/  LEA.HI R2, R3.reuse, R0.reuse, RZ, 0x7 ;  /* 0x0000000003027211 */ /* 0x0c0fe400078f38ff */
[-C--:B------:R-:W-:Y:S01]  /*0bc0*/  LEA.HI R5, R3, R0.reuse, RZ, 0x2 ;  /* 0x0000000003057211 */ /* 0x080fe200078f10ff */
[----:B------:R-:W-:Y:S01]  /*0bd0*/  IMAD.SHL.U32 R8, R7, 0x20, RZ ;  /* 0x0000002007087824 */ /* 0x000fe200078e00ff */
[----:B------:R-:W-:-:S02]  /*0be0*/  LEA.HI R6, R3, R0, RZ, 0x4 ;  /* 0x0000000003067211 */ /* 0x000fc400078f20ff */
[----:B------:R-:W-:Y:S02]  /*0bf0*/  LOP3.LUT R3, R4, 0xfffffffe, RZ, 0xc0, !PT ;  /* 0xfffffffe04037812 */ /* 0x000fe400078ec0ff */
[----:B------:R-:W-:Y:S02]  /*0c00*/  LOP3.LUT R9, R2, 0xffffff80, RZ, 0xc0, !PT ;  /* 0xffffff8002097812 */ /* 0x000fe400078ec0ff */
[----:B------:R-:W-:Y:S01]  /*0c10*/  LOP3.LUT R11, R5, 0xfffffffc, RZ, 0xc0, !PT ;  /* 0xfffffffc050b7812 */ /* 0x000fe200078ec0ff */
[----:B------:R-:W-:Y:S01]  /*0c20*/  IMAD.IADD R16, R0, 0x1, -R3 ;  /* 0x0000000100107824 */ /* 0x000fe200078e0a03 */
[----:B------:R-:W-:Y:S01]  /*0c30*/  LOP3.LUT R7, R6, 0x3fffff0, RZ, 0xc0, !PT ;  /* 0x03fffff006077812 */ /* 0x000fe200078ec0ff */
[C---:B------:R-:W-:Y:S01]  /*0c40*/  IMAD.IADD R10, R0.reuse, 0x1, -R9 ;  /* 0x00000001000a7824 */ /* 0x040fe200078e0a09 */
[----:B------:R-:W-:Y:S01]  /*0c50*/  SHF.R.S32.HI R13, RZ, 0x1, R4 ;  /* 0x00000001ff0d7819 */ /* 0x000fe20000011404 */
[C---:B------:R-:W-:Y:S01]  /*0c60*/  IMAD.IADD R11, R0.reuse, 0x1, -R11 ;  /* 0x00000001000b7824 */ /* 0x040fe200078e0a0b */
[----:B------:R-:W-:Y:S01]  /*0c70*/  IADD3 R7, R0, -R7, RZ ;  /* 0x8000000700077210 */ /* 0x000fe20007ffe0ff */
[C---:B------:R-:W-:Y:S01]  /*0c80*/  IMAD.SHL.U32 R226, R16.reuse, 0x8, RZ ;  /* 0x0000000810e27824 */ /* 0x040fe200078e00ff */
[----:B------:R-:W-:Y:S01]  /*0c90*/  SHF.R.S32.HI R0, RZ, 0x2, R5 ;  /* 0x00000002ff007819 */ /* 0x000fe20000011405 */
[----:B------:R-:W-:Y:S01]  /*0ca0*/  IMAD.SHL.U32 R16, R16, 0x10, RZ ;  /* 0x0000001010107824 */ /* 0x000fe200078e00ff */
[----:B------:R-:W-:-:S02]  /*0cb0*/  LOP3.LUT R8, R8, 0xfffffc00, RZ, 0xc0, !PT ;  /* 0xfffffc0008087812 */ /* 0x000fc400078ec0ff */
[----:B------:R-:W-:Y:S01]  /*0cc0*/  SHF.R.S32.HI R5, RZ, 0x1f, R5 ;  /* 0x0000001fff057819 */ /* 0x000fe20000011405 */
[----:B------:R-:W-:Y:S01]  /*0cd0*/  VIADD R221, R16, 0x60 ;  /* 0x0000006010dd7836 */ /* 0x000fe20000000000 */
[----:B------:R-:W-:Y:S01]  /*0ce0*/  SHF.R.S32.HI R3, RZ, 0x7, R2 ;  /* 0x00000007ff037819 */ /* 0x000fe20000011402 */
[----:B------:R-:W-:Y:S01]  /*0cf0*/  IMAD R9, R7, 0x40, R8 ;  /* 0x0000004007097824 */ /* 0x000fe200078e0208 */
[----:B------:R-:W-:Y:S01]  /*0d00*/  LEA.HI R4, R4, R13, RZ, 0x1 ;  /* 0x0000000d04047211 */ /* 0x000fe200078f08ff */
[C---:B------:R-:W-:Y:S01]  /*0d10*/  VIADD R220, R16.reuse, 0x80 ;  /* 0x0000008010dc7836 */ /* 0x040fe20000000000 */
[----:B------:R-:W-:Y:S01]  /*0d20*/  LEA.HI R5, R5, R0, RZ, 0x2 ;  /* 0x0000000005057211 */ /* 0x000fe200078f10ff */
[----:B------:R-:W-:Y:S01]  /*0d30*/  VIADD R222, R16, 0xa0 ;  /* 0x000000a010de7836 */ /* 0x000fe20000000000 */
[----:B------:R-:W-:Y:S02]  /*0d40*/  LEA.HI R2, R2, R3, RZ, 0x1 ;  /* 0x0000000302027211 */ /* 0x000fe400078f08ff */
[----:B------:R-:W-:-:S02]  /*0d50*/  SHF.R.S32.HI R7, RZ, 0x4, R6 ;  /* 0x00000004ff077819 */ /* 0x000fc40000011406 */
[----:B------:R-:W-:Y:S02]  /*0d60*/  LOP3.LUT R4, R4, 0x3fffffe, RZ, 0xc0, !PT ;  /* 0x03fffffe04047812 */ /* 0x000fe400078ec0ff */
[----:B------:R-:W-:Y:S02]  /*0d70*/  LOP3.LUT R5, R5, 0xfffffffc, RZ, 0xc0, !PT ;  /* 0xfffffffc05057812 */ /* 0x000fe400078ec0ff */
[----:B------:R-:W-:Y:S01]  /*0d80*/  LOP3.LUT R2, R2, 0x3fffffe, RZ, 0xc0, !PT ;  /* 0x03fffffe02027812 */ /* 0x000fe200078ec0ff */
[----:B------:R-:W-:Y:S01]  /*0d90*/  IMAD.IADD R4, R13, 0x1, -R4 ;  /* 0x000000010d047824 */ /* 0x000fe200078e0a04 */
[----:B------:R-:W-:Y:S01]  /*0da0*/  LEA.HI R6, R6, R7, RZ, 0x1 ;  /* 0x0000000706067211 */ /* 0x000fe200078f08ff */
[----:B------:R-:W-:Y:S01]  /*0db0*/  IMAD.IADD R5, R0, 0x1, -R5 ;  /* 0x0000000100057824 */ /* 0x000fe200078e0a05 */
[----:B------:R-:W-:Y:S01]  /*0dc0*/  LEA.HI R0, R11, R11, RZ, 0x1 ;  /* 0x0000000b0b007211 */ /* 0x000fe200078f08ff */
[----:B------:R-:W-:Y:S01]  /*0dd0*/  IMAD.IADD R2, R3, 0x1, -R2 ;  /* 0x0000000103027824 */ /* 0x000fe200078e0a02 */
[----:B------:R-:W-:Y:S01]  /*0de0*/  LOP3.LUT R6, R6, 0x1ffffffe, RZ, 0xc0, !PT ;  /* 0x1ffffffe06067812 */ /* 0x000fe200078ec0ff */
[----:B------:R-:W-:Y:S01]  /*0df0*/  VIADD R13, R13, 0x80 ;  /* 0x000000800d0d7836 */ /* 0x000fe20000000000 */
[----:B------:R-:W-:Y:S01]  /*0e00*/  SHF.R.S32.HI R3, RZ, 0x1f, R10 ;  /* 0x0000001fff037819 */ /* 0x000fe2000001140a */
[----:B------:R-:W-:Y:S01]  /*0e10*/  IMAD.SHL.U32 R5, R5, 0x80, RZ ;  /* 0x0000008005057824 */ /* 0x000fe200078e00ff */
[C---:B------:R-:W-:Y:S01]  /*0e20*/  LEA R12, R7.reuse, R4, 0x3 ;  /* 0x00000004070c7211 */ /* 0x040fe200078e18ff */
[----:B------:R-:W-:Y:S01]  /*0e30*/  IMAD.IADD R6, R7, 0x1, -R6 ;  /* 0x0000000107067824 */ /* 0x000fe200078e0a06 */
[----:B------:R-:W-:-:S02]  /*0e40*/  LOP3.LUT R4, R0, 0x1ffffffe, RZ, 0xc0, !PT ;  /* 0x1ffffffe00047812 */ /* 0x000fc400078ec0ff */
[----:B------:R-:W-:Y:S01]  /*0e50*/  LEA.HI R0, R3, R10, RZ, 0x2 ;  /* 0x0000000a03007211 */ /* 0x000fe200078f10ff */
[----:B------:R-:W-:Y:S01]  /*0e60*/  IMAD R6, R6, 0x8, R9 ;  /* 0x0000000806067824 */ /* 0x000fe200078e0209 */
[----:B------:R-:W-:Y:S01]  /*0e70*/  SHF.R.S32.HI R8, RZ, 0x1f, R13 ;  /* 0x0000001fff087819 */ /* 0x000fe2000001140d */
[----:B------:R-:W-:Y:S01]  /*0e80*/  IMAD.IADD R11, R11, 0x1, -R4 ;  /* 0x000000010b0b7824 */ /* 0x000fe200078e0a04 */
[--C-:B------:R-:W-:Y:S02]  /*0e90*/  SHF.R.S32.HI R4, RZ, 0x2, R0.reuse ;  /* 0x00000002ff047819 */ /* 0x100fe40000011400 */
[----:B------:R-:W-:Y:S01]  /*0ea0*/  SHF.R.S32.HI R7, RZ, 0x1f, R0 ;  /* 0x0000001fff077819 */ /* 0x000fe20000011400 */
[----:B------:R0:W-:Y:S01]  /*0eb0*/  STL [R1+0x70], R6 ;  /* 0x0000700601007387 */ /* 0x0001e20000100800 */
[----:B------:R-:W-:Y:S02]  /*0ec0*/  LEA.HI R8, R8, R13, RZ, 0x3 ;  /* 0x0000000d08087211 */ /* 0x000fe400078f18ff */
[----:B------:R-:W-:-:S02]  /*0ed0*/  LOP3.LUT R9, R0, 0x7ffffffc, RZ, 0xc0, !PT ;  /* 0x7ffffffc00097812 */ /* 0x000fc400078ec0ff */
[----:B------:R-:W-:Y:S01]  /*0ee0*/  LEA.HI R7, R7, R4, RZ, 0x3 ;  /* 0x0000000407077211 */ /* 0x000fe200078f18ff */
[----:B------:R-:W-:Y:S01]  /*0ef0*/  IMAD.SHL.U32 R8, R8, 0x40, RZ ;  /* 0x0000004008087824 */ /* 0x000fe200078e00ff */
[----:B------:R-:W-:Y:S01]  /*0f00*/  LEA.HI R3, R3, R10, RZ, 0x5 ;  /* 0x0000000a03037211 */ /* 0x000fe200078f28ff */
[----:B------:R-:W-:Y:S01]  /*0f10*/  IMAD.IADD R9, R10, 0x1, -R9 ;  /* 0x000000010a097824 */ /* 0x000fe200078e0a09 */
[----:B------:R-:W-:Y:S01]  /*0f20*/  LOP3.LUT R7, R7, 0xfffffff8, RZ, 0xc0, !PT ;  /* 0xfffffff807077812 */ /* 0x000fe200078ec0ff */
[----:B------:R-:W-:Y:S01]  /*0f30*/  VIADD R10, R226, 0x20 ;  /* 0x00000020e20a7836 */ /* 0x000fe20000000000 */
[C---:B0-----:R-:W-:Y:S02]  /*0f40*/  LEA.HI R6, R13.reuse, R13, RZ, 0x1 ;  /* 0x0000000d0d067211 */ /* 0x041fe400078f08ff */
[----:B------:R-:W-:Y:S01]  /*0f50*/  IADD3 R4, R4, -R7, RZ ;  /* 0x8000000704047210 */ /* 0x000fe20007ffe0ff */
[----:B------:R0:W-:Y:S01]  /*0f60*/  STL [R1+0x54], R9 ;  /* 0x0000540901007387 */ /* 0x0001e20000100800 */
[----:B------:R-:W-:Y:S01]  /*0f70*/  LOP3.LUT R0, R6, 0x3fffffe, RZ, 0xc0, !PT ;  /* 0x03fffffe06007812 */ /* 0x000fe200078ec0ff */
[----:B------:R-:W-:Y:S01]  /*0f80*/  IMAD.IADD R224, R226, 0x1, R10 ;  /* 0x00000001e2e07824 */ /* 0x000fe200078e020a */
[----:B------:R-:W-:Y:S01]  /*0f90*/  LOP3.LUT R7, R8, 0xfffffe00, RZ, 0xc0, !PT ;  /* 0xfffffe0008077812 */ /* 0x000fe200078ec0ff */
[----:B------:R1:W-:Y:S01]  /*0fa0*/  STL [R1+0x24], R10 ;  /* 0x0000240a01007387 */ /* 0x0003e20000100800 */
[----:B------:R-:W-:Y:S01]  /*0fb0*/  SHF.R.S32.HI R3, RZ, 0x5, R3 ;  /* 0x00000005ff037819 */ /* 0x000fe20000011403 */
[----:B------:R-:W-:Y:S01]  /*0fc0*/  IMAD.IADD R0, R13, 0x1, -R0 ;  /* 0x000000010d007824 */ /* 0x000fe200078e0a00 */
[----:B------:R-:W-:-:S02]  /*0fd0*/  LOP3.LUT R14, R5, 0x180, RZ, 0xc0, !PT ;  /* 0x00000180050e7812 */ /* 0x000fc400078ec0ff */
[----:B------:R-:W-:Y:S01]  /*0fe0*/  SHF.R.S32.HI R6, RZ, 0x1, R6 ;  /* 0x00000001ff067819 */ /* 0x000fe20000011406 */
[----:B0-----:R-:W-:Y:S01]  /*0ff0*/  VIADD R9, R226, 0x40 ;  /* 0x00000040e2097836 */ /* 0x001fe20000000000 */
[----:B------:R-:W-:Y:S01]  /*1000*/  SHF.R.U32.HI R13, RZ, 0x3, R14 ;  /* 0x00000003ff0d7819 */ /* 0x000fe2000001160e */
[----:B------:R-:W-:Y:S01]  /*1010*/  IMAD R0, R0, 0x40, R7 ;  /* 0x0000004000007824 */ /* 0x000fe200078e0207 */
[----:B------:R-:W-:Y:S01]  /*1020*/  SHF.R.S32.HI R7, RZ, 0x1f, R224 ;  /* 0x0000001fff077819 */ /* 0x000fe200000114e0 */
[----:B------:R-:W-:Y:S01]  /*1030*/  IMAD R3, R3, 0x10, R4 ;  /* 0x0000001003037824 */ /* 0x000fe200078e0204 */
[----:B------:R-:W-:Y:S01]  /*1040*/  IADD3 R225, R226, R9, RZ ;  /* 0x00000009e2e17210 */ /* 0x000fe20007ffe0ff */
[----:B-1----:R-:W-:Y:S01]  /*1050*/  IMAD.SHL.U32 R10, R12, 0x40, RZ ;  /* 0x000000400c0a7824 */ /* 0x002fe200078e00ff */
[----:B------:R0:W-:Y:S01]  /*1060*/  STL [R1+0x40], R0 ;  /* 0x0000400001007387 */ /* 0x0001e20000100800 */
[CC--:B------:R-:W-:Y:S01]  /*1070*/  LEA.HI R4, R7.reuse, R224.reuse, RZ, 0x6 ;  /* 0x000000e007047211 */ /* 0x0c0fe200078f30ff */
[----:B------:R-:W-:Y:S01]  /*1080*/  IMAD R2, R2, 0x40, R3 ;  /* 0x0000004002027824 */ /* 0x000fe200078e0203 */
[----:B------:R-:W-:Y:S01]  /*1090*/  LEA.HI R7, R7, R224, RZ, 0x4 ;  /* 0x000000e007077211 */ /* 0x000fe200078f20ff */
[----:B------:R1:W-:Y:S01]  /*10a0*/  STL [R1+0x20], R9 ;  /* 0x0000200901007387 */ /* 0x0003e20000100800 */
[----:B------:R-:W-:Y:S01]  /*10b0*/  VIADD R3, R226, 0x10 ;  /* 0x00000010e2037836 */ /* 0x000fe20000000000 */
[----:B------:R-:W-:Y:S01]  /*10c0*/  SHF.R.S32.HI R17, RZ, 0x1f, R16 ;  /* 0x0000001fff117819 */ /* 0x000fe20000011410 */
[----:B------:R-:W-:Y:S01]  /*10d0*/  IMAD.SHL.U32 R4, R4, 0x80, RZ ;  /* 0x0000008004047824 */ /* 0x000fe200078e00ff */
[----:B------:R-:W-:Y:S01]  /*10e0*/  STL [R1+0x38], R10 ;  /* 0x0000380a01007387 */ /* 0x000fe20000100800 */
[----:B------:R-:W-:Y:S01]  /*10f0*/  IMAD.SHL.U32 R6, R6, 0x80, RZ ;  /* 0x0000008006067824 */ /* 0x000fe200078e00ff */
[----:B0-----:R-:W-:-:S02]  /*1100*/  SHF.R.S32.HI R0, RZ, 0x1f, R225 ;  /* 0x0000001fff007819 */ /* 0x001fc400000114e1 */
[----:B------:R-:W-:Y:S01]  /*1110*/  STL [R1+0x30], R14 ;  /* 0x0000300e01007387 */ /* 0x000fe20000100800 */
[----:B------:R-:W-:Y:S02]  /*1120*/  LOP3.LUT R4, R4, 0xffffe000, RZ, 0xc0, !PT ;  /* 0xffffe00004047812 */ /* 0x000fe400078ec0ff */
[CC--:B------:R-:W-:Y:S01]  /*1130*/  LEA.HI R5, R0.reuse, R225.reuse, RZ, 0x6 ;  /* 0x000000e100057211 */ /* 0x0c0fe200078f30ff */
[----:B------:R-:W-:Y:S01]  /*1140*/  STL [R1+0x34], R13 ;  /* 0x0000340d01007387 */ /* 0x000fe20000100800 */
[----:B------:R-:W-:Y:S02]  /*1150*/  LEA.HI R229, R0, R225, RZ, 0x4 ;  /* 0x000000e100e57211 */ /* 0x000fe400078f20ff */
[C---:B------:R-:W-:Y:S01]  /*1160*/  LOP3.LUT R0, R14.reuse, 0x30, R7, 0xf8, !PT ;  /* 0x000000300e007812 */ /* 0x040fe200078ef807 */
[----:B-1----:R-:W-:Y:S01]  /*1170*/  IMAD.SHL.U32 R9, R5, 0x80, RZ ;  /* 0x0000008005097824 */ /* 0x002fe200078e00ff */
[----:B------:R-:W-:Y:S02]  /*1180*/  LOP3.LUT R8, R14, 0x30, R229, 0xf8, !PT ;  /* 0x000000300e087812 */ /* 0x000fe400078ef8e5 */
[-C--:B------:R-:W-:Y:S01]  /*1190*/  LOP3.LUT R5, R0, R13.reuse, RZ, 0x3c, !PT ;  /* 0x0000000d00057212 */ /* 0x080fe200078e3cff */
[----:B------:R-:W-:Y:S01]  /*11a0*/  IMAD R0, R11, 0x8, R2 ;  /* 0x000000080b007824 */ /* 0x000fe200078e0202 */
[----:B------:R-:W-:Y:S01]  /*11b0*/  LOP3.LUT R9, R9, 0xffffe000, RZ, 0xc0, !PT ;  /* 0xffffe00009097812 */ /* 0x000fe200078ec0ff */
[----:B------:R-:W-:Y:S01]  /*11c0*/  VIADD R2, R226, 0x50 ;  /* 0x00000050e2027836 */ /* 0x000fe20000000000 */
[----:B------:R-:W-:-:S02]  /*11d0*/  LOP3.LUT R8, R8, R13, RZ, 0x3c, !PT ;  /* 0x0000000d08087212 */ /* 0x000fc400078e3cff */
[----:B------:R0:W-:Y:S01]  /*11e0*/  STL [R1+0x58], R0 ;  /* 0x0000580001007387 */ /* 0x0001e20000100800 */
[-C--:B------:R-:W-:Y:S02]  /*11f0*/  IADD3 R5, R5, R10.reuse, R4 ;  /* 0x0000000a05057210 */ /* 0x080fe40007ffe004 */
[----:B------:R-:W-:Y:S01]  /*1200*/  SHF.R.S32.HI R4, RZ, 0x1f, R220 ;  /* 0x0000001fff047819 */ /* 0x000fe200000114dc */
[----:B------:R-:W-:Y:S01]  /*1210*/  STL [R1+0x18], RZ ;  /* 0x000018ff01007387 */ /* 0x000fe20000100800 */
[----:B------:R-:W-:Y:S02]  /*1220*/  IADD3 R9, R8, R10, R9 ;  /* 0x0000000a08097210 */ /* 0x000fe40007ffe009 */
[----:B------:R-:W-:Y:S01]  /*1230*/  SHF.R.S32.HI R228, RZ, 0x4, R7 ;  /* 0x00000004ffe47819 */ /* 0x000fe20000011407 */
[----:B------:R-:W-:Y:S01]  /*1240*/  STL [R1+0x4], RZ ;  /* 0x000004ff01007387 */ /* 0x000fe20000100800 */
[----:B------:R-:W-:Y:S02]  /*1250*/  SHF.R.S32.HI R229, RZ, 0x4, R229 ;  /* 0x00000004ffe57819 */ /* 0x000fe400000114e5 */
[----:B0-----:R-:W-:Y:S01]  /*1260*/  IADD3 R0, R226, 0x30, RZ ;  /* 0x00000030e2007810 */ /* 0x001fe20007ffe0ff */
[----:B------:R0:W-:Y:S04]  /*1270*/  STL [R1+0x1c], R3 ;  /* 0x00001c0301007387 */ /* 0x0001e80000100800 */
[----:B------:R1:W-:Y:S04]  /*1280*/  STL [R1+0x28], R0 ;  /* 0x0000280001007387 */ /* 0x0003e80000100800 */
[----:B------:R2:W-:Y:S01]  /*1290*/  STL [R1+0x2c], R2 ;  /* 0x00002c0201007387 */ /* 0x0005e20000100800 */
[----:B0-----:R-:W-:-:S02]  /*12a0*/  SHF.R.S32.HI R3, RZ, 0x1f, R221 ;  /* 0x0000001fff037819 */ /* 0x001fc400000114dd */
[----:B-1----:R-:W-:-:S03]  /*12b0*/  LOP3.LUT R0, R14, 0x30, R16, 0xf8, !PT ;  /* 0x000000300e007812 */ /* 0x002fc600078ef810 */
[----:B------:R0:W-:Y:S01]  /*12c0*/  STL [R1+0x10], R3 ;  /* 0x0000100301007387 */ /* 0x0001e20000100800 */
[----:B--2---:R-:W-:-:S03]  /*12d0*/  SHF.R.S32.HI R2, RZ, 0x1f, R222 ;  /* 0x0000001fff027819 */ /* 0x004fc600000114de */
[----:B------:R-:W-:Y:S04]  /*12e0*/  STL [R1+0xc], R4 ;  /* 0x00000c0401007387 */ /* 0x000fe80000100800 */
[----:B------:R1:W-:Y:S01]  /*12f0*/  STL [R1+0x8], R2 ;  /* 0x0000080201007387 */ /* 0x0003e20000100800 */
[----:B0-----:R-:W-:Y:S02]  /*1300*/  LOP3.LUT R3, R0, R13, RZ, 0x3c, !PT ;  /* 0x0000000d00037212 */ /* 0x001fe400078e3cff */
[----:B------:R-:W-:Y:S02]  /*1310*/  LOP3.LUT R0, R6, 0x180, RZ, 0xc0, !PT ;  /* 0x0000018006007812 */ /* 0x000fe400078ec0ff */
[----:B------:R-:W-:-:S03]  /*1320*/  IADD3 R3, R18, R10, R3 ;  /* 0x0000000a12037210 */ /* 0x000fc60007ffe003 */
[----:B------:R0:W-:Y:S01]  /*1330*/  STL [R1+0x3c], R0 ;  /* 0x00003c0001007387 */ /* 0x0001e20000100800 */
[----:B-1----:R-:W-:-:S03]  /*1340*/  IMAD.IADD R2, R18, 0x1, R5 ;  /* 0x0000000112027824 */ /* 0x002fc600078e0205 */
[----:B------:R1:W-:Y:S04]  /*1350*/  STL [R1+0x6c], R3 ;  /* 0x00006c0301007387 */ /* 0x0003e80000100800 */
[----:B------:R1:W-:Y:S01]  /*1360*/  STL [R1+0x68], R2 ;  /* 0x0000680201007387 */ /* 0x0003e20000100800 */
[----:B0-----:R-:W-:-:S05]  /*1370*/  IMAD.IADD R0, R18, 0x1, R9 ;  /* 0x0000000112007824 */ /* 0x001fca00078e0209 */
[----:B------:R1:W-:Y:S02]  /*1380*/  STL [R1+0x64], R0 ;  /* 0x0000640001007387 */ /* 0x0003e40000100800 */
.L_x_2876:
[----:B01----:R-:W0:Y:S02]  /*1390*/  LDC.64 R2, c[0x0][0xc88] ;  /* 0x00032200ff027b82 */ /* 0x003e240000000a00 */
[----:B0-----:R-:W-:-:S05]  /*13a0*/  IMAD.WIDE R2, R23, 0x4, R2 ;  /* 0x0000000417027825 */ /* 0x001fca00078e0202 */
[----:B--2---:R-:W2:Y:S01]  /*13b0*/  LDG.E R11, desc[UR50][R2.64] ;  /* 0x00000032020b7981 */ /* 0x004ea2000c1e1900 */
[----:B------:R-:W-:Y:S05]  /*13c0*/  YIELD ;  /* 0x0000000000007946 */ /* 0x000fea0003800000 */
[----:B------:R-:W-:Y:S01]  /*13d0*/  ULDC.64 UR4, c[0x0][0xa28] ;  /* 0x00028a0000047ab9 */ /* 0x000fe20000000a00 */
[----:B------:R-:W-:Y:S01]  /*13e0*/  ULDC.64 UR8, c[0x0][0xa18] ;  /* 0x0002860000087ab9 */ /* 0x000fe20000000a00 */
[----:B------:R-:W-:Y:S01]  /*13f0*/  ISETP.NE.U32.AND P1, PT, RZ, UR4, PT ;  /* 0x00000004ff007c0c */ /* 0x000fe2000bf25070 */
[----:B------:R-:W-:Y:S01]  /*1400*/  ULDC.64 UR6, c[0x0][0xa08] ;  /* 0x0002820000067ab9 */ /* 0x000fe20000000a00 */
[----:B------:R-:W-:-:S02]  /*1410*/  MOV R122, RZ ;  /* 0x000000ff007a7202 */ /* 0x000fc40000000f00 */
[----:B------:R-:W-:Y:S02]  /*1420*/  ISETP.NE.AND.EX P1, PT, RZ, UR5, PT, P1 ;  /* 0x00000005ff007c0c */ /* 0x000fe4000bf25310 */
[----:B------:R-:W-:-:S04]  /*1430*/  ISETP.NE.U32.AND P0, PT, RZ, UR6, PT ;  /* 0x00000006ff007c0c */ /* 0x000fc8000bf05070 */
[----:B------:R-:W-:Y:S02]  /*1440*/  ISETP.NE.AND.EX P0, PT, RZ, UR7, PT, P0 ;  /* 0x00000007ff007c0c */ /* 0x000fe4000bf05300 */
[----:B--2---:R-:W-:Y:S01]  /*1450*/  SHF.R.S32.HI R0, RZ, 0x1f, R11 ;  /* 0x0000001fff007819 */ /* 0x004fe2000001140b */
[----:B------:R-:W-:Y:S04]  /*1460*/  STL [R1+0x50], R11 ;  /* 0x0000500b01007387 */ /* 0x000fe80000100800 */
[C---:B---3--:R-:W-:Y:S01]  /*1470*/  @P1 LEA R4, P2, R11.reuse, UR4, 0x2 ;  /* 0x000000040b041c11 */ /* 0x048fe2000f8410ff */
[C---:B------:R-:W-:Y:S01]  /*1480*/  IMAD.SHL.U32 R26, R11.reuse, 0x4, RZ ;  /* 0x000000040b1a7824 */ /* 0x040fe200078e00ff */
[C-C-:B------:R-:W-:Y:S01]  /*1490*/  SHF.L.U64.HI R27, R11.reuse, 0x2, R0.reuse ;  /* 0x000000020b1b7819 */ /* 0x140fe20000010200 */
[----:B------:R0:W-:Y:S01]  /*14a0*/  STL [R1+0x60], R0 ;  /* 0x0000600001007387 */ /* 0x0001e20000100800 */
[----:B------:R-:W-:-:S02]  /*14b0*/  @P1 LEA.HI.X R5, R11, UR5, R0, 0x2, P2 ;  /* 0x000000050b051c11 */ /* 0x000fc400090f1400 */
[----:B------:R-:W-:Y:S01]  /*14c0*/  ISETP.NE.U32.AND P2, PT, RZ, UR8, PT ;  /* 0x00000008ff007c0c */ /* 0x000fe2000bf45070 */
[----:B------:R-:W-:Y:S01]  /*14d0*/  ULDC UR4, c[0x0][0x288] ;  /* 0x0000a20000047ab9 */ /* 0x000fe20000000800 */
[----:B------:R-:W-:Y:S02]  /*14e0*/  IADD3 R8, P3, R26, UR6, RZ ;  /* 0x000000061a087c10 */ /* 0x000fe4000ff7e0ff */
[----:B------:R-:W-:Y:S01]  /*14f0*/  ISETP.NE.AND.EX P2, PT, RZ, UR9, PT, P2 ;  /* 0x00000009ff007c0c */ /* 0x000fe2000bf45320 */
[----:B0-----:R-:W-:Y:S01]  /*1500*/  IMAD.MOV.U32 R0, RZ, RZ, RZ ;  /* 0x000000ffff007224 */ /* 0x001fe200078e00ff */
[----:B------:R-:W-:Y:S01]  /*1510*/  IADD3.X R9, R27, UR7, RZ, P3, !PT ;  /* 0x000000071b097c10 */ /* 0x000fe20009ffe4ff */
[----:B------:R-:W-:Y:S01]  /*1520*/  IMAD.U32 R2, RZ, RZ, UR4 ;  /* 0x00000004ff027e24 */ /* 0x000fe2000f8e00ff */
[----:B------:R-:W-:-:S03]  /*1530*/  ULDC.64 UR4, c[0x0][0x418] ;  /* 0x0001060000047ab9 */ /* 0x000fc60000000a00 */
[----:B------:R0:W5:Y:S06]  /*1540*/  @P1 LDG.E R0, desc[UR50][R4.64] ;  /* 0x0000003204001981 */ /* 0x00016c000c1e1900 */
[----:B------:R-:W-:Y:S01]  /*1550*/  @P2 IADD3 R6, P1, R26, UR8, RZ ;  /* 0x000000081a062c10 */ /* 0x000fe2000ff3e0ff */
[----:B------:R0:W5:Y:S03]  /*1560*/  @P0 LDG.E R122, desc[UR50][R8.64] ;  /* 0x00000032087a0981 */ /* 0x000166000c1e1900 */
[----:B------:R-:W-:-:S05]  /*1570*/  @P2 IADD3.X R7, R27, UR9, RZ, P1, !PT ;  /* 0x000000091b072c10 */ /* 0x000fca0008ffe4ff */
[----:B------:R-:W2:Y:S01]  /*1580*/  @P2 LDG.E R2, desc[UR50][R6.64] ;  /* 0x0000003206022981 */ /* 0x000ea2000c1e1900 */
[----:B------:R-:W-:Y:S01]  /*1590*/  UISETP.NE.U32.AND UP0, UPT, UR4, URZ, UPT ;  /* 0x0000003f0400728c */ /* 0x000fe2000bf05070 */
[----:B------:R-:W-:Y:S02]  /*15a0*/  IMAD.MOV.U32 R23, RZ, RZ, R11 ;  /* 0x000000ffff177224 */ /* 0x000fe400078e000b */
[----:B------:R-:W-:Y:S01]  /*15b0*/  ULDC UR4, c[0x0][0x424] ;  /* 0x0001090000047ab9 */ /* 0x000fe20000000800 */
[----:B------:R-:W-:-:S03]  /*15c0*/  UISETP.NE.AND.EX UP0, UPT, UR5, URZ, UPT, UP0 ;  /* 0x0000003f0500728c */ /* 0x000fc6000bf05300 */
[----:B------:R-:W-:Y:S01]  /*15d0*/  ULDC UR5, c[0x0][0x2f0] ;  /* 0x0000bc0000057ab9 */ /* 0x000fe20000000800 */
[----:B------:R-:W-:-:S04]  /*15e0*/  USEL UR4, UR4, 0x1, UP0 ;  /* 0x0000000104047887 */ /* 0x000fc80008000000 */
[----:B------:R-:W-:-:S03]  /*15f0*/  UIMAD UR4, UR4, UR5, URZ ;  /* 0x00000005040472a4 */ /* 0x000fc6000f8e023f */
[----:B------:R-:W-:-:S03]  /*1600*/  ULDC UR5, c[0x0][0x348] ;  /* 0x0000d20000057ab9 */ /* 0x000fc60000000800 */
[----:B------:R-:W-:Y:S01]  /*1610*/  IMAD.U32 R25, RZ, RZ, UR4 ;  /* 0x00000004ff197e24 */ /* 0x000fe2000f8e00ff */
[----:B--2---:R1:W-:Y:S01]  /*1620*/  STL [R1+0x48], R2 ;  /* 0x0000480201007387 */ /* 0x0043e20000100800 */
[----:B------:R-:W-:Y:S02]  /*1630*/  IMAD.MOV.U32 R10, RZ, RZ, R2 ;  /* 0x000000ffff0a7224 */ /* 0x000fe400078e0002 */
[----:B-1----:R-:W-:Y:S01]  /*1640*/  IMAD.U32 R2, RZ, RZ, UR5 ;  /* 0x00000005ff027e24 */ /* 0x002fe2000f8e00ff */
[----:B0---4-:R-:W-:Y:S06]  /*1650*/  @P2 BRA `(.L_x_2665) ;  /* 0x0000000000282947 */ /* 0x011fec0003800000 */
[----:B------:R-:W-:Y:S02]  /*1660*/  ULDC.64 UR4, c[0x0][0xa00] ;  /* 0x0002800000047ab9 */ /* 0x000fe40000000a00 */
[----:B------:R-:W-:-:S04]  /*1670*/  ISETP.NE.U32.AND P1, PT, RZ, UR4, PT ;  /* 0x00000004ff007c0c */ /* 0x000fc8000bf25070 */
[----:B------:R-:W-:-:S13]  /*1680*/  ISETP.NE.AND.EX P1, PT, RZ, UR5, PT, P1 ;  /* 0x00000005ff007c0c */ /* 0x000fda000bf25310 */
[----:B------:R-:W-:Y:S05]  /*1690*/  @!P1 BRA `(.L_x_2665) ;  /* 0x0000000000189947 */ /* 0x000fea0003800000 */
[----:B------:R-:W0:Y:S02]  /*16a0*/  LDC.64 R4, c[0x0][0xa00] ;  /* 0x00028000ff047b82 */ /* 0x000e240000000a00 */
[----:B0-----:R-:W-:-:S05]  /*16b0*/  IMAD.WIDE R4, R23, 0x4, R4 ;  /* 0x0000000417047825 */ /* 0x001fca00078e0204 */
[----:B------:R-:W2:Y:S04]  /*16c0*/  LDG.E R3, desc[UR50][R4.64] ;  /* 0x0000003204037981 */ /* 0x000ea8000c1e1900 */
[----:B------:R-:W2:Y:S02]  /*16d0*/  LDG.E R6, desc[UR50][R4.64+0x4] ;  /* 0x0000043204067981 */ /* 0x000ea4000c1e1900 */
[----:B--2---:R-:W-:-:S05]  /*16e0*/  IMAD.IADD R10, R6, 0x1, -R3 ;  /* 0x00000001060a7824 */ /* 0x004fca00078e0a03 */
[----:B------:R0:W-:Y:S02]  /*16f0*/  STL [R1+0x48], R10 ;  /* 0x0000480a01007387 */ /* 0x0001e40000100800 */
.L_x_2665:
[----:B------:R-:W-:Y:S01]  /*1700*/  ULDC.64 UR4, c[0x0][0xa20] ;  /* 0x0002880000047ab9 */ /* 0x000fe20000000a00 */
[----:B------:R1:W-:Y:S01]  /*1710*/  STL [R1+0x5c], R22 ;  /* 0x00005c1601007387 */ /* 0x0003e20000100800 */
[----:B------:R-:W-:-:S04]  /*1720*/  ISETP.NE.U32.AND P1, PT, RZ, UR4, PT ;  /* 0x00000004ff007c0c */ /* 0x000fc8000bf25070 */
[----:B------:R-:W-:-:S13]  /*1730*/  ISETP.NE.AND.EX P1, PT, RZ, UR5, PT, P1 ;  /* 0x00000005ff007c0c */ /* 0x000fda000bf25310 */
[----:B-1----:R-:W-:Y:S05]  /*1740*/  @!P1 BRA `(.L_x_2666) ;  /* 0x0000000000109947 */ /* 0x002fea0003800000 */
[----:B------:R-:W-:-:S04]  /*1750*/  IADD3 R4, P0, R26, UR4, RZ ;  /* 0x000000041a047c10 */ /* 0x000fc8000ff1e0ff */
[----:B------:R-:W-:-:S05]  /*1760*/  IADD3.X R5, R27, UR5, RZ, P0, !PT ;  /* 0x000000051b057c10 */ /* 0x000fca00087fe4ff */
[----:B------:R1:W5:Y:S01]  /*1770*/  LDG.E R25, desc[UR50][R4.64] ;  /* 0x0000003204197981 */ /* 0x000362000c1e1900 */
[----:B------:R-:W-:Y:S05]  /*1780*/  BRA `(.L_x_2667) ;  /* 0x0000000000107947 */ /* 0x000fea0003800000 */
.L_x_2666:
[----:B------:R-:W-:Y:S05]  /*1790*/  @!P0 BRA `(.L_x_2667) ;  /* 0x00000000000c8947 */ /* 0x000fea0003800000 */
[----:B------:R-:W2:Y:S04]  /*17a0*/  LDG.E R4, desc[UR50][R8.64] ;  /* 0x0000003208047981 */ /* 0x000ea8000c1e1900 */
[----:B------:R-:W2:Y:S02]  /*17b0*/  LDG.E R25, desc[UR50][R8.64+0x4] ;  /* 0x0000043208197981 */ /* 0x000ea4000c1e1900 */
[----:B--2---:R-:W-:-:S07]  /*17c0*/  IADD3 R25, -R4, R25, RZ ;  /* 0x0000001904197210 */ /* 0x004fce0007ffe1ff */
.L_x_2667:
[----:B------:R-:W-:Y:S01]  /*17d0*/  ULDC.64 UR4, c[0x0][0xa10] ;  /* 0x0002840000047ab9 */ /* 0x000fe20000000a00 */
[----:B------:R-:W2:Y:S01]  /*17e0*/  LDC R9, c[0x0][0x448] ;  /* 0x00011200ff097b82 */ /* 0x000ea20000000800 */
[----:B------:R-:W-:-:S04]  /*17f0*/  ISETP.NE.U32.AND P0, PT, RZ, UR4, PT ;  /* 0x00000004ff007c0c */ /* 0x000fc8000bf05070 */
[----:B------:R-:W-:Y:S01]  /*1800*/  ISETP.NE.AND.EX P0, PT, RZ, UR5, PT, P0 ;  /* 0x00000005ff007c0c */ /* 0x000fe2000bf05300 */
[----:B------:R-:W-:-:S12]  /*1810*/  ULDC.64 UR4, c[0x0][0xa30] ;  /* 0x00028c0000047ab9 */ /* 0x000fd80000000a00 */
[----:B-1----:R-:W1:Y:S02]  /*1820*/  @P0 LDC.64 R4, c[0x0][0xa10] ;  /* 0x00028400ff040b82 */ /* 0x002e640000000a00 */
[----:B-1----:R-:W-:-:S05]  /*1830*/  @P0 IMAD.WIDE R4, R23, 0x4, R4 ;  /* 0x0000000417040825 */ /* 0x002fca00078e0204 */
[----:B------:R-:W3:Y:S04]  /*1840*/  @P0 LDG.E R3, desc[UR50][R4.64] ;  /* 0x0000003204030981 */ /* 0x000ee8000c1e1900 */
[----:B------:R1:W3:Y:S01]  /*1850*/  @P0 LDG.E R8, desc[UR50][R4.64+0x4] ;  /* 0x0000043204080981 */ /* 0x0002e2000c1e1900 */
[----:B------:R-:W-:Y:S01]  /*1860*/  ISETP.NE.U32.AND P1, PT, RZ, UR4, PT ;  /* 0x00000004ff007c0c */ /* 0x000fe2000bf25070 */
[----:B-----5:R-:W-:-:S03]  /*1870*/  IMAD.MOV.U32 R133, RZ, RZ, R25 ;  /* 0x000000ffff857224 */ /* 0x020fc600078e0019 */
[----:B------:R-:W-:-:S13]  /*1880*/  ISETP.NE.AND.EX P1, PT, RZ, UR5, PT, P1 ;  /* 0x00000005ff007c0c */ /* 0x000fda000bf25310 */
[----:B------:R-:W-:-:S04]  /*1890*/  @P1 IADD3 R6, P2, R26, UR4, RZ ;  /* 0x000000041a061c10 */ /* 0x000fc8000ff5e0ff */
[----:B------:R-:W-:-:S05]  /*18a0*/  @P1 IADD3.X R7, R27, UR5, RZ, P2, !PT ;  /* 0x000000051b071c10 */ /* 0x000fca00097fe4ff */
[----:B------:R4:W5:Y:S01]  /*18b0*/  @P1 LDG.E R133, desc[UR50][R6.64] ;  /* 0x0000003206851981 */ /* 0x000962000c1e1900 */
[----:B--2---:R-:W-:Y:S01]  /*18c0*/  ISETP.NE.AND P1, PT, R9, 0x1, PT ;  /* 0x000000010900780c */ /* 0x004fe20003f25270 */
[----:B------:R-:W-:-:S04]  /*18d0*/  IMAD.SHL.U32 R11, R21, 0x80, RZ ;  /* 0x00000080150b7824 */ /* 0x000fc800078e00ff */
[----:B-1----:R-:W-:Y:S01]  /*18e0*/  VIADD R4, R11, 0x7f ;  /* 0x0000007f0b047836 */ /* 0x002fe20000000000 */
[----:B------:R1:W-:Y:S07]  /*18f0*/  STL [R1+0x44], R11 ;  /* 0x0000440b01007387 */ /* 0x0003ee0000100800 */
[----:B------:R-:W2:Y:S08]  /*1900*/  @P1 LDC R9, c[0x0][0x44c] ;  /* 0x00011300ff091b82 */ /* 0x000eb00000000800 */
[----:B------:R-:W0:Y:S01]  /*1910*/  @P1 LDC R5, c[0x0][0x450] ;  /* 0x00011400ff051b82 */ /* 0x000e220000000800 */
[----:B---3--:R-:W-:-:S02]  /*1920*/  @P0 IMAD.IADD R2, R8, 0x1, -R3 ;  /* 0x0000000108020824 */ /* 0x008fc400078e0a03 */
[----:B------:R-:W-:Y:S02]  /*1930*/  IMAD.IADD R8, R25, 0x1, -R0 ;  /* 0x0000000119087824 */ /* 0x000fe400078e0a00 */
[----:B--2---:R-:W-:-:S04]  /*1940*/  @P1 IMAD.HI.U32 R0, R4, R9, RZ ;  /* 0x0000000904001227 */ /* 0x004fc800078e00ff */
[----:B----4-:R-:W-:Y:S01]  /*1950*/  IMAD.IADD R6, R8, 0x1, R2 ;  /* 0x0000000108067824 */ /* 0x010fe200078e0202 */
[----:B0-----:R-:W-:-:S04]  /*1960*/  @P1 SHF.R.U32.HI R4, RZ, R5, R0 ;  /* 0x00000005ff041219 */ /* 0x001fc80000011600 */
[C---:B------:R-:W-:Y:S01]  /*1970*/  IADD3 R145, R6.reuse, 0xa0, -R10 ;  /* 0x000000a006917810 */ /* 0x040fe20007ffe80a */
[----:B------:R1:W-:Y:S01]  /*1980*/  STL [R1+0x4c], R6 ;  /* 0x00004c0601007387 */ /* 0x0003e20000100800 */
[----:B------:R-:W-:-:S03]  /*1990*/  IADD3 R0, R6, 0x9f, RZ ;  /* 0x0000009f06007810 */ /* 0x000fc60007ffe0ff */
[----:B------:R-:W-:Y:S02]  /*19a0*/  IMAD.IADD R4, R145, 0x1, R4 ;  /* 0x0000000191047824 */ /* 0x000fe400078e0204 */
[----:B------:R-:W-:-:S04]  /*19b0*/  IMAD.HI R0, R0, 0x66666667, RZ ;  /* 0x6666666700007827 */ /* 0x000fc800078e02ff */
[----:B------:R-:W-:Y:S01]  /*19c0*/  IMAD.HI R4, R4, 0x66666667, RZ ;  /* 0x6666666704047827 */ /* 0x000fe200078e02ff */
[----:B------:R-:W-:-:S04]  /*19d0*/  SHF.R.U32.HI R3, RZ, 0x1f, R0 ;  /* 0x0000001fff037819 */ /* 0x000fc80000011600 */
[----:B------:R-:W-:Y:S02]  /*19e0*/  SHF.R.U32.HI R5, RZ, 0x1f, R4 ;  /* 0x0000001fff057819 */ /* 0x000fe40000011604 */
[----:B------:R-:W-:Y:S02]  /*19f0*/  LEA.HI.SX32 R146, R0, R3, 0x1a ;  /* 0x0000000300927211 */ /* 0x000fe400078fd2ff */
[----:B------:R-:W-:Y:S01]  /*1a00*/  LEA.HI.SX32 R5, R4, R5, 0x1a ;  /* 0x0000000504057211 */ /* 0x000fe200078fd2ff */
[----:B------:R-:W-:-:S03]  /*1a10*/  IMAD.MOV R4, RZ, RZ, -R8 ;  /* 0x000000ffff047224 */ /* 0x000fc600078e0a08 */
[----:B------:R-:W-:Y:S02]  /*1a20*/  VIMNMX R5, R146, R5, PT ;  /* 0x0000000592057248 */ /* 0x000fe40003fe0100 */
[----:B------:R-:W-:-:S03]  /*1a30*/  VIMNMX R4, RZ, R4, !PT ;  /* 0x00000004ff047248 */ /* 0x000fc60007fe0100 */
        /* <DEDUP_REMOVED lines=12> */
[----:B-1----:R-:W-:Y:S05]  /*1b00*/  @!P1 BRA `(.L_x_2668) ;  /* 0x000000e800c49947 */ /* 0x002fea0003800000 */
        /* <DEDUP_REMOVED lines=9> */
[----:B------:R-:W-:Y:S01]  /*1ba0*/  MOV R5, UR5 ;  /* 0x0000000500057c02 */ /* 0x000fe20008000f00 */
[----:B------:R-:W-:Y:S01]  /*1bb0*/  ULDC.64 UR4, c[0x4][0xc8] ;  /* 0x0100320000047ab9 */ /* 0x000fe20000000a00 */
[----:B------:R-:W-:Y:S01]  /*1bc0*/  IMAD.U32 R10, RZ, RZ, UR6 ;  /* 0x00000006ff0a7e24 */ /* 0x000fe2000f8e00ff */
[----:B------:R-:W-:Y:S01]  /*1bd0*/  MOV R13, RZ ;  /* 0x000000ff000d7202 */ /* 0x000fe20000000f00 */
[----:B------:R-:W-:Y:S02]  /*1be0*/  IMAD.U32 R6, RZ, RZ, UR4 ;  /* 0x00000004ff067e24 */ /* 0x000fe4000f8e00ff */
[----:B------:R-:W-:-:S02]  /*1bf0*/  IMAD.U32 R7, RZ, RZ, UR5 ;  /* 0x00000005ff077e24 */ /* 0x000fc4000f8e00ff */
[----:B------:R-:W-:Y:S02]  /*1c00*/  IMAD.U32 R11, RZ, RZ, UR7 ;  /* 0x00000007ff0b7e24 */ /* 0x000fe4000f8e00ff */
[----:B------:R-:W-:Y:S02]  /*1c10*/  IMAD.MOV.U32 R8, RZ, RZ, 0x70 ;  /* 0x00000070ff087424 */ /* 0x000fe400078e00ff */
[----:B0-----:R-:W-:-:S07]  /*1c20*/  IMAD.MOV.U32 R12, RZ, RZ, 0x1 ;  /* 0x00000001ff0c7424 */ /* 0x001fce00078e00ff */
[----:B------:R-:W-:-:S07]  /*1c30*/  LEPC R20, `(.L_x_2670) ;  /* 0x000000001014794e */ /* 0x000fce0000000000 */
[----:B-1---5:R-:W-:Y:S05]  /*1c40*/  CALL.ABS.NOINC R14 ;  /* 0x000000000e007343 */ /* 0x022fea0003c00000 */
.L_x_2670:
[----:B------:R-:W-:Y:S05]  /*1c50*/  BSYNC B6 ;  /* 0x0000000000067941 */ /* 0x000fea0003800000 */
.L_x_2669:
        /* <DEDUP_REMOVED lines=17> */
[----:B0-----:R-:W-:-:S07]  /*1d70*/  IMAD.MOV.U32 R13, RZ, RZ, RZ ;  /* 0x000000ffff0d7224 */ /* 0x001fce00078e00ff */
[----:B------:R-:W-:-:S07]  /*1d80*/  LEPC R20, `(.L_x_2672) ;  /* 0x000000001014794e */ /* 0x000fce0000000000 */
[----:B-1---5:R-:W-:Y:S05]  /*1d90*/  CALL.ABS.NOINC R14 ;  /* 0x000000000e007343 */ /* 0x022fea0003c00000 */
.L_x_2672:
[----:B------:R-:W-:Y:S05]  /*1da0*/  BSYNC B6 ;  /* 0x0000000000067941 */ /* 0x000fea0003800000 */
.L_x_2671:
[----:B------:R-:W2:Y:S01]  /*1db0*/  LDL R13, [R1+0x3c] ;  /* 0x00003c00010d7983 */ /* 0x000ea20000100800 */
[----:B------:R-:W-:Y:S01]  /*1dc0*/  ULDC.64 UR4, c[0x0][0x9f8] ;  /* 0x00027e0000047ab9 */ /* 0x000fe20000000a00 */
[----:B------:R-:W0:Y:S01]  /*1dd0*/  LDC R15, c[0x0][0x3f4] ;  /* 0x0000fd00ff0f7b82 */ /* 0x000e220000000800 */
[----:B------:R-:W-:Y:S01]  /*1de0*/  ISETP.NE.U32.AND P0, PT, RZ, UR4, PT ;  /* 0x00000004ff007c0c */ /* 0x000fe2000bf05070 */
[----:B------:R-:W3:Y:S03]  /*1df0*/  LDL R11, [R1+0x40] ;  /* 0x00004000010b7983 */ /* 0x000ee60000100800 */
[----:B------:R-:W-:Y:S01]  /*1e00*/  ISETP.NE.AND.EX P0, PT, RZ, UR5, PT, P0 ;  /* 0x00000005ff007c0c */ /* 0x000fe2000bf05300 */
[----:B------:R-:W4:Y:S02]  /*1e10*/  LDL R14, [R1+0x30] ;  /* 0x00003000010e7983 */ /* 0x000f240000100800 */
[----:B------:R-:W1:Y:S02]  /*1e20*/  LDC.64 R102, c[0x0][0x3f8] ;  /* 0x0000fe00ff667b82 */ /* 0x000e640000000a00 */
[----:B------:R-:W4:Y:S04]  /*1e30*/  LDL R12, [R1+0x38] ;  /* 0x00003800010c7983 */ /* 0x000f280000100800 */
[----:B------:R-:W4:Y:S02]  /*1e40*/  LDL R10, [R1+0x34] ;  /* 0x00003400010a7983 */ /* 0x000f240000100800 */
[----:B------:R-:W1:Y:S02]  /*1e50*/  LDC.64 R96, c[0x0][0x408] ;  /* 0x00010200ff607b82 */ /* 0x000e640000000a00 */
[----:B------:R-:W-:Y:S01]  /*1e60*/  @P0 IADD3 R4, P1, R26, UR4, RZ ;  /* 0x000000041a040c10 */ /* 0x000fe2000ff3e0ff */
[----:B------:R-:W0:Y:S03]  /*1e70*/  S2R R20, SR_TID.X ;  /* 0x0000000000147919 */ /* 0x000e260000002100 */
[----:B------:R-:W-:-:S05]  /*1e80*/  @P0 IADD3.X R5, R27, UR5, RZ, P1, !PT ;  /* 0x000000051b050c10 */ /* 0x000fca0008ffe4ff */
[----:B------:R1:W4:Y:S01]  /*1e90*/  @P0 LDG.E R23, desc[UR50][R4.64] ;  /* 0x0000003204170981 */ /* 0x000322000c1e1900 */
[----:B------:R-:W-:Y:S01]  /*1ea0*/  IMAD.IADD R122, R122, 0x1, R25 ;  /* 0x000000017a7a7824 */ /* 0x000fe200078e0219 */
[----:B0-----:R-:W-:Y:S01]  /*1eb0*/  SHF.R.U32.HI R30, RZ, 0x7, R20 ;  /* 0x00000007ff1e7819 */ /* 0x001fe20000011614 */
[C---:B------:R-:W-:Y:S01]  /*1ec0*/  VIADD R0, R20.reuse, 0xffffff80 ;  /* 0xffffff8014007836 */ /* 0x040fe20000000000 */
[C---:B------:R-:W-:Y:S01]  /*1ed0*/  IADD3 R29, R20.reuse, -0x80, RZ ;  /* 0xffffff80141d7810 */ /* 0x040fe20007ffe0ff */
[----:B------:R-:W-:Y:S01]  /*1ee0*/  VIADD R20, R20, 0xffffff80 ;  /* 0xffffff8014147836 */ /* 0x000fe20000000000 */
[----:B------:R-:W-:Y:S02]  /*1ef0*/  ISETP.NE.AND P6, PT, R30, 0x1, PT ;  /* 0x000000011e00780c */ /* 0x000fe40003fc5270 */
[----:B------:R-:W-:Y:S02]  /*1f00*/  SHF.R.S32.HI R3, RZ, 0x1f, R0 ;  /* 0x0000001fff037819 */ /* 0x000fe40000011400 */
[----:B------:R-:W-:-:S02]  /*1f10*/  LEA.HI R6, R0, R0, RZ, 0x1 ;  /* 0x0000000000067211 */ /* 0x000fc400078f08ff */
[----:B------:R-:W-:Y:S02]  /*1f20*/  LEA.HI R3, R3, R0, RZ, 0x2 ;  /* 0x0000000003037211 */ /* 0x000fe400078f10ff */
[----:B------:R-:W-:Y:S02]  /*1f30*/  LOP3.LUT R7, R6, 0xfffffffe, RZ, 0xc0, !PT ;  /* 0xfffffffe06077812 */ /* 0x000fe400078ec0ff */
[--C-:B------:R-:W-:Y:S02]  /*1f40*/  SHF.R.S32.HI R120, RZ, 0x2, R3.reuse ;  /* 0x00000002ff787819 */ /* 0x100fe40000011403 */
[----:B------:R-:W-:Y:S01]  /*1f50*/  SHF.R.S32.HI R3, RZ, 0x1f, R3 ;  /* 0x0000001fff037819 */ /* 0x000fe20000011403 */
[----:B------:R-:W-:Y:S05]  /*1f60*/  @!P6 WARPSYNC.ALL ;  /* 0x000000000000e948 */ /* 0x000fea0003800000 */
[----:B------:R-:W-:Y:S01]  /*1f70*/  ULDC UR4, c[0x0][0x2f4] ;  /* 0x0000bd0000047ab9 */ /* 0x000fe20000000800 */
[----:B------:R-:W-:Y:S01]  /*1f80*/  IMAD.IADD R109, R0, 0x1, -R7 ;  /* 0x00000001006d7824 */ /* 0x000fe200078e0a07 */
[----:B------:R-:W-:-:S02]  /*1f90*/  ISETP.GE.AND P1, PT, R224, UR4, PT ;  /* 0x00000004e0007c0c */ /* 0x000fc4000bf26270 */
[----:B------:R-:W-:Y:S02]  /*1fa0*/  LEA.HI R3, R3, R120, RZ, 0x2 ;  /* 0x0000007803037211 */ /* 0x000fe400078f10ff */
[----:B------:R-:W-:Y:S02]  /*1fb0*/  SEL R0, RZ, 0xffffffff, P1 ;  /* 0xffffffffff007807 */ /* 0x000fe40000800000 */
[----:B------:R-:W-:Y:S02]  /*1fc0*/  ISETP.GE.AND P0, PT, R16, UR4, PT ;  /* 0x0000000410007c0c */ /* 0x000fe4000bf06270 */
[----:B-1----:R-:W-:Y:S01]  /*1fd0*/  LOP3.LUT R5, R3, 0xfffffffc, RZ, 0xc0, !PT ;  /* 0xfffffffc03057812 */ /* 0x002fe200078ec0ff */
[----:B------:R-:W-:Y:S01]  /*1fe0*/  IMAD.SHL.U32 R0, R0, 0x2, RZ ;  /* 0x0000000200007824 */ /* 0x000fe200078e00ff */
[----:B------:R-:W-:Y:S02]  /*1ff0*/  SEL R3, RZ, 0x1, P0 ;  /* 0x00000001ff037807 */ /* 0x000fe40000000000 */
[----:B------:R-:W-:-:S02]  /*2000*/  ISETP.GE.AND P0, PT, R225, UR4, PT ;  /* 0x00000004e1007c0c */ /* 0x000fc4000bf06270 */
[----:B------:R-:W-:Y:S02]  /*2010*/  ISETP.GE.AND P1, PT, R221, UR4, PT ;  /* 0x00000004dd007c0c */ /* 0x000fe4000bf26270 */
[----:B------:R-:W-:Y:S02]  /*2020*/  LEA.HI R20, R20, R29, RZ, 0x1 ;  /* 0x0000001d14147211 */ /* 0x000fe400078f08ff */
[----:B------:R-:W-:Y:S01]  /*2030*/  LOP3.LUT R3, R0, 0x2, R3, 0xe2, !PT ;  /* 0x0000000200037812 */ /* 0x000fe200078ee203 */
[----:B------:R-:W-:Y:S01]  /*2040*/  IMAD.IADD R120, R120, 0x1, -R5 ;  /* 0x0000000178787824 */ /* 0x000fe200078e0a05 */
[----:B------:R-:W-:Y:S02]  /*2050*/  SEL R0, RZ, 0x4, P0 ;  /* 0x00000004ff007807 */ /* 0x000fe40000000000 */
[----:B------:R-:W-:Y:S02]  /*2060*/  SEL R4, RZ, 0x8, P1 ;  /* 0x00000008ff047807 */ /* 0x000fe40000800000 */
[----:B------:R-:W-:-:S02]  /*2070*/  ISETP.GE.AND P0, PT, R220, UR4, PT ;  /* 0x00000004dc007c0c */ /* 0x000fc4000bf06270 */
[----:B------:R-:W-:Y:S02]  /*2080*/  SHF.R.S32.HI R20, RZ, 0x1, R20 ;  /* 0x00000001ff147819 */ /* 0x000fe40000011414 */
[----:B------:R-:W-:Y:S02]  /*2090*/  LOP3.LUT R0, R4, R3, R0, 0xfe, !PT ;  /* 0x0000000304007212 */ /* 0x000fe400078efe00 */
[----:B------:R-:W-:Y:S02]  /*20a0*/  SEL R3, RZ, 0x10, P0 ;  /* 0x00000010ff037807 */ /* 0x000fe40000000000 */
[----:B------:R-:W-:Y:S02]  /*20b0*/  SHF.R.S32.HI R5, RZ, 0x1f, R20 ;  /* 0x0000001fff057819 */ /* 0x000fe40000011414 */
[----:B------:R-:W-:Y:S02]  /*20c0*/  LOP3.LUT P0, RZ, R120, 0x2, RZ, 0xc0, !PT ;  /* 0x0000000278ff7812 */ /* 0x000fe4000780c0ff */
[----:B------:R-:W-:Y:S01]  /*20d0*/  ISETP.GE.AND P0, PT, R16, R15, PT ;  /* 0x0000000f1000720c */ /* 0x000fe20003f06270 */
[----:B------:R-:W-:Y:S01]  /*20e0*/  IMAD R6, R5, R102, RZ ;  /* 0x0000006605067224 */ /* 0x000fe200078e02ff */
[----:B------:R-:W-:-:S02]  /*20f0*/  SHF.R.S32.HI R227, RZ, 0x1f, R226 ;  /* 0x0000001fffe37819 */ /* 0x000fc400000114e2 */
[----:B------:R-:W-:Y:S02]  /*2100*/  LOP3.LUT R28, R0, R3, RZ, 0xfc, !PT ;  /* 0x00000003001c7212 */ /* 0x000fe400078efcff */
[-C--:B------:R-:W-:Y:S02]  /*2110*/  ISETP.GE.AND P1, PT, R224, R15.reuse, PT ;  /* 0x0000000fe000720c */ /* 0x080fe40003f26270 */
[----:B------:R-:W-:Y:S01]  /*2120*/  SEL R3, R15, RZ, P0 ;  /* 0x000000ff0f037207 */ /* 0x000fe20000000000 */
[----:B------:R-:W-:Y:S01]  /*2130*/  IMAD R0, R5, R96, RZ ;  /* 0x0000006005007224 */ /* 0x000fe200078e02ff */
[----:B------:R-:W-:Y:S01]  /*2140*/  ISETP.GE.AND P2, PT, R225, R15, PT ;  /* 0x0000000fe100720c */ /* 0x000fe20003f46270 */
[C---:B------:R-:W-:Y:S01]  /*2150*/  IMAD R7, R20.reuse, R103, R6 ;  /* 0x0000006714077224 */ /* 0x040fe200078e0206 */
[C---:B------:R-:W-:Y:S01]  /*2160*/  SEL R5, R15.reuse, RZ, P1 ;  /* 0x000000ff0f057207 */ /* 0x040fe20000800000 */
[----:B------:R-:W-:Y:S01]  /*2170*/  IMAD.WIDE.U32 R106, R20, R102, R226 ;  /* 0x00000066146a7225 */ /* 0x000fe200078e00e2 */
[----:B------:R-:W-:-:S03]  /*2180*/  SEL R4, R15, RZ, P2 ;  /* 0x000000ff0f047207 */ /* 0x000fc60001000000 */
[----:B------:R-:W-:-:S04]  /*2190*/  IMAD.WIDE.U32 R104, R20, R102, R16 ;  /* 0x0000006614687225 */ /* 0x000fc800078e0010 */
[----:B------:R-:W-:Y:S02]  /*21a0*/  IMAD.IADD R3, R16, 0x1, R3 ;  /* 0x0000000110037824 */ /* 0x000fe400078e0203 */
[----:B------:R-:W-:Y:S02]  /*21b0*/  IMAD.IADD R107, R107, 0x1, R7 ;  /* 0x000000016b6b7824 */ /* 0x000fe400078e0207 */
[----:B------:R-:W-:Y:S02]  /*21c0*/  IMAD.IADD R105, R7, 0x1, R105 ;  /* 0x0000000107697824 */ /* 0x000fe400078e0269 */
[----:B------:R-:W-:Y:S02]  /*21d0*/  IMAD.IADD R5, R224, 0x1, R5 ;  /* 0x00000001e0057824 */ /* 0x000fe400078e0205 */
[C---:B------:R-:W-:Y:S01]  /*21e0*/  IMAD R7, R20.reuse, R97, R0 ;  /* 0x0000006114077224 */ /* 0x040fe200078e0200 */
[----:B------:R-:W-:Y:S01]  /*21f0*/  SHF.R.S32.HI R0, RZ, 0x1f, R3 ;  /* 0x0000001fff007819 */ /* 0x000fe20000011403 */
[----:B------:R-:W-:Y:S01]  /*2200*/  IMAD.IADD R8, R225, 0x1, R4 ;  /* 0x00000001e1087824 */ /* 0x000fe200078e0204 */
[----:B------:R-:W-:Y:S01]  /*2210*/  SHF.R.S32.HI R4, RZ, 0x1f, R5 ;  /* 0x0000001fff047819 */ /* 0x000fe20000011405 */
[----:B------:R-:W-:Y:S01]  /*2220*/  IMAD.WIDE.U32 R98, R20, R96, R16 ;  /* 0x0000006014627225 */ /* 0x000fe200078e0010 */
[----:B------:R-:W-:-:S02]  /*2230*/  LEA.HI R21, R0, R3, RZ, 0x4 ;  /* 0x0000000300157211 */ /* 0x000fc400078f20ff */
[----:B------:R-:W-:Y:S01]  /*2240*/  LEA.HI R3, R0, R3, RZ, 0x6 ;  /* 0x0000000300037211 */ /* 0x000fe200078f30ff */
[----:B------:R-:W-:Y:S01]  /*2250*/  IMAD.WIDE.U32 R100, R20, R96, R226 ;  /* 0x0000006014647225 */ /* 0x000fe200078e00e2 */
[C---:B------:R-:W-:Y:S02]  /*2260*/  LEA.HI R25, R4.reuse, R5, RZ, 0x4 ;  /* 0x0000000504197211 */ /* 0x040fe400078f20ff */
[----:B------:R-:W-:Y:S01]  /*2270*/  IADD3 R99, R7, R99, RZ ;  /* 0x0000006307637210 */ /* 0x000fe20007ffe0ff */
[----:B------:R-:W-:Y:S01]  /*2280*/  IMAD.IADD R101, R101, 0x1, R7 ;  /* 0x0000000165657824 */ /* 0x000fe200078e0207 */
[----:B------:R-:W-:Y:S02]  /*2290*/  LEA.HI R5, R4, R5, RZ, 0x6 ;  /* 0x0000000504057211 */ /* 0x000fe400078f30ff */
[----:B------:R-:W-:Y:S02]  /*22a0*/  SHF.R.S32.HI R4, RZ, 0x6, R3 ;  /* 0x00000006ff047819 */ /* 0x000fe40000011403 */
[----:B------:R-:W-:-:S04]  /*22b0*/  SHF.R.S32.HI R9, RZ, 0x1f, R8 ;  /* 0x0000001fff097819 */ /* 0x000fc80000011408 */
[CC--:B------:R-:W-:Y:S02]  /*22c0*/  LEA.HI R26, R9.reuse, R8.reuse, RZ, 0x4 ;  /* 0x00000008091a7211 */ /* 0x0c0fe400078f20ff */
[----:B------:R-:W-:Y:S02]  /*22d0*/  LEA.HI R8, R9, R8, RZ, 0x6 ;  /* 0x0000000809087211 */ /* 0x000fe400078f30ff */
[----:B------:R-:W-:Y:S02]  /*22e0*/  SHF.R.S32.HI R6, RZ, 0x6, R5 ;  /* 0x00000006ff067819 */ /* 0x000fe40000011405 */
[----:B------:R-:W-:Y:S02]  /*22f0*/  SHF.R.S32.HI R8, RZ, 0x6, R8 ;  /* 0x00000006ff087819 */ /* 0x000fe40000011408 */
[----:B-----5:R-:W-:Y:S01]  /*2300*/  SHF.R.S32.HI R9, RZ, 0x1f, R133 ;  /* 0x0000001fff097819 */ /* 0x020fe20000011485 */
[----:B------:R-:W-:Y:S01]  /*2310*/  IMAD.WIDE.U32 R100, R133, R96, R100 ;  /* 0x0000006085647225 */ /* 0x000fe200078e0064 */
[----:B------:R-:W-:-:S03]  /*2320*/  P2R R113, PR, RZ, 0x4 ;  /* 0x00000004ff717803 */ /* 0x000fc60000000000 */
[----:B------:R-:W-:Y:S01]  /*2330*/  IMAD.WIDE.U32 R98, R133, R96, R98 ;  /* 0x0000006085627225 */ /* 0x000fe200078e0062 */
[----:B------:R-:W-:-:S03]  /*2340*/  ISETP.GE.AND P2, PT, R222, UR4, PT ;  /* 0x00000004de007c0c */ /* 0x000fc6000bf46270 */
[----:B------:R-:W-:-:S04]  /*2350*/  IMAD.WIDE.U32 R106, R133, R102, R106 ;  /* 0x00000066856a7225 */ /* 0x000fc800078e006a */
[----:B------:R-:W-:Y:S01]  /*2360*/  IMAD.WIDE.U32 R104, R133, R102, R104 ;  /* 0x0000006685687225 */ /* 0x000fe200078e0068 */
[----:B------:R-:W-:Y:S02]  /*2370*/  SHF.R.S32.HI R112, RZ, 0x4, R21 ;  /* 0x00000004ff707819 */ /* 0x000fe40000011415 */
[----:B------:R-:W-:Y:S01]  /*2380*/  SHF.R.S32.HI R111, RZ, 0x4, R25 ;  /* 0x00000004ff6f7819 */ /* 0x000fe20000011419 */
[----:B------:R-:W-:Y:S01]  /*2390*/  IMAD R123, R103, 0xa0, RZ ;  /* 0x000000a0677b7824 */ /* 0x000fe200078e02ff */
[----:B------:R-:W-:Y:S01]  /*23a0*/  SHF.R.S32.HI R110, RZ, 0x4, R26 ;  /* 0x00000004ff6e7819 */ /* 0x000fe2000001141a */
[----:B------:R-:W-:Y:S02]  /*23b0*/  VIADD R144, R30, 0x8 ;  /* 0x000000081e907836 */ /* 0x000fe40000000000 */
[----:B------:R-:W-:Y:S02]  /*23c0*/  IMAD R109, R109, 0x80, R20 ;  /* 0x000000806d6d7824 */ /* 0x000fe400078e0214 */
[----:B------:R-:W-:Y:S01]  /*23d0*/  IMAD.SHL.U32 R116, R15, 0x2, RZ ;  /* 0x000000020f747824 */ /* 0x000fe200078e00ff */
[----:B--2---:R-:W-:-:S02]  /*23e0*/  SHF.R.U32.HI R0, RZ, 0x3, R13 ;  /* 0x00000003ff007819 */ /* 0x004fc4000001160d */
[----:B------:R-:W-:Y:S01]  /*23f0*/  LOP3.LUT R7, R13, 0x30, R21, 0xf8, !PT ;  /* 0x000000300d077812 */ /* 0x000fe200078ef815 */
[----:B---3--:R-:W-:-:S03]  /*2400*/  IMAD R130, R4, 0x2800, R11 ;  /* 0x0000280004827824 */ /* 0x008fc600078e020b */
[----:B------:R-:W-:Y:S02]  /*2410*/  LOP3.LUT R7, R7, R0, RZ, 0x3c, !PT ;  /* 0x0000000007077212 */ /* 0x000fe400078e3cff */
[----:B----4-:R-:W-:-:S03]  /*2420*/  LOP3.LUT R5, R14, 0x30, R25, 0xf8, !PT ;  /* 0x000000300e057812 */ /* 0x010fc600078ef819 */
[----:B------:R-:W-:Y:S01]  /*2430*/  IMAD.IADD R130, R130, 0x1, R7 ;  /* 0x0000000182827824 */ /* 0x000fe200078e0207 */
[----:B------:R-:W-:Y:S01]  /*2440*/  LOP3.LUT R7, R13, 0x30, R26, 0xf8, !PT ;  /* 0x000000300d077812 */ /* 0x000fe200078ef81a */
[--C-:B------:R-:W-:Y:S01]  /*2450*/  IMAD R131, R6, 0x2800, R12.reuse ;  /* 0x0000280006837824 */ /* 0x100fe200078e020c */
[----:B------:R-:W-:Y:S01]  /*2460*/  LOP3.LUT R3, R14, 0x30, R21, 0xf8, !PT ;  /* 0x000000300e037812 */ /* 0x000fe200078ef815 */
[--C-:B------:R-:W-:Y:S01]  /*2470*/  IMAD R128, R6, 0x2800, R11.reuse ;  /* 0x0000280006807824 */ /* 0x100fe200078e020b */
[----:B------:R-:W-:Y:S01]  /*2480*/  LOP3.LUT R6, R7, R0, RZ, 0x3c, !PT ;  /* 0x0000000007067212 */ /* 0x000fe200078e3cff */
[----:B------:R-:W-:Y:S01]  /*2490*/  IMAD R132, R4, 0x2800, R12 ;  /* 0x0000280004847824 */ /* 0x000fe200078e020c */
[-C--:B------:R-:W-:Y:S01]  /*24a0*/  LOP3.LUT R4, R5, R10.reuse, RZ, 0x3c, !PT ;  /* 0x0000000a05047212 */ /* 0x080fe200078e3cff */
[----:B------:R-:W-:Y:S01]  /*24b0*/  IMAD R127, R8, 0x2800, R11 ;  /* 0x00002800087f7824 */ /* 0x000fe200078e020b */
[----:B------:R-:W-:Y:S02]  /*24c0*/  LOP3.LUT R5, R13, 0x30, R25, 0xf8, !PT ;  /* 0x000000300d057812 */ /* 0x000fe400078ef819 */
[----:B------:R-:W-:Y:S01]  /*24d0*/  LOP3.LUT R3, R3, R10, RZ, 0x3c, !PT ;  /* 0x0000000a03037212 */ /* 0x000fe200078e3cff */
[----:B------:R-:W-:Y:S01]  /*24e0*/  IMAD.IADD R127, R127, 0x1, R6 ;  /* 0x000000017f7f7824 */ /* 0x000fe200078e0206 */
[----:B------:R-:W-:Y:S01]  /*24f0*/  LOP3.LUT R5, R5, R0, RZ, 0x3c, !PT ;  /* 0x0000000005057212 */ /* 0x000fe200078e3cff */
[----:B------:R-:W-:-:S02]  /*2500*/  IMAD R6, R9, R96, RZ ;  /* 0x0000006009067224 */ /* 0x000fc400078e02ff */
[----:B------:R-:W-:Y:S01]  /*2510*/  IMAD R129, R8, 0x2800, R12 ;  /* 0x0000280008817824 */ /* 0x000fe200078e020c */
[----:B------:R-:W-:Y:S01]  /*2520*/  IADD3 R128, R128, R5, RZ ;  /* 0x0000000580807210 */ /* 0x000fe20007ffe0ff */
[----:B------:R-:W-:Y:S01]  /*2530*/  IMAD.IADD R132, R132, 0x1, R3 ;  /* 0x0000000184847824 */ /* 0x000fe200078e0203 */
[----:B------:R-:W-:Y:S01]  /*2540*/  LOP3.LUT R3, R14, 0x30, R26, 0xf8, !PT ;  /* 0x000000300e037812 */ /* 0x000fe200078ef81a */
[----:B------:R-:W-:Y:S01]  /*2550*/  IMAD R8, R9, R102, RZ ;  /* 0x0000006609087224 */ /* 0x000fe200078e02ff */
[C---:B------:R-:W-:Y:S01]  /*2560*/  SHF.L.U64.HI R5, R96.reuse, 0x7, R97 ;  /* 0x0000000760057819 */ /* 0x040fe20000010261 */
[----:B------:R-:W-:Y:S02]  /*2570*/  IMAD R13, R133, R97, R6 ;  /* 0x00000061850d7224 */ /* 0x000fe400078e0206 */
[----:B------:R-:W-:Y:S02]  /*2580*/  IMAD R9, R97, 0xa0, RZ ;  /* 0x000000a061097824 */ /* 0x000fe400078e02ff */
[----:B------:R-:W-:-:S02]  /*2590*/  IMAD.SHL.U32 R6, R96, 0x80, RZ ;  /* 0x0000008060067824 */ /* 0x000fc400078e00ff */
[----:B------:R-:W-:-:S04]  /*25a0*/  IMAD.WIDE.U32 R96, R96, 0xa0, RZ ;  /* 0x000000a060607825 */ /* 0x000fc800078e00ff */
[----:B------:R-:W-:Y:S01]  /*25b0*/  IMAD.IADD R131, R131, 0x1, R4 ;  /* 0x0000000183837824 */ /* 0x000fe200078e0204 */
[----:B------:R-:W-:Y:S01]  /*25c0*/  LOP3.LUT R4, R3, R10, RZ, 0x3c, !PT ;  /* 0x0000000a03047212 */ /* 0x000fe200078e3cff */
[----:B------:R-:W-:Y:S02]  /*25d0*/  IMAD R11, R133, R103, R8 ;  /* 0x00000067850b7224 */ /* 0x000fe400078e0208 */
[----:B------:R-:W-:Y:S02]  /*25e0*/  IMAD.IADD R126, R97, 0x1, R9 ;  /* 0x00000001617e7824 */ /* 0x000fe400078e0209 */
[----:B------:R-:W-:Y:S02]  /*25f0*/  IMAD.IADD R8, R107, 0x1, R11 ;  /* 0x000000016b087824 */ /* 0x000fe400078e020b */
[----:B------:R-:W-:Y:S01]  /*2600*/  IMAD.IADD R9, R11, 0x1, R105 ;  /* 0x000000010b097824 */ /* 0x000fe200078e0269 */
[----:B------:R-:W-:Y:S01]  /*2610*/  SEL R11, RZ, 0x20, P2 ;  /* 0x00000020ff0b7807 */ /* 0x000fe20001000000 */
[----:B------:R-:W-:Y:S01]  /*2620*/  IMAD.IADD R129, R129, 0x1, R4 ;  /* 0x0000000181817824 */ /* 0x000fe200078e0204 */
[C---:B------:R-:W-:Y:S01]  /*2630*/  SHF.L.U64.HI R3, R102.reuse, 0x7, R103 ;  /* 0x0000000766037819 */ /* 0x040fe20000010267 */
[C---:B------:R-:W-:Y:S01]  /*2640*/  IMAD.SHL.U32 R4, R102.reuse, 0x80, RZ ;  /* 0x0000008066047824 */ /* 0x040fe200078e00ff */
[----:B------:R-:W-:Y:S01]  /*2650*/  LOP3.LUT R21, R21, 0xfffffff0, RZ, 0xc0, !PT ;  /* 0xfffffff015157812 */ /* 0x000fe200078ec0ff */
[----:B------:R-:W-:Y:S01]  /*2660*/  IMAD.WIDE.U32 R102, R102, 0xa0, RZ ;  /* 0x000000a066667825 */ /* 0x000fe200078e00ff */
[----:B------:R-:W-:-:S02]  /*2670*/  LOP3.LUT R25, R25, 0xfffffff0, RZ, 0xc0, !PT ;  /* 0xfffffff019197812 */ /* 0x000fc400078ec0ff */
[----:B------:R-:W-:Y:S02]  /*2680*/  LOP3.LUT R26, R26, 0xfffffff0, RZ, 0xc0, !PT ;  /* 0xfffffff01a1a7812 */ /* 0x000fe400078ec0ff */
[----:B------:R-:W-:Y:S01]  /*2690*/  LOP3.LUT R11, R28, R11, RZ, 0xfc, !PT ;  /* 0x0000000b1c0b7212 */ /* 0x000fe200078efcff */
[----:B------:R-:W-:Y:S01]  /*26a0*/  IMAD.IADD R10, R101, 0x1, R13 ;  /* 0x00000001650a7824 */ /* 0x000fe200078e020d */
[----:B------:R-:W-:Y:S01]  /*26b0*/  SHF.R.S32.HI R7, RZ, 0x1f, R22 ;  /* 0x0000001fff077819 */ /* 0x000fe20000011416 */
[----:B------:R-:W-:Y:S01]  /*26c0*/  IMAD.IADD R20, R13, 0x1, R99 ;  /* 0x000000010d147824 */ /* 0x000fe200078e0263 */
[----:B------:R-:W-:Y:S02]  /*26d0*/  IADD3 R123, R103, R123, RZ ;  /* 0x0000007b677b7210 */ /* 0x000fe40007ffe0ff */
[----:B------:R-:W-:Y:S02]  /*26e0*/  SHF.R.S32.HI R121, RZ, 0x1f, R23 ;  /* 0x0000001fff797819 */ /* 0x000fe40000011417 */
        /* <DEDUP_REMOVED lines=10> */
.L_x_2778:
        /* <DEDUP_REMOVED lines=35> */
[----:B---3--:R-:W-:-:S05]  /*29c0*/  LOP3.LUT R12, R12, R40, RZ, 0x3c, !PT ;  /* 0x000000280c0c7212 */ /* 0x008fca00078e3cff */
[----:B----4-:R-:W-:-:S04]  /*29d0*/  IMAD.IADD R12, R36, 0x1, R12 ;  /* 0x00000001240c7824 */ /* 0x010fc800078e020c */
[----:B------:R-:W-:Y:S01]  /*29e0*/  IMAD R13, R19, 0x7800, R12 ;  /* 0x00007800130d7824 */ /* 0x000fe200078e020c */
[----:B------:R-:W-:-:S03]  /*29f0*/  IADD3 R12, -R11, RZ, RZ ;  /* 0x000000ff0b0c7210 */ /* 0x000fc60007ffe1ff */
[C---:B------:R-:W-:Y:S02]  /*2a00*/  VIADD R89, R13.reuse, 0x20 ;  /* 0x000000200d597836 */ /* 0x040fe40000000000 */
[----:B------:R-:W-:Y:S02]  /*2a10*/  @P4 VIADD R89, R13, 0xffffffe0 ;  /* 0xffffffe00d594836 */ /* 0x000fe40000000000 */
[----:B------:R-:W-:Y:S02]  /*2a20*/  IMAD R35, R35, R12, R37 ;  /* 0x0000000c23237224 */ /* 0x000fe400078e0225 */
        /* <DEDUP_REMOVED lines=12> */
[----:B------:R-:W-:Y:S02]  /*2af0*/  IMAD R15, R91, UR4, RZ ;  /* 0x000000045b0f7c24 */ /* 0x000fe4000f8e02ff */
[----:B------:R-:W-:Y:S01]  /*2b00*/  IMAD.IADD R13, R13, 0x1, R11 ;  /* 0x000000010d0d7824 */ /* 0x000fe200078e020b */
[----:B------:R-:W-:Y:S01]  /*2b10*/  SHF.R.S32.HI R11, RZ, 0x1f, R24 ;  /* 0x0000001fff0b7819 */ /* 0x000fe20000011418 */
[----:B------:R-:W-:-:S02]  /*2b20*/  IMAD R15, R34, UR5, R15 ;  /* 0x00000005220f7c24 */ /* 0x000fc4000f8e020f */
[----:B------:R-:W-:Y:S01]  /*2b30*/  IMAD.WIDE.U32 R12, R34, UR4, R12 ;  /* 0x00000004220c7c25 */ /* 0x000fe2000f8e000c */
[----:B------:R-:W-:-:S03]  /*2b40*/  ULDC.64 UR4, c[0x0][0x308] ;  /* 0x0000c20000047ab9 */ /* 0x000fc60000000a00 */
[----:B------:R-:W-:Y:S02]  /*2b50*/  IMAD.IADD R13, R13, 0x1, R15 ;  /* 0x000000010d0d7824 */ /* 0x000fe400078e020f */
[----:B------:R-:W-:Y:S02]  /*2b60*/  IMAD R15, R7, UR4, RZ ;  /* 0x00000004070f7c24 */ /* 0x000fe4000f8e02ff */
[----:B------:R-:W-:-:S04]  /*2b70*/  IMAD.WIDE.U32 R12, R22, UR4, R12 ;  /* 0x00000004160c7c25 */ /* 0x000fc8000f8e000c */
[----:B------:R-:W-:Y:S01]  /*2b80*/  IMAD R15, R22, UR5, R15 ;  /* 0x00000005160f7c24 */ /* 0x000fe2000f8e020f */
[----:B------:R-:W-:Y:S01]  /*2b90*/  ULDC.64 UR4, c[0x0][0x2e8] ;  /* 0x0000ba0000047ab9 */ /* 0x000fe20000000a00 */
[----:B------:R-:W-:Y:S01]  /*2ba0*/  IMAD R37, R11, R102, R14 ;  /* 0x000000660b257224 */ /* 0x000fe200078e020e */
[----:B------:R-:W-:Y:S01]  /*2bb0*/  IADD3 R119, P2, R12, UR4, RZ ;  /* 0x000000040c777c10 */ /* 0x000fe2000ff5e0ff */
[----:B------:R-:W-:Y:S01]  /*2bc0*/  ULDC.U8 UR4, c[0x0][0x410] ;  /* 0x0001040000047ab9 */ /* 0x000fe20000000000 */
[----:B------:R-:W-:Y:S02]  /*2bd0*/  IMAD R92, R24, -0xa0, R2 ;  /* 0xffffff60185c7824 */ /* 0x000fe400078e0202 */
[----:B------:R-:W-:Y:S01]  /*2be0*/  IADD3.X R118, R13, UR5, R15, P2, !PT ;  /* 0x000000050d767c10 */ /* 0x000fe200097fe40f */
[----:B------:R-:W-:Y:S01]  /*2bf0*/  IMAD.WIDE.U32 R14, R102, R24, RZ ;  /* 0x00000018660e7225 */ /* 0x000fe200078e00ff */
[----:B------:R-:W-:Y:S02]  /*2c00*/  ISETP.NE.AND P2, PT, RZ, UR4, PT ;  /* 0x00000004ff007c0c */ /* 0x000fe4000bf45270 */
[----:B------:R-:W-:Y:S01]  /*2c10*/  VIMNMX R92, R92, 0xa0, PT ;  /* 0x000000a05c5c7848 */ /* 0x000fe20003fe0100 */
[----:B------:R-:W-:Y:S01]  /*2c20*/  IMAD R11, R11, R96, R36 ;  /* 0x000000600b0b7224 */ /* 0x000fe200078e0224 */
[----:B------:R-:W-:Y:S01]  /*2c30*/  IADD3 R94, R15, R37, RZ ;  /* 0x000000250f5e7210 */ /* 0x000fe20007ffe0ff */
[----:B------:R-:W-:-:S04]  /*2c40*/  IMAD.WIDE.U32 R12, R96, R24, RZ ;  /* 0x00000018600c7225 */ /* 0x000fc800078e00ff */
        /* <DEDUP_REMOVED lines=75> */
.L_x_2677:
[----:B------:R-:W-:Y:S05]  /*3100*/  BSYNC B1 ;  /* 0x0000000000017941 */ /* 0x000fea0003800000 */
.L_x_2676:
[----:B0-----:R-:W0:Y:S01]  /*3110*/  S2R R84, SR_TID.X ;  /* 0x0000000000547919 */ /* 0x001e220000002100 */
[----:B------:R-:W-:Y:S01]  /*3120*/  BSSY B1, `(.L_x_2678) ;  /* 0x0000032000017945 */ /* 0x000fe20003800000 */
[----:B-----5:R-:W-:Y:S01]  /*3130*/  MOV R140, R60 ;  /* 0x0000003c008c7202 */ /* 0x020fe20000000f00 */
        /* <DEDUP_REMOVED lines=48> */
.L_x_2679:
[----:B------:R-:W-:Y:S05]  /*3440*/  BSYNC B1 ;  /* 0x0000000000017941 */ /* 0x000fea0003800000 */
.L_x_2678:
[----:B------:R-:W-:Y:S01]  /*3450*/  UISETP.NE.AND UP0, UPT, UR49, 0x3, UPT ;  /* 0x000000033100788c */ /* 0x000fe2000bf05270 */
        /* <DEDUP_REMOVED lines=25> */
.L_x_2680:
[----:B------:R-:W2:Y:S01]  /*35f0*/  LDL R11, [R1+0x18] ;  /* 0x00001800010b7983 */ /* 0x000ea20000100800 */
[----:B------:R-:W-:Y:S01]  /*3600*/  IMAD R93, R19, 0x8, R18 ;  /* 0x00000008135d7824 */ /* 0x000fe200078e0212 */
[----:B------:R-:W-:Y:S01]  /*3610*/  BSSY B1, `(.L_x_2681) ;  /* 0x0000004000017945 */ /* 0x000fe20003800000 */
[----:B--2---:R-:W-:-:S04]  /*3620*/  SHF.L.U32 R94, R11, 0x1f, RZ ;  /* 0x0000001f0b5e7819 */ /* 0x004fc800000006ff */
[----:B------:R-:W1:Y:S02]  /*3630*/  SYNCS.PHASECHK.TRANS64.TRYWAIT P5, [R93+URZ+0x33490], R94 ;  /* 0x0334905e5d0075a7 */ /* 0x000e6400080a017f */
[----:B-1----:R-:W-:Y:S05]  /*3640*/  @!P5 BRA `(.L_x_2682) ;  /* 0x000002bc00d0d947 */ /* 0x002fea0003800000 */
.L_x_3021:
[----:B------:R-:W-:Y:S05]  /*3650*/  BSYNC B1 ;  /* 0x0000000000017941 */ /* 0x000fea0003800000 */
.L_x_2681:
[----:B------:R-:W-:-:S03]  /*3660*/  UMOV UR4, 0xffffffff ;  /* 0xffffffff00047882 */ /* 0x000fc60000000000 */
[----:B------:R-:W-:Y:S05]  /*3670*/  BRA.DIV UR4, `(.L_x_2683) ;  /* 0x000002be04d87947 */ /* 0x000fea000b800000 */
[----:B------:R2:W3:Y:S04]  /*3680*/  SHFL.IDX PT, R141, R118, RZ, 0x1e1f ;  /* 0x001e1fff768d7589 */ /* 0x0004e800000e0000 */
[----:B------:R2:W4:Y:S02]  /*3690*/  SHFL.IDX PT, R143, R119, RZ, 0x1e1f ;  /* 0x001e1fff778f7589 */ /* 0x00052400000e0000 */
.L_x_3025:
        /* <DEDUP_REMOVED lines=11> */
[----:B------:R-:W-:Y:S02]  /*3750*/  SHF.R.U32.HI R80, RZ, 0x8, R81 ;  /* 0x00000008ff507819 */ /* 0x000fe40000011651 */
[----:B------:R-:W-:Y:S02]  /*3760*/  SHF.R.U32.HI R82, RZ, 0x8, R83 ;  /* 0x00000008ff527819 */ /* 0x000fe40000011653 */
[----:B------:R-:W-:Y:S01]  /*3770*/  SHF.R.U32.HI R161, RZ, 0x10, R81 ;  /* 0x00000010ffa17819 */ /* 0x000fe20000011651 */
[----:B------:R-:W-:Y:S01]  /*3780*/  IMAD.SHL.U32 R80, R80, 0x100, RZ ;  /* 0x0000010050507824 */ /* 0x000fe200078e00ff */
[----:B------:R-:W-:Y:S01]  /*3790*/  LOP3.LUT R159, R81, 0xff0000ff, RZ, 0xc0, !PT ;  /* 0xff0000ff519f7812 */ /* 0x000fe200078ec0ff */
[----:B------:R-:W-:Y:S01]  /*37a0*/  IMAD.SHL.U32 R82, R82, 0x100, RZ ;  /* 0x0000010052527824 */ /* 0x000fe200078e00ff */
[----:B------:R-:W-:Y:S01]  /*37b0*/  SHF.R.U32.HI R160, RZ, 0x10, R83 ;  /* 0x00000010ffa07819 */ /* 0x000fe20000011653 */
[----:B0-----:R-:W-:Y:S01]  /*37c0*/  IMAD.MOV.U32 R81, RZ, RZ, R12 ;  /* 0x000000ffff517224 */ /* 0x001fe200078e000c */
[----:B------:R-:W-:-:S02]  /*37d0*/  LOP3.LUT R83, R83, 0xff0000ff, RZ, 0xc0, !PT ;  /* 0xff0000ff53537812 */ /* 0x000fc400078ec0ff */
[----:B------:R-:W-:Y:S01]  /*37e0*/  MOV R11, R13 ;  /* 0x0000000d000b7202 */ /* 0x000fe20000000f00 */
[----:B------:R-:W-:Y:S01]  /*37f0*/  IMAD.U32 R13, R161, 0x10000, RZ ;  /* 0x00010000a10d7824 */ /* 0x000fe200078e00ff */
        /* <DEDUP_REMOVED lines=93> */
.L_x_2689:
[----:B------:R-:W-:Y:S05]  /*3dd0*/  BSYNC B3 ;  /* 0x0000000000037941 */ /* 0x000fea0003800000 */
.L_x_2688:
[----:B0-----:R0:W-:Y:S02]  /*3de0*/  ST.E.128 desc[UR50][R84.64], R12 ;  /* 0x0000000c54007985 */ /* 0x0011e4000c101d32 */
.L_x_2687:
[----:B------:R-:W-:Y:S05]  /*3df0*/  BSYNC B2 ;  /* 0x0000000000027941 */ /* 0x000fea0003800000 */
.L_x_2686:
        /* <DEDUP_REMOVED lines=12> */
[--C-:B------:R-:W-:Y:S02]  /*3ec0*/  SHF.R.U32.HI R11, RZ, 0x8, R77.reuse ;  /* 0x00000008ff0b7819 */ /* 0x100fe4000001164d */
[----:B------:R-:W-:Y:S01]  /*3ed0*/  SHF.R.U32.HI R84, RZ, 0x10, R77 ;  /* 0x00000010ff547819 */ /* 0x000fe2000001164d */
[----:B------:R-:W-:Y:S01]  /*3ee0*/  IMAD.SHL.U32 R83, R83, 0x100, RZ ;  /* 0x0000010053537824 */ /* 0x000fe200078e00ff */
[----:B------:R-:W-:Y:S02]  /*3ef0*/  LOP3.LUT R78, R79, 0xff0000ff, RZ, 0xc0, !PT ;  /* 0xff0000ff4f4e7812 */ /* 0x000fe400078ec0ff */
[----:B------:R-:W-:Y:S01]  /*3f00*/  SHF.R.U32.HI R82, RZ, 0x10, R79 ;  /* 0x00000010ff527819 */ /* 0x000fe2000001164f */
[----:B------:R-:W-:Y:S01]  /*3f10*/  IMAD.SHL.U32 R79, R11, 0x100, RZ ;  /* 0x000001000b4f7824 */ /* 0x000fe200078e00ff */
[----:B------:R-:W-:Y:S01]  /*3f20*/  LOP3.LUT R76, R77, 0xff0000ff, RZ, 0xc0, !PT ;  /* 0xff0000ff4d4c7812 */ /* 0x000fe200078ec0ff */
[----:B------:R-:W-:Y:S01]  /*3f30*/  IMAD.MOV.U32 R77, RZ, RZ, R12 ;  /* 0x000000ffff4d7224 */ /* 0x000fe200078e000c */
[----:B------:R-:W-:Y:S01]  /*3f40*/  MOV R11, R13 ;  /* 0x0000000d000b7202 */ /* 0x000fe20000000f00 */
[----:B------:R-:W-:Y:S01]  /*3f50*/  IMAD.U32 R13, R84, 0x10000, RZ ;  /* 0x00010000540d7824 */ /* 0x000fe200078e00ff */
[----:B------:R-:W-:Y:S01]  /*3f60*/  LOP3.LUT R78, R78, 0xff00, R83, 0xf8, !PT ;  /* 0x0000ff004e4e7812 */ /* 0x000fe200078ef853 */
[----:B------:R-:W-:Y:S01]  /*3f70*/  IMAD.U32 R83, R82, 0x10000, RZ ;  /* 0x0001000052537824 */ /* 0x000fe200078e00ff */
[----:B------:R-:W-:-:S02]  /*3f80*/  LOP3.LUT R12, R76, 0xff00, R79, 0xf8, !PT ;  /* 0x0000ff004c0c7812 */ /* 0x000fc400078ef84f */
        /* <DEDUP_REMOVED lines=45> */
[--C-:B------:R-:W-:Y:S01]  /*4260*/  HADD2.F32 R85, -RZ, R84.reuse.H0_H0 ;  /* 0x20000054ff557230 */ /* 0x100fe20000004100 */
[----:B------:R-:W-:Y:S01]  /*4270*/  F2FP.SATFINITE.E4M3.F32.PACK_AB_MERGE_C R82, R83, R82, RZ ;  /* 0x000000525352723e */ /* 0x000fe200048070ff */
[----:B------:R-:W-:Y:S01]  /*4280*/  HADD2.F32 R84, -RZ, R84.H1_H1 ;  /* 0x30000054ff547230 */ /* 0x000fe20000004100 */
[----:B------:R-:W-:Y:S01]  /*4290*/  F2FP.F16.E4M3.UNPACK_B R156, R12.H1 ;  /* 0x0000000cff9c723e */ /* 0x000fe200030006ff */
[----:B------:R-:W-:Y:S01]  /*42a0*/  HADD2.F32 R161, -RZ, R159.H1_H1 ;  /* 0x3000009fffa17230 */ /* 0x000fe20000004100 */
[----:B------:R-:W-:Y:S02]  /*42b0*/  F2FP.F16.E4M3.UNPACK_B R83, R14.H1 ;  /* 0x0000000eff53723e */ /* 0x000fe400030006ff */
[----:B------:R-:W-:Y:S01]  /*42c0*/  F2FP.F16.E4M3.UNPACK_B R158, R13 ;  /* 0x0000000dff9e723e */ /* 0x000fe200020006ff */
[----:B------:R-:W-:Y:S01]  /*42d0*/  HADD2.F32 R157, -RZ, R156.H1_H1 ;  /* 0x3000009cff9d7230 */ /* 0x000fe20000004100 */
[----:B------:R-:W-:Y:S01]  /*42e0*/  F2FP.F16.E4M3.UNPACK_B R155, R12 ;  /* 0x0000000cff9b723e */ /* 0x000fe200020006ff */
[----:B------:R-:W-:-:S02]  /*42f0*/  HADD2.F32 R13, -RZ, R83.H1_H1 ;  /* 0x30000053ff0d7230 */ /* 0x000fc40000004100 */
[CC--:B------:R-:W-:Y:S01]  /*4300*/  FMUL.FTZ R12, R84.reuse, R161.reuse ;  /* 0x000000a1540c7220 */ /* 0x0c0fe20000410000 */
        /* <DEDUP_REMOVED lines=9> */
[----:B------:R-:W-:Y:S01]  /*43a0*/  FFMA.FTZ R164, R84, R157, R163 ;  /* 0x0000009d54a47223 */ /* 0x000fe200000100a3 */
[-C--:B------:R-:W-:Y:S01]  /*43b0*/  FFMA.FTZ R162, R83, R12.reuse, -R162 ;  /* 0x0000000c53a27223 */ /* 0x080fe200000108a2 */
[----:B------:R-:W-:Y:S01]  /*43c0*/  FFMA.FTZ R157, R13, R12, R160 ;  /* 0x0000000c0d9d7223 */ /* 0x000fe200000100a0 */
[----:B------:R-:W-:-:S02]  /*43d0*/  HADD2.F32 R13, -RZ, R15.H0_H0 ;  /* 0x2000000fff0d7230 */ /* 0x000fc40000004100 */
[--C-:B------:R-:W-:Y:S01]  /*43e0*/  HADD2.F32 R12, -RZ, R14.reuse.H0_H0 ;  /* 0x2000000eff0c7230 */ /* 0x100fe20000004100 */
[----:B------:R-:W-:Y:S01]  /*43f0*/  F2FP.SATFINITE.E4M3.F32.PACK_AB_MERGE_C R161, R164, R161, RZ ;  /* 0x000000a1a4a1723e */ /* 0x000fe200048070ff */
[----:B------:R-:W-:Y:S01]  /*4400*/  HADD2.F32 R15, -RZ, R15.H1_H1 ;  /* 0x3000000fff0f7230 */ /* 0x000fe20000004100 */
[----:B------:R-:W-:Y:S01]  /*4410*/  F2FP.SATFINITE.E4M3.F32.PACK_AB_MERGE_C R157, R157, R162, RZ ;  /* 0x000000a29d9d723e */ /* 0x000fe200048070ff */
[----:B------:R-:W-:Y:S02]  /*4420*/  HADD2.F32 R84, -RZ, R159.H0_H0 ;  /* 0x2000009fff547230 */ /* 0x000fe40000004100 */
[----:B------:R-:W-:Y:S02]  /*4430*/  HADD2.F32 R14, -RZ, R14.H1_H1 ;  /* 0x3000000eff0e7230 */ /* 0x000fe40000004100 */
[----:B------:R-:W-:Y:S02]  /*4440*/  HADD2.F32 R83, -RZ, R158.H0_H0 ;  /* 0x2000009eff537230 */ /* 0x000fe40000004100 */
[----:B------:R-:W-:Y:S01]  /*4450*/  FMUL.FTZ R158, R15, R84 ;  /* 0x000000540f9e7220 */ /* 0x000fe20000410000 */
[----:B------:R-:W-:-:S02]  /*4460*/  HADD2.F32 R156, -RZ, R156.H0_H0 ;  /* 0x2000009cff9c7230 */ /* 0x000fc40000004100 */
        /* <DEDUP_REMOVED lines=12> */
.L_x_2693:
[----:B------:R-:W-:Y:S05]  /*4530*/  BSYNC B3 ;  /* 0x0000000000037941 */ /* 0x000fea0003800000 */
.L_x_2692:
[----:B------:R0:W-:Y:S02]  /*4540*/  ST.E.128 desc[UR50][R80.64], R12 ;  /* 0x0000000c50007985 */ /* 0x0001e4000c101d32 */
.L_x_2691:
[----:B------:R-:W-:Y:S05]  /*4550*/  BSYNC B2 ;  /* 0x0000000000027941 */ /* 0x000fea0003800000 */
.L_x_2690:
        /* <DEDUP_REMOVED lines=13> */
[----:B------:R-:W-:Y:S01]  /*4630*/  SHF.R.U32.HI R80, RZ, 0x10, R73 ;  /* 0x00000010ff507819 */ /* 0x000fe20000011649 */
[----:B------:R-:W-:Y:S01]  /*4640*/  IMAD.SHL.U32 R72, R72, 0x100, RZ ;  /* 0x0000010048487824 */ /* 0x000fe200078e00ff */
[----:B------:R-:W-:Y:S01]  /*4650*/  LOP3.LUT R79, R73, 0xff0000ff, RZ, 0xc0, !PT ;  /* 0xff0000ff494f7812 */ /* 0x000fe200078ec0ff */
[----:B------:R-:W-:Y:S01]  /*4660*/  IMAD.SHL.U32 R74, R74, 0x100, RZ ;  /* 0x000001004a4a7824 */ /* 0x000fe200078e00ff */
[----:B------:R-:W-:Y:S01]  /*4670*/  SHF.R.U32.HI R78, RZ, 0x10, R75 ;  /* 0x00000010ff4e7819 */ /* 0x000fe2000001164b */
[----:B------:R-:W-:Y:S01]  /*4680*/  IMAD.MOV.U32 R73, RZ, RZ, R12 ;  /* 0x000000ffff497224 */ /* 0x000fe200078e000c */
        /* <DEDUP_REMOVED lines=49> */
[----:B------:R-:W-:-:S02]  /*49a0*/  F2FP.F16.E4M3.UNPACK_B R153, R72.H1 ;  /* 0x00000048ff99723e */ /* 0x000fc400030006ff */
[----:B------:R-:W-:Y:S01]  /*49b0*/  F2FP.SATFINITE.E4M3.F32.PACK_AB_MERGE_C R78, R79, R78, RZ ;  /* 0x0000004e4f4e723e */ /* 0x000fe200048070ff */
        /* <DEDUP_REMOVED lines=29> */
[----:B------:R-:W-:Y:S02]  /*4b90*/  HADD2.F32 R15, -RZ, R15.H1_H1 ;  /* 0x3000000fff0f7230 */ /* 0x000fe40000004100 */
[----:B------:R-:W-:Y:S01]  /*4ba0*/  FMUL.FTZ R84, R72, R153 ;  /* 0x0000009948547220 */ /* 0x000fe20000410000 */
[----:B------:R-:W-:-:S02]  /*4bb0*/  HADD2.F32 R83, -RZ, R83.H0_H0 ;  /* 0x20000053ff537230 */ /* 0x000fc40000004100 */
[----:B------:R-:W-:Y:S01]  /*4bc0*/  FMUL.FTZ R80, R14, R85 ;  /* 0x000000550e507220 */ /* 0x000fe20000410000 */
[----:B------:R-:W-:Y:S02]  /*4bd0*/  HADD2.F32 R82, -RZ, R82.H0_H0 ;  /* 0x20000052ff527230 */ /* 0x000fe40000004100 */
[----:B------:R-:W-:Y:S01]  /*4be0*/  FMUL.FTZ R79, R15, R153 ;  /* 0x000000990f4f7220 */ /* 0x000fe20000410000 */
[----:B------:R-:W-:Y:S01]  /*4bf0*/  FMUL.FTZ R85, R13, R85 ;  /* 0x000000550d557220 */ /* 0x000fe20000410000 */
[----:B------:R-:W-:Y:S01]  /*4c00*/  FFMA.FTZ R84, R15, R83, R84 ;  /* 0x000000530f547223 */ /* 0x000fe20000010054 */
[----:B------:R-:W-:Y:S01]  /*4c10*/  F2FP.SATFINITE.E4M3.F32.PACK_AB_MERGE_C R154, R154, R155, RZ ;  /* 0x0000009b9a9a723e */ /* 0x000fe200048070ff */
[----:B------:R-:W-:Y:S01]  /*4c20*/  FFMA.FTZ R79, R72, R83, -R79 ;  /* 0x00000053484f7223 */ /* 0x000fe2000001084f */
[-C--:B------:R-:W-:Y:S01]  /*4c30*/  FFMA.FTZ R80, R13, R82.reuse, -R80 ;  /* 0x000000520d507223 */ /* 0x080fe20000010850 */
[----:B------:R-:W-:Y:S01]  /*4c40*/  FFMA.FTZ R85, R14, R82, R85 ;  /* 0x000000520e557223 */ /* 0x000fe20000010055 */
[----:B------:R-:W-:-:S02]  /*4c50*/  F2FP.SATFINITE.E4M3.F32.PACK_AB_MERGE_C R13, R12, R11, R75 ;  /* 0x0000000b0c0d723e */ /* 0x000fc4000480704b */
[----:B------:R-:W-:Y:S02]  /*4c60*/  F2FP.SATFINITE.E4M3.F32.PACK_AB_MERGE_C R12, R74, R73, R78 ;  /* 0x000000494a0c723e */ /* 0x000fe4000480704e */
[----:B------:R-:W-:Y:S02]  /*4c70*/  F2FP.SATFINITE.E4M3.F32.PACK_AB_MERGE_C R14, R85, R80, R81 ;  /* 0x00000050550e723e */ /* 0x000fe40004807051 */
[----:B------:R-:W-:-:S07]  /*4c80*/  F2FP.SATFINITE.E4M3.F32.PACK_AB_MERGE_C R15, R84, R79, R154 ;  /* 0x0000004f540f723e */ /* 0x000fce000480709a */
.L_x_2697:
[----:B------:R-:W-:Y:S05]  /*4c90*/  BSYNC B3 ;  /* 0x0000000000037941 */ /* 0x000fea0003800000 */
.L_x_2696:
[----:B------:R0:W-:Y:S02]  /*4ca0*/  ST.E.128 desc[UR50][R76.64], R12 ;  /* 0x0000000c4c007985 */ /* 0x0001e4000c101d32 */
.L_x_2695:
[----:B------:R-:W-:Y:S05]  /*4cb0*/  BSYNC B2 ;  /* 0x0000000000027941 */ /* 0x000fea0003800000 */
.L_x_2694:
        /* <DEDUP_REMOVED lines=11> */
[--C-:B------:R-:W-:Y:S02]  /*4d70*/  SHF.R.U32.HI R68, RZ, 0x8, R69.reuse ;  /* 0x00000008ff447819 */ /* 0x100fe40000011645 */
[----:B------:R-:W-:Y:S02]  /*4d80*/  LOP3.LUT R11, R69, 0xff0000ff, RZ, 0xc0, !PT ;  /* 0xff0000ff450b7812 */ /* 0x000fe400078ec0ff */
[----:B------:R-:W-:Y:S01]  /*4d90*/  SHF.R.U32.HI R74, RZ, 0x10, R69 ;  /* 0x00000010ff4a7819 */ /* 0x000fe20000011645 */
[----:B------:R-:W-:Y:S01]  /*4da0*/  IMAD.SHL.U32 R68, R68, 0x100, RZ ;  /* 0x0000010044447824 */ /* 0x000fe200078e00ff */
[--C-:B------:R-:W-:Y:S02]  /*4db0*/  SHF.R.U32.HI R69, RZ, 0x8, R71.reuse ;  /* 0x00000008ff457819 */ /* 0x100fe40000011647 */
[----:B------:R-:W-:Y:S02]  /*4dc0*/  LOP3.LUT R70, R71, 0xff0000ff, RZ, 0xc0, !PT ;  /* 0xff0000ff47467812 */ /* 0x000fe400078ec0ff */
[----:B------:R-:W-:Y:S01]  /*4dd0*/  SHF.R.U32.HI R75, RZ, 0x10, R71 ;  /* 0x00000010ff4b7819 */ /* 0x000fe20000011647 */
[----:B------:R-:W-:Y:S01]  /*4de0*/  IMAD.SHL.U32 R71, R69, 0x100, RZ ;  /* 0x0000010045477824 */ /* 0x000fe200078e00ff */
[----:B---3--:R-:W-:-:S02]  /*4df0*/  MOV R69, R12 ;  /* 0x0000000c00457202 */ /* 0x008fc40000000f00 */
[----:B------:R-:W-:Y:S01]  /*4e00*/  LOP3.LUT R12, R11, 0xff00, R68, 0xf8, !PT ;  /* 0x0000ff000b0c7812 */ /* 0x000fe200078ef844 */
[----:B------:R-:W-:Y:S01]  /*4e10*/  IMAD.U32 R75, R75, 0x10000, RZ ;  /* 0x000100004b4b7824 */ /* 0x000fe200078e00ff */
[----:B------:R-:W-:Y:S01]  /*4e20*/  LOP3.LUT R68, R70, 0xff00, R71, 0xf8, !PT ;  /* 0x0000ff0046447812 */ /* 0x000fe200078ef847 */
[----:B------:R-:W-:Y:S01]  /*4e30*/  IMAD.U32 R71, R74, 0x10000, RZ ;  /* 0x000100004a477824 */ /* 0x000fe200078e00ff */
[-C--:B------:R-:W-:Y:S02]  /*4e40*/  F2FP.F16.E4M3.UNPACK_B R70, R152.reuse.H1 ;  /* 0x00000098ff46723e */ /* 0x080fe400030006ff */
[----:B------:R-:W-:Y:S02]  /*4e50*/  F2FP.F16.E4M3.UNPACK_B R11, R13 ;  /* 0x0000000dff0b723e */ /* 0x000fe400020006ff */
        /* <DEDUP_REMOVED lines=18> */
[----:B------:R-:W-:Y:S01]  /*4f80*/  FMUL.FTZ R79, R13, R76 ;  /* 0x0000004c0d4f7220 */ /* 0x000fe20000410000 */
[----:B------:R-:W-:-:S02]  /*4f90*/  HADD2.F32 R76, -RZ, R152.H1_H1 ;  /* 0x30000098ff4c7230 */ /* 0x000fc40000004100 */
[----:B------:R-:W-:Y:S01]  /*4fa0*/  FFMA.FTZ R80, R13, R71, -R78 ;  /* 0x000000470d507223 */ /* 0x000fe2000001084e */
[----:B------:R-:W-:Y:S01]  /*4fb0*/  F2FP.F16.E4M3.UNPACK_B R13, R69.H1 ;  /* 0x00000045ff0d723e */ /* 0x000fe200030006ff */
[----:B------:R-:W-:Y:S01]  /*4fc0*/  FFMA.FTZ R81, R70, R71, R79 ;  /* 0x0000004746517223 */ /* 0x000fe2000001004f */
[----:B------:R-:W-:Y:S01]  /*4fd0*/  FFMA.FTZ R68, R68, R74, R75 ;  /* 0x0000004a44447223 */ /* 0x000fe2000001004b */
[----:B------:R-:W-:Y:S01]  /*4fe0*/  F2FP.F16.E4M3.UNPACK_B R69, R69 ;  /* 0x00000045ff45723e */ /* 0x000fe200020006ff */
[----:B------:R-:W-:Y:S02]  /*4ff0*/  HADD2.F32 R75, -RZ, R151.H1_H1 ;  /* 0x30000097ff4b7230 */ /* 0x000fe40000004100 */
[--C-:B------:R-:W-:Y:S01]  /*5000*/  HADD2.F32 R70, -RZ, R13.reuse.H0_H0 ;  /* 0x2000000dff467230 */ /* 0x100fe20000004100 */
[----:B------:R-:W-:Y:S01]  /*5010*/  F2FP.SATFINITE.E4M3.F32.PACK_AB_MERGE_C R85, R81, R80, RZ ;  /* 0x000000505155723e */ /* 0x000fe200048070ff */
[----:B------:R-:W-:Y:S02]  /*5020*/  HADD2.F32 R71, -RZ, R13.H1_H1 ;  /* 0x3000000dff477230 */ /* 0x000fe40000004100 */
[----:B------:R-:W-:-:S02]  /*5030*/  HADD2.F32 R13, -RZ, R69.H0_H0 ;  /* 0x20000045ff0d7230 */ /* 0x000fc40000004100 */
[CC--:B------:R-:W-:Y:S01]  /*5040*/  FMUL.FTZ R78, R70.reuse, R76.reuse ;  /* 0x0000004c464e7220 */ /* 0x0c0fe20000410000 */
[----:B------:R-:W-:Y:S02]  /*5050*/  HADD2.F32 R152, -RZ, R152.H0_H0 ;  /* 0x20000098ff987230 */ /* 0x000fe40000004100 */
[C---:B------:R-:W-:Y:S01]  /*5060*/  FMUL.FTZ R79, R71.reuse, R76 ;  /* 0x0000004c474f7220 */ /* 0x040fe20000410000 */
[----:B------:R-:W-:Y:S02]  /*5070*/  HADD2.F32 R69, -RZ, R69.H1_H1 ;  /* 0x30000045ff457230 */ /* 0x000fe40000004100 */
[-C--:B------:R-:W-:Y:S01]  /*5080*/  FFMA.FTZ R78, R71, R75.reuse, R78 ;  /* 0x0000004b474e7223 */ /* 0x080fe2000001004e */
[----:B------:R-:W-:Y:S02]  /*5090*/  HADD2.F32 R74, -RZ, R151.H0_H0 ;  /* 0x20000097ff4a7230 */ /* 0x000fe40000004100 */
[----:B------:R-:W-:Y:S01]  /*50a0*/  FFMA.FTZ R79, R70, R75, -R79 ;  /* 0x0000004b464f7223 */ /* 0x000fe2000001084f */
[----:B------:R-:W-:Y:S01]  /*50b0*/  F2FP.F16.E4M3.UNPACK_B R70, R15.H1 ;  /* 0x0000000fff46723e */ /* 0x000fe200030006ff */
[-C--:B------:R-:W-:Y:S01]  /*50c0*/  FMUL.FTZ R76, R69, R152.reuse ;  /* 0x00000098454c7220 */ /* 0x080fe20000410000 */
[----:B------:R-:W-:Y:S01]  /*50d0*/  FMUL.FTZ R152, R13, R152 ;  /* 0x000000980d987220 */ /* 0x000fe20000410000 */
[----:B------:R-:W-:-:S02]  /*50e0*/  F2FP.F16.E4M3.UNPACK_B R75, R12 ;  /* 0x0000000cff4b723e */ /* 0x000fc400020006ff */
[----:B------:R-:W-:Y:S01]  /*50f0*/  F2FP.SATFINITE.E4M3.F32.PACK_AB_MERGE_C R84, R78, R79, RZ ;  /* 0x0000004f4e54723e */ /* 0x000fe200048070ff */
[-C--:B------:R-:W-:Y:S01]  /*5100*/  FFMA.FTZ R13, R13, R74.reuse, -R76 ;  /* 0x0000004a0d0d7223 */ /* 0x080fe2000001084c */
[-C--:B------:R-:W-:Y:S01]  /*5110*/  F2FP.F16.E4M3.UNPACK_B R79, R77.reuse.H1 ;  /* 0x0000004dff4f723e */ /* 0x080fe200030006ff */
[----:B------:R-:W-:Y:S01]  /*5120*/  FFMA.FTZ R152, R69, R74, R152 ;  /* 0x0000004a45987223 */ /* 0x000fe20000010098 */
[----:B------:R-:W-:Y:S01]  /*5130*/  F2FP.F16.E4M3.UNPACK_B R76, R12.H1 ;  /* 0x0000000cff4c723e */ /* 0x000fe200030006ff */
        /* <DEDUP_REMOVED lines=8> */
[--C-:B------:R-:W-:Y:S02]  /*51c0*/  HADD2.F32 R70, -RZ, R69.reuse.H1_H1 ;  /* 0x30000045ff467230 */ /* 0x100fe40000004100 */
[C---:B------:R-:W-:Y:S01]  /*51d0*/  FMUL.FTZ R81, R71.reuse, R81 ;  /* 0x0000005147517220 */ /* 0x040fe20000410000 */
[----:B------:R-:W-:Y:S02]  /*51e0*/  HADD2.F32 R80, -RZ, R78.H1_H1 ;  /* 0x3000004eff507230 */ /* 0x000fe40000004100 */
[----:B------:R-:W-:Y:S01]  /*51f0*/  FFMA.FTZ R83, R71, R77, -R12 ;  /* 0x0000004d47537223 */ /* 0x000fe2000001080c */
[----:B------:R-:W-:Y:S01]  /*5200*/  HADD2.F32 R69, -RZ, R69.H0_H0 ;  /* 0x20000045ff457230 */ /* 0x000fe20000004100 */
[----:B------:R-:W-:Y:S01]  /*5210*/  F2FP.F16.E4M3.UNPACK_B R14, R14 ;  /* 0x0000000eff0e723e */ /* 0x000fe200020006ff */
[----:B------:R-:W-:Y:S02]  /*5220*/  HADD2.F32 R12, -RZ, R75.H1_H1 ;  /* 0x3000004bff0c7230 */ /* 0x000fe40000004100 */
[----:B------:R-:W-:Y:S01]  /*5230*/  FMUL.FTZ R82, R70, R80 ;  /* 0x0000005046527220 */ /* 0x000fe20000410000 */
[----:B------:R-:W-:-:S02]  /*5240*/  HADD2.F32 R76, -RZ, R76.H0_H0 ;  /* 0x2000004cff4c7230 */ /* 0x000fc40000004100 */
[C---:B------:R-:W-:Y:S01]  /*5250*/  FMUL.FTZ R71, R69.reuse, R80 ;  /* 0x0000005045477220 */ /* 0x040fe20000410000 */
[----:B------:R-:W-:Y:S01]  /*5260*/  FFMA.FTZ R80, R74, R77, R81 ;  /* 0x0000004d4a507223 */ /* 0x000fe20000010051 */
[-C--:B------:R-:W-:Y:S01]  /*5270*/  FFMA.FTZ R82, R69, R12.reuse, -R82 ;  /* 0x0000000c45527223 */ /* 0x080fe20000010852 */
[--C-:B------:R-:W-:Y:S02]  /*5280*/  HADD2.F32 R69, -RZ, R15.reuse.H0_H0 ;  /* 0x2000000fff457230 */ /* 0x100fe40000004100 */
[----:B------:R-:W-:Y:S01]  /*5290*/  FFMA.FTZ R81, R70, R12, R71 ;  /* 0x0000000c46517223 */ /* 0x000fe20000010047 */
[--C-:B------:R-:W-:Y:S01]  /*52a0*/  HADD2.F32 R12, -RZ, R14.reuse.H0_H0 ;  /* 0x2000000eff0c7230 */ /* 0x100fe20000004100 */
[----:B------:R-:W-:Y:S01]  /*52b0*/  F2FP.SATFINITE.E4M3.F32.PACK_AB_MERGE_C R11, R68, R11, R85 ;  /* 0x0000000b440b723e */ /* 0x000fe20004807055 */
[----:B------:R-:W-:Y:S01]  /*52c0*/  HADD2.F32 R15, -RZ, R15.H1_H1 ;  /* 0x3000000fff0f7230 */ /* 0x000fe20000004100 */
[----:B------:R-:W-:Y:S01]  /*52d0*/  F2FP.SATFINITE.E4M3.F32.PACK_AB_MERGE_C R80, R80, R83, RZ ;  /* 0x000000535050723e */ /* 0x000fe200048070ff */
[----:B------:R-:W-:Y:S01]  /*52e0*/  HADD2.F32 R70, -RZ, R79.H0_H0 ;  /* 0x2000004fff467230 */ /* 0x000fe20000004100 */
[----:B------:R-:W-:Y:S01]  /*52f0*/  F2FP.SATFINITE.E4M3.F32.PACK_AB_MERGE_C R81, R81, R82, RZ ;  /* 0x000000525151723e */ /* 0x000fe200048070ff */
[----:B------:R-:W-:-:S02]  /*5300*/  HADD2.F32 R14, -RZ, R14.H1_H1 ;  /* 0x3000000eff0e7230 */ /* 0x000fc40000004100 */
[----:B------:R-:W-:Y:S02]  /*5310*/  HADD2.F32 R71, -RZ, R78.H0_H0 ;  /* 0x2000004eff477230 */ /* 0x000fe40000004100 */
[-C--:B------:R-:W-:Y:S01]  /*5320*/  FMUL.FTZ R74, R15, R70.reuse ;  /* 0x000000460f4a7220 */ /* 0x080fe20000410000 */
[----:B------:R-:W-:Y:S02]  /*5330*/  HADD2.F32 R75, -RZ, R75.H0_H0 ;  /* 0x2000004bff4b7230 */ /* 0x000fe40000004100 */
[C---:B------:R-:W-:Y:S01]  /*5340*/  FMUL.FTZ R70, R69.reuse, R70 ;  /* 0x0000004645467220 */ /* 0x040fe20000410000 */
[-C--:B------:R-:W-:Y:S01]  /*5350*/  FMUL.FTZ R77, R14, R71.reuse ;  /* 0x000000470e4d7220 */ /* 0x080fe20000410000 */
[C---:B------:R-:W-:Y:S01]  /*5360*/  FMUL.FTZ R71, R12.reuse, R71 ;  /* 0x000000470c477220 */ /* 0x040fe20000410000 */
[-C--:B------:R-:W-:Y:S01]  /*5370*/  FFMA.FTZ R74, R69, R76.reuse, -R74 ;  /* 0x0000004c454a7223 */ /* 0x080fe2000001084a */
[----:B------:R-:W-:Y:S01]  /*5380*/  FFMA.FTZ R15, R15, R76, R70 ;  /* 0x0000004c0f0f7223 */ /* 0x000fe20000010046 */
[-C--:B------:R-:W-:Y:S01]  /*5390*/  FFMA.FTZ R77, R12, R75.reuse, -R77 ;  /* 0x0000004b0c4d7223 */ /* 0x080fe2000001084d */
[----:B------:R-:W-:Y:S01]  /*53a0*/  FFMA.FTZ R14, R14, R75, R71 ;  /* 0x0000004b0e0e7223 */ /* 0x000fe20000010047 */
[----:B------:R-:W-:Y:S01]  /*53b0*/  F2FP.SATFINITE.E4M3.F32.PACK_AB_MERGE_C R12, R152, R13, R84 ;  /* 0x0000000d980c723e */ /* 0x000fe20004807054 */
[----:B------:R-:W-:Y:S01]  /*53c0*/  IMAD.MOV.U32 R13, RZ, RZ, R11 ;  /* 0x000000ffff0d7224 */ /* 0x000fe200078e000b */
[----:B------:R-:W-:-:S02]  /*53d0*/  F2FP.SATFINITE.E4M3.F32.PACK_AB_MERGE_C R15, R15, R74, R80 ;  /* 0x0000004a0f0f723e */ /* 0x000fc40004807050 */
[----:B------:R-:W-:-:S07]  /*53e0*/  F2FP.SATFINITE.E4M3.F32.PACK_AB_MERGE_C R14, R14, R77, R81 ;  /* 0x0000004d0e0e723e */ /* 0x000fce0004807051 */
.L_x_2701:
[----:B------:R-:W-:Y:S05]  /*53f0*/  BSYNC B3 ;  /* 0x0000000000037941 */ /* 0x000fea0003800000 */
.L_x_2700:
[----:B---3--:R0:W-:Y:S02]  /*5400*/  ST.E.128 desc[UR50][R72.64], R12 ;  /* 0x0000000c48007985 */ /* 0x0081e4000c101d32 */
.L_x_2699:
[----:B------:R-:W-:Y:S05]  /*5410*/  BSYNC B2 ;  /* 0x0000000000027941 */ /* 0x000fea0003800000 */
.L_x_2698:
        /* <DEDUP_REMOVED lines=18> */
[----:B------:R-:W-:-:S02]  /*5540*/  SHF.R.U32.HI R73, RZ, 0x10, R65 ;  /* 0x00000010ff497819 */ /* 0x000fc40000011641 */
[----:B------:R-:W-:Y:S01]  /*5550*/  LOP3.LUT R65, R66, 0xff00, R11, 0xf8, !PT ;  /* 0x0000ff0042417812 */ /* 0x000fe200078ef80b */
[----:B------:R-:W-:Y:S01]  /*5560*/  IMAD.U32 R66, R72, 0x10000, RZ ;  /* 0x0001000048427824 */ /* 0x000fe200078e00ff */
[----:B---3--:R-:W-:Y:S01]  /*5570*/  MOV R64, R12 ;  /* 0x0000000c00407202 */ /* 0x008fe20000000f00 */
        /* <DEDUP_REMOVED lines=92> */
.L_x_2705:
[----:B------:R-:W-:Y:S05]  /*5b40*/  BSYNC B3 ;  /* 0x0000000000037941 */ /* 0x000fea0003800000 */
.L_x_2704:
[----:B---3--:R0:W-:Y:S02]  /*5b50*/  ST.E.128 desc[UR50][R68.64], R12 ;  /* 0x0000000c44007985 */ /* 0x0081e4000c101d32 */
.L_x_2703:
[----:B------:R-:W-:Y:S05]  /*5b60*/  BSYNC B2 ;  /* 0x0000000000027941 */ /* 0x000fea0003800000 */
.L_x_2702:
        /* <DEDUP_REMOVED lines=113> */
.L_x_2707:
[----:B------:R-:W-:Y:S05]  /*6280*/  BSYNC B2 ;  /* 0x0000000000027941 */ /* 0x000fea0003800000 */
.L_x_2706:
[----:B---3--:R0:W-:Y:S02]  /*6290*/  ST.E.128 desc[UR50][R64.64], R12 ;  /* 0x0000000c40007985 */ /* 0x0081e4000c101d32 */
.L_x_2685:
[----:B------:R-:W-:Y:S05]  /*62a0*/  BSYNC B1 ;  /* 0x0000000000017941 */ /* 0x000fea0003800000 */
.L_x_2684:
[----:B------:R-:W-:-:S03]  /*62b0*/  UMOV UR4, 0xffffffff ;  /* 0xffffffff00047882 */ /* 0x000fc60000000000 */
[----:B------:R-:W-:Y:S05]  /*62c0*/  BRA.DIV UR4, `(.L_x_2708) ;  /* 0x0000029604107947 */ /* 0x000fea000b800000 */
[----:B------:R0:W0:Y:S04]  /*62d0*/  SHFL.IDX PT, R63, R118, 0x1, 0x1e1f ;  /* 0x003e1f00763f7f89 */ /* 0x00002800000e0000 */
[----:B--2---:R-:W2:Y:S02]  /*62e0*/  SHFL.IDX PT, R119, R119, 0x1, 0x1e1f ;  /* 0x003e1f0077777f89 */ /* 0x004ea400000e0000 */
.L_x_3029:
[----:B------:R-:W-:Y:S05]  /*62f0*/  @P4 BRA `(.L_x_2709) ;  /* 0x0000009800744947 */ /* 0x000fea0003800000 */
[----:B------:R-:W-:Y:S01]  /*6300*/  ISETP.NE.AND P3, PT, R28, RZ, PT ;  /* 0x000000ff1c00720c */ /* 0x000fe20003f65270 */
[----:B------:R-:W-:-:S12]  /*6310*/  BSSY B1, `(.L_x_2710) ;  /* 0x0000071000017945 */ /* 0x000fd80003800000 */
[----:B------:R-:W-:Y:S05]  /*6320*/  @!P3 BRA `(.L_x_2711) ;  /* 0x0000000400bcb947 */ /* 0x000fea0003800000 */
[----:B0-----:R0:W0:Y:S01]  /*6330*/  LDS.128 R12, [R88+0x26200] ;  /* 0x02620000580c7984 */ /* 0x0010220000000c00 */
[----:B--2---:R-:W-:Y:S01]  /*6340*/  IADD3 R60, P3, R16, R119, RZ ;  /* 0x00000077103c7210 */ /* 0x004fe20007f7e0ff */
[----:B------:R-:W-:Y:S04]  /*6350*/  BSSY B2, `(.L_x_2712) ;  /* 0x000006b000027945 */ /* 0x000fe80003800000 */
[----:B------:R-:W-:Y:S01]  /*6360*/  IMAD.X R61, R63, 0x1, R17, P3 ;  /* 0x000000013f3d7824 */ /* 0x000fe200018e0611 */
[----:B------:R-:W-:-:S13]  /*6370*/  ISETP.GE.AND P3, PT, R226, R115, PT ;  /* 0x00000073e200720c */ /* 0x000fda0003f66270 */
[----:B------:R-:W-:Y:S05]  /*6380*/  @P3 BRA `(.L_x_2713) ;  /* 0x00000004009c3947 */ /* 0x000fea0003800000 */
[----:B------:R-:W-:Y:S01]  /*6390*/  SHF.R.U32.HI R62, RZ, 0x8, R59 ;  /* 0x00000008ff3e7819 */ /* 0x000fe2000001163b */
[----:B0-----:R-:W-:Y:S01]  /*63a0*/  IMAD.MOV.U32 R56, RZ, RZ, R12 ;  /* 0x000000ffff387224 */ /* 0x001fe200078e000c */
        /* <DEDUP_REMOVED lines=11> */
[-C--:B------:R-:W-:Y:S02]  /*6460*/  F2FP.F16.E4M3.UNPACK_B R11, R13.reuse ;  /* 0x0000000dff0b723e */ /* 0x080fe400020006ff */
[----:B------:R-:W-:Y:S02]  /*6470*/  F2FP.F16.E4M3.UNPACK_B R59, R142.H1 ;  /* 0x0000008eff3b723e */ /* 0x000fe400030006ff */
[----:B------:R-:W-:-:S02]  /*6480*/  F2FP.F16.E4M3.UNPACK_B R13, R13.H1 ;  /* 0x0000000dff0d723e */ /* 0x000fc400030006ff */
[----:B------:R-:W-:Y:S01]  /*6490*/  LOP3.LUT R62, R58, 0xff0000, R57, 0xf8, !PT ;  /* 0x00ff00003a3e7812 */ /* 0x000fe200078ef839 */
[----:B------:R-:W-:Y:S01]  /*64a0*/  HADD2.F32 R64, -RZ, R59.H0_H0 ;  /* 0x2000003bff407230 */ /* 0x000fe20000004100 */
[----:B------:R-:W-:Y:S01]  /*64b0*/  LOP3.LUT R65, R12, 0xff0000, R65, 0xf8, !PT ;  /* 0x00ff00000c417812 */ /* 0x000fe200078ef841 */
[--C-:B------:R-:W-:Y:S01]  /*64c0*/  HADD2.F32 R12, -RZ, R11.reuse.H1_H1 ;  /* 0x3000000bff0c7230 */ /* 0x100fe20000004100 */
        /* <DEDUP_REMOVED lines=12> */
[-C--:B------:R-:W-:Y:S01]  /*6590*/  FFMA.FTZ R11, R11, R59.reuse, -R68 ;  /* 0x0000003b0b0b7223 */ /* 0x080fe20000010844 */
[----:B------:R-:W-:Y:S01]  /*65a0*/  FFMA.FTZ R12, R12, R59, R67 ;  /* 0x0000003b0c0c7223 */ /* 0x000fe20000010043 */
[----:B------:R-:W-:Y:S01]  /*65b0*/  FMUL.FTZ R66, R13, R66 ;  /* 0x000000420d427220 */ /* 0x000fe20000410000 */
[----:B------:R-:W-:-:S02]  /*65c0*/  HADD2.F32 R59, -RZ, R147.H1_H1 ;  /* 0x30000093ff3b7230 */ /* 0x000fc40000004100 */
[----:B------:R-:W-:Y:S01]  /*65d0*/  FFMA.FTZ R68, R13, R58, -R64 ;  /* 0x0000003a0d447223 */ /* 0x000fe20000010840 */
[----:B------:R-:W-:Y:S01]  /*65e0*/  F2FP.F16.E4M3.UNPACK_B R13, R56.H1 ;  /* 0x00000038ff0d723e */ /* 0x000fe200030006ff */
[----:B------:R-:W-:Y:S01]  /*65f0*/  FFMA.FTZ R71, R57, R58, R66 ;  /* 0x0000003a39477223 */ /* 0x000fe20000010042 */
[--C-:B------:R-:W-:Y:S01]  /*6600*/  HADD2.F32 R64, -RZ, R142.reuse.H1_H1 ;  /* 0x3000008eff407230 */ /* 0x100fe20000004100 */
[----:B------:R-:W-:Y:S01]  /*6610*/  F2FP.F16.E4M3.UNPACK_B R56, R56 ;  /* 0x00000038ff38723e */ /* 0x000fe200020006ff */
[----:B------:R-:W-:Y:S02]  /*6620*/  HADD2.F32 R142, -RZ, R142.H0_H0 ;  /* 0x2000008eff8e7230 */ /* 0x000fe40000004100 */
[--C-:B------:R-:W-:Y:S01]  /*6630*/  HADD2.F32 R58, -RZ, R13.reuse.H1_H1 ;  /* 0x3000000dff3a7230 */ /* 0x100fe20000004100 */
[----:B------:R-:W-:Y:S01]  /*6640*/  F2FP.SATFINITE.E4M3.F32.PACK_AB_MERGE_C R74, R71, R68, RZ ;  /* 0x00000044474a723e */ /* 0x000fe200048070ff */
[----:B------:R-:W-:Y:S02]  /*6650*/  HADD2.F32 R57, -RZ, R13.H0_H0 ;  /* 0x2000000dff397230 */ /* 0x000fe40000004100 */
[----:B------:R-:W-:-:S02]  /*6660*/  HADD2.F32 R13, -RZ, R56.H0_H0 ;  /* 0x20000038ff0d7230 */ /* 0x000fc40000004100 */
[CC--:B------:R-:W-:Y:S01]  /*6670*/  FMUL.FTZ R66, R58.reuse, R64.reuse ;  /* 0x000000403a427220 */ /* 0x0c0fe20000410000 */
[----:B------:R-:W-:Y:S02]  /*6680*/  HADD2.F32 R56, -RZ, R56.H1_H1 ;  /* 0x30000038ff387230 */ /* 0x000fe40000004100 */
[C---:B------:R-:W-:Y:S01]  /*6690*/  FMUL.FTZ R69, R57.reuse, R64 ;  /* 0x0000004039457220 */ /* 0x040fe20000410000 */
[----:B------:R-:W-:Y:S02]  /*66a0*/  HADD2.F32 R147, -RZ, R147.H0_H0 ;  /* 0x20000093ff937230 */ /* 0x000fe40000004100 */
[-C--:B------:R-:W-:Y:S01]  /*66b0*/  FFMA.FTZ R66, R57, R59.reuse, -R66 ;  /* 0x0000003b39427223 */ /* 0x080fe20000010842 */
[CC--:B------:R-:W-:Y:S01]  /*66c0*/  FMUL.FTZ R67, R13.reuse, R142.reuse ;  /* 0x0000008e0d437220 */ /* 0x0c0fe20000410000 */
[----:B------:R-:W-:Y:S01]  /*66d0*/  FFMA.FTZ R59, R58, R59, R69 ;  /* 0x0000003b3a3b7223 */ /* 0x000fe20000010045 */
[C---:B------:R-:W-:Y:S02]  /*66e0*/  FMUL.FTZ R64, R56.reuse, R142 ;  /* 0x0000008e38407220 */ /* 0x040fe40000410000 */
[----:B------:R-:W-:Y:S01]  /*66f0*/  FFMA.FTZ R70, R56, R147, R67 ;  /* 0x0000009338467223 */ /* 0x000fe20000010043 */
[----:B------:R-:W-:Y:S01]  /*6700*/  F2FP.F16.E4M3.UNPACK_B R56, R15.H1 ;  /* 0x0000000fff38723e */ /* 0x000fe200030006ff */
[----:B------:R-:W-:Y:S01]  /*6710*/  FFMA.FTZ R69, R13, R147, -R64 ;  /* 0x000000930d457223 */ /* 0x000fe20000010840 */
        /* <DEDUP_REMOVED lines=46> */
.L_x_2713:
[----:B------:R-:W-:Y:S05]  /*6a00*/  BSYNC B2 ;  /* 0x0000000000027941 */ /* 0x000fea0003800000 */
.L_x_2712:
[----:B0-----:R0:W-:Y:S02]  /*6a10*/  ST.E.128 desc[UR50][R60.64], R12 ;  /* 0x0000000c3c007985 */ /* 0x0011e4000c101d32 */
.L_x_2711:
[----:B------:R-:W-:Y:S05]  /*6a20*/  BSYNC B1 ;  /* 0x0000000000017941 */ /* 0x000fea0003800000 */
.L_x_2710:
[----:B------:R-:W-:Y:S01]  /*6a30*/  ISETP.NE.AND P3, PT, R29, RZ, PT ;  /* 0x000000ff1d00720c */ /* 0x000fe20003f65270 */
[----:B------:R-:W-:-:S12]  /*6a40*/  BSSY B1, `(.L_x_2714) ;  /* 0x0000073000017945 */ /* 0x000fd80003800000 */
[----:B------:R-:W-:Y:S05]  /*6a50*/  @!P3 BRA `(.L_x_2715) ;  /* 0x0000000400c4b947 */ /* 0x000fea0003800000 */
[----:B------:R-:W5:Y:S01]  /*6a60*/  LDL R11, [R1+0x1c] ;  /* 0x00001c00010b7983 */ /* 0x000f620000100800 */
[----:B0-----:R-:W-:Y:S01]  /*6a70*/  IMAD.SHL.U32 R12, R228, 0x10, RZ ;  /* 0x00000010e40c7824 */ /* 0x001fe200078e00ff */
[----:B------:R-:W-:Y:S04]  /*6a80*/  BSSY B2, `(.L_x_2716) ;  /* 0x000006d000027945 */ /* 0x000fe80003800000 */
[----:B--2---:R-:W-:-:S04]  /*6a90*/  IADD3 R56, P3, R12, R119, RZ ;  /* 0x000000770c387210 */ /* 0x004fc80007f7e0ff */
[----:B------:R-:W-:Y:S02]  /*6aa0*/  LEA.HI.X.SX32 R57, R12, R63, 0x1, P3 ;  /* 0x0000003f0c397211 */ /* 0x000fe400018f0eff */
[----:B------:R0:W2:Y:S01]  /*6ab0*/  LDS.128 R12, [R89+0x26200] ;  /* 0x02620000590c7984 */ /* 0x0000a20000000c00 */
[----:B-----5:R-:W-:-:S13]  /*6ac0*/  ISETP.GE.AND P3, PT, R11, R115, PT ;  /* 0x000000730b00720c */ /* 0x020fda0003f66270 */
[----:B0-2---:R-:W-:Y:S05]  /*6ad0*/  @P3 BRA `(.L_x_2717) ;  /* 0x00000004009c3947 */ /* 0x005fea0003800000 */
[----:B------:R-:W-:Y:S02]  /*6ae0*/  SHF.R.U32.HI R58, RZ, 0x8, R55 ;  /* 0x00000008ff3a7819 */ /* 0x000fe40000011637 */
[--C-:B------:R-:W-:Y:S02]  /*6af0*/  SHF.R.U32.HI R11, RZ, 0x8, R53.reuse ;  /* 0x00000008ff0b7819 */ /* 0x100fe40000011635 */
[----:B------:R-:W-:Y:S02]  /*6b00*/  SHF.R.U32.HI R61, RZ, 0x10, R53 ;  /* 0x00000010ff3d7819 */ /* 0x000fe40000011635 */
[----:B------:R-:W-:Y:S01]  /*6b10*/  LOP3.LUT R52, R53, 0xff0000ff, RZ, 0xc0, !PT ;  /* 0xff0000ff35347812 */ /* 0x000fe200078ec0ff */
[----:B------:R-:W-:Y:S01]  /*6b20*/  IMAD.MOV.U32 R53, RZ, RZ, R15 ;  /* 0x000000ffff357224 */ /* 0x000fe200078e000f */
[----:B------:R-:W-:Y:S01]  /*6b30*/  SHF.R.U32.HI R60, RZ, 0x10, R55 ;  /* 0x00000010ff3c7819 */ /* 0x000fe20000011637 */
[----:B------:R-:W-:Y:S01]  /*6b40*/  IMAD.SHL.U32 R15, R58, 0x100, RZ ;  /* 0x000001003a0f7824 */ /* 0x000fe200078e00ff */
[----:B------:R-:W-:Y:S01]  /*6b50*/  LOP3.LUT R54, R55, 0xff0000ff, RZ, 0xc0, !PT ;  /* 0xff0000ff37367812 */ /* 0x000fe200078ec0ff */
[----:B------:R-:W-:Y:S01]  /*6b60*/  IMAD.SHL.U32 R11, R11, 0x100, RZ ;  /* 0x000001000b0b7824 */ /* 0x000fe200078e00ff */
[----:B------:R-:W-:-:S02]  /*6b70*/  F2FP.F16.E4M3.UNPACK_B R58, R139.H1 ;  /* 0x0000008bff3a723e */ /* 0x000fc400030006ff */
[----:B------:R-:W-:Y:S01]  /*6b80*/  LOP3.LUT R59, R54, 0xff00, R15, 0xf8, !PT ;  /* 0x0000ff00363b7812 */ /* 0x000fe200078ef80f */
[----:B------:R-:W-:Y:S01]  /*6b90*/  IMAD.U32 R54, R60, 0x10000, RZ ;  /* 0x000100003c367824 */ /* 0x000fe200078e00ff */
[----:B------:R-:W-:Y:S01]  /*6ba0*/  LOP3.LUT R52, R52, 0xff00, R11, 0xf8, !PT ;  /* 0x0000ff0034347812 */ /* 0x000fe200078ef80b */
[----:B------:R-:W-:Y:S01]  /*6bb0*/  IMAD.U32 R15, R61, 0x10000, RZ ;  /* 0x000100003d0f7824 */ /* 0x000fe200078e00ff */
[-C--:B------:R-:W-:Y:S01]  /*6bc0*/  F2FP.F16.E4M3.UNPACK_B R11, R13.reuse ;  /* 0x0000000dff0b723e */ /* 0x080fe200020006ff */
[--C-:B------:R-:W-:Y:S01]  /*6bd0*/  HADD2.F32 R60, -RZ, R58.reuse.H0_H0 ;  /* 0x2000003aff3c7230 */ /* 0x100fe20000004100 */
[----:B------:R-:W-:Y:S01]  /*6be0*/  LOP3.LUT R61, R59, 0xff0000, R54, 0xf8, !PT ;  /* 0x00ff00003b3d7812 */ /* 0x000fe200078ef836 */
[----:B------:R-:W-:Y:S01]  /*6bf0*/  HADD2.F32 R59, -RZ, R58.H1_H1 ;  /* 0x3000003aff3b7230 */ /* 0x000fe20000004100 */
[----:B------:R-:W-:Y:S01]  /*6c00*/  LOP3.LUT R55, R52, 0xff0000, R15, 0xf8, !PT ;  /* 0x00ff000034377812 */ /* 0x000fe200078ef80f */
[--C-:B------:R-:W-:Y:S01]  /*6c10*/  HADD2.F32 R15, -RZ, R11.reuse.H1_H1 ;  /* 0x3000000bff0f7230 */ /* 0x100fe20000004100 */
[----:B------:R-:W-:Y:S01]  /*6c20*/  F2FP.F16.E4M3.UNPACK_B R54, R138.H1 ;  /* 0x0000008aff36723e */ /* 0x000fe200030006ff */
[----:B------:R-:W-:Y:S01]  /*6c30*/  HADD2.F32 R11, -RZ, R11.H0_H0 ;  /* 0x2000000bff0b7230 */ /* 0x000fe20000004100 */
[----:B------:R-:W-:-:S02]  /*6c40*/  F2FP.F16.E4M3.UNPACK_B R13, R13.H1 ;  /* 0x0000000dff0d723e */ /* 0x000fc400030006ff */
        /* <DEDUP_REMOVED lines=22> */
[----:B------:R-:W-:Y:S02]  /*6db0*/  HADD2.F32 R54, -RZ, R138.H1_H1 ;  /* 0x3000008aff367230 */ /* 0x000fe40000004100 */
[----:B------:R-:W-:Y:S01]  /*6dc0*/  FMUL.FTZ R60, R52, R58 ;  /* 0x0000003a343c7220 */ /* 0x000fe20000410000 */
[----:B------:R-:W-:-:S02]  /*6dd0*/  HADD2.F32 R139, -RZ, R139.H0_H0 ;  /* 0x2000008bff8b7230 */ /* 0x000fc40000004100 */
[----:B------:R-:W-:Y:S02]  /*6de0*/  HADD2.F32 R12, -RZ, R12.H1_H1 ;  /* 0x3000000cff0c7230 */ /* 0x000fe40000004100 */
[-C--:B------:R-:W-:Y:S01]  /*6df0*/  FFMA.FTZ R60, R15, R54.reuse, -R60 ;  /* 0x000000360f3c7223 */ /* 0x080fe2000001083c */
[----:B------:R-:W-:Y:S02]  /*6e00*/  HADD2.F32 R138, -RZ, R138.H0_H0 ;  /* 0x2000008aff8a7230 */ /* 0x000fe40000004100 */
[----:B------:R-:W-:Y:S01]  /*6e10*/  FFMA.FTZ R59, R52, R54, R59 ;  /* 0x00000036343b7223 */ /* 0x000fe2000001003b */
[----:B------:R-:W-:Y:S01]  /*6e20*/  F2FP.F16.E4M3.UNPACK_B R54, R55.H1 ;  /* 0x00000037ff36723e */ /* 0x000fe200030006ff */
[CC--:B------:R-:W-:Y:S01]  /*6e30*/  FMUL.FTZ R58, R12.reuse, R139.reuse ;  /* 0x0000008b0c3a7220 */ /* 0x0c0fe20000410000 */
[C---:B------:R-:W-:Y:S01]  /*6e40*/  FMUL.FTZ R139, R13.reuse, R139 ;  /* 0x0000008b0d8b7220 */ /* 0x040fe20000410000 */
[----:B------:R-:W-:Y:S02]  /*6e50*/  F2FP.F16.E4M3.UNPACK_B R55, R55 ;  /* 0x00000037ff37723e */ /* 0x000fe400020006ff */
[----:B------:R-:W-:Y:S01]  /*6e60*/  FFMA.FTZ R64, R13, R138, -R58 ;  /* 0x0000008a0d407223 */ /* 0x000fe2000001083a */
[----:B------:R-:W-:Y:S01]  /*6e70*/  F2FP.SATFINITE.E4M3.F32.PACK_AB_MERGE_C R69, R59, R60, RZ ;  /* 0x0000003c3b45723e */ /* 0x000fe200048070ff */
[----:B------:R-:W-:Y:S01]  /*6e80*/  FFMA.FTZ R139, R12, R138, R139 ;  /* 0x0000008a0c8b7223 */ /* 0x000fe2000001008b */
[----:B------:R-:W-:Y:S01]  /*6e90*/  F2FP.F16.E4M3.UNPACK_B R13, R53.H1 ;  /* 0x00000035ff0d723e */ /* 0x000fe200030006ff */
[--C-:B------:R-:W-:Y:S01]  /*6ea0*/  HADD2.F32 R58, -RZ, R54.reuse.H1_H1 ;  /* 0x30000036ff3a7230 */ /* 0x100fe20000004100 */
[-C--:B------:R-:W-:Y:S01]  /*6eb0*/  F2FP.F16.E4M3.UNPACK_B R59, R61.reuse.H1 ;  /* 0x0000003dff3b723e */ /* 0x080fe200030006ff */
[----:B------:R-:W-:Y:S01]  /*6ec0*/  HADD2.F32 R54, -RZ, R54.H0_H0 ;  /* 0x20000036ff367230 */ /* 0x000fe20000004100 */
[-C--:B------:R-:W-:Y:S01]  /*6ed0*/  F2FP.F16.E4M3.UNPACK_B R12, R14.reuse.H1 ;  /* 0x0000000eff0c723e */ /* 0x080fe200030006ff */
[----:B------:R-:W-:Y:S01]  /*6ee0*/  HADD2.F32 R52, -RZ, R13.H1_H1 ;  /* 0x3000000dff347230 */ /* 0x000fe20000004100 */
[----:B------:R-:W-:Y:S01]  /*6ef0*/  F2FP.F16.E4M3.UNPACK_B R61, R61 ;  /* 0x0000003dff3d723e */ /* 0x000fe200020006ff */
[----:B------:R-:W-:Y:S01]  /*6f00*/  HADD2.F32 R62, -RZ, R59.H1_H1 ;  /* 0x3000003bff3e7230 */ /* 0x000fe20000004100 */
[----:B------:R-:W-:Y:S01]  /*6f10*/  F2FP.F16.E4M3.UNPACK_B R14, R14 ;  /* 0x0000000eff0e723e */ /* 0x000fe200020006ff */
[----:B------:R-:W-:Y:S01]  /*6f20*/  HADD2.F32 R15, -RZ, R13.H0_H0 ;  /* 0x2000000dff0f7230 */ /* 0x000fe20000004100 */
        /* <DEDUP_REMOVED lines=8> */
[----:B------:R-:W-:Y:S01]  /*6fb0*/  FMUL.FTZ R65, R13, R60 ;  /* 0x0000003c0d417220 */ /* 0x000fe20000410000 */
[----:B------:R-:W-:Y:S01]  /*6fc0*/  FFMA.FTZ R67, R52, R58, R67 ;  /* 0x0000003a34437223 */ /* 0x000fe20000010043 */
[----:B------:R-:W-:Y:S01]  /*6fd0*/  FMUL.FTZ R60, R12, R60 ;  /* 0x0000003c0c3c7220 */ /* 0x000fe20000410000 */
[----:B------:R-:W-:-:S02]  /*6fe0*/  HADD2.F32 R61, -RZ, R61.H0_H0 ;  /* 0x2000003dff3d7230 */ /* 0x000fc40000004100 */
[-C--:B------:R-:W-:Y:S01]  /*6ff0*/  FFMA.FTZ R65, R12, R15.reuse, -R65 ;  /* 0x0000000f0c417223 */ /* 0x080fe20000010841 */
[--C-:B------:R-:W-:Y:S02]  /*7000*/  HADD2.F32 R12, -RZ, R14.reuse.H0_H0 ;  /* 0x2000000eff0c7230 */ /* 0x100fe40000004100 */
[----:B------:R-:W-:Y:S01]  /*7010*/  FFMA.FTZ R60, R13, R15, R60 ;  /* 0x0000000f0d3c7223 */ /* 0x000fe2000001003c */
[--C-:B------:R-:W-:Y:S01]  /*7020*/  HADD2.F32 R13, -RZ, R53.reuse.H0_H0 ;  /* 0x20000035ff0d7230 */ /* 0x100fe20000004100 */
[----:B------:R-:W-:Y:S01]  /*7030*/  F2FP.SATFINITE.E4M3.F32.PACK_AB_MERGE_C R67, R67, R68, RZ ;  /* 0x000000444343723e */ /* 0x000fe200048070ff */
[----:B------:R-:W-:Y:S02]  /*7040*/  HADD2.F32 R14, -RZ, R14.H1_H1 ;  /* 0x3000000eff0e7230 */ /* 0x000fe40000004100 */
[----:B------:R-:W-:Y:S01]  /*7050*/  HADD2.F32 R53, -RZ, R53.H1_H1 ;  /* 0x30000035ff357230 */ /* 0x000fe20000004100 */
[----:B------:R-:W-:Y:S01]  /*7060*/  F2FP.SATFINITE.E4M3.F32.PACK_AB_MERGE_C R60, R60, R65, RZ ;  /* 0x000000413c3c723e */ /* 0x000fe200048070ff */
[----:B------:R-:W-:-:S02]  /*7070*/  HADD2.F32 R52, -RZ, R59.H0_H0 ;  /* 0x2000003bff347230 */ /* 0x000fc40000004100 */
        /* <DEDUP_REMOVED lines=13> */
.L_x_2717:
[----:B------:R-:W-:Y:S05]  /*7150*/  BSYNC B2 ;  /* 0x0000000000027941 */ /* 0x000fea0003800000 */
.L_x_2716:
[----:B------:R0:W-:Y:S02]  /*7160*/  ST.E.128 desc[UR50][R56.64], R12 ;  /* 0x0000000c38007985 */ /* 0x0001e4000c101d32 */
.L_x_2715:
[----:B------:R-:W-:Y:S05]  /*7170*/  BSYNC B1 ;  /* 0x0000000000017941 */ /* 0x000fea0003800000 */
.L_x_2714:
[----:B------:R-:W-:Y:S01]  /*7180*/  ISETP.NE.AND P3, PT, R30, RZ, PT ;  /* 0x000000ff1e00720c */ /* 0x000fe20003f65270 */
[----:B------:R-:W-:-:S12]  /*7190*/  BSSY B1, `(.L_x_2718) ;  /* 0x0000075000017945 */ /* 0x000fd80003800000 */
[----:B------:R-:W-:Y:S05]  /*71a0*/  @!P3 BRA `(.L_x_2719) ;  /* 0x0000000400ccb947 */ /* 0x000fea0003800000 */
[----:B------:R-:W5:Y:S01]  /*71b0*/  LDL R11, [R1+0x24] ;  /* 0x00002400010b7983 */ /* 0x000f620000100800 */
[----:B0-----:R-:W-:Y:S01]  /*71c0*/  SHF.L.U32 R12, R229, 0x4, RZ ;  /* 0x00000004e50c7819 */ /* 0x001fe200000006ff */
[----:B------:R-:W-:Y:S03]  /*71d0*/  BSSY B2, `(.L_x_2720) ;  /* 0x000006f000027945 */ /* 0x000fe60003800000 */
[----:B--2---:R-:W-:-:S04]  /*71e0*/  IADD3 R52, P3, R12, R119, RZ ;  /* 0x000000770c347210 */ /* 0x004fc80007f7e0ff */
[----:B------:R-:W-:Y:S02]  /*71f0*/  LEA.HI.X.SX32 R53, R12, R63, 0x1, P3 ;  /* 0x0000003f0c357211 */ /* 0x000fe400018f0eff */
[----:B------:R0:W2:Y:S01]  /*7200*/  LDS.128 R12, [R88+0x28a00] ;  /* 0x028a0000580c7984 */ /* 0x0000a20000000c00 */
[----:B-----5:R-:W-:-:S13]  /*7210*/  ISETP.GE.AND P3, PT, R11, R115, PT ;  /* 0x000000730b00720c */ /* 0x020fda0003f66270 */
[----:B0-2---:R-:W-:Y:S05]  /*7220*/  @P3 BRA `(.L_x_2721) ;  /* 0x0000000400a43947 */ /* 0x005fea0003800000 */
[----:B------:R-:W-:Y:S01]  /*7230*/  SHF.R.U32.HI R54, RZ, 0x8, R51 ;  /* 0x00000008ff367819 */ /* 0x000fe20000011633 */
[----:B------:R-:W-:Y:S01]  /*7240*/  IMAD.MOV.U32 R48, RZ, RZ, R14 ;  /* 0x000000ffff307224 */ /* 0x000fe200078e000e */
[--C-:B------:R-:W-:Y:S02]  /*7250*/  SHF.R.U32.HI R57, RZ, 0x8, R49.reuse ;  /* 0x00000008ff397819 */ /* 0x100fe40000011631 */
[----:B------:R-:W-:Y:S02]  /*7260*/  LOP3.LUT R11, R49, 0xff0000ff, RZ, 0xc0, !PT ;  /* 0xff0000ff310b7812 */ /* 0x000fe400078ec0ff */
[----:B------:R-:W-:Y:S01]  /*7270*/  SHF.R.U32.HI R56, RZ, 0x10, R49 ;  /* 0x00000010ff387819 */ /* 0x000fe20000011631 */
[----:B------:R-:W-:Y:S01]  /*7280*/  IMAD.MOV.U32 R49, RZ, RZ, R15 ;  /* 0x000000ffff317224 */ /* 0x000fe200078e000f */
[----:B------:R-:W-:Y:S01]  /*7290*/  SHF.R.U32.HI R55, RZ, 0x10, R51 ;  /* 0x00000010ff377819 */ /* 0x000fe20000011633 */
[----:B------:R-:W-:Y:S01]  /*72a0*/  IMAD.SHL.U32 R15, R54, 0x100, RZ ;  /* 0x00000100360f7824 */ /* 0x000fe200078e00ff */
[----:B------:R-:W-:Y:S01]  /*72b0*/  LOP3.LUT R50, R51, 0xff0000ff, RZ, 0xc0, !PT ;  /* 0xff0000ff33327812 */ /* 0x000fe200078ec0ff */
[----:B------:R-:W-:Y:S01]  /*72c0*/  IMAD.SHL.U32 R14, R57, 0x100, RZ ;  /* 0x00000100390e7824 */ /* 0x000fe200078e00ff */
[----:B------:R-:W-:Y:S01]  /*72d0*/  F2FP.F16.E4M3.UNPACK_B R51, R137.H1 ;  /* 0x00000089ff33723e */ /* 0x000fe200030006ff */
[----:B------:R-:W-:Y:S01]  /*72e0*/  IMAD.U32 R55, R55, 0x10000, RZ ;  /* 0x0001000037377824 */ /* 0x000fe200078e00ff */
[----:B------:R-:W-:Y:S01]  /*72f0*/  LOP3.LUT R50, R50, 0xff00, R15, 0xf8, !PT ;  /* 0x0000ff0032327812 */ /* 0x000fe200078ef80f */
[----:B------:R-:W-:Y:S01]  /*7300*/  IMAD.U32 R15, R56, 0x10000, RZ ;  /* 0x00010000380f7824 */ /* 0x000fe200078e00ff */
[----:B------:R-:W-:Y:S01]  /*7310*/  LOP3.LUT R14, R11, 0xff00, R14, 0xf8, !PT ;  /* 0x0000ff000b0e7812 */ /* 0x000fe200078ef80e */
[----:B------:R-:W-:Y:S01]  /*7320*/  HADD2.F32 R56, -RZ, R51.H1_H1 ;  /* 0x30000033ff387230 */ /* 0x000fe20000004100 */
[----:B------:R-:W-:-:S02]  /*7330*/  F2FP.F16.E4M3.UNPACK_B R11, R13 ;  /* 0x0000000dff0b723e */ /* 0x000fc400020006ff */
[----:B------:R-:W-:Y:S01]  /*7340*/  LOP3.LUT R57, R50, 0xff0000, R55, 0xf8, !PT ;  /* 0x00ff000032397812 */ /* 0x000fe200078ef837 */
[----:B------:R-:W-:Y:S01]  /*7350*/  HADD2.F32 R55, -RZ, R51.H0_H0 ;  /* 0x20000033ff377230 */ /* 0x000fe20000004100 */
[----:B------:R-:W-:Y:S01]  /*7360*/  LOP3.LUT R54, R14, 0xff0000, R15, 0xf8, !PT ;  /* 0x00ff00000e367812 */ /* 0x000fe200078ef80f */
[--C-:B------:R-:W-:Y:S01]  /*7370*/  HADD2.F32 R14, -RZ, R11.reuse.H1_H1 ;  /* 0x3000000bff0e7230 */ /* 0x100fe20000004100 */
[----:B------:R-:W-:Y:S01]  /*7380*/  F2FP.F16.E4M3.UNPACK_B R50, R136.H1 ;  /* 0x00000088ff32723e */ /* 0x000fe200030006ff */
[----:B------:R-:W-:Y:S01]  /*7390*/  HADD2.F32 R11, -RZ, R11.H0_H0 ;  /* 0x2000000bff0b7230 */ /* 0x000fe20000004100 */
[----:B------:R-:W-:Y:S02]  /*73a0*/  F2FP.F16.E4M3.UNPACK_B R13, R13.H1 ;  /* 0x0000000dff0d723e */ /* 0x000fe400030006ff */
[-C--:B------:R-:W-:Y:S01]  /*73b0*/  FMUL.FTZ R58, R14, R55.reuse ;  /* 0x000000370e3a7220 */ /* 0x080fe20000410000 */
[----:B------:R-:W-:Y:S02]  /*73c0*/  HADD2.F32 R51, -RZ, R50.H0_H0 ;  /* 0x20000032ff337230 */ /* 0x000fe40000004100 */
[----:B------:R-:W-:Y:S01]  /*73d0*/  FMUL.FTZ R55, R11, R55 ;  /* 0x000000370b377220 */ /* 0x000fe20000410000 */
[--C-:B------:R-:W-:Y:S01]  /*73e0*/  HADD2.F32 R15, -RZ, R13.reuse.H1_H1 ;  /* 0x3000000dff0f7230 */ /* 0x100fe20000004100 */
[----:B------:R-:W-:Y:S01]  /*73f0*/  F2FP.F16.E4M3.UNPACK_B R137, R137 ;  /* 0x00000089ff89723e */ /* 0x000fe200020006ff */
[----:B------:R-:W-:-:S02]  /*7400*/  HADD2.F32 R13, -RZ, R13.H0_H0 ;  /* 0x2000000dff0d7230 */ /* 0x000fc40000004100 */
        /* <DEDUP_REMOVED lines=75> */
.L_x_2721:
[----:B------:R-:W-:Y:S05]  /*78c0*/  BSYNC B2 ;  /* 0x0000000000027941 */ /* 0x000fea0003800000 */
.L_x_2720:
[----:B------:R0:W-:Y:S02]  /*78d0*/  ST.E.128 desc[UR50][R52.64], R12 ;  /* 0x0000000c34007985 */ /* 0x0001e4000c101d32 */
.L_x_2719:
[----:B------:R-:W-:Y:S05]  /*78e0*/  BSYNC B1 ;  /* 0x0000000000017941 */ /* 0x000fea0003800000 */
.L_x_2718:
[----:B------:R-:W-:Y:S01]  /*78f0*/  ISETP.NE.AND P3, PT, R31, RZ, PT ;  /* 0x000000ff1f00720c */ /* 0x000fe20003f65270 */
[----:B------:R-:W-:-:S12]  /*7900*/  BSSY B1, `(.L_x_2722) ;  /* 0x0000075000017945 */ /* 0x000fd80003800000 */
[----:B------:R-:W-:Y:S05]  /*7910*/  @!P3 BRA `(.L_x_2723) ;  /* 0x0000000400ccb947 */ /* 0x000fea0003800000 */
[----:B0-----:R-:W5:Y:S04]  /*7920*/  LDL R12, [R1+0x10] ;  /* 0x00001000010c7983 */ /* 0x001f680000100800 */
[----:B------:R-:W3:Y:S01]  /*7930*/  LDL R11, [R1+0x28] ;  /* 0x00002800010b7983 */ /* 0x000ee20000100800 */
[----:B--2---:R-:W-:Y:S01]  /*7940*/  IADD3 R48, P3, R221, R119, RZ ;  /* 0x00000077dd307210 */ /* 0x004fe20007f7e0ff */
[----:B------:R-:W-:Y:S04]  /*7950*/  BSSY B2, `(.L_x_2724) ;  /* 0x000006e000027945 */ /* 0x000fe80003800000 */
[----:B-----5:R-:W-:-:S02]  /*7960*/  IMAD.X R49, R63, 0x1, R12, P3 ;  /* 0x000000013f317824 */ /* 0x020fc400018e060c */
[----:B------:R0:W2:Y:S01]  /*7970*/  LDS.128 R12, [R89+0x28a00] ;  /* 0x028a0000590c7984 */ /* 0x0000a20000000c00 */
[----:B---3--:R-:W-:-:S13]  /*7980*/  ISETP.GE.AND P3, PT, R11, R115, PT ;  /* 0x000000730b00720c */ /* 0x008fda0003f66270 */
[----:B0-----:R-:W-:Y:S05]  /*7990*/  @P3 BRA `(.L_x_2725) ;  /* 0x0000000400a43947 */ /* 0x001fea0003800000 */
[----:B------:R-:W-:Y:S01]  /*79a0*/  SHF.R.U32.HI R11, RZ, 0x8, R45 ;  /* 0x00000008ff0b7819 */ /* 0x000fe2000001162d */
[----:B--2---:R-:W-:Y:S01]  /*79b0*/  IMAD.MOV.U32 R44, RZ, RZ, R14 ;  /* 0x000000ffff2c7224 */ /* 0x004fe200078e000e */
[--C-:B------:R-:W-:Y:S02]  /*79c0*/  SHF.R.U32.HI R50, RZ, 0x8, R47.reuse ;  /* 0x00000008ff327819 */ /* 0x100fe4000001162f */
[----:B------:R-:W-:Y:S01]  /*79d0*/  SHF.R.U32.HI R52, RZ, 0x10, R47 ;  /* 0x00000010ff347819 */ /* 0x000fe2000001162f */
[----:B------:R-:W-:Y:S01]  /*79e0*/  IMAD.SHL.U32 R11, R11, 0x100, RZ ;  /* 0x000001000b0b7824 */ /* 0x000fe200078e00ff */
[----:B------:R-:W-:Y:S01]  /*79f0*/  SHF.R.U32.HI R53, RZ, 0x10, R45 ;  /* 0x00000010ff357819 */ /* 0x000fe2000001162d */
[----:B------:R-:W-:Y:S01]  /*7a00*/  IMAD.SHL.U32 R14, R50, 0x100, RZ ;  /* 0x00000100320e7824 */ /* 0x000fe200078e00ff */
[----:B------:R-:W-:Y:S01]  /*7a10*/  LOP3.LUT R46, R45, 0xff0000ff, RZ, 0xc0, !PT ;  /* 0xff0000ff2d2e7812 */ /* 0x000fe200078ec0ff */
[----:B------:R-:W-:Y:S01]  /*7a20*/  IMAD.MOV.U32 R45, RZ, RZ, R15 ;  /* 0x000000ffff2d7224 */ /* 0x000fe200078e000f */
[----:B------:R-:W-:-:S02]  /*7a30*/  LOP3.LUT R47, R47, 0xff0000ff, RZ, 0xc0, !PT ;  /* 0xff0000ff2f2f7812 */ /* 0x000fc400078ec0ff */
[----:B------:R-:W-:Y:S02]  /*7a40*/  LOP3.LUT R15, R46, 0xff00, R11, 0xf8, !PT ;  /* 0x0000ff002e0f7812 */ /* 0x000fe400078ef80b */
[----:B------:R-:W-:Y:S01]  /*7a50*/  LOP3.LUT R51, R47, 0xff00, R14, 0xf8, !PT ;  /* 0x0000ff002f337812 */ /* 0x000fe200078ef80e */
[----:B------:R-:W-:Y:S01]  /*7a60*/  IMAD.U32 R14, R53, 0x10000, RZ ;  /* 0x00010000350e7824 */ /* 0x000fe200078e00ff */
        /* <DEDUP_REMOVED lines=92> */
.L_x_2725:
[----:B------:R-:W-:Y:S05]  /*8030*/  BSYNC B2 ;  /* 0x0000000000027941 */ /* 0x000fea0003800000 */
.L_x_2724:
[----:B--2---:R0:W-:Y:S02]  /*8040*/  ST.E.128 desc[UR50][R48.64], R12 ;  /* 0x0000000c30007985 */ /* 0x0041e4000c101d32 */
.L_x_2723:
[----:B------:R-:W-:Y:S05]  /*8050*/  BSYNC B1 ;  /* 0x0000000000017941 */ /* 0x000fea0003800000 */
.L_x_2722:
        /* <DEDUP_REMOVED lines=116> */
.L_x_2729:
[----:B------:R-:W-:Y:S05]  /*87a0*/  BSYNC B2 ;  /* 0x0000000000027941 */ /* 0x000fea0003800000 */
.L_x_2728:
[----:B--2---:R0:W-:Y:S02]  /*87b0*/  ST.E.128 desc[UR50][R44.64], R12 ;  /* 0x0000000c2c007985 */ /* 0x0041e4000c101d32 */
.L_x_2727:
[----:B------:R-:W-:Y:S05]  /*87c0*/  BSYNC B1 ;  /* 0x0000000000017941 */ /* 0x000fea0003800000 */
.L_x_2726:
[----:B------:R-:W-:-:S13]  /*87d0*/  ISETP.NE.AND P3, PT, R33, RZ, PT ;  /* 0x000000ff2100720c */ /* 0x000fda0003f65270 */
        /* <DEDUP_REMOVED lines=12> */
[----:B------:R-:W-:Y:S01]  /*88a0*/  LOP3.LUT R38, R37, 0xff0000ff, RZ, 0xc0, !PT ;  /* 0xff0000ff25267812 */ /* 0x000fe200078ec0ff */
[----:B------:R-:W-:Y:S01]  /*88b0*/  IMAD.SHL.U32 R11, R11, 0x100, RZ ;  /* 0x000001000b0b7824 */ /* 0x000fe200078e00ff */
[----:B------:R-:W-:Y:S02]  /*88c0*/  SHF.R.U32.HI R44, RZ, 0x10, R39 ;  /* 0x00000010ff2c7819 */ /* 0x000fe40000011627 */
[----:B------:R-:W-:Y:S01]  /*88d0*/  SHF.R.U32.HI R45, RZ, 0x10, R37 ;  /* 0x00000010ff2d7819 */ /* 0x000fe20000011625 */
[----:B------:R-:W-:Y:S01]  /*88e0*/  IMAD.MOV.U32 R37, RZ, RZ, R15 ;  /* 0x000000ffff257224 */ /* 0x000fe200078e000f */
[----:B------:R-:W-:-:S02]  /*88f0*/  LOP3.LUT R39, R39, 0xff0000ff, RZ, 0xc0, !PT ;  /* 0xff0000ff27277812 */ /* 0x000fc400078ec0ff */
[----:B------:R-:W-:Y:S02]  /*8900*/  SHF.L.U32 R14, R42, 0x8, RZ ;  /* 0x000000082a0e7819 */ /* 0x000fe400000006ff */
        /* <DEDUP_REMOVED lines=95> */
.L_x_2731:
[----:B------:R-:W-:Y:S05]  /*8f00*/  BSYNC B1 ;  /* 0x0000000000017941 */ /* 0x000fea0003800000 */
.L_x_2730:
[----:B--2---:R0:W-:Y:S01]  /*8f10*/  ST.E.128 desc[UR50][R40.64], R12 ;  /* 0x0000000c28007985 */ /* 0x0041e2000c101d32 */
[----:B------:R-:W-:Y:S05]  /*8f20*/  BRA `(.L_x_2709) ;  /* 0x0000006c00687947 */ /* 0x000fea0003800000 */
.L_x_2675:
        /* <DEDUP_REMOVED lines=25> */
[----:B0-----:R-:W-:-:S02]  /*90c0*/  VIADD R37, R36, 0xffffff80 ;  /* 0xffffff8024257836 */ /* 0x001fc40000000000 */
[----:B------:R-:W-:-:S05]  /*90d0*/  VIADD R36, R36, 0xffffff80 ;  /* 0xffffff8024247836 */ /* 0x000fca0000000000 */
        /* <DEDUP_REMOVED lines=32> */
.L_x_2733:
[----:B------:R-:W-:Y:S05]  /*92e0*/  BSYNC B1 ;  /* 0x0000000000017941 */ /* 0x000fea0003800000 */
.L_x_2732:
[----:B0-----:R-:W0:Y:S01]  /*92f0*/  S2R R84, SR_TID.X ;  /* 0x0000000000547919 */ /* 0x001e220000002100 */
[----:B------:R-:W-:Y:S01]  /*9300*/  BSSY B1, `(.L_x_2734) ;  /* 0x0000029000017945 */ /* 0x000fe20003800000 */
[----:B-----5:R-:W-:Y:S02]  /*9310*/  IMAD.MOV.U32 R161, RZ, RZ, R36 ;  /* 0x000000ffffa17224 */ /* 0x020fe400078e0024 */
[----:B------:R-:W-:Y:S02]  /*9320*/  IMAD.MOV.U32 R162, RZ, RZ, R38 ;  /* 0x000000ffffa27224 */ /* 0x000fe400078e0026 */
[C---:B0-----:R-:W-:Y:S01]  /*9330*/  VIADD R85, R84.reuse, 0xffffff80 ;  /* 0xffffff8054557836 */ /* 0x041fe20000000000 */
[----:B------:R-:W-:-:S04]  /*9340*/  IADD3 R84, R84, -0x80, RZ ;  /* 0xffffff8054547810 */ /* 0x000fc80007ffe0ff */
        /* <DEDUP_REMOVED lines=36> */
.L_x_2735:
[----:B------:R-:W-:Y:S05]  /*9590*/  BSYNC B1 ;  /* 0x0000000000017941 */ /* 0x000fea0003800000 */
.L_x_2734:
        /* <DEDUP_REMOVED lines=26> */
.L_x_2736:
[----:B------:R-:W2:Y:S01]  /*9740*/  LDL R11, [R1+0x18] ;  /* 0x00001800010b7983 */ /* 0x000ea20000100800 */
[----:B------:R-:W-:Y:S01]  /*9750*/  IMAD R93, R19, 0x8, R18 ;  /* 0x00000008135d7824 */ /* 0x000fe200078e0212 */
[----:B------:R-:W1:Y:S01]  /*9760*/  LDC R134, c[0x0][0x2f4] ;  /* 0x0000bd00ff867b82 */ /* 0x000e620000000800 */
[----:B------:R-:W-:Y:S01]  /*9770*/  BSSY B1, `(.L_x_2737) ;  /* 0x0000004000017945 */ /* 0x000fe20003800000 */
[----:B--2---:R-:W-:-:S04]  /*9780*/  SHF.L.U32 R94, R11, 0x1f, RZ ;  /* 0x0000001f0b5e7819 */ /* 0x004fc800000006ff */
[----:B------:R-:W2:Y:S02]  /*9790*/  SYNCS.PHASECHK.TRANS64.TRYWAIT P5, [R93+URZ+0x33490], R94 ;  /* 0x0334905e5d0075a7 */ /* 0x000ea400080a017f */
[----:B-12---:R-:W-:Y:S05]  /*97a0*/  @!P5 BRA `(.L_x_2738) ;  /* 0x000002600024d947 */ /* 0x006fea0003800000 */
.L_x_3030:
[----:B------:R-:W-:Y:S05]  /*97b0*/  BSYNC B1 ;  /* 0x0000000000017941 */ /* 0x000fea0003800000 */
.L_x_2737:
[----:B------:R-:W-:Y:S01]  /*97c0*/  UMOV UR4, 0xffffffff ;  /* 0xffffffff00047882 */ /* 0x000fe20000000000 */
[----:B------:R-:W-:Y:S02]  /*97d0*/  IMAD.IADD R139, R134, 0x1, -R116 ;  /* 0x00000001868b7824 */ /* 0x000fe400078e0a74 */
[----:B------:R-:W-:Y:S05]  /*97e0*/  BRA.DIV UR4, `(.L_x_2739) ;  /* 0x0000026204287947 */ /* 0x000fea000b800000 */
[----:B------:R2:W3:Y:S04]  /*97f0*/  SHFL.IDX PT, R152, R118, RZ, 0x1e1f ;  /* 0x001e1fff76987589 */ /* 0x0004e800000e0000 */
[----:B------:R2:W4:Y:S02]  /*9800*/  SHFL.IDX PT, R154, R119, RZ, 0x1e1f ;  /* 0x001e1fff779a7589 */ /* 0x00052400000e0000 */
.L_x_3034:
        /* <DEDUP_REMOVED lines=35> */
[----:B------:R-:W-:Y:S01]  /*9a40*/  SHF.R.U32.HI R169, RZ, 0x8, R51 ;  /* 0x00000008ffa97819 */ /* 0x000fe20000011633 */
[----:B------:R-:W-:Y:S01]  /*9a50*/  IMAD.SHL.U32 R12, R38, 0x100, RZ ;  /* 0x00000100260c7824 */ /* 0x000fe200078e00ff */
[----:B------:R-:W-:Y:S01]  /*9a60*/  SHF.R.U32.HI R168, RZ, 0x8, R37 ;  /* 0x00000008ffa87819 */ /* 0x000fe20000011625 */
[----:B------:R-:W-:Y:S01]  /*9a70*/  IMAD.U32 R36, R36, 0x10000, RZ ;  /* 0x0001000024247824 */ /* 0x000fe200078e00ff */
[----:B------:R-:W-:-:S02]  /*9a80*/  SHF.R.U32.HI R166, RZ, 0x8, R39 ;  /* 0x00000008ffa67819 */ /* 0x000fc40000011627 */
[----:B------:R-:W-:Y:S01]  /*9a90*/  MOV R38, R14 ;  /* 0x0000000e00267202 */ /* 0x000fe20000000f00 */
[----:B------:R-:W-:Y:S01]  /*9aa0*/  IMAD.SHL.U32 R14, R168, 0x100, RZ ;  /* 0x00000100a80e7824 */ /* 0x000fe200078e00ff */
[----:B------:R-:W-:Y:S01]  /*9ab0*/  LOP3.LUT R165, R165, 0xff00, R12, 0xf8, !PT ;  /* 0x0000ff00a5a57812 */ /* 0x000fe200078ef80c */
[----:B------:R-:W-:Y:S01]  /*9ac0*/  IMAD.SHL.U32 R12, R169, 0x100, RZ ;  /* 0x00000100a90c7824 */ /* 0x000fe200078e00ff */
[----:B------:R-:W-:Y:S01]  /*9ad0*/  SHF.R.U32.HI R50, RZ, 0x10, R51 ;  /* 0x00000010ff327819 */ /* 0x000fe20000011633 */
[----:B------:R-:W-:Y:S01]  /*9ae0*/  IMAD.SHL.U32 R166, R166, 0x100, RZ ;  /* 0x00000100a6a67824 */ /* 0x000fe200078e00ff */
[----:B------:R-:W-:Y:S02]  /*9af0*/  LOP3.LUT R51, R51, 0xff0000ff, RZ, 0xc0, !PT ;  /* 0xff0000ff33337812 */ /* 0x000fe400078ec0ff */
[----:B------:R-:W-:Y:S02]  /*9b00*/  LOP3.LUT R167, R37, 0xff0000ff, RZ, 0xc0, !PT ;  /* 0xff0000ff25a77812 */ /* 0x000fe400078ec0ff */
[----:B------:R-:W-:-:S02]  /*9b10*/  SHF.R.U32.HI R48, RZ, 0x10, R37 ;  /* 0x00000010ff307819 */ /* 0x000fc40000011625 */
[----:B------:R-:W-:Y:S02]  /*9b20*/  SHF.R.U32.HI R37, RZ, 0x10, R39 ;  /* 0x00000010ff257819 */ /* 0x000fe40000011627 */
[----:B------:R-:W-:Y:S01]  /*9b30*/  LOP3.LUT R171, R39, 0xff0000ff, RZ, 0xc0, !PT ;  /* 0xff0000ff27ab7812 */ /* 0x000fe200078ec0ff */
[----:B------:R-:W-:Y:S01]  /*9b40*/  IMAD.U32 R48, R48, 0x10000, RZ ;  /* 0x0001000030307824 */ /* 0x000fe200078e00ff */
[----:B------:R-:W-:Y:S01]  /*9b50*/  LOP3.LUT R39, R51, 0xff00, R12, 0xf8, !PT ;  /* 0x0000ff0033277812 */ /* 0x000fe200078ef80c */
[----:B------:R-:W-:Y:S01]  /*9b60*/  IMAD.U32 R12, R50, 0x10000, RZ ;  /* 0x00010000320c7824 */ /* 0x000fe200078e00ff */
[----:B------:R-:W-:Y:S02]  /*9b70*/  LOP3.LUT R169, R167, 0xff00, R14, 0xf8, !PT ;  /* 0x0000ff00a7a97812 */ /* 0x000fe400078ef80e */
[----:B------:R-:W-:Y:S02]  /*9b80*/  F2FP.F16.E4M3.UNPACK_B R167, R161.H1 ;  /* 0x000000a1ffa7723e */ /* 0x000fe400030006ff */
[----:B--2---:R-:W-:-:S02]  /*9b90*/  F2FP.F16.E4M3.UNPACK_B R51, R84.H1 ;  /* 0x00000054ff33723e */ /* 0x004fc400030006ff */
[----:B------:R-:W-:Y:S01]  /*9ba0*/  F2FP.F16.E4M3.UNPACK_B R50, R49.H1 ;  /* 0x00000031ff32723e */ /* 0x000fe200030006ff */
[----:B------:R-:W-:Y:S01]  /*9bb0*/  HADD2.F32 R14, -RZ, R167.H0_H0 ;  /* 0x200000a7ff0e7230 */ /* 0x000fe20000004100 */
[----:B------:R-:W-:Y:S02]  /*9bc0*/  LOP3.LUT R171, R171, 0xff00, R166, 0xf8, !PT ;  /* 0x0000ff00abab7812 */ /* 0x000fe400078ef8a6 */
[----:B------:R-:W-:Y:S01]  /*9bd0*/  LOP3.LUT R36, R165, 0xff0000, R36, 0xf8, !PT ;  /* 0x00ff0000a5247812 */ /* 0x000fe200078ef824 */
[----:B------:R-:W-:Y:S01]  /*9be0*/  HADD2.F32 R165, -RZ, R51.H0_H0 ;  /* 0x20000033ffa57230 */ /* 0x000fe20000004100 */
[----:B------:R-:W-:Y:S02]  /*9bf0*/  F2FP.F16.E4M3.UNPACK_B R166, R164.H1 ;  /* 0x000000a4ffa6723e */ /* 0x000fe400030006ff */
[----:B------:R-:W-:Y:S01]  /*9c00*/  LOP3.LUT R12, R39, 0xff0000, R12, 0xf8, !PT ;  /* 0x00ff0000270c7812 */ /* 0x000fe200078ef80c */
[----:B------:R-:W-:Y:S02]  /*9c10*/  HADD2.F32 R39, -RZ, R50.H0_H0 ;  /* 0x20000032ff277230 */ /* 0x000fe40000004100 */
[----:B------:R-:W-:Y:S01]  /*9c20*/  FMUL.FTZ R172, R165, R14 ;  /* 0x0000000ea5ac7220 */ /* 0x000fe20000410000 */
[----:B------:R-:W-:Y:S01]  /*9c30*/  HADD2.F32 R168, -RZ, R166.H0_H0 ;  /* 0x200000a6ffa87230 */ /* 0x000fe20000004100 */
[----:B------:R-:W-:Y:S01]  /*9c40*/  SHF.L.U32 R170, R37, 0x10, RZ ;  /* 0x0000001025aa7819 */ /* 0x000fe200000006ff */
[----:B------:R-:W-:-:S02]  /*9c50*/  HADD2.F32 R50, -RZ, R50.H1_H1 ;  /* 0x30000032ff327230 */ /* 0x000fc40000004100 */
[----:B------:R-:W-:Y:S01]  /*9c60*/  FMUL.FTZ R174, R39, R14 ;  /* 0x0000000e27ae7220 */ /* 0x000fe20000410000 */
[----:B------:R-:W-:Y:S01]  /*9c70*/  LOP3.LUT R37, R169, 0xff0000, R48, 0xf8, !PT ;  /* 0x00ff0000a9257812 */ /* 0x000fe200078ef830 */
[-C--:B------:R-:W-:Y:S01]  /*9c80*/  FFMA.FTZ R48, R39, R168.reuse, -R172 ;  /* 0x000000a827307223 */ /* 0x080fe200000108ac */
[----:B------:R-:W-:Y:S01]  /*9c90*/  LOP3.LUT R14, R171, 0xff0000, R170, 0xf8, !PT ;  /* 0x00ff0000ab0e7812 */ /* 0x000fe200078ef8aa */
[----:B------:R-:W-:Y:S01]  /*9ca0*/  FFMA.FTZ R39, R165, R168, R174 ;  /* 0x000000a8a5277223 */ /* 0x000fe200000100ae */
[----:B------:R-:W-:Y:S01]  /*9cb0*/  HADD2.F32 R170, -RZ, R167.H1_H1 ;  /* 0x300000a7ffaa7230 */ /* 0x000fe20000004100 */
[----:B------:R-:W-:Y:S01]  /*9cc0*/  F2FP.F16.E4M3.UNPACK_B R168, R161 ;  /* 0x000000a1ffa8723e */ /* 0x000fe200020006ff */
[----:B------:R-:W-:Y:S01]  /*9cd0*/  HADD2.F32 R165, -RZ, R51.H1_H1 ;  /* 0x30000033ffa57230 */ /* 0x000fe20000004100 */
[----:B------:R-:W-:Y:S01]  /*9ce0*/  F2FP.F16.E4M3.UNPACK_B R84, R84 ;  /* 0x00000054ff54723e */ /* 0x000fe200020006ff */
[----:B------:R-:W-:Y:S01]  /*9cf0*/  HADD2.F32 R166, -RZ, R166.H1_H1 ;  /* 0x300000a6ffa67230 */ /* 0x000fe20000004100 */
[----:B------:R-:W-:Y:S01]  /*9d00*/  F2FP.F16.E4M3.UNPACK_B R161, R49 ;  /* 0x00000031ffa1723e */ /* 0x000fe200020006ff */
[----:B------:R-:W-:Y:S01]  /*9d10*/  HADD2.F32 R169, -RZ, R168.H0_H0 ;  /* 0x200000a8ffa97230 */ /* 0x000fe20000004100 */
[----:B------:R-:W-:Y:S01]  /*9d20*/  F2FP.F16.E4M3.UNPACK_B R167, R164 ;  /* 0x000000a4ffa7723e */ /* 0x000fe200020006ff */
[-C--:B------:R-:W-:Y:S01]  /*9d30*/  FMUL.FTZ R49, R165, R170.reuse ;  /* 0x000000aaa5317220 */ /* 0x080fe20000410000 */
[----:B------:R-:W-:Y:S01]  /*9d40*/  FMUL.FTZ R170, R50, R170 ;  /* 0x000000aa32aa7220 */ /* 0x000fe20000410000 */
[----:B------:R-:W-:Y:S01]  /*9d50*/  HADD2.F32 R164, -RZ, R84.H0_H0 ;  /* 0x20000054ffa47230 */ /* 0x000fe20000004100 */
[----:B------:R-:W-:Y:S01]  /*9d60*/  F2FP.F16.E4M3.UNPACK_B R171, R162.H1 ;  /* 0x000000a2ffab723e */ /* 0x000fe200030006ff */
[----:B------:R-:W-:-:S02]  /*9d70*/  HADD2.F32 R51, -RZ, R161.H0_H0 ;  /* 0x200000a1ff337230 */ /* 0x000fc40000004100 */
[-C--:B------:R-:W-:Y:S01]  /*9d80*/  FFMA.FTZ R49, R50, R166.reuse, -R49 ;  /* 0x000000a632317223 */ /* 0x080fe20000010831 */
[----:B------:R-:W-:Y:S01]  /*9d90*/  FFMA.FTZ R50, R165, R166, R170 ;  /* 0x000000a6a5327223 */ /* 0x000fe200000100aa */
[----:B------:R-:W-:Y:S02]  /*9da0*/  HADD2.F32 R165, -RZ, R167.H0_H0 ;  /* 0x200000a7ffa57230 */ /* 0x000fe40000004100 */
[CC--:B------:R-:W-:Y:S01]  /*9db0*/  FMUL.FTZ R170, R164.reuse, R169.reuse ;  /* 0x000000a9a4aa7220 */ /* 0x0c0fe20000410000 */
[----:B------:R-:W-:Y:S01]  /*9dc0*/  FMUL.FTZ R169, R51, R169 ;  /* 0x000000a933a97220 */ /* 0x000fe20000410000 */
[----:B------:R-:W-:Y:S01]  /*9dd0*/  HADD2.F32 R168, -RZ, R168.H1_H1 ;  /* 0x300000a8ffa87230 */ /* 0x000fe20000004100 */
[----:B------:R-:W-:Y:S01]  /*9de0*/  F2FP.SATFINITE.E4M3.F32.PACK_AB_MERGE_C R48, R49, R48, RZ ;  /* 0x000000303130723e */ /* 0x000fe200048070ff */
[----:B------:R-:W-:Y:S02]  /*9df0*/  HADD2.F32 R166, -RZ, R84.H1_H1 ;  /* 0x30000054ffa67230 */ /* 0x000fe40000004100 */
[----:B------:R-:W-:Y:S01]  /*9e00*/  FFMA.FTZ R84, R164, R165, R169 ;  /* 0x000000a5a4547223 */ /* 0x000fe200000100a9 */
[----:B------:R-:W-:-:S02]  /*9e10*/  HADD2.F32 R161, -RZ, R161.H1_H1 ;  /* 0x300000a1ffa17230 */ /* 0x000fc40000004100 */
[----:B------:R-:W-:Y:S01]  /*9e20*/  FFMA.FTZ R51, R51, R165, -R170 ;  /* 0x000000a533337223 */ /* 0x000fe200000108aa */
[----:B------:R-:W-:Y:S02]  /*9e30*/  HADD2.F32 R169, -RZ, R167.H1_H1 ;  /* 0x300000a7ffa97230 */ /* 0x000fe40000004100 */
[C---:B------:R-:W-:Y:S01]  /*9e40*/  FMUL.FTZ R164, R166.reuse, R168 ;  /* 0x000000a8a6a47220 */ /* 0x040fe20000410000 */
[----:B------:R-:W-:Y:S01]  /*9e50*/  F2FP.F16.E4M3.UNPACK_B R167, R86.H1 ;  /* 0x00000056ffa7723e */ /* 0x000fe200030006ff */
[C---:B------:R-:W-:Y:S01]  /*9e60*/  FMUL.FTZ R175, R161.reuse, R168 ;  /* 0x000000a8a1af7220 */ /* 0x040fe20000410000 */
[-C--:B------:R-:W-:Y:S01]  /*9e70*/  F2FP.F16.E4M3.UNPACK_B R165, R38.reuse.H1 ;  /* 0x00000026ffa5723e */ /* 0x080fe200030006ff */
[----:B------:R-:W-:Y:S01]  /*9e80*/  FFMA.FTZ R164, R161, R169, -R164 ;  /* 0x000000a9a1a47223 */ /* 0x000fe200000108a4 */
[----:B------:R-:W-:Y:S01]  /*9e90*/  F2FP.F16.E4M3.UNPACK_B R170, R163.H1 ;  /* 0x000000a3ffaa723e */ /* 0x000fe200030006ff */
[----:B------:R-:W-:Y:S02]  /*9ea0*/  HADD2.F32 R173, -RZ, R171.H0_H0 ;  /* 0x200000abffad7230 */ /* 0x000fe40000004100 */
[----:B------:R-:W-:Y:S01]  /*9eb0*/  FFMA.FTZ R161, R166, R169, R175 ;  /* 0x000000a9a6a17223 */ /* 0x000fe200000100af */
[----:B------:R-:W-:Y:S01]  /*9ec0*/  HADD2.F32 R168, -RZ, R167.H0_H0 ;  /* 0x200000a7ffa87230 */ /* 0x000fe20000004100 */
[----:B------:R-:W-:Y:S01]  /*9ed0*/  F2FP.F16.E4M3.UNPACK_B R38, R38 ;  /* 0x00000026ff26723e */ /* 0x000fe200020006ff */
[----:B------:R-:W-:Y:S01]  /*9ee0*/  HADD2.F32 R166, -RZ, R165.H0_H0 ;  /* 0x200000a5ffa67230 */ /* 0x000fe20000004100 */
[----:B------:R-:W-:Y:S01]  /*9ef0*/  F2FP.SATFINITE.E4M3.F32.PACK_AB_MERGE_C R49, R50, R39, RZ ;  /* 0x000000273231723e */ /* 0x000fe200048070ff */
[----:B------:R-:W-:-:S02]  /*9f00*/  HADD2.F32 R172, -RZ, R171.H1_H1 ;  /* 0x300000abffac7230 */ /* 0x000fc40000004100 */
[-C--:B------:R-:W-:Y:S01]  /*9f10*/  FMUL.FTZ R175, R168, R173.reuse ;  /* 0x000000ada8af7220 */ /* 0x080fe20000410000 */
[--C-:B------:R-:W-:Y:S02]  /*9f20*/  HADD2.F32 R171, -RZ, R170.reuse.H0_H0 ;  /* 0x200000aaffab7230 */ /* 0x100fe40000004100 */
[----:B------:R-:W-:Y:S01]  /*9f30*/  FMUL.FTZ R173, R166, R173 ;  /* 0x000000ada6ad7220 */ /* 0x000fe20000410000 */
[----:B------:R-:W-:Y:S01]  /*9f40*/  HADD2.F32 R169, -RZ, R167.H1_H1 ;  /* 0x300000a7ffa97230 */ /* 0x000fe20000004100 */
[----:B------:R-:W-:Y:S01]  /*9f50*/  F2FP.SATFINITE.E4M3.F32.PACK_AB_MERGE_C R39, R164, R51, R48 ;  /* 0x00000033a427723e */ /* 0x000fe20004807030 */
[----:B------:R-:W-:Y:S02]  /*9f60*/  HADD2.F32 R167, -RZ, R165.H1_H1 ;  /* 0x300000a5ffa77230 */ /* 0x000fe40000004100 */
[-C--:B------:R-:W-:Y:S01]  /*9f70*/  FFMA.FTZ R165, R166, R171.reuse, -R175 ;  /* 0x000000aba6a57223 */ /* 0x080fe200000108af */
[----:B------:R-:W-:Y:S02]  /*9f80*/  HADD2.F32 R170, -RZ, R170.H1_H1 ;  /* 0x300000aaffaa7230 */ /* 0x000fe40000004100 */
[-C--:B------:R-:W-:Y:S01]  /*9f90*/  FMUL.FTZ R174, R169, R172.reuse ;  /* 0x000000aca9ae7220 */ /* 0x080fe20000410000 */
[----:B------:R-:W-:Y:S01]  /*9fa0*/  FFMA.FTZ R166, R168, R171, R173 ;  /* 0x000000aba8a67223 */ /* 0x000fe200000100ad */
[C---:B------:R-:W-:Y:S01]  /*9fb0*/  FMUL.FTZ R172, R167.reuse, R172 ;  /* 0x000000aca7ac7220 */ /* 0x040fe20000410000 */
[----:B------:R-:W-:Y:S01]  /*9fc0*/  F2FP.F16.E4M3.UNPACK_B R168, R86 ;  /* 0x00000056ffa8723e */ /* 0x000fe200020006ff */
[----:B------:R-:W-:Y:S01]  /*9fd0*/  HADD2.F32 R86, -RZ, R38.H0_H0 ;  /* 0x20000026ff567230 */ /* 0x000fe20000004100 */
[----:B------:R-:W-:Y:S01]  /*9fe0*/  F2FP.F16.E4M3.UNPACK_B R171, R162 ;  /* 0x000000a2ffab723e */ /* 0x000fe200020006ff */
[-C--:B------:R-:W-:Y:S01]  /*9ff0*/  FFMA.FTZ R162, R167, R170.reuse, -R174 ;  /* 0x000000aaa7a27223 */ /* 0x080fe200000108ae */
[----:B------:R-:W-:Y:S01]  /*a000*/  FFMA.FTZ R167, R169, R170, R172 ;  /* 0x000000aaa9a77223 */ /* 0x000fe200000100ac */
[----:B------:R-:W-:Y:S01]  /*a010*/  F2FP.F16.E4M3.UNPACK_B R170, R163 ;  /* 0x000000a3ffaa723e */ /* 0x000fe200020006ff */
[--C-:B------:R-:W-:Y:S01]  /*a020*/  HADD2.F32 R169, -RZ, R168.reuse.H0_H0 ;  /* 0x200000a8ffa97230 */ /* 0x100fe20000004100 */
[----:B------:R-:W-:Y:S01]  /*a030*/  F2FP.SATFINITE.E4M3.F32.PACK_AB_MERGE_C R84, R161, R84, R49 ;  /* 0x00000054a154723e */ /* 0x000fe20004807031 */
[--C-:B------:R-:W-:Y:S01]  /*a040*/  HADD2.F32 R173, -RZ, R171.reuse.H1_H1 ;  /* 0x300000abffad7230 */ /* 0x100fe20000004100 */
[----:B------:R-:W-:Y:S01]  /*a050*/  F2FP.F16.E4M3.UNPACK_B R50, R85 ;  /* 0x00000055ff32723e */ /* 0x000fe200020006ff */
[----:B------:R-:W-:Y:S01]  /*a060*/  HADD2.F32 R168, -RZ, R168.H1_H1 ;  /* 0x300000a8ffa87230 */ /* 0x000fe20000004100 */
[----:B------:R-:W-:Y:S01]  /*a070*/  F2FP.F16.E4M3.UNPACK_B R164, R37 ;  /* 0x00000025ffa4723e */ /* 0x000fe200020006ff */
[----:B------:R-:W-:Y:S01]  /*a080*/  HADD2.F32 R163, -RZ, R38.H1_H1 ;  /* 0x30000026ffa37230 */ /* 0x000fe20000004100 */
[----:B------:R-:W-:Y:S01]  /*a090*/  F2FP.F16.E4M3.UNPACK_B R49, R13 ;  /* 0x0000000dff31723e */ /* 0x000fe200020006ff */
[----:B------:R-:W-:-:S02]  /*a0a0*/  HADD2.F32 R172, -RZ, R171.H0_H0 ;  /* 0x200000abffac7230 */ /* 0x000fc40000004100 */
[-C--:B------:R-:W-:Y:S01]  /*a0b0*/  FMUL.FTZ R174, R168, R173.reuse ;  /* 0x000000ada8ae7220 */ /* 0x080fe20000410000 */
[--C-:B------:R-:W-:Y:S02]  /*a0c0*/  HADD2.F32 R171, -RZ, R170.reuse.H0_H0 ;  /* 0x200000aaffab7230 */ /* 0x100fe40000004100 */
[----:B------:R-:W-:Y:S01]  /*a0d0*/  FMUL.FTZ R173, R163, R173 ;  /* 0x000000ada3ad7220 */ /* 0x000fe20000410000 */
[----:B------:R-:W-:Y:S02]  /*a0e0*/  HADD2.F32 R170, -RZ, R170.H1_H1 ;  /* 0x300000aaffaa7230 */ /* 0x000fe40000004100 */
[-C--:B------:R-:W-:Y:S01]  /*a0f0*/  FMUL.FTZ R175, R169, R172.reuse ;  /* 0x000000aca9af7220 */ /* 0x080fe20000410000 */
[----:B------:R-:W-:Y:S01]  /*a100*/  FMUL.FTZ R172, R86, R172 ;  /* 0x000000ac56ac7220 */ /* 0x000fe20000410000 */
[----:B------:R-:W-:Y:S01]  /*a110*/  F2FP.SATFINITE.E4M3.F32.PACK_AB_MERGE_C R166, R167, R166, RZ ;  /* 0x000000a6a7a6723e */ /* 0x000fe200048070ff */
[----:B------:R-:W-:Y:S02]  /*a120*/  HADD2.F32 R51, -RZ, R50.H0_H0 ;  /* 0x20000032ff337230 */ /* 0x000fe40000004100 */
[-C--:B------:R-:W-:Y:S01]  /*a130*/  FFMA.FTZ R173, R168, R170.reuse, R173 ;  /* 0x000000aaa8ad7223 */ /* 0x080fe200000100ad */
[----:B------:R-:W-:Y:S01]  /*a140*/  FFMA.FTZ R38, R86, R171, -R175 ;  /* 0x000000ab56267223 */ /* 0x000fe200000108af */
[----:B------:R-:W-:Y:S01]  /*a150*/  FFMA.FTZ R163, R163, R170, -R174 ;  /* 0x000000aaa3a37223 */ /* 0x000fe200000108ae */
[----:B------:R-:W-:Y:S01]  /*a160*/  F2FP.SATFINITE.E4M3.F32.PACK_AB_MERGE_C R168, R162, R165, RZ ;  /* 0x000000a5a2a8723e */ /* 0x000fe200048070ff */
[----:B------:R-:W-:Y:S01]  /*a170*/  FFMA.FTZ R86, R169, R171, R172 ;  /* 0x000000aba9567223 */ /* 0x000fe200000100ac */
        /* <DEDUP_REMOVED lines=22> */
[--C-:B------:R-:W-:Y:S01]  /*a2e0*/  HADD2.F32 R161, -RZ, R85.reuse.H0_H0 ;  /* 0x20000055ffa17230 */ /* 0x100fe20000004100 */
[----:B------:R-:W-:Y:S01]  /*a2f0*/  F2FP.F16.E4M3.UNPACK_B R171, R14.H1 ;  /* 0x0000000effab723e */ /* 0x000fe200030006ff */
[----:B------:R-:W-:Y:S01]  /*a300*/  HADD2.F32 R162, -RZ, R85.H1_H1 ;  /* 0x30000055ffa27230 */ /* 0x000fe20000004100 */
[----:B------:R-:W-:Y:S01]  /*a310*/  F2FP.F16.E4M3.UNPACK_B R167, R12 ;  /* 0x0000000cffa7723e */ /* 0x000fe200020006ff */
[----:B------:R-:W-:-:S02]  /*a320*/  HADD2.F32 R85, -RZ, R163.H1_H1 ;  /* 0x300000a3ff557230 */ /* 0x000fc40000004100 */
[----:B------:R-:W-:Y:S02]  /*a330*/  HADD2.F32 R37, -RZ, R51.H0_H0 ;  /* 0x20000033ff257230 */ /* 0x000fe40000004100 */
[----:B------:R-:W-:Y:S02]  /*a340*/  HADD2.F32 R166, -RZ, R163.H0_H0 ;  /* 0x200000a3ffa67230 */ /* 0x000fe40000004100 */
[----:B------:R-:W-:Y:S01]  /*a350*/  FMUL.FTZ R170, R162, R85 ;  /* 0x00000055a2aa7220 */ /* 0x000fe20000410000 */
[----:B------:R-:W-:Y:S02]  /*a360*/  HADD2.F32 R51, -RZ, R51.H1_H1 ;  /* 0x30000033ff337230 */ /* 0x000fe40000004100 */
[--C-:B------:R-:W-:Y:S02]  /*a370*/  HADD2.F32 R163, -RZ, R36.reuse.H1_H1 ;  /* 0x30000024ffa37230 */ /* 0x100fe40000004100 */
[----:B------:R-:W-:Y:S01]  /*a380*/  FMUL.FTZ R168, R161, R166 ;  /* 0x000000a6a1a87220 */ /* 0x000fe20000410000 */
[----:B------:R-:W-:-:S02]  /*a390*/  HADD2.F32 R164, -RZ, R36.H0_H0 ;  /* 0x20000024ffa47230 */ /* 0x000fc40000004100 */
[----:B------:R-:W-:Y:S01]  /*a3a0*/  FMUL.FTZ R166, R37, R166 ;  /* 0x000000a625a67220 */ /* 0x000fe20000410000 */
[C---:B------:R-:W-:Y:S01]  /*a3b0*/  FMUL.FTZ R165, R51.reuse, R85 ;  /* 0x0000005533a57220 */ /* 0x040fe20000410000 */
[----:B------:R-:W-:Y:S01]  /*a3c0*/  FFMA.FTZ R51, R51, R163, -R170 ;  /* 0x000000a333337223 */ /* 0x000fe200000108aa */
[----:B------:R-:W-:Y:S01]  /*a3d0*/  F2FP.F16.E4M3.UNPACK_B R85, R87 ;  /* 0x00000057ff55723e */ /* 0x000fe200020006ff */
[----:B------:R-:W-:Y:S01]  /*a3e0*/  FFMA.FTZ R36, R37, R164, -R168 ;  /* 0x000000a425247223 */ /* 0x000fe200000108a8 */
[----:B------:R-:W-:Y:S01]  /*a3f0*/  F2FP.F16.E4M3.UNPACK_B R170, R14 ;  /* 0x0000000effaa723e */ /* 0x000fe200020006ff */
[----:B------:R-:W-:Y:S01]  /*a400*/  FFMA.FTZ R37, R161, R164, R166 ;  /* 0x000000a4a1257223 */ /* 0x000fe200000100a6 */
        /* <DEDUP_REMOVED lines=39> */
[----:B------:R-:W-:Y:S01]  /*a680*/  FFMA.FTZ R85, R85, R166, R170 ;  /* 0x000000a655557223 */ /* 0x000fe200000100aa */
[----:B------:R-:W-:-:S02]  /*a690*/  F2FP.SATFINITE.E4M3.F32.PACK_AB_MERGE_C R13, R13, R48, R36 ;  /* 0x000000300d0d723e */ /* 0x000fc40004807024 */
[----:B------:R-:W-:Y:S02]  /*a6a0*/  F2FP.SATFINITE.E4M3.F32.PACK_AB_MERGE_C R15, R174, R15, RZ ;  /* 0x0000000fae0f723e */ /* 0x000fe400048070ff */
[----:B------:R-:W-:Y:S02]  /*a6b0*/  F2FP.SATFINITE.E4M3.F32.PACK_AB_MERGE_C R164, R164, R173, RZ ;  /* 0x000000ada4a4723e */ /* 0x000fe400048070ff */
[----:B------:R-:W-:Y:S01]  /*a6c0*/  F2FP.SATFINITE.E4M3.F32.PACK_AB_MERGE_C R15, R161, R12, R15 ;  /* 0x0000000ca10f723e */ /* 0x000fe2000480700f */
[----:B------:R-:W-:Y:S01]  /*a6d0*/  IMAD.MOV.U32 R12, RZ, RZ, R39 ;  /* 0x000000ffff0c7224 */ /* 0x000fe200078e0027 */
[----:B------:R-:W-:Y:S01]  /*a6e0*/  F2FP.SATFINITE.E4M3.F32.PACK_AB_MERGE_C R87, R85, R14, R164 ;  /* 0x0000000e5557723e */ /* 0x000fe200048070a4 */
[----:B------:R-:W-:Y:S02]  /*a6f0*/  IMAD.MOV.U32 R85, RZ, RZ, R37 ;  /* 0x000000ffff557224 */ /* 0x000fe400078e0025 */
[----:B------:R-:W-:-:S07]  /*a700*/  IMAD.MOV.U32 R14, RZ, RZ, R38 ;  /* 0x000000ffff0e7224 */ /* 0x000fce00078e0026 */
.L_x_2745:
[----:B------:R-:W-:Y:S05]  /*a710*/  BSYNC B3 ;  /* 0x0000000000037941 */ /* 0x000fea0003800000 */
.L_x_2744:
[----:B------:R-:W-:Y:S01]  /*a720*/  ISETP.GE.AND P3, PT, R11, R134, PT ;  /* 0x000000860b00720c */ /* 0x000fe20003f66270 */
[----:B0-----:R0:W-:-:S12]  /*a730*/  ST.E.128 desc[UR50][R124.64], R12 ;  /* 0x0000000c7c007985 */ /* 0x0011d8000c101d32 */
[----:B------:R-:W-:-:S04]  /*a740*/  @!P3 IADD3 R36, P5, R154, R11, RZ ;  /* 0x0000000b9a24b210 */ /* 0x000fc80007fbe0ff */
[----:B------:R-:W-:-:S05]  /*a750*/  @!P3 LEA.HI.X.SX32 R37, R11, R152, 0x1, P5 ;  /* 0x000000980b25b211 */ /* 0x000fca00028f0eff */
[----:B--2---:R0:W-:Y:S04]  /*a760*/  @!P3 ST.E.128 desc[UR50][R36.64], R84 ;  /* 0x000000542400b985 */ /* 0x0041e8000c101d32 */
.L_x_2743:
[----:B------:R-:W-:Y:S05]  /*a770*/  BSYNC B2 ;  /* 0x0000000000027941 */ /* 0x000fea0003800000 */
.L_x_2742:
        /* <DEDUP_REMOVED lines=23> */
[----:B------:R-:W-:-:S03]  /*a8f0*/  IMAD R15, R19, 0x7800, R12 ;  /* 0x00007800130f7824 */ /* 0x000fc600078e020c */
[C---:B------:R-:W-:Y:S01]  /*a900*/  IADD3 R13, R18.reuse, R13, RZ ;  /* 0x0000000d120d7210 */ /* 0x040fe20007ffe0ff */
[----:B------:R-:W-:-:S05]  /*a910*/  IMAD.IADD R36, R18, 0x1, R15 ;  /* 0x0000000112247824 */ /* 0x000fca00078e020f */
        /* <DEDUP_REMOVED lines=9> */
[----:B------:R-:W-:Y:S01]  /*a9b0*/  SHF.R.U32.HI R53, RZ, 0x8, R55 ;  /* 0x00000008ff357819 */ /* 0x000fe20000011637 */
[----:B--2---:R-:W-:Y:S01]  /*a9c0*/  IMAD.MOV.U32 R51, RZ, RZ, R36 ;  /* 0x000000ffff337224 */ /* 0x004fe200078e0024 */
[----:B------:R-:W-:Y:S02]  /*a9d0*/  SHF.R.U32.HI R85, RZ, 0x8, R43 ;  /* 0x00000008ff557819 */ /* 0x000fe4000001162b */
[----:B------:R-:W-:Y:S01]  /*a9e0*/  LOP3.LUT R52, R55, 0xff0000ff, RZ, 0xc0, !PT ;  /* 0xff0000ff37347812 */ /* 0x000fe200078ec0ff */
[----:B------:R-:W-:Y:S01]  /*a9f0*/  IMAD.SHL.U32 R53, R53, 0x100, RZ ;  /* 0x0000010035357824 */ /* 0x000fe200078e00ff */
[----:B------:R-:W-:Y:S01]  /*aa00*/  SHF.R.U32.HI R125, RZ, 0x10, R55 ;  /* 0x00000010ff7d7819 */ /* 0x000fe20000011637 */
[----:B------:R-:W-:Y:S01]  /*aa10*/  IMAD.SHL.U32 R85, R85, 0x100, RZ ;  /* 0x0000010055557824 */ /* 0x000fe200078e00ff */
[----:B------:R-:W-:-:S02]  /*aa20*/  SHF.R.U32.HI R55, RZ, 0x8, R41 ;  /* 0x00000008ff377819 */ /* 0x000fc40000011629 */
[----:B------:R-:W-:Y:S02]  /*aa30*/  LOP3.LUT R54, R41, 0xff0000ff, RZ, 0xc0, !PT ;  /* 0xff0000ff29367812 */ /* 0x000fe400078ec0ff */
[----:B------:R-:W-:Y:S01]  /*aa40*/  SHF.R.U32.HI R124, RZ, 0x10, R41 ;  /* 0x00000010ff7c7819 */ /* 0x000fe20000011629 */
[----:B------:R-:W-:Y:S01]  /*aa50*/  IMAD.MOV.U32 R41, RZ, RZ, R14 ;  /* 0x000000ffff297224 */ /* 0x000fe200078e000e */
[----:B------:R-:W-:Y:S01]  /*aa60*/  LOP3.LUT R13, R42, 0xff00, R13, 0xf8, !PT ;  /* 0x0000ff002a0d7812 */ /* 0x000fe200078ef80d */
[----:B------:R-:W-:Y:S01]  /*aa70*/  IMAD.U32 R14, R86, 0x10000, RZ ;  /* 0x00010000560e7824 */ /* 0x000fe200078e00ff */
[----:B------:R-:W-:Y:S01]  /*aa80*/  LOP3.LUT R84, R43, 0xff0000ff, RZ, 0xc0, !PT ;  /* 0xff0000ff2b547812 */ /* 0x000fe200078ec0ff */
[----:B------:R-:W-:Y:S01]  /*aa90*/  IMAD.SHL.U32 R55, R55, 0x100, RZ ;  /* 0x0000010037377824 */ /* 0x000fe200078e00ff */
[----:B------:R-:W-:Y:S02]  /*aaa0*/  LOP3.LUT R12, R52, 0xff00, R53, 0xf8, !PT ;  /* 0x0000ff00340c7812 */ /* 0x000fe400078ef835 */
[----:B------:R-:W-:Y:S01]  /*aab0*/  LOP3.LUT R14, R13, 0xff0000, R14, 0xf8, !PT ;  /* 0x00ff00000d0e7812 */ /* 0x000fe200078ef80e */
[----:B------:R-:W-:Y:S01]  /*aac0*/  IMAD.U32 R13, R125, 0x10000, RZ ;  /* 0x000100007d0d7824 */ /* 0x000fe200078e00ff */
[----:B------:R-:W-:Y:S01]  /*aad0*/  LOP3.LUT R86, R84, 0xff00, R85, 0xf8, !PT ;  /* 0x0000ff0054567812 */ /* 0x000fe200078ef855 */
[----:B------:R-:W-:Y:S01]  /*aae0*/  IMAD.U32 R85, R124, 0x10000, RZ ;  /* 0x000100007c557824 */ /* 0x000fe200078e00ff */
[----:B------:R-:W-:-:S02]  /*aaf0*/  F2FP.F16.E4M3.UNPACK_B R84, R157.H1 ;  /* 0x0000009dff54723e */ /* 0x000fc400030006ff */
[----:B------:R-:W-:Y:S02]  /*ab00*/  F2FP.F16.E4M3.UNPACK_B R53, R51.H1 ;  /* 0x00000033ff35723e */ /* 0x000fe400030006ff */
[----:B------:R-:W-:Y:S02]  /*ab10*/  F2FP.F16.E4M3.UNPACK_B R52, R50.H1 ;  /* 0x00000032ff34723e */ /* 0x000fe400030006ff */
[----:B------:R-:W-:Y:S01]  /*ab20*/  SHF.R.U32.HI R87, RZ, 0x10, R43 ;  /* 0x00000010ff577819 */ /* 0x000fe2000001162b */
[--C-:B------:R-:W-:Y:S01]  /*ab30*/  HADD2.F32 R42, -RZ, R53.reuse.H0_H0 ;  /* 0x20000035ff2a7230 */ /* 0x100fe20000004100 */
[----:B------:R-:W-:Y:S01]  /*ab40*/  LOP3.LUT R36, R54, 0xff00, R55, 0xf8, !PT ;  /* 0x0000ff0036247812 */ /* 0x000fe200078ef837 */
[----:B------:R-:W-:Y:S01]  /*ab50*/  HADD2.F32 R53, -RZ, R53.H1_H1 ;  /* 0x30000035ff357230 */ /* 0x000fe20000004100 */
[----:B------:R-:W-:Y:S01]  /*ab60*/  MOV R43, R38 ;  /* 0x00000026002b7202 */ /* 0x000fe20000000f00 */
[----:B------:R-:W-:Y:S01]  /*ab70*/  HADD2.F32 R38, -RZ, R52.H0_H0 ;  /* 0x20000034ff267230 */ /* 0x000fe20000004100 */
[----:B------:R-:W-:Y:S01]  /*ab80*/  LOP3.LUT R12, R12, 0xff0000, R13, 0xf8, !PT ;  /* 0x00ff00000c0c7812 */ /* 0x000fe200078ef80d */
[--C-:B------:R-:W-:Y:S01]  /*ab90*/  HADD2.F32 R13, -RZ, R84.reuse.H0_H0 ;  /* 0x20000054ff0d7230 */ /* 0x100fe20000004100 */
[----:B------:R-:W-:Y:S01]  /*aba0*/  F2FP.F16.E4M3.UNPACK_B R54, R159.H1 ;  /* 0x0000009fff36723e */ /* 0x000fe200030006ff */
[----:B------:R-:W-:Y:S01]  /*abb0*/  HADD2.F32 R84, -RZ, R84.H1_H1 ;  /* 0x30000054ff547230 */ /* 0x000fe20000004100 */
[----:B------:R-:W-:Y:S01]  /*abc0*/  SHF.L.U32 R87, R87, 0x10, RZ ;  /* 0x0000001057577819 */ /* 0x000fe200000006ff */
[----:B------:R-:W-:-:S02]  /*abd0*/  HADD2.F32 R52, -RZ, R52.H1_H1 ;  /* 0x30000034ff347230 */ /* 0x000fc40000004100 */
[-C--:B------:R-:W-:Y:S01]  /*abe0*/  FMUL.FTZ R125, R42, R13.reuse ;  /* 0x0000000d2a7d7220 */ /* 0x080fe20000410000 */
[--C-:B------:R-:W-:Y:S02]  /*abf0*/  HADD2.F32 R55, -RZ, R54.reuse.H0_H0 ;  /* 0x20000036ff377230 */ /* 0x100fe40000004100 */
[----:B------:R-:W-:Y:S01]  /*ac00*/  FMUL.FTZ R161, R38, R13 ;  /* 0x0000000d26a17220 */ /* 0x000fe20000410000 */
[----:B------:R-:W-:Y:S01]  /*ac10*/  LOP3.LUT R36, R36, 0xff0000, R85, 0xf8, !PT ;  /* 0x00ff000024247812 */ /* 0x000fe200078ef855 */
[----:B------:R-:W-:Y:S01]  /*ac20*/  HADD2.F32 R85, -RZ, R54.H1_H1 ;  /* 0x30000036ff557230 */ /* 0x000fe20000004100 */
[----:B------:R-:W-:Y:S01]  /*ac30*/  F2FP.F16.E4M3.UNPACK_B R157, R157 ;  /* 0x0000009dff9d723e */ /* 0x000fe200020006ff */
[-C--:B------:R-:W-:Y:S01]  /*ac40*/  FFMA.FTZ R38, R38, R55.reuse, -R125 ;  /* 0x0000003726267223 */ /* 0x080fe2000001087d */
[----:B------:R-:W-:Y:S01]  /*ac50*/  FFMA.FTZ R42, R42, R55, R161 ;  /* 0x000000372a2a7223 */ /* 0x000fe200000100a1 */
[----:B------:R-:W-:Y:S01]  /*ac60*/  F2FP.F16.E4M3.UNPACK_B R55, R51 ;  /* 0x00000033ff37723e */ /* 0x000fe200020006ff */
[----:B------:R-:W-:Y:S01]  /*ac70*/  FMUL.FTZ R51, R53, R84 ;  /* 0x0000005435337220 */ /* 0x000fe20000410000 */
[----:B------:R-:W-:Y:S01]  /*ac80*/  F2FP.F16.E4M3.UNPACK_B R54, R50 ;  /* 0x00000032ff36723e */ /* 0x000fe200020006ff */
[----:B------:R-:W-:Y:S01]  /*ac90*/  HADD2.F32 R125, -RZ, R157.H0_H0 ;  /* 0x2000009dff7d7230 */ /* 0x000fe20000004100 */
[----:B------:R-:W-:Y:S01]  /*aca0*/  LOP3.LUT R13, R86, 0xff0000, R87, 0xf8, !PT ;  /* 0x00ff0000560d7812 */ /* 0x000fe200078ef857 */
[----:B------:R-:W-:Y:S01]  /*acb0*/  FMUL.FTZ R86, R52, R84 ;  /* 0x0000005434567220 */ /* 0x000fe20000410000 */
[----:B------:R-:W-:Y:S01]  /*acc0*/  F2FP.F16.E4M3.UNPACK_B R159, R159 ;  /* 0x0000009fff9f723e */ /* 0x000fe200020006ff */
[----:B------:R-:W-:-:S02]  /*acd0*/  HADD2.F32 R84, -RZ, R55.H0_H0 ;  /* 0x20000037ff547230 */ /* 0x000fc40000004100 */
[-C--:B------:R-:W-:Y:S01]  /*ace0*/  FFMA.FTZ R51, R52, R85.reuse, -R51 ;  /* 0x0000005534337223 */ /* 0x080fe20000010833 */
[--C-:B------:R-:W-:Y:S02]  /*acf0*/  HADD2.F32 R50, -RZ, R54.reuse.H0_H0 ;  /* 0x20000036ff327230 */ /* 0x100fe40000004100 */
[----:B------:R-:W-:Y:S01]  /*ad00*/  FFMA.FTZ R53, R53, R85, R86 ;  /* 0x0000005535357223 */ /* 0x000fe20000010056 */
[----:B------:R-:W-:Y:S02]  /*ad10*/  HADD2.F32 R87, -RZ, R159.H0_H0 ;  /* 0x2000009fff577230 */ /* 0x000fe40000004100 */
[-C--:B------:R-:W-:Y:S01]  /*ad20*/  FMUL.FTZ R161, R84, R125.reuse ;  /* 0x0000007d54a17220 */ /* 0x080fe20000410000 */
[----:B------:R-:W-:Y:S02]  /*ad30*/  HADD2.F32 R157, -RZ, R157.H1_H1 ;  /* 0x3000009dff9d7230 */ /* 0x000fe40000004100 */
[----:B------:R-:W-:Y:S01]  /*ad40*/  FMUL.FTZ R125, R50, R125 ;  /* 0x0000007d327d7220 */ /* 0x000fe20000410000 */
[----:B------:R-:W-:Y:S01]  /*ad50*/  HADD2.F32 R85, -RZ, R55.H1_H1 ;  /* 0x30000037ff557230 */ /* 0x000fe20000004100 */
[----:B------:R-:W-:Y:S01]  /*ad60*/  F2FP.F16.E4M3.UNPACK_B R86, R43.H1 ;  /* 0x0000002bff56723e */ /* 0x000fe200030006ff */
[----:B------:R-:W-:-:S02]  /*ad70*/  HADD2.F32 R54, -RZ, R54.H1_H1 ;  /* 0x30000036ff367230 */ /* 0x000fc40000004100 */
[----:B------:R-:W-:Y:S01]  /*ad80*/  FFMA.FTZ R52, R84, R87, R125 ;  /* 0x0000005754347223 */ /* 0x000fe2000001007d */
[----:B------:R-:W-:Y:S02]  /*ad90*/  HADD2.F32 R159, -RZ, R159.H1_H1 ;  /* 0x3000009fff9f7230 */ /* 0x000fe40000004100 */
[-C--:B------:R-:W-:Y:S01]  /*ada0*/  FMUL.FTZ R55, R85, R157.reuse ;  /* 0x0000009d55377220 */ /* 0x080fe20000410000 */
[----:B------:R-:W-:Y:S01]  /*adb0*/  F2FP.F16.E4M3.UNPACK_B R84, R158.H1 ;  /* 0x0000009eff54723e */ /* 0x000fe200030006ff */
[----:B------:R-:W-:Y:S01]  /*adc0*/  FMUL.FTZ R124, R54, R157 ;  /* 0x0000009d367c7220 */ /* 0x000fe20000410000 */
[----:B------:R-:W-:Y:S01]  /*add0*/  FFMA.FTZ R50, R50, R87, -R161 ;  /* 0x0000005732327223 */ /* 0x000fe200000108a1 */
        /* <DEDUP_REMOVED lines=19> */
[C---:B------:R-:W-:Y:S01]  /*af10*/  FMUL.FTZ R163, R86.reuse, R159 ;  /* 0x0000009f56a37220 */ /* 0x040fe20000410000 */
[----:B------:R-:W-:Y:S01]  /*af20*/  F2FP.F16.E4M3.UNPACK_B R160, R160 ;  /* 0x000000a0ffa0723e */ /* 0x000fe200020006ff */
[-C--:B------:R-:W-:Y:S01]  /*af30*/  FFMA.FTZ R161, R86, R125.reuse, -R161 ;  /* 0x0000007d56a17223 */ /* 0x080fe200000108a1 */
[----:B------:R-:W-:Y:S02]  /*af40*/  HADD2.F32 R43, -RZ, R41.H0_H0 ;  /* 0x20000029ff2b7230 */ /* 0x000fe40000004100 */
[----:B------:R-:W-:Y:S01]  /*af50*/  FFMA.FTZ R164, R124, R125, R163 ;  /* 0x0000007d7ca47223 */ /* 0x000fe200000100a3 */
[----:B------:R-:W-:-:S02]  /*af60*/  HADD2.F32 R124, -RZ, R158.H0_H0 ;  /* 0x2000009eff7c7230 */ /* 0x000fc40000004100 */
[----:B------:R-:W-:Y:S01]  /*af70*/  FFMA.FTZ R159, R87, R157, R162 ;  /* 0x0000009d579f7223 */ /* 0x000fe200000100a2 */
[----:B------:R-:W-:Y:S01]  /*af80*/  HADD2.F32 R86, -RZ, R84.H0_H0 ;  /* 0x20000054ff567230 */ /* 0x000fe20000004100 */
[----:B------:R-:W-:Y:S01]  /*af90*/  F2FP.SATFINITE.E4M3.F32.PACK_AB_MERGE_C R42, R53, R42, RZ ;  /* 0x0000002a352a723e */ /* 0x000fe200048070ff */
[----:B------:R-:W-:Y:S02]  /*afa0*/  HADD2.F32 R158, -RZ, R158.H1_H1 ;  /* 0x3000009eff9e7230 */ /* 0x000fe40000004100 */
[-C--:B------:R-:W-:Y:S01]  /*afb0*/  FMUL.FTZ R125, R43, R124.reuse ;  /* 0x0000007c2b7d7220 */ /* 0x080fe20000410000 */
[----:B------:R-:W-:Y:S02]  /*afc0*/  HADD2.F32 R84, -RZ, R84.H1_H1 ;  /* 0x30000054ff547230 */ /* 0x000fe40000004100 */
[----:B------:R-:W-:Y:S01]  /*afd0*/  FMUL.FTZ R162, R86, R124 ;  /* 0x0000007c56a27220 */ /* 0x000fe20000410000 */
[----:B------:R-:W-:Y:S01]  /*afe0*/  HADD2.F32 R41, -RZ, R41.H1_H1 ;  /* 0x30000029ff297230 */ /* 0x000fe20000004100 */
[----:B------:R-:W-:Y:S01]  /*aff0*/  F2FP.SATFINITE.E4M3.F32.PACK_AB_MERGE_C R38, R51, R38, RZ ;  /* 0x000000263326723e */ /* 0x000fe200048070ff */
[----:B------:R-:W-:-:S02]  /*b000*/  HADD2.F32 R87, -RZ, R160.H0_H0 ;  /* 0x200000a0ff577230 */ /* 0x000fc40000004100 */
[CC--:B------:R-:W-:Y:S01]  /*b010*/  FMUL.FTZ R124, R84.reuse, R158.reuse ;  /* 0x0000009e547c7220 */ /* 0x0c0fe20000410000 */
[----:B------:R-:W-:Y:S02]  /*b020*/  HADD2.F32 R160, -RZ, R160.H1_H1 ;  /* 0x300000a0ffa07230 */ /* 0x000fe40000004100 */
[----:B------:R-:W-:Y:S01]  /*b030*/  FMUL.FTZ R157, R41, R158 ;  /* 0x0000009e299d7220 */ /* 0x000fe20000410000 */
[----:B------:R-:W-:Y:S01]  /*b040*/  F2FP.F16.E4M3.UNPACK_B R53, R37 ;  /* 0x00000025ff35723e */ /* 0x000fe200020006ff */
[-C--:B------:R-:W-:Y:S01]  /*b050*/  FFMA.FTZ R162, R43, R87.reuse, -R162 ;  /* 0x000000572ba27223 */ /* 0x080fe200000108a2 */
[----:B------:R-:W-:Y:S01]  /*b060*/  F2FP.F16.E4M3.UNPACK_B R51, R40 ;  /* 0x00000028ff33723e */ /* 0x000fe200020006ff */
[-C--:B------:R-:W-:Y:S01]  /*b070*/  FFMA.FTZ R41, R41, R160.reuse, -R124 ;  /* 0x000000a029297223 */ /* 0x080fe2000001087c */
[----:B------:R-:W-:Y:S01]  /*b080*/  FFMA.FTZ R160, R84, R160, R157 ;  /* 0x000000a054a07223 */ /* 0x000fe2000001009d */
[----:B------:R-:W-:Y:S01]  /*b090*/  F2FP.F16.E4M3.UNPACK_B R84, R36 ;  /* 0x00000024ff54723e */ /* 0x000fe200020006ff */
[----:B------:R-:W-:Y:S01]  /*b0a0*/  FFMA.FTZ R125, R86, R87, R125 ;  /* 0x00000057567d7223 */ /* 0x000fe2000001007d */
[----:B------:R-:W-:Y:S01]  /*b0b0*/  F2FP.SATFINITE.E4M3.F32.PACK_AB_MERGE_C R161, R161, R54, RZ ;  /* 0x00000036a1a1723e */ /* 0x000fe200048070ff */
[----:B------:R-:W-:Y:S01]  /*b0c0*/  HADD2.F32 R54, -RZ, R53.H0_H0 ;  /* 0x20000035ff367230 */ /* 0x000fe20000004100 */
[----:B------:R-:W-:Y:S01]  /*b0d0*/  F2FP.SATFINITE.E4M3.F32.PACK_AB_MERGE_C R43, R55, R50, R38 ;  /* 0x00000032372b723e */ /* 0x000fe20004807026 */
[--C-:B------:R-:W-:Y:S01]  /*b0e0*/  HADD2.F32 R87, -RZ, R84.reuse.H0_H0 ;  /* 0x20000054ff577230 */ /* 0x100fe20000004100 */
[----:B------:R-:W-:Y:S01]  /*b0f0*/  F2FP.SATFINITE.E4M3.F32.PACK_AB_MERGE_C R159, R164, R159, RZ ;  /* 0x0000009fa49f723e */ /* 0x000fe200048070ff */
[----:B------:R-:W-:Y:S01]  /*b100*/  HADD2.F32 R50, -RZ, R51.H0_H0 ;  /* 0x20000033ff327230 */ /* 0x000fe20000004100 */
[----:B------:R-:W-:Y:S01]  /*b110*/  F2FP.F16.E4M3.UNPACK_B R55, R14 ;  /* 0x0000000eff37723e */ /* 0x000fe200020006ff */
[----:B------:R-:W-:Y:S01]  /*b120*/  HADD2.F32 R53, -RZ, R53.H1_H1 ;  /* 0x30000035ff357230 */ /* 0x000fe20000004100 */
[----:B------:R-:W-:Y:S01]  /*b130*/  F2FP.SATFINITE.E4M3.F32.PACK_AB_MERGE_C R42, R85, R52, R42 ;  /* 0x00000034552a723e */ /* 0x000fe2000480702a */
[----:B------:R-:W-:Y:S01]  /*b140*/  HADD2.F32 R84, -RZ, R84.H1_H1 ;  /* 0x30000054ff547230 */ /* 0x000fe20000004100 */
[----:B------:R-:W-:Y:S01]  /*b150*/  F2FP.SATFINITE.E4M3.F32.PACK_AB_MERGE_C R38, R160, R125, R159 ;  /* 0x0000007da026723e */ /* 0x000fe2000480709f */
[----:B------:R-:W-:-:S02]  /*b160*/  HADD2.F32 R85, -RZ, R55.H0_H0 ;  /* 0x20000037ff557230 */ /* 0x000fc40000004100 */
[-C--:B------:R-:W-:Y:S01]  /*b170*/  FMUL.FTZ R125, R54, R87.reuse ;  /* 0x00000057367d7220 */ /* 0x080fe20000410000 */
[C---:B------:R-:W-:Y:S01]  /*b180*/  FMUL.FTZ R87, R50.reuse, R87 ;  /* 0x0000005732577220 */ /* 0x040fe20000410000 */
[----:B------:R-:W-:Y:S01]  /*b190*/  HADD2.F32 R52, -RZ, R51.H1_H1 ;  /* 0x30000033ff347230 */ /* 0x000fe20000004100 */
[----:B------:R-:W-:Y:S01]  /*b1a0*/  F2FP.F16.E4M3.UNPACK_B R40, R40.H1 ;  /* 0x00000028ff28723e */ /* 0x000fe200030006ff */
[-C--:B------:R-:W-:Y:S01]  /*b1b0*/  FFMA.FTZ R50, R50, R85.reuse, -R125 ;  /* 0x0000005532327223 */ /* 0x080fe2000001087d */
[----:B------:R-:W-:Y:S01]  /*b1c0*/  FFMA.FTZ R51, R54, R85, R87 ;  /* 0x0000005536337223 */ /* 0x000fe20000010057 */
[----:B------:R-:W-:Y:S02]  /*b1d0*/  HADD2.F32 R55, -RZ, R55.H1_H1 ;  /* 0x30000037ff377230 */ /* 0x000fe40000004100 */
[-C--:B------:R-:W-:Y:S01]  /*b1e0*/  FMUL.FTZ R85, R53, R84.reuse ;  /* 0x0000005435557220 */ /* 0x080fe20000410000 */
[----:B------:R-:W-:Y:S01]  /*b1f0*/  FMUL.FTZ R86, R52, R84 ;  /* 0x0000005434567220 */ /* 0x000fe20000410000 */
[----:B------:R-:W-:-:S02]  /*b200*/  F2FP.F16.E4M3.UNPACK_B R54, R37.H1 ;  /* 0x00000025ff36723e */ /* 0x000fc400030006ff */
[----:B------:R-:W-:Y:S01]  /*b210*/  F2FP.F16.E4M3.UNPACK_B R84, R36.H1 ;  /* 0x00000024ff54723e */ /* 0x000fe200030006ff */
[-C--:B------:R-:W-:Y:S01]  /*b220*/  FFMA.FTZ R37, R52, R55.reuse, -R85 ;  /* 0x0000003734257223 */ /* 0x080fe20000010855 */
[----:B------:R-:W-:Y:S01]  /*b230*/  FFMA.FTZ R36, R53, R55, R86 ;  /* 0x0000003735247223 */ /* 0x000fe20000010056 */
[----:B------:R-:W-:Y:S01]  /*b240*/  F2FP.F16.E4M3.UNPACK_B R14, R14.H1 ;  /* 0x0000000eff0e723e */ /* 0x000fe200030006ff */
[----:B------:R-:W-:Y:S01]  /*b250*/  HADD2.F32 R55, -RZ, R54.H0_H0 ;  /* 0x20000036ff377230 */ /* 0x000fe20000004100 */
[-C--:B------:R-:W-:Y:S01]  /*b260*/  F2FP.F16.E4M3.UNPACK_B R158, R13.reuse.H1 ;  /* 0x0000000dff9e723e */ /* 0x080fe200030006ff */
[----:B------:R-:W-:Y:S01]  /*b270*/  HADD2.F32 R85, -RZ, R84.H0_H0 ;  /* 0x20000054ff557230 */ /* 0x000fe20000004100 */
[----:B------:R-:W-:Y:S01]  /*b280*/  F2FP.F16.E4M3.UNPACK_B R157, R13 ;  /* 0x0000000dff9d723e */ /* 0x000fe200020006ff */
[--C-:B------:R-:W-:Y:S01]  /*b290*/  HADD2.F32 R52, -RZ, R40.reuse.H0_H0 ;  /* 0x20000028ff347230 */ /* 0x100fe20000004100 */
[----:B------:R-:W-:Y:S01]  /*b2a0*/  F2FP.SATFINITE.E4M3.F32.PACK_AB_MERGE_C R41, R41, R162, R161 ;  /* 0x000000a22929723e */ /* 0x000fe200048070a1 */
[----:B------:R-:W-:-:S02]  /*b2b0*/  HADD2.F32 R53, -RZ, R40.H1_H1 ;  /* 0x30000028ff357230 */ /* 0x000fc40000004100 */
[CC--:B------:R-:W-:Y:S01]  /*b2c0*/  FMUL.FTZ R87, R55.reuse, R85.reuse ;  /* 0x0000005537577220 */ /* 0x0c0fe20000410000 */
[----:B------:R-:W-:Y:S02]  /*b2d0*/  HADD2.F32 R40, -RZ, R14.H0_H0 ;  /* 0x2000000eff287230 */ /* 0x000fe40000004100 */
[C---:B------:R-:W-:Y:S01]  /*b2e0*/  FMUL.FTZ R86, R52.reuse, R85 ;  /* 0x0000005534567220 */ /* 0x040fe20000410000 */
[----:B------:R-:W-:Y:S01]  /*b2f0*/  HADD2.F32 R54, -RZ, R54.H1_H1 ;  /* 0x30000036ff367230 */ /* 0x000fe20000004100 */
[----:B------:R-:W-:Y:S01]  /*b300*/  F2FP.F16.E4M3.UNPACK_B R13, R12 ;  /* 0x0000000cff0d723e */ /* 0x000fe200020006ff */
[----:B------:R-:W-:Y:S02]  /*b310*/  HADD2.F32 R84, -RZ, R84.H1_H1 ;  /* 0x30000054ff547230 */ /* 0x000fe40000004100 */
        /* <DEDUP_REMOVED lines=55> */
.L_x_2749:
[----:B------:R-:W-:Y:S05]  /*b690*/  BSYNC B3 ;  /* 0x0000000000037941 */ /* 0x000fea0003800000 */
.L_x_2748:
[----:B------:R-:W-:Y:S01]  /*b6a0*/  ISETP.GE.AND P3, PT, R11, R134, PT ;  /* 0x000000860b00720c */ /* 0x000fe20003f66270 */
[----:B0-----:R0:W-:-:S12]  /*b6b0*/  ST.E.128 desc[UR50][R48.64], R12 ;  /* 0x0000000c30007985 */ /* 0x0011d8000c101d32 */
[----:B------:R-:W-:-:S04]  /*b6c0*/  @!P3 IADD3 R40, P5, R154, R11, RZ ;  /* 0x0000000b9a28b210 */ /* 0x000fc80007fbe0ff */
[----:B------:R-:W-:-:S05]  /*b6d0*/  @!P3 LEA.HI.X.SX32 R41, R11, R152, 0x1, P5 ;  /* 0x000000980b29b211 */ /* 0x000fca00028f0eff */
[----:B--2---:R0:W-:Y:S04]  /*b6e0*/  @!P3 ST.E.128 desc[UR50][R40.64], R36 ;  /* 0x000000242800b985 */ /* 0x0041e8000c101d32 */
.L_x_2747:
[----:B------:R-:W-:Y:S05]  /*b6f0*/  BSYNC B2 ;  /* 0x0000000000027941 */ /* 0x000fea0003800000 */
.L_x_2746:
        /* <DEDUP_REMOVED lines=39> */
[----:B------:R-:W-:Y:S01]  /*b970*/  SHF.R.U32.HI R50, RZ, 0x8, R47 ;  /* 0x00000008ff327819 */ /* 0x000fe2000001162f */
[----:B------:R-:W-:Y:S01]  /*b980*/  IMAD.MOV.U32 R42, RZ, RZ, R13 ;  /* 0x000000ffff2a7224 */ /* 0x000fe200078e000d */
[----:B------:R-:W-:Y:S01]  /*b990*/  LOP3.LUT R49, R49, 0xff00, R12, 0xf8, !PT ;  /* 0x0000ff0031317812 */ /* 0x000fe200078ef80c */
[----:B------:R-:W-:Y:S01]  /*b9a0*/  IMAD.SHL.U32 R13, R52, 0x100, RZ ;  /* 0x00000100340d7824 */ /* 0x000fe200078e00ff */
[----:B------:R-:W-:Y:S01]  /*b9b0*/  SHF.R.U32.HI R81, RZ, 0x10, R83 ;  /* 0x00000010ff517819 */ /* 0x000fe20000011653 */
[----:B------:R-:W-:Y:S01]  /*b9c0*/  IMAD.SHL.U32 R36, R50, 0x100, RZ ;  /* 0x0000010032247824 */ /* 0x000fe200078e00ff */
[----:B------:R-:W-:-:S02]  /*b9d0*/  LOP3.LUT R51, R83, 0xff0000ff, RZ, 0xc0, !PT ;  /* 0xff0000ff53337812 */ /* 0x000fc400078ec0ff */
[----:B------:R-:W-:Y:S02]  /*b9e0*/  SHF.R.U32.HI R80, RZ, 0x10, R45 ;  /* 0x00000010ff507819 */ /* 0x000fe4000001162d */
[----:B------:R-:W-:Y:S02]  /*b9f0*/  LOP3.LUT R44, R45, 0xff0000ff, RZ, 0xc0, !PT ;  /* 0xff0000ff2d2c7812 */ /* 0x000fe400078ec0ff */
[----:B------:R-:W-:Y:S02]  /*ba00*/  SHF.L.U32 R12, R53, 0x8, RZ ;  /* 0x00000008350c7819 */ /* 0x000fe400000006ff */
[----:B------:R-:W-:Y:S02]  /*ba10*/  SHF.R.U32.HI R54, RZ, 0x10, R47 ;  /* 0x00000010ff367819 */ /* 0x000fe4000001162f */
[----:B------:R-:W-:Y:S02]  /*ba20*/  LOP3.LUT R45, R47, 0xff0000ff, RZ, 0xc0, !PT ;  /* 0xff0000ff2f2d7812 */ /* 0x000fe400078ec0ff */
[----:B------:R-:W-:Y:S01]  /*ba30*/  LOP3.LUT R14, R49, 0xff0000, R14, 0xf8, !PT ;  /* 0x00ff0000310e7812 */ /* 0x000fe200078ef80e */
[----:B------:R-:W-:Y:S01]  /*ba40*/  IMAD.U32 R54, R54, 0x10000, RZ ;  /* 0x0001000036367824 */ /* 0x000fe200078e00ff */
[----:B------:R-:W-:-:S02]  /*ba50*/  F2FP.F16.E4M3.UNPACK_B R52, R153.H1 ;  /* 0x00000099ff34723e */ /* 0x000fc400030006ff */
[----:B------:R-:W-:Y:S02]  /*ba60*/  F2FP.F16.E4M3.UNPACK_B R49, R48.H1 ;  /* 0x00000030ff31723e */ /* 0x000fe400030006ff */
        /* <DEDUP_REMOVED lines=8> */
[----:B------:R-:W-:Y:S01]  /*baf0*/  HADD2.F32 R44, -RZ, R47.H0_H0 ;  /* 0x2000002fff2c7230 */ /* 0x000fe20000004100 */
[----:B------:R-:W-:Y:S01]  /*bb00*/  LOP3.LUT R12, R51, 0xff0000, R12, 0xf8, !PT ;  /* 0x00ff0000330c7812 */ /* 0x000fe200078ef80c */
[----:B------:R-:W-:-:S02]  /*bb10*/  IMAD.U32 R36, R80, 0x10000, RZ ;  /* 0x0001000050247824 */ /* 0x000fc400078e00ff */
[-C--:B------:R-:W-:Y:S01]  /*bb20*/  FMUL.FTZ R81, R45, R13.reuse ;  /* 0x0000000d2d517220 */ /* 0x080fe20000410000 */
[--C-:B------:R-:W-:Y:S02]  /*bb30*/  HADD2.F32 R51, -RZ, R50.reuse.H0_H0 ;  /* 0x20000032ff337230 */ /* 0x100fe40000004100 */
[C---:B------:R-:W-:Y:S01]  /*bb40*/  FMUL.FTZ R80, R44.reuse, R13 ;  /* 0x0000000d2c507220 */ /* 0x040fe20000410000 */
[----:B------:R-:W-:Y:S01]  /*bb50*/  HADD2.F32 R47, -RZ, R47.H1_H1 ;  /* 0x3000002fff2f7230 */ /* 0x000fe20000004100 */
        /* <DEDUP_REMOVED lines=10> */
[CC--:B------:R-:W-:Y:S01]  /*bc00*/  FMUL.FTZ R46, R52.reuse, R51.reuse ;  /* 0x00000033342e7220 */ /* 0x0c0fe20000410000 */
[C---:B------:R-:W-:Y:S01]  /*bc10*/  FMUL.FTZ R55, R47.reuse, R51 ;  /* 0x000000332f377220 */ /* 0x040fe20000410000 */
[----:B------:R-:W-:Y:S01]  /*bc20*/  F2FP.F16.E4M3.UNPACK_B R155, R155 ;  /* 0x0000009bff9b723e */ /* 0x000fe200020006ff */
[----:B------:R-:W-:Y:S02]  /*bc30*/  HADD2.F32 R54, -RZ, R153.H0_H0 ;  /* 0x20000099ff367230 */ /* 0x000fe40000004100 */
[-C--:B------:R-:W-:Y:S01]  /*bc40*/  FFMA.FTZ R47, R47, R53.reuse, -R46 ;  /* 0x000000352f2f7223 */ /* 0x080fe2000001082e */
[----:B------:R-:W-:Y:S02]  /*bc50*/  HADD2.F32 R51, -RZ, R49.H0_H0 ;  /* 0x20000031ff337230 */ /* 0x000fe40000004100 */
[----:B------:R-:W-:Y:S01]  /*bc60*/  FFMA.FTZ R46, R52, R53, R55 ;  /* 0x00000035342e7223 */ /* 0x000fe20000010037 */
[----:B------:R-:W-:Y:S01]  /*bc70*/  HADD2.F32 R48, -RZ, R50.H0_H0 ;  /* 0x20000032ff307230 */ /* 0x000fe20000004100 */
[----:B------:R-:W-:Y:S01]  /*bc80*/  F2FP.F16.E4M3.UNPACK_B R80, R151.H1 ;  /* 0x00000097ff50723e */ /* 0x000fe200030006ff */
        /* <DEDUP_REMOVED lines=9> */
[-C--:B------:R-:W-:Y:S01]  /*bd20*/  FMUL.FTZ R51, R52, R153.reuse ;  /* 0x0000009934337220 */ /* 0x080fe20000410000 */
[----:B------:R-:W-:Y:S01]  /*bd30*/  F2FP.F16.E4M3.UNPACK_B R53, R38.H1 ;  /* 0x00000026ff35723e */ /* 0x000fe200030006ff */
[C---:B------:R-:W-:Y:S01]  /*bd40*/  FMUL.FTZ R153, R50.reuse, R153 ;  /* 0x0000009932997220 */ /* 0x040fe20000410000 */
[----:B------:R-:W-:Y:S01]  /*bd50*/  F2FP.F16.E4M3.UNPACK_B R55, R156.H1 ;  /* 0x0000009cff37723e */ /* 0x000fe200030006ff */
[----:B------:R-:W-:Y:S01]  /*bd60*/  FFMA.FTZ R51, R50, R155, -R51 ;  /* 0x0000009b32337223 */ /* 0x000fe20000010833 */
[----:B------:R-:W-:Y:S01]  /*bd70*/  F2FP.F16.E4M3.UNPACK_B R50, R43.H1 ;  /* 0x0000002bff32723e */ /* 0x000fe200030006ff */
[--C-:B------:R-:W-:Y:S02]  /*bd80*/  HADD2.F32 R83, -RZ, R80.reuse.H0_H0 ;  /* 0x20000050ff537230 */ /* 0x100fe40000004100 */
[----:B------:R-:W-:Y:S01]  /*bd90*/  FFMA.FTZ R82, R52, R155, R153 ;  /* 0x0000009b34527223 */ /* 0x000fe20000010099 */
[--C-:B------:R-:W-:Y:S01]  /*bda0*/  HADD2.F32 R54, -RZ, R53.reuse.H0_H0 ;  /* 0x20000035ff367230 */ /* 0x100fe20000004100 */
[----:B------:R-:W-:Y:S01]  /*bdb0*/  F2FP.F16.E4M3.UNPACK_B R151, R151 ;  /* 0x00000097ff97723e */ /* 0x000fe200020006ff */
[----:B------:R-:W-:Y:S01]  /*bdc0*/  HADD2.F32 R80, -RZ, R80.H1_H1 ;  /* 0x30000050ff507230 */ /* 0x000fe20000004100 */
[----:B------:R-:W-:Y:S01]  /*bdd0*/  F2FP.F16.E4M3.UNPACK_B R43, R43 ;  /* 0x0000002bff2b723e */ /* 0x000fe200020006ff */
[----:B------:R-:W-:-:S02]  /*bde0*/  HADD2.F32 R53, -RZ, R53.H1_H1 ;  /* 0x30000035ff357230 */ /* 0x000fc40000004100 */
[-C--:B------:R-:W-:Y:S01]  /*bdf0*/  FMUL.FTZ R85, R54, R83.reuse ;  /* 0x0000005336557220 */ /* 0x080fe20000410000 */
[--C-:B------:R-:W-:Y:S01]  /*be00*/  HADD2.F32 R52, -RZ, R50.reuse.H0_H0 ;  /* 0x20000032ff347230 */ /* 0x100fe20000004100 */
[----:B------:R-:W-:Y:S01]  /*be10*/  F2FP.F16.E4M3.UNPACK_B R156, R156 ;  /* 0x0000009cff9c723e */ /* 0x000fe200020006ff */
[--C-:B------:R-:W-:Y:S02]  /*be20*/  HADD2.F32 R81, -RZ, R55.reuse.H0_H0 ;  /* 0x20000037ff517230 */ /* 0x100fe40000004100 */
[----:B------:R-:W-:Y:S01]  /*be30*/  FMUL.FTZ R87, R53, R80 ;  /* 0x0000005035577220 */ /* 0x000fe20000410000 */
[----:B------:R-:W-:Y:S02]  /*be40*/  HADD2.F32 R50, -RZ, R50.H1_H1 ;  /* 0x30000032ff327230 */ /* 0x000fe40000004100 */
[C---:B------:R-:W-:Y:S01]  /*be50*/  FMUL.FTZ R83, R52.reuse, R83 ;  /* 0x0000005334537220 */ /* 0x040fe20000410000 */
[----:B------:R-:W-:Y:S02]  /*be60*/  HADD2.F32 R55, -RZ, R55.H1_H1 ;  /* 0x30000037ff377230 */ /* 0x000fe40000004100 */
[-C--:B------:R-:W-:Y:S01]  /*be70*/  FFMA.FTZ R85, R52, R81.reuse, -R85 ;  /* 0x0000005134557223 */ /* 0x080fe20000010855 */
[----:B------:R-:W-:Y:S01]  /*be80*/  F2FP.SATFINITE.E4M3.F32.PACK_AB_MERGE_C R44, R47, R44, RZ ;  /* 0x0000002c2f2c723e */ /* 0x000fe200048070ff */
        /* <DEDUP_REMOVED lines=8> */
[----:B------:R-:W-:Y:S01]  /*bf10*/  F2FP.SATFINITE.E4M3.F32.PACK_AB_MERGE_C R45, R51, R48, R44 ;  /* 0x00000030332d723e */ /* 0x000fe2000480702c */
[--C-:B------:R-:W-:Y:S01]  /*bf20*/  HADD2.F32 R52, -RZ, R50.reuse.H0_H0 ;  /* 0x20000032ff347230 */ /* 0x100fe20000004100 */
[----:B------:R-:W-:Y:S01]  /*bf30*/  F2FP.F16.E4M3.UNPACK_B R48, R36 ;  /* 0x00000024ff30723e */ /* 0x000fe200020006ff */
        /* <DEDUP_REMOVED lines=9> */
[C---:B------:R-:W-:Y:S01]  /*bfd0*/  FMUL.FTZ R151, R43.reuse, R151 ;  /* 0x000000972b977220 */ /* 0x040fe20000410000 */
[----:B------:R-:W-:Y:S01]  /*bfe0*/  F2FP.SATFINITE.E4M3.F32.PACK_AB_MERGE_C R44, R82, R49, R46 ;  /* 0x00000031522c723e */ /* 0x000fe2000480702e */
[-C--:B------:R-:W-:Y:S01]  /*bff0*/  FFMA.FTZ R81, R38, R53.reuse, -R81 ;  /* 0x0000003526517223 */ /* 0x080fe20000010851 */
[----:B------:R-:W-:Y:S01]  /*c000*/  FFMA.FTZ R38, R52, R53, R55 ;  /* 0x0000003534267223 */ /* 0x000fe20000010037 */
[-C--:B------:R-:W-:Y:S01]  /*c010*/  FFMA.FTZ R151, R50, R156.reuse, R151 ;  /* 0x0000009c32977223 */ /* 0x080fe20000010097 */
[----:B------:R-:W-:Y:S01]  /*c020*/  F2FP.F16.E4M3.UNPACK_B R50, R37 ;  /* 0x00000025ff32723e */ /* 0x000fe200020006ff */
[----:B------:R-:W-:Y:S01]  /*c030*/  FFMA.FTZ R54, R43, R156, -R54 ;  /* 0x0000009c2b367223 */ /* 0x000fe20000010836 */
[----:B------:R-:W-:Y:S01]  /*c040*/  F2FP.SATFINITE.E4M3.F32.PACK_AB_MERGE_C R43, R80, R85, RZ ;  /* 0x00000055502b723e */ /* 0x000fe200048070ff */
[----:B------:R-:W-:Y:S01]  /*c050*/  HADD2.F32 R53, -RZ, R48.H0_H0 ;  /* 0x20000030ff357230 */ /* 0x000fe20000004100 */
[----:B------:R-:W-:Y:S01]  /*c060*/  F2FP.F16.E4M3.UNPACK_B R51, R14 ;  /* 0x0000000eff33723e */ /* 0x000fe200020006ff */
[----:B------:R-:W-:Y:S01]  /*c070*/  HADD2.F32 R49, -RZ, R50.H0_H0 ;  /* 0x20000032ff317230 */ /* 0x000fe20000004100 */
[----:B------:R-:W-:Y:S01]  /*c080*/  F2FP.SATFINITE.E4M3.F32.PACK_AB_MERGE_C R43, R54, R81, R43 ;  /* 0x00000051362b723e */ /* 0x000fe2000480702b */
        /* <DEDUP_REMOVED lines=15> */
[-C--:B------:R-:W-:Y:S01]  /*c180*/  FFMA.FTZ R37, R48, R51.reuse, -R55 ;  /* 0x0000003330257223 */ /* 0x080fe20000010837 */
[----:B------:R-:W-:Y:S02]  /*c190*/  HADD2.F32 R48, -RZ, R42.H0_H0 ;  /* 0x2000002aff307230 */ /* 0x000fe40000004100 */
[----:B------:R-:W-:Y:S01]  /*c1a0*/  FFMA.FTZ R36, R50, R51, R53 ;  /* 0x0000003332247223 */ /* 0x000fe20000010035 */
[--C-:B------:R-:W-:Y:S01]  /*c1b0*/  HADD2.F32 R50, -RZ, R49.reuse.H0_H0 ;  /* 0x20000031ff327230 */ /* 0x100fe20000004100 */
[----:B------:R-:W-:Y:S01]  /*c1c0*/  F2FP.F16.E4M3.UNPACK_B R14, R14.H1 ;  /* 0x0000000eff0e723e */ /* 0x000fe200030006ff */
[----:B------:R-:W-:Y:S01]  /*c1d0*/  HADD2.F32 R49, -RZ, R49.H1_H1 ;  /* 0x30000031ff317230 */ /* 0x000fe20000004100 */
[----:B------:R-:W-:Y:S01]  /*c1e0*/  F2FP.SATFINITE.E4M3.F32.PACK_AB_MERGE_C R83, R84, R83, RZ ;  /* 0x000000535453723e */ /* 0x000fe200048070ff */
[----:B------:R-:W-:-:S02]  /*c1f0*/  HADD2.F32 R54, -RZ, R52.H1_H1 ;  /* 0x30000034ff367230 */ /* 0x000fc40000004100 */
[----:B------:R-:W-:Y:S01]  /*c200*/  HADD2.F32 R53, -RZ, R52.H0_H0 ;  /* 0x20000034ff357230 */ /* 0x000fe20000004100 */
[----:B------:R-:W-:Y:S01]  /*c210*/  F2FP.SATFINITE.E4M3.F32.PACK_AB_MERGE_C R38, R151, R38, R83 ;  /* 0x000000269726723e */ /* 0x000fe20004807053 */
[----:B------:R-:W-:Y:S02]  /*c220*/  HADD2.F32 R42, -RZ, R42.H1_H1 ;  /* 0x3000002aff2a7230 */ /* 0x000fe40000004100 */
[CC--:B------:R-:W-:Y:S01]  /*c230*/  FMUL.FTZ R81, R49.reuse, R54.reuse ;  /* 0x0000003631517220 */ /* 0x0c0fe20000410000 */
[--C-:B------:R-:W-:Y:S02]  /*c240*/  HADD2.F32 R51, -RZ, R14.reuse.H0_H0 ;  /* 0x2000000eff337230 */ /* 0x100fe40000004100 */
[-C--:B------:R-:W-:Y:S01]  /*c250*/  FMUL.FTZ R55, R50, R53.reuse ;  /* 0x0000003532377220 */ /* 0x080fe20000410000 */
[----:B------:R-:W-:Y:S02]  /*c260*/  HADD2.F32 R52, -RZ, R14.H1_H1 ;  /* 0x3000000eff347230 */ /* 0x000fe40000004100 */
        /* <DEDUP_REMOVED lines=54> */
[----:B------:R-:W-:Y:S02]  /*c5d0*/  F2FP.SATFINITE.E4M3.F32.PACK_AB_MERGE_C R15, R51, R86, R50 ;  /* 0x00000056330f723e */ /* 0x000fe40004807032 */
[----:B------:R-:W-:Y:S02]  /*c5e0*/  F2FP.SATFINITE.E4M3.F32.PACK_AB_MERGE_C R39, R48, R87, R42 ;  /* 0x000000573027723e */ /* 0x000fe4000480702a */
[----:B------:R-:W-:-:S07]  /*c5f0*/  MOV R12, R45 ;  /* 0x0000002d000c7202 */ /* 0x000fce0000000f00 */
.L_x_2751:
[----:B------:R-:W-:Y:S05]  /*c600*/  BSYNC B2 ;  /* 0x0000000000027941 */ /* 0x000fea0003800000 */
.L_x_2750:
[----:B------:R-:W-:Y:S01]  /*c610*/  ISETP.GE.AND P3, PT, R11, R134, PT ;  /* 0x000000860b00720c */ /* 0x000fe20003f66270 */
[----:B0-----:R0:W-:-:S12]  /*c620*/  ST.E.128 desc[UR50][R40.64], R12 ;  /* 0x0000000c28007985 */ /* 0x0011d8000c101d32 */
[----:B------:R-:W-:-:S04]  /*c630*/  @!P3 IADD3 R42, P5, R154, R11, RZ ;  /* 0x0000000b9a2ab210 */ /* 0x000fc80007fbe0ff */
[----:B------:R-:W-:-:S05]  /*c640*/  @!P3 LEA.HI.X.SX32 R43, R11, R152, 0x1, P5 ;  /* 0x000000980b2bb211 */ /* 0x000fca00028f0eff */
[----:B--2---:R0:W-:Y:S04]  /*c650*/  @!P3 ST.E.128 desc[UR50][R42.64], R36 ;  /* 0x000000242a00b985 */ /* 0x0041e8000c101d32 */
.L_x_2741:
[----:B------:R-:W-:Y:S05]  /*c660*/  BSYNC B1 ;  /* 0x0000000000017941 */ /* 0x000fea0003800000 */
.L_x_2740:
[----:B------:R-:W-:-:S03]  /*c670*/  UMOV UR4, 0xffffffff ;  /* 0xffffffff00047882 */ /* 0x000fc60000000000 */
[----:B------:R-:W-:Y:S05]  /*c680*/  BRA.DIV UR4, `(.L_x_2752) ;  /* 0x0000023204cc7947 */ /* 0x000fea000b800000 */
[----:B--2---:R-:W2:Y:S04]  /*c690*/  SHFL.IDX PT, R118, R118, 0x1, 0x1e1f ;  /* 0x003e1f0076767f89 */ /* 0x004ea800000e0000 */
[----:B------:R0:W0:Y:S02]  /*c6a0*/  SHFL.IDX PT, R44, R119, 0x1, 0x1e1f ;  /* 0x003e1f00772c7f89 */ /* 0x00002400000e0000 */
.L_x_3038:
        /* <DEDUP_REMOVED lines=8> */
[----:B------:R-:W-:Y:S02]  /*c730*/  IADD3 R40, P3, R21, R44, RZ ;  /* 0x0000002c15287210 */ /* 0x000fe40007f7e0ff */
[----:B------:R-:W-:-:S03]  /*c740*/  SHF.R.S32.HI R12, RZ, 0x1f, R11 ;  /* 0x0000001fff0c7819 */ /* 0x000fc6000001140b */
[----:B--2---:R-:W-:Y:S01]  /*c750*/  IMAD.X R41, R118, 0x1, R108, P3 ;  /* 0x0000000176297824 */ /* 0x004fe200018e066c */
        /* <DEDUP_REMOVED lines=25> */
[----:B------:R-:W-:Y:S01]  /*c8f0*/  IMAD.MOV.U32 R43, RZ, RZ, R14 ;  /* 0x000000ffff2b7224 */ /* 0x000fe200078e000e */
[----:B------:R-:W-:Y:S01]  /*c900*/  SHF.R.U32.HI R55, RZ, 0x8, R71 ;  /* 0x00000008ff377819 */ /* 0x000fe20000011647 */
[----:B------:R-:W-:Y:S01]  /*c910*/  IMAD.SHL.U32 R14, R52, 0x100, RZ ;  /* 0x00000100340e7824 */ /* 0x000fe200078e00ff */
[----:B------:R-:W-:Y:S01]  /*c920*/  SHF.R.U32.HI R49, RZ, 0x8, R57 ;  /* 0x00000008ff317819 */ /* 0x000fe20000011639 */
[----:B------:R-:W-:Y:S01]  /*c930*/  IMAD.U32 R13, R58, 0x10000, RZ ;  /* 0x000100003a0d7824 */ /* 0x000fe200078e00ff */
[----:B------:R-:W-:Y:S01]  /*c940*/  LOP3.LUT R51, R59, 0xff0000ff, RZ, 0xc0, !PT ;  /* 0xff0000ff3b337812 */ /* 0x000fe200078ec0ff */
[----:B--2---:R-:W-:Y:S01]  /*c950*/  IMAD.MOV.U32 R50, RZ, RZ, R36 ;  /* 0x000000ffff327224 */ /* 0x004fe200078e0024 */
[----:B------:R-:W-:-:S02]  /*c960*/  SHF.R.U32.HI R54, RZ, 0x10, R71 ;  /* 0x00000010ff367819 */ /* 0x000fc40000011647 */
[----:B------:R-:W-:Y:S01]  /*c970*/  LOP3.LUT R12, R45, 0xff00, R12, 0xf8, !PT ;  /* 0x0000ff002d0c7812 */ /* 0x000fe200078ef80c */
[----:B------:R-:W-:Y:S01]  /*c980*/  IMAD.SHL.U32 R45, R55, 0x100, RZ ;  /* 0x00000100372d7824 */ /* 0x000fe200078e00ff */
[----:B------:R-:W-:Y:S02]  /*c990*/  LOP3.LUT R48, R57, 0xff0000ff, RZ, 0xc0, !PT ;  /* 0xff0000ff39307812 */ /* 0x000fe400078ec0ff */
[----:B------:R-:W-:Y:S02]  /*c9a0*/  SHF.L.U32 R49, R49, 0x8, RZ ;  /* 0x0000000831317819 */ /* 0x000fe400000006ff */
[----:B------:R-:W-:Y:S02]  /*c9b0*/  LOP3.LUT R46, R71, 0xff0000ff, RZ, 0xc0, !PT ;  /* 0xff0000ff472e7812 */ /* 0x000fe400078ec0ff */
[----:B------:R-:W-:Y:S02]  /*c9c0*/  LOP3.LUT R55, R51, 0xff00, R14, 0xf8, !PT ;  /* 0x0000ff0033377812 */ /* 0x000fe400078ef80e */
[----:B------:R-:W-:Y:S01]  /*c9d0*/  LOP3.LUT R14, R12, 0xff0000, R13, 0xf8, !PT ;  /* 0x00ff00000c0e7812 */ /* 0x000fe200078ef80d */
[----:B------:R-:W-:Y:S01]  /*c9e0*/  IMAD.U32 R12, R54, 0x10000, RZ ;  /* 0x00010000360c7824 */ /* 0x000fe200078e00ff */
[----:B------:R-:W-:-:S02]  /*c9f0*/  LOP3.LUT R36, R48, 0xff00, R49, 0xf8, !PT ;  /* 0x0000ff0030247812 */ /* 0x000fc400078ef831 */
[----:B------:R-:W-:Y:S02]  /*ca00*/  LOP3.LUT R45, R46, 0xff00, R45, 0xf8, !PT ;  /* 0x0000ff002e2d7812 */ /* 0x000fe400078ef82d */
[----:B------:R-:W-:Y:S02]  /*ca10*/  F2FP.F16.E4M3.UNPACK_B R54, R147.H1 ;  /* 0x00000093ff36723e */ /* 0x000fe400030006ff */
[----:B------:R-:W-:Y:S02]  /*ca20*/  F2FP.F16.E4M3.UNPACK_B R51, R50.H1 ;  /* 0x00000032ff33723e */ /* 0x000fe400030006ff */
[----:B------:R-:W-:Y:S01]  /*ca30*/  F2FP.F16.E4M3.UNPACK_B R48, R47.H1 ;  /* 0x0000002fff30723e */ /* 0x000fe200030006ff */
[----:B------:R-:W-:Y:S01]  /*ca40*/  HADD2.F32 R13, -RZ, R54.H0_H0 ;  /* 0x20000036ff0d7230 */ /* 0x000fe20000004100 */
[----:B------:R-:W-:Y:S01]  /*ca50*/  SHF.R.U32.HI R53, RZ, 0x10, R57 ;  /* 0x00000010ff357819 */ /* 0x000fe20000011639 */
[----:B------:R-:W-:Y:S01]  /*ca60*/  HADD2.F32 R46, -RZ, R51.H0_H0 ;  /* 0x20000033ff2e7230 */ /* 0x000fe20000004100 */
[----:B------:R-:W-:-:S02]  /*ca70*/  SHF.R.U32.HI R56, RZ, 0x10, R59 ;  /* 0x00000010ff387819 */ /* 0x000fc4000001163b */
[----:B------:R-:W-:Y:S01]  /*ca80*/  LOP3.LUT R12, R45, 0xff0000, R12, 0xf8, !PT ;  /* 0x00ff00002d0c7812 */ /* 0x000fe200078ef80c */
[----:B------:R-:W-:Y:S01]  /*ca90*/  HADD2.F32 R45, -RZ, R48.H0_H0 ;  /* 0x20000030ff2d7230 */ /* 0x000fe20000004100 */
[----:B------:R-:W-:Y:S01]  /*caa0*/  F2FP.F16.E4M3.UNPACK_B R49, R149.H1 ;  /* 0x00000095ff31723e */ /* 0x000fe200030006ff */
[----:B------:R-:W-:Y:S02]  /*cab0*/  IMAD.U32 R53, R53, 0x10000, RZ ;  /* 0x0001000035357824 */ /* 0x000fe400078e00ff */
[-C--:B------:R-:W-:Y:S01]  /*cac0*/  FMUL.FTZ R58, R46, R13.reuse ;  /* 0x0000000d2e3a7220 */ /* 0x080fe20000410000 */
[----:B------:R-:W-:Y:S02]  /*cad0*/  IMAD.U32 R56, R56, 0x10000, RZ ;  /* 0x0001000038387824 */ /* 0x000fe400078e00ff */
[----:B------:R-:W-:Y:S01]  /*cae0*/  FMUL.FTZ R57, R45, R13 ;  /* 0x0000000d2d397220 */ /* 0x000fe20000410000 */
[--C-:B------:R-:W-:Y:S01]  /*caf0*/  HADD2.F32 R52, -RZ, R49.reuse.H0_H0 ;  /* 0x20000031ff347230 */ /* 0x100fe20000004100 */
[----:B------:R-:W-:Y:S01]  /*cb00*/  LOP3.LUT R36, R36, 0xff0000, R53, 0xf8, !PT ;  /* 0x00ff000024247812 */ /* 0x000fe200078ef835 */
[----:B------:R-:W-:Y:S01]  /*cb10*/  HADD2.F32 R53, -RZ, R49.H1_H1 ;  /* 0x30000031ff357230 */ /* 0x000fe20000004100 */
[----:B------:R-:W-:Y:S01]  /*cb20*/  LOP3.LUT R13, R55, 0xff0000, R56, 0xf8, !PT ;  /* 0x00ff0000370d7812 */ /* 0x000fe200078ef838 */
[----:B------:R-:W-:-:S02]  /*cb30*/  HADD2.F32 R55, -RZ, R54.H1_H1 ;  /* 0x30000036ff377230 */ /* 0x000fc40000004100 */
[-C--:B------:R-:W-:Y:S01]  /*cb40*/  FFMA.FTZ R45, R45, R52.reuse, -R58 ;  /* 0x000000342d2d7223 */ /* 0x080fe2000001083a */
[----:B------:R-:W-:Y:S01]  /*cb50*/  FFMA.FTZ R46, R46, R52, R57 ;  /* 0x000000342e2e7223 */ /* 0x000fe20000010039 */
[----:B------:R-:W-:Y:S01]  /*cb60*/  HADD2.F32 R52, -RZ, R51.H1_H1 ;  /* 0x30000033ff347230 */ /* 0x000fe20000004100 */
[----:B------:R-:W-:Y:S01]  /*cb70*/  F2FP.F16.E4M3.UNPACK_B R147, R147 ;  /* 0x00000093ff93723e */ /* 0x000fe200020006ff */
[----:B------:R-:W-:Y:S01]  /*cb80*/  HADD2.F32 R49, -RZ, R48.H1_H1 ;  /* 0x30000030ff317230 */ /* 0x000fe20000004100 */
[----:B------:R-:W-:Y:S02]  /*cb90*/  F2FP.F16.E4M3.UNPACK_B R50, R50 ;  /* 0x00000032ff32723e */ /* 0x000fe400020006ff */
[----:B------:R-:W-:Y:S01]  /*cba0*/  F2FP.F16.E4M3.UNPACK_B R47, R47 ;  /* 0x0000002fff2f723e */ /* 0x000fe200020006ff */
[----:B------:R-:W-:Y:S01]  /*cbb0*/  FMUL.FTZ R56, R52, R55 ;  /* 0x0000003734387220 */ /* 0x000fe20000410000 */
[----:B------:R-:W-:Y:S01]  /*cbc0*/  F2FP.F16.E4M3.UNPACK_B R149, R149 ;  /* 0x00000095ff95723e */ /* 0x000fe200020006ff */
[----:B------:R-:W-:-:S02]  /*cbd0*/  HADD2.F32 R54, -RZ, R147.H0_H0 ;  /* 0x20000093ff367230 */ /* 0x000fc40000004100 */
        /* <DEDUP_REMOVED lines=41> */
[--C-:B------:R-:W-:Y:S02]  /*ce70*/  HADD2.F32 R51, -RZ, R148.reuse.H0_H0 ;  /* 0x20000094ff337230 */ /* 0x100fe40000004100 */
[----:B------:R-:W-:Y:S01]  /*ce80*/  FFMA.FTZ R69, R49, R52, R82 ;  /* 0x0000003431457223 */ /* 0x000fe20000010052 */
[----:B------:R-:W-:Y:S01]  /*ce90*/  HADD2.F32 R148, -RZ, R148.H1_H1 ;  /* 0x30000094ff947230 */ /* 0x000fe20000004100 */
[-C--:B------:R-:W-:Y:S01]  /*cea0*/  F2FP.F16.E4M3.UNPACK_B R52, R14.reuse ;  /* 0x0000000eff34723e */ /* 0x080fe200020006ff */
[----:B------:R-:W-:Y:S01]  /*ceb0*/  HADD2.F32 R48, -RZ, R47.H0_H0 ;  /* 0x2000002fff307230 */ /* 0x000fe20000004100 */
[----:B------:R-:W-:Y:S01]  /*cec0*/  F2FP.F16.E4M3.UNPACK_B R14, R14.H1 ;  /* 0x0000000eff0e723e */ /* 0x000fe200030006ff */
[----:B------:R-:W-:Y:S01]  /*ced0*/  HADD2.F32 R38, -RZ, R43.H0_H0 ;  /* 0x2000002bff267230 */ /* 0x000fe20000004100 */
[----:B------:R-:W-:Y:S01]  /*cee0*/  F2FP.SATFINITE.E4M3.F32.PACK_AB_MERGE_C R69, R69, R54, RZ ;  /* 0x000000364545723e */ /* 0x000fe200048070ff */
[----:B------:R-:W-:-:S02]  /*cef0*/  HADD2.F32 R47, -RZ, R47.H1_H1 ;  /* 0x3000002fff2f7230 */ /* 0x000fc40000004100 */
[-C--:B------:R-:W-:Y:S01]  /*cf00*/  FMUL.FTZ R53, R48, R51.reuse ;  /* 0x0000003330357220 */ /* 0x080fe20000410000 */
[--C-:B------:R-:W-:Y:S02]  /*cf10*/  HADD2.F32 R49, -RZ, R150.reuse.H0_H0 ;  /* 0x20000096ff317230 */ /* 0x100fe40000004100 */
[C---:B------:R-:W-:Y:S01]  /*cf20*/  FMUL.FTZ R51, R38.reuse, R51 ;  /* 0x0000003326337220 */ /* 0x040fe20000410000 */
        /* <DEDUP_REMOVED lines=8> */
[----:B------:R-:W-:Y:S01]  /*cfb0*/  F2FP.SATFINITE.E4M3.F32.PACK_AB_MERGE_C R43, R68, R45, RZ ;  /* 0x0000002d442b723e */ /* 0x000fe200048070ff */
[----:B------:R-:W-:Y:S01]  /*cfc0*/  FFMA.FTZ R51, R47, R150, R148 ;  /* 0x000000962f337223 */ /* 0x000fe20000010094 */
[----:B------:R-:W-:Y:S01]  /*cfd0*/  F2FP.F16.E4M3.UNPACK_B R54, R36 ;  /* 0x00000024ff36723e */ /* 0x000fe200020006ff */
[----:B------:R-:W-:Y:S01]  /*cfe0*/  HADD2.F32 R50, -RZ, R49.H0_H0 ;  /* 0x20000031ff327230 */ /* 0x000fe20000004100 */
[----:B------:R-:W-:-:S02]  /*cff0*/  F2FP.F16.E4M3.UNPACK_B R48, R42 ;  /* 0x0000002aff30723e */ /* 0x000fc400020006ff */
[----:B------:R-:W-:Y:S02]  /*d000*/  F2FP.SATFINITE.E4M3.F32.PACK_AB_MERGE_C R45, R57, R46, RZ ;  /* 0x0000002e392d723e */ /* 0x000fe400048070ff */
[----:B------:R-:W-:Y:S01]  /*d010*/  F2FP.SATFINITE.E4M3.F32.PACK_AB_MERGE_C R43, R58, R55, R43 ;  /* 0x000000373a2b723e */ /* 0x000fe2000480702b */
[----:B------:R-:W-:Y:S01]  /*d020*/  HADD2.F32 R55, -RZ, R54.H0_H0 ;  /* 0x20000036ff377230 */ /* 0x000fe20000004100 */
[----:B------:R-:W-:Y:S01]  /*d030*/  F2FP.SATFINITE.E4M3.F32.PACK_AB_MERGE_C R46, R80, R59, RZ ;  /* 0x0000003b502e723e */ /* 0x000fe200048070ff */
        /* <DEDUP_REMOVED lines=20> */
[----:B------:R-:W-:-:S02]  /*d180*/  HADD2.F32 R36, -RZ, R42.H0_H0 ;  /* 0x2000002aff247230 */ /* 0x000fc40000004100 */
[--C-:B------:R-:W-:Y:S02]  /*d190*/  HADD2.F32 R49, -RZ, R37.reuse.H0_H0 ;  /* 0x20000025ff317230 */ /* 0x100fe40000004100 */
[--C-:B------:R-:W-:Y:S02]  /*d1a0*/  HADD2.F32 R51, -RZ, R50.reuse.H0_H0 ;  /* 0x20000032ff337230 */ /* 0x100fe40000004100 */
[----:B------:R-:W-:Y:S02]  /*d1b0*/  HADD2.F32 R37, -RZ, R37.H1_H1 ;  /* 0x30000025ff257230 */ /* 0x000fe40000004100 */
[----:B------:R-:W-:Y:S02]  /*d1c0*/  HADD2.F32 R52, -RZ, R50.H1_H1 ;  /* 0x30000032ff347230 */ /* 0x000fe40000004100 */
[-C--:B------:R-:W-:Y:S01]  /*d1d0*/  FMUL.FTZ R53, R49, R51.reuse ;  /* 0x0000003331357220 */ /* 0x080fe20000410000 */
[----:B------:R-:W-:Y:S01]  /*d1e0*/  FMUL.FTZ R54, R36, R51 ;  /* 0x0000003324367220 */ /* 0x000fe20000410000 */
[----:B------:R-:W-:-:S02]  /*d1f0*/  HADD2.F32 R42, -RZ, R42.H1_H1 ;  /* 0x3000002aff2a7230 */ /* 0x000fc40000004100 */
[--C-:B------:R-:W-:Y:S02]  /*d200*/  HADD2.F32 R50, -RZ, R14.reuse.H0_H0 ;  /* 0x2000000eff327230 */ /* 0x100fe40000004100 */
        /* <DEDUP_REMOVED lines=50> */
[----:B------:R-:W-:-:S02]  /*d530*/  F2FP.SATFINITE.E4M3.F32.PACK_AB_MERGE_C R68, R69, R68, RZ ;  /* 0x000000444544723e */ /* 0x000fc400048070ff */
[----:B------:R-:W-:Y:S02]  /*d540*/  F2FP.SATFINITE.E4M3.F32.PACK_AB_MERGE_C R54, R54, R55, RZ ;  /* 0x000000373636723e */ /* 0x000fe400048070ff */
[----:B------:R-:W-:Y:S01]  /*d550*/  F2FP.SATFINITE.E4M3.F32.PACK_AB_MERGE_C R15, R14, R71, R15 ;  /* 0x000000470e0f723e */ /* 0x000fe2000480700f */
[----:B------:R-:W-:Y:S01]  /*d560*/  IMAD.MOV.U32 R14, RZ, RZ, R46 ;  /* 0x000000ffff0e7224 */ /* 0x000fe200078e002e */
[----:B------:R-:W-:Y:S02]  /*d570*/  F2FP.SATFINITE.E4M3.F32.PACK_AB_MERGE_C R13, R58, R47, R59 ;  /* 0x0000002f3a0d723e */ /* 0x000fe4000480703b */
[----:B------:R-:W-:Y:S02]  /*d580*/  F2FP.SATFINITE.E4M3.F32.PACK_AB_MERGE_C R37, R57, R48, R68 ;  /* 0x000000303925723e */ /* 0x000fe40004807044 */
[----:B------:R-:W-:Y:S02]  /*d590*/  F2FP.SATFINITE.E4M3.F32.PACK_AB_MERGE_C R39, R53, R80, R54 ;  /* 0x000000503527723e */ /* 0x000fe40004807036 */
[----:B------:R-:W-:-:S07]  /*d5a0*/  MOV R36, R45 ;  /* 0x0000002d00247202 */ /* 0x000fce0000000f00 */
.L_x_2756:
[----:B------:R-:W-:Y:S05]  /*d5b0*/  BSYNC B2 ;  /* 0x0000000000027941 */ /* 0x000fea0003800000 */
.L_x_2755:
[----:B------:R-:W-:Y:S01]  /*d5c0*/  ISETP.GE.AND P3, PT, R11, R134, PT ;  /* 0x000000860b00720c */ /* 0x000fe20003f66270 */
[----:B0-----:R0:W-:-:S12]  /*d5d0*/  ST.E.128 desc[UR50][R40.64], R12 ;  /* 0x0000000c28007985 */ /* 0x0011d8000c101d32 */
[----:B------:R-:W-:-:S04]  /*d5e0*/  @!P3 IADD3 R42, P4, R11, R44, RZ ;  /* 0x0000002c0b2ab210 */ /* 0x000fc80007f9e0ff */
[----:B------:R-:W-:-:S05]  /*d5f0*/  @!P3 LEA.HI.X.SX32 R43, R11, R118, 0x1, P4 ;  /* 0x000000760b2bb211 */ /* 0x000fca00020f0eff */
[----:B--2---:R0:W-:Y:S04]  /*d600*/  @!P3 ST.E.128 desc[UR50][R42.64], R36 ;  /* 0x000000242a00b985 */ /* 0x0041e8000c101d32 */
.L_x_2754:
[----:B------:R-:W-:Y:S05]  /*d610*/  BSYNC B1 ;  /* 0x0000000000017941 */ /* 0x000fea0003800000 */
.L_x_2753:
        /* <DEDUP_REMOVED lines=37> */
[----:B------:R-:W-:Y:S01]  /*d870*/  LOP3.LUT R47, R47, 0xff00, R12, 0xf8, !PT ;  /* 0x0000ff002f2f7812 */ /* 0x000fe200078ef80c */
[----:B------:R-:W-:Y:S01]  /*d880*/  IMAD.SHL.U32 R12, R51, 0x100, RZ ;  /* 0x00000100330c7824 */ /* 0x000fe200078e00ff */
[----:B------:R-:W-:Y:S01]  /*d890*/  SHF.R.U32.HI R55, RZ, 0x10, R73 ;  /* 0x00000010ff377819 */ /* 0x000fe20000011649 */
[----:B------:R-:W-:Y:S01]  /*d8a0*/  IMAD.SHL.U32 R14, R50, 0x100, RZ ;  /* 0x00000100320e7824 */ /* 0x000fe200078e00ff */
[----:B------:R-:W-:-:S02]  /*d8b0*/  SHF.R.U32.HI R56, RZ, 0x10, R75 ;  /* 0x00000010ff387819 */ /* 0x000fc4000001164b */
[----:B------:R-:W-:Y:S01]  /*d8c0*/  LOP3.LUT R49, R75, 0xff0000ff, RZ, 0xc0, !PT ;  /* 0xff0000ff4b317812 */ /* 0x000fe200078ec0ff */
[----:B------:R-:W-:Y:S01]  /*d8d0*/  IMAD.U32 R36, R55, 0x10000, RZ ;  /* 0x0001000037247824 */ /* 0x000fe200078e00ff */
[----:B------:R-:W-:Y:S02]  /*d8e0*/  LOP3.LUT R53, R61, 0xff0000ff, RZ, 0xc0, !PT ;  /* 0xff0000ff3d357812 */ /* 0x000fe400078ec0ff */
[----:B------:R-:W-:Y:S02]  /*d8f0*/  SHF.R.U32.HI R46, RZ, 0x8, R63 ;  /* 0x00000008ff2e7819 */ /* 0x000fe4000001163f */
[----:B------:R-:W-:Y:S01]  /*d900*/  LOP3.LUT R51, R49, 0xff00, R12, 0xf8, !PT ;  /* 0x0000ff0031337812 */ /* 0x000fe200078ef80c */
[----:B------:R-:W-:Y:S01]  /*d910*/  IMAD.U32 R12, R56, 0x10000, RZ ;  /* 0x00010000380c7824 */ /* 0x000fe200078e00ff */
[----:B------:R-:W-:Y:S02]  /*d920*/  SHF.L.U32 R38, R46, 0x8, RZ ;  /* 0x000000082e267819 */ /* 0x000fe400000006ff */
[----:B------:R-:W-:-:S02]  /*d930*/  LOP3.LUT R55, R53, 0xff00, R14, 0xf8, !PT ;  /* 0x0000ff0035377812 */ /* 0x000fc400078ef80e */
[----:B------:R-:W-:Y:S02]  /*d940*/  F2FP.F16.E4M3.UNPACK_B R53, R140.H1 ;  /* 0x0000008cff35723e */ /* 0x000fe400030006ff */
[----:B------:R-:W-:Y:S02]  /*d950*/  F2FP.F16.E4M3.UNPACK_B R46, R45.H1 ;  /* 0x0000002dff2e723e */ /* 0x000fe400030006ff */
[----:B------:R-:W-:Y:S01]  /*d960*/  F2FP.F16.E4M3.UNPACK_B R49, R48.H1 ;  /* 0x00000030ff31723e */ /* 0x000fe200030006ff */
[--C-:B------:R-:W-:Y:S01]  /*d970*/  HADD2.F32 R14, -RZ, R53.reuse.H0_H0 ;  /* 0x20000035ff0e7230 */ /* 0x100fe20000004100 */
[----:B------:R-:W-:Y:S01]  /*d980*/  SHF.R.U32.HI R52, RZ, 0x10, R61 ;  /* 0x00000010ff347819 */ /* 0x000fe2000001163d */
[----:B------:R-:W-:Y:S01]  /*d990*/  HADD2.F32 R53, -RZ, R53.H1_H1 ;  /* 0x30000035ff357230 */ /* 0x000fe20000004100 */
[----:B------:R-:W-:Y:S01]  /*d9a0*/  LOP3.LUT R57, R63, 0xff0000ff, RZ, 0xc0, !PT ;  /* 0xff0000ff3f397812 */ /* 0x000fe200078ec0ff */
[----:B------:R-:W-:Y:S01]  /*d9b0*/  HADD2.F32 R50, -RZ, R49.H0_H0 ;  /* 0x20000031ff327230 */ /* 0x000fe20000004100 */
[----:B------:R-:W-:-:S02]  /*d9c0*/  LOP3.LUT R12, R51, 0xff0000, R12, 0xf8, !PT ;  /* 0x00ff0000330c7812 */ /* 0x000fc400078ef80c */
[----:B------:R-:W-:Y:S02]  /*d9d0*/  SHF.R.U32.HI R54, RZ, 0x10, R63 ;  /* 0x00000010ff367819 */ /* 0x000fe4000001163f */
[----:B------:R-:W-:Y:S01]  /*d9e0*/  LOP3.LUT R36, R47, 0xff0000, R36, 0xf8, !PT ;  /* 0x00ff00002f247812 */ /* 0x000fe200078ef824 */
[----:B------:R-:W-:Y:S01]  /*d9f0*/  HADD2.F32 R47, -RZ, R46.H0_H0 ;  /* 0x2000002eff2f7230 */ /* 0x000fe20000004100 */
[----:B------:R-:W-:Y:S01]  /*da00*/  F2FP.F16.E4M3.UNPACK_B R51, R142.H1 ;  /* 0x0000008eff33723e */ /* 0x000fe200030006ff */
[----:B------:R-:W-:Y:S01]  /*da10*/  IMAD.U32 R54, R54, 0x10000, RZ ;  /* 0x0001000036367824 */ /* 0x000fe200078e00ff */
[----:B------:R-:W-:Y:S01]  /*da20*/  LOP3.LUT R57, R57, 0xff00, R38, 0xf8, !PT ;  /* 0x0000ff0039397812 */ /* 0x000fe200078ef826 */
[----:B------:R-:W-:Y:S02]  /*da30*/  IMAD.U32 R38, R52, 0x10000, RZ ;  /* 0x0001000034267824 */ /* 0x000fe400078e00ff */
[----:B------:R-:W-:Y:S01]  /*da40*/  FMUL.FTZ R59, R47, R14 ;  /* 0x0000000e2f3b7220 */ /* 0x000fe20000410000 */
[----:B------:R-:W-:-:S02]  /*da50*/  HADD2.F32 R52, -RZ, R51.H0_H0 ;  /* 0x20000033ff347230 */ /* 0x000fc40000004100 */
[C---:B------:R-:W-:Y:S01]  /*da60*/  FMUL.FTZ R56, R50.reuse, R14 ;  /* 0x0000000e32387220 */ /* 0x040fe20000410000 */
        /* <DEDUP_REMOVED lines=171> */
.L_x_2760:
[----:B------:R-:W-:Y:S05]  /*e520*/  BSYNC B2 ;  /* 0x0000000000027941 */ /* 0x000fea0003800000 */
.L_x_2759:
[----:B------:R-:W-:Y:S01]  /*e530*/  ISETP.GE.AND P3, PT, R11, R134, PT ;  /* 0x000000860b00720c */ /* 0x000fe20003f66270 */
[----:B0-----:R0:W-:-:S12]  /*e540*/  ST.E.128 desc[UR50][R40.64], R12 ;  /* 0x0000000c28007985 */ /* 0x0011d8000c101d32 */
[----:B------:R-:W-:-:S04]  /*e550*/  @!P3 IADD3 R42, P4, R11, R44, RZ ;  /* 0x0000002c0b2ab210 */ /* 0x000fc80007f9e0ff */
[----:B------:R-:W-:-:S05]  /*e560*/  @!P3 LEA.HI.X.SX32 R43, R11, R118, 0x1, P4 ;  /* 0x000000760b2bb211 */ /* 0x000fca00020f0eff */
[----:B--2---:R0:W-:Y:S04]  /*e570*/  @!P3 ST.E.128 desc[UR50][R42.64], R36 ;  /* 0x000000242a00b985 */ /* 0x0041e8000c101d32 */
.L_x_2758:
[----:B------:R-:W-:Y:S05]  /*e580*/  BSYNC B1 ;  /* 0x0000000000017941 */ /* 0x000fea0003800000 */
.L_x_2757:
[----:B------:R-:W-:-:S13]  /*e590*/  ISETP.NE.AND P3, PT, R30, RZ, PT ;  /* 0x000000ff1e00720c */ /* 0x000fda0003f65270 */
[----:B------:R-:W-:Y:S05]  /*e5a0*/  @!P3 BRA `(.L_x_2709) ;  /* 0x0000001400c8b947 */ /* 0x000fea0003800000 */
[----:B0-----:R-:W5:Y:S04]  /*e5b0*/  LDL R13, [R1+0x3c] ;  /* 0x00003c00010d7983 */ /* 0x001f680000100800 */
[----:B------:R-:W3:Y:S01]  /*e5c0*/  LDL R14, [R1+0x40] ;  /* 0x00004000010e7983 */ /* 0x000ee20000100800 */
[----:B------:R-:W-:Y:S01]  /*e5d0*/  ISETP.NE.AND P4, PT, R113, RZ, PT ;  /* 0x000000ff7100720c */ /* 0x000fe20003f85270 */
[----:B------:R-:W-:Y:S01]  /*e5e0*/  BSSY B1, `(.L_x_2761) ;  /* 0x00000eb000017945 */ /* 0x000fe20003800000 */
[----:B------:R-:W-:Y:S02]  /*e5f0*/  IADD3 R40, P3, R26, R44, RZ ;  /* 0x0000002c1a287210 */ /* 0x000fe40007f7e0ff */
[----:B------:R-:W-:-:S03]  /*e600*/  SEL R139, R116, R139, !P4 ;  /* 0x0000008b748b7207 */ /* 0x000fc60006000000 */
[----:B--2---:R-:W-:Y:S01]  /*e610*/  IMAD.X R41, R118, 0x1, R27, P3 ;  /* 0x0000000176297824 */ /* 0x004fe200018e061b */
[----:B------:R-:W-:Y:S02]  /*e620*/  SHF.R.S32.HI R12, RZ, 0x1f, R139 ;  /* 0x0000001fff0c7819 */ /* 0x000fe4000001148b */
[----:B------:R-:W-:Y:S02]  /*e630*/  ISETP.GE.AND P3, PT, R225, R115, PT ;  /* 0x00000073e100720c */ /* 0x000fe40003f66270 */
[----:B------:R-:W-:-:S04]  /*e640*/  LEA.HI R139, R12, R139, RZ, 0x5 ;  /* 0x0000008b0c8b7211 */ /* 0x000fc800078f28ff */
[----:B------:R-:W-:-:S04]  /*e650*/  LEA.HI.SX32 R139, R139, R110, 0x1b ;  /* 0x0000006e8b8b7211 */ /* 0x000fc800078fdaff */
[----:B------:R-:W-:Y:S01]  /*e660*/  SHF.R.S32.HI R12, RZ, 0x1f, R139 ;  /* 0x0000001fff0c7819 */ /* 0x000fe2000001148b */
[----:B------:R-:W-:-:S03]  /*e670*/  IMAD.SHL.U32 R11, R139, 0x10, RZ ;  /* 0x000000108b0b7824 */ /* 0x000fc600078e00ff */
[----:B------:R-:W-:-:S04]  /*e680*/  LEA.HI R12, R12, R139, RZ, 0x2 ;  /* 0x0000008b0c0c7211 */ /* 0x000fc800078f10ff */
        /* <DEDUP_REMOVED lines=16> */
[----:B------:R-:W-:Y:S01]  /*e790*/  SHF.R.U32.HI R54, RZ, 0x8, R79 ;  /* 0x00000008ff367819 */ /* 0x000fe2000001164f */
[----:B------:R-:W-:Y:S01]  /*e7a0*/  IMAD.SHL.U32 R12, R46, 0x100, RZ ;  /* 0x000001002e0c7824 */ /* 0x000fe200078e00ff */
[----:B------:R-:W-:Y:S01]  /*e7b0*/  LOP3.LUT R43, R77, 0xff0000ff, RZ, 0xc0, !PT ;  /* 0xff0000ff4d2b7812 */ /* 0x000fe200078ec0ff */
[----:B------:R-:W-:Y:S01]  /*e7c0*/  IMAD.MOV.U32 R46, RZ, RZ, R14 ;  /* 0x000000ffff2e7224 */ /* 0x000fe200078e000e */
[----:B------:R-:W-:Y:S01]  /*e7d0*/  SHF.R.U32.HI R56, RZ, 0x10, R77 ;  /* 0x00000010ff387819 */ /* 0x000fe2000001164d */
[----:B------:R-:W-:Y:S01]  /*e7e0*/  IMAD.SHL.U32 R14, R54, 0x100, RZ ;  /* 0x00000100360e7824 */ /* 0x000fe200078e00ff */
[----:B------:R-:W-:-:S02]  /*e7f0*/  SHF.R.U32.HI R49, RZ, 0x8, R65 ;  /* 0x00000008ff317819 */ /* 0x000fc40000011641 */
[----:B------:R-:W-:Y:S02]  /*e800*/  SHF.R.U32.HI R52, RZ, 0x8, R67 ;  /* 0x00000008ff347819 */ /* 0x000fe40000011643 */
[----:B------:R-:W-:Y:S01]  /*e810*/  LOP3.LUT R12, R43, 0xff00, R12, 0xf8, !PT ;  /* 0x0000ff002b0c7812 */ /* 0x000fe200078ef80c */
[----:B------:R-:W-:Y:S01]  /*e820*/  IMAD.U32 R43, R56, 0x10000, RZ ;  /* 0x00010000382b7824 */ /* 0x000fe200078e00ff */
[----:B------:R-:W-:Y:S01]  /*e830*/  LOP3.LUT R45, R79, 0xff0000ff, RZ, 0xc0, !PT ;  /* 0xff0000ff4f2d7812 */ /* 0x000fe200078ec0ff */
[----:B------:R-:W-:Y:S01]  /*e840*/  IMAD.SHL.U32 R49, R49, 0x100, RZ ;  /* 0x0000010031317824 */ /* 0x000fe200078e00ff */
[----:B------:R-:W-:Y:S02]  /*e850*/  SHF.R.U32.HI R53, RZ, 0x10, R79 ;  /* 0x00000010ff357819 */ /* 0x000fe4000001164f */
[----:B------:R-:W-:Y:S02]  /*e860*/  LOP3.LUT R51, R67, 0xff0000ff, RZ, 0xc0, !PT ;  /* 0xff0000ff43337812 */ /* 0x000fe400078ec0ff */
[----:B------:R-:W-:-:S02]  /*e870*/  SHF.L.U32 R36, R52, 0x8, RZ ;  /* 0x0000000834247819 */ /* 0x000fc400000006ff */
[----:B------:R-:W-:Y:S02]  /*e880*/  LOP3.LUT R48, R65, 0xff0000ff, RZ, 0xc0, !PT ;  /* 0xff0000ff41307812 */ /* 0x000fe400078ec0ff */
[----:B------:R-:W-:Y:S01]  /*e890*/  LOP3.LUT R14, R45, 0xff00, R14, 0xf8, !PT ;  /* 0x0000ff002d0e7812 */ /* 0x000fe200078ef80e */
[----:B------:R-:W-:Y:S01]  /*e8a0*/  IMAD.U32 R45, R53, 0x10000, RZ ;  /* 0x00010000352d7824 */ /* 0x000fe200078e00ff */
[----:B------:R-:W-:Y:S02]  /*e8b0*/  LOP3.LUT R54, R51, 0xff00, R36, 0xf8, !PT ;  /* 0x0000ff0033367812 */ /* 0x000fe400078ef824 */
[----:B------:R-:W-:Y:S02]  /*e8c0*/  LOP3.LUT R36, R12, 0xff0000, R43, 0xf8, !PT ;  /* 0x00ff00000c247812 */ /* 0x000fe400078ef82b */
[----:B------:R-:W-:Y:S02]  /*e8d0*/  LOP3.LUT R38, R48, 0xff00, R49, 0xf8, !PT ;  /* 0x0000ff0030267812 */ /* 0x000fe400078ef831 */
[----:B------:R-:W-:-:S02]  /*e8e0*/  F2FP.F16.E4M3.UNPACK_B R53, R138.H1 ;  /* 0x0000008aff35723e */ /* 0x000fc400030006ff */
[----:B------:R-:W-:Y:S02]  /*e8f0*/  F2FP.F16.E4M3.UNPACK_B R43, R42.H1 ;  /* 0x0000002aff2b723e */ /* 0x000fe400030006ff */
[-C--:B------:R-:W-:Y:S02]  /*e900*/  F2FP.F16.E4M3.UNPACK_B R48, R47.reuse.H1 ;  /* 0x0000002fff30723e */ /* 0x080fe400030006ff */
[----:B------:R-:W-:Y:S02]  /*e910*/  SHF.R.U32.HI R57, RZ, 0x10, R67 ;  /* 0x00000010ff397819 */ /* 0x000fe40000011643 */
[----:B------:R-:W-:Y:S01]  /*e920*/  LOP3.LUT R12, R14, 0xff0000, R45, 0xf8, !PT ;  /* 0x00ff00000e0c7812 */ /* 0x000fe200078ef82d */
[----:B------:R-:W-:Y:S01]  /*e930*/  HADD2.F32 R14, -RZ, R53.H0_H0 ;  /* 0x20000035ff0e7230 */ /* 0x000fe20000004100 */
[----:B------:R-:W-:Y:S01]  /*e940*/  F2FP.F16.E4M3.UNPACK_B R51, R136.H1 ;  /* 0x00000088ff33723e */ /* 0x000fe200030006ff */
[----:B------:R-:W-:Y:S01]  /*e950*/  HADD2.F32 R45, -RZ, R43.H0_H0 ;  /* 0x2000002bff2d7230 */ /* 0x000fe20000004100 */
[----:B------:R-:W-:Y:S01]  /*e960*/  F2FP.F16.E4M3.UNPACK_B R138, R138 ;  /* 0x0000008aff8a723e */ /* 0x000fe200020006ff */
[----:B------:R-:W-:Y:S01]  /*e970*/  HADD2.F32 R49, -RZ, R48.H0_H0 ;  /* 0x20000030ff317230 */ /* 0x000fe20000004100 */
[----:B------:R-:W-:Y:S01]  /*e980*/  F2FP.F16.E4M3.UNPACK_B R47, R47 ;  /* 0x0000002fff2f723e */ /* 0x000fe200020006ff */
[----:B------:R-:W-:-:S02]  /*e990*/  IMAD.U32 R57, R57, 0x10000, RZ ;  /* 0x0001000039397824 */ /* 0x000fc400078e00ff */
[-C--:B------:R-:W-:Y:S01]  /*e9a0*/  FMUL.FTZ R58, R45, R14.reuse ;  /* 0x0000000e2d3a7220 */ /* 0x080fe20000410000 */
[----:B------:R-:W-:Y:S02]  /*e9b0*/  HADD2.F32 R52, -RZ, R51.H0_H0 ;  /* 0x20000033ff347230 */ /* 0x000fe40000004100 */
        /* <DEDUP_REMOVED lines=68> */
[-C--:B------:R-:W-:Y:S01]  /*ee00*/  FMUL.FTZ R47, R50, R137.reuse ;  /* 0x00000089322f7220 */ /* 0x080fe20000410000 */
[----:B------:R-:W-:Y:S02]  /*ee10*/  HADD2.F32 R135, -RZ, R135.H1_H1 ;  /* 0x30000087ff877230 */ /* 0x000fe40000004100 */
[----:B------:R-:W-:Y:S01]  /*ee20*/  FMUL.FTZ R137, R46, R137 ;  /* 0x000000892e897220 */ /* 0x000fe20000410000 */
[-C--:B------:R-:W-:Y:S01]  /*ee30*/  FFMA.FTZ R51, R42, R45.reuse, -R49 ;  /* 0x0000002d2a337223 */ /* 0x080fe20000010831 */
[----:B------:R-:W-:Y:S01]  /*ee40*/  FFMA.FTZ R52, R43, R45, R48 ;  /* 0x0000002d2b347223 */ /* 0x000fe20000010030 */
[-C--:B------:R-:W-:Y:S01]  /*ee50*/  FFMA.FTZ R46, R46, R135.reuse, -R47 ;  /* 0x000000872e2e7223 */ /* 0x080fe2000001082f */
[----:B------:R-:W-:Y:S01]  /*ee60*/  FFMA.FTZ R137, R50, R135, R137 ;  /* 0x0000008732897223 */ /* 0x000fe20000010089 */
[----:B------:R-:W-:Y:S02]  /*ee70*/  F2FP.SATFINITE.E4M3.F32.PACK_AB_MERGE_C R42, R60, R57, RZ ;  /* 0x000000393c2a723e */ /* 0x000fe400048070ff */
[----:B------:R-:W-:-:S02]  /*ee80*/  F2FP.F16.E4M3.UNPACK_B R47, R37 ;  /* 0x00000025ff2f723e */ /* 0x000fc400020006ff */
[----:B------:R-:W-:Y:S02]  /*ee90*/  F2FP.F16.E4M3.UNPACK_B R50, R38 ;  /* 0x00000026ff32723e */ /* 0x000fe400020006ff */
[----:B------:R-:W-:Y:S01]  /*eea0*/  F2FP.F16.E4M3.UNPACK_B R45, R13 ;  /* 0x0000000dff2d723e */ /* 0x000fe200020006ff */
[--C-:B------:R-:W-:Y:S01]  /*eeb0*/  HADD2.F32 R48, -RZ, R47.reuse.H0_H0 ;  /* 0x2000002fff307230 */ /* 0x100fe20000004100 */
[----:B------:R-:W-:Y:S01]  /*eec0*/  F2FP.SATFINITE.E4M3.F32.PACK_AB_MERGE_C R42, R56, R53, R42 ;  /* 0x00000035382a723e */ /* 0x000fe2000480702a */
[--C-:B------:R-:W-:Y:S01]  /*eed0*/  HADD2.F32 R53, -RZ, R50.reuse.H0_H0 ;  /* 0x20000032ff357230 */ /* 0x100fe20000004100 */
[----:B------:R-:W-:Y:S01]  /*eee0*/  F2FP.SATFINITE.E4M3.F32.PACK_AB_MERGE_C R43, R59, R58, RZ ;  /* 0x0000003a3b2b723e */ /* 0x000fe200048070ff */
[----:B------:R-:W-:Y:S01]  /*eef0*/  HADD2.F32 R47, -RZ, R47.H1_H1 ;  /* 0x3000002fff2f7230 */ /* 0x000fe20000004100 */
[----:B------:R-:W-:Y:S01]  /*ef00*/  F2FP.F16.E4M3.UNPACK_B R49, R36 ;  /* 0x00000024ff31723e */ /* 0x000fe200020006ff */
[----:B------:R-:W-:Y:S01]  /*ef10*/  HADD2.F32 R50, -RZ, R50.H1_H1 ;  /* 0x30000032ff327230 */ /* 0x000fe20000004100 */
[----:B------:R-:W-:Y:S01]  /*ef20*/  F2FP.SATFINITE.E4M3.F32.PACK_AB_MERGE_C R63, R46, R51, R62 ;  /* 0x000000332e3f723e */ /* 0x000fe2000480703e */
[----:B------:R-:W-:Y:S01]  /*ef30*/  HADD2.F32 R46, -RZ, R45.H0_H0 ;  /* 0x2000002dff2e7230 */ /* 0x000fe20000004100 */
[----:B------:R-:W-:Y:S01]  /*ef40*/  F2FP.SATFINITE.E4M3.F32.PACK_AB_MERGE_C R43, R55, R54, R43 ;  /* 0x00000036372b723e */ /* 0x000fe2000480702b */
[----:B------:R-:W-:-:S02]  /*ef50*/  HADD2.F32 R51, -RZ, R49.H0_H0 ;  /* 0x20000031ff337230 */ /* 0x000fc40000004100 */
[-C--:B------:R-:W-:Y:S01]  /*ef60*/  FMUL.FTZ R55, R48, R53.reuse ;  /* 0x0000003530377220 */ /* 0x080fe20000410000 */
[----:B------:R-:W-:Y:S01]  /*ef70*/  F2FP.SATFINITE.E4M3.F32.PACK_AB_MERGE_C R137, R137, R52, R61 ;  /* 0x000000348989723e */ /* 0x000fe2000480703d */
[C---:B------:R-:W-:Y:S01]  /*ef80*/  FMUL.FTZ R53, R46.reuse, R53 ;  /* 0x000000352e357220 */ /* 0x040fe20000410000 */
[----:B------:R-:W-:Y:S02]  /*ef90*/  HADD2.F32 R45, -RZ, R45.H1_H1 ;  /* 0x3000002dff2d7230 */ /* 0x000fe40000004100 */
[-C--:B------:R-:W-:Y:S01]  /*efa0*/  FMUL.FTZ R52, R47, R50.reuse ;  /* 0x000000322f347220 */ /* 0x080fe20000410000 */
[-C--:B------:R-:W-:Y:S01]  /*efb0*/  FFMA.FTZ R55, R46, R51.reuse, -R55 ;  /* 0x000000332e377223 */ /* 0x080fe20000010837 */
[----:B------:R-:W-:Y:S01]  /*efc0*/  FFMA.FTZ R53, R48, R51, R53 ;  /* 0x0000003330357223 */ /* 0x000fe20000010035 */
[----:B------:R-:W-:Y:S02]  /*efd0*/  HADD2.F32 R48, -RZ, R49.H1_H1 ;  /* 0x30000031ff307230 */ /* 0x000fe40000004100 */
[----:B------:R-:W-:Y:S01]  /*efe0*/  FMUL.FTZ R50, R45, R50 ;  /* 0x000000322d327220 */ /* 0x000fe20000410000 */
[----:B------:R-:W-:-:S02]  /*eff0*/  F2FP.F16.E4M3.UNPACK_B R46, R37.H1 ;  /* 0x00000025ff2e723e */ /* 0x000fc400030006ff */
[----:B------:R-:W-:Y:S01]  /*f000*/  F2FP.F16.E4M3.UNPACK_B R13, R13.H1 ;  /* 0x0000000dff0d723e */ /* 0x000fe200030006ff */
[----:B------:R-:W-:Y:S01]  /*f010*/  FFMA.FTZ R54, R45, R48, -R52 ;  /* 0x000000302d367223 */ /* 0x000fe20000010834 */
[----:B------:R-:W-:Y:S01]  /*f020*/  F2FP.F16.E4M3.UNPACK_B R45, R38.H1 ;  /* 0x00000026ff2d723e */ /* 0x000fe200030006ff */
[----:B------:R-:W-:Y:S01]  /*f030*/  FFMA.FTZ R56, R47, R48, R50 ;  /* 0x000000302f387223 */ /* 0x000fe20000010032 */
[--C-:B------:R-:W-:Y:S01]  /*f040*/  HADD2.F32 R38, -RZ, R46.reuse.H0_H0 ;  /* 0x2000002eff267230 */ /* 0x100fe20000004100 */
[----:B------:R-:W-:Y:S01]  /*f050*/  F2FP.F16.E4M3.UNPACK_B R36, R36.H1 ;  /* 0x00000024ff24723e */ /* 0x000fe200030006ff */
[----:B------:R-:W-:Y:S01]  /*f060*/  HADD2.F32 R37, -RZ, R13.H0_H0 ;  /* 0x2000000dff257230 */ /* 0x000fe20000004100 */
[----:B------:R-:W-:Y:S01]  /*f070*/  F2FP.F16.E4M3.UNPACK_B R49, R14 ;  /* 0x0000000eff31723e */ /* 0x000fe200020006ff */
[----:B------:R-:W-:Y:S02]  /*f080*/  HADD2.F32 R47, -RZ, R45.H0_H0 ;  /* 0x2000002dff2f7230 */ /* 0x000fe40000004100 */
[----:B------:R-:W-:-:S02]  /*f090*/  HADD2.F32 R46, -RZ, R46.H1_H1 ;  /* 0x3000002eff2e7230 */ /* 0x000fc40000004100 */
[----:B------:R-:W-:Y:S02]  /*f0a0*/  HADD2.F32 R48, -RZ, R45.H1_H1 ;  /* 0x3000002dff307230 */ /* 0x000fe40000004100 */
[-C--:B------:R-:W-:Y:S01]  /*f0b0*/  FMUL.FTZ R50, R38, R47.reuse ;  /* 0x0000002f26327220 */ /* 0x080fe20000410000 */
[--C-:B------:R-:W-:Y:S02]  /*f0c0*/  HADD2.F32 R45, -RZ, R36.reuse.H0_H0 ;  /* 0x20000024ff2d7230 */ /* 0x100fe40000004100 */
        /* <DEDUP_REMOVED lines=60> */
.L_x_2762:
[----:B------:R-:W-:Y:S05]  /*f490*/  BSYNC B1 ;  /* 0x0000000000017941 */ /* 0x000fea0003800000 */
.L_x_2761:
[----:B0-----:R0:W-:Y:S01]  /*f4a0*/  ST.E.128 desc[UR50][R40.64], R12 ;  /* 0x0000000c28007985 */ /* 0x0011e2000c101d32 */
[----:B------:R-:W-:-:S13]  /*f4b0*/  ISETP.GE.AND P3, PT, R11, R134, PT ;  /* 0x000000860b00720c */ /* 0x000fda0003f66270 */
[----:B------:R-:W-:Y:S05]  /*f4c0*/  @P3 BRA `(.L_x_2709) ;  /* 0x0000000800003947 */ /* 0x000fea0003800000 */
[----:B------:R-:W-:-:S04]  /*f4d0*/  IADD3 R44, P3, R11, R44, RZ ;  /* 0x0000002c0b2c7210 */ /* 0x000fc80007f7e0ff */
[----:B------:R-:W-:-:S05]  /*f4e0*/  LEA.HI.X.SX32 R45, R11, R118, 0x1, P3 ;  /* 0x000000760b2d7211 */ /* 0x000fca00018f0eff */
[----:B--2---:R2:W-:Y:S01]  /*f4f0*/  ST.E.128 desc[UR50][R44.64], R36 ;  /* 0x000000242c007985 */ /* 0x0045e2000c101d32 */
[----:B------:R-:W-:Y:S05]  /*f500*/  BRA `(.L_x_2709) ;  /* 0x0000000400f07947 */ /* 0x000fea0003800000 */
.L_x_2674:
[----:B------:R-:W-:-:S06]  /*f510*/  UISETP.NE.AND UP0, UPT, UR49, 0x3, UPT ;  /* 0x000000033100788c */ /* 0x000fcc000bf05270 */
[----:B------:R-:W-:-:S13]  /*f520*/  PLOP3.LUT P2, PT, PT, PT, UP0, 0x80, 0x0 ;  /* 0x000000000000781c */ /* 0x000fda0003f4f008 */
[----:B------:R-:W-:Y:S05]  /*f530*/  @!P2 BRA `(.L_x_2763) ;  /* 0x000000000004a947 */ /* 0x000fea0003800000 */
[----:B------:R-:W-:Y:S01]  /*f540*/  BPT.TRAP 0x1 ;  /* 0x000000040000795c */ /* 0x000fe20000300000 */
.L_x_2763:
[----:B------:R-:W2:Y:S01]  /*f550*/  LDL R11, [R1+0x18] ;  /* 0x00001800010b7983 */ /* 0x000ea20000100800 */
[----:B------:R-:W-:Y:S01]  /*f560*/  IMAD R93, R19, 0x8, R18 ;  /* 0x00000008135d7824 */ /* 0x000fe200078e0212 */
[----:B------:R-:W-:Y:S01]  /*f570*/  BSSY B1, `(.L_x_2764) ;  /* 0x0000005000017945 */ /* 0x000fe20003800000 */
[----:B------:R-:W-:Y:S02]  /*f580*/  SHF.R.S32.HI R90, RZ, 0x1f, R35 ;  /* 0x0000001fff5a7819 */ /* 0x000fe40000011423 */
[----:B--2---:R-:W-:-:S04]  /*f590*/  SHF.L.U32 R94, R11, 0x1f, RZ ;  /* 0x0000001f0b5e7819 */ /* 0x004fc800000006ff */
[----:B------:R-:W0:Y:S02]  /*f5a0*/  SYNCS.PHASECHK.TRANS64.TRYWAIT P3, [R93+URZ+0x33490], R94 ;  /* 0x0334905e5d0075a7 */ /* 0x000e24000806017f */
[----:B0-----:R-:W-:Y:S05]  /*f5b0*/  @!P3 BRA `(.L_x_2765) ;  /* 0x00000204004cb947 */ /* 0x001fea0003800000 */
.L_x_3039:
[----:B------:R-:W-:Y:S05]  /*f5c0*/  BSYNC B1 ;  /* 0x0000000000017941 */ /* 0x000fea0003800000 */
.L_x_2764:
        /* <DEDUP_REMOVED lines=20> */
[----:B------:R-:W-:Y:S01]  /*f710*/  IADD3 R48, P3, R12, UR6, RZ ;  /* 0x000000060c307c10 */ /* 0x000fe2000ff7e0ff */
[C---:B-1----:R-:W-:Y:S02]  /*f720*/  VIADD R37, R36.reuse, 0xffffff80 ;  /* 0xffffff8024257836 */ /* 0x042fe40000000000 */
[----:B------:R-:W-:Y:S01]  /*f730*/  VIADD R36, R36, 0xffffff80 ;  /* 0xffffff8024247836 */ /* 0x000fe20000000000 */
[----:B------:R-:W-:-:S04]  /*f740*/  IADD3.X R50, R13, UR7, R11, P3, !PT ;  /* 0x000000070d327c10 */ /* 0x000fc80009ffe40b */
[----:B------:R-:W-:-:S04]  /*f750*/  LEA.HI R36, R36, R37, RZ, 0x1 ;  /* 0x0000002524247211 */ /* 0x000fc800078f08ff */
[----:B------:R-:W-:-:S04]  /*f760*/  SHF.R.S32.HI R36, RZ, 0x1, R36 ;  /* 0x00000001ff247819 */ /* 0x000fc80000011424 */
[----:B------:R-:W-:-:S04]  /*f770*/  IADD3 R51, -R36, R92, RZ ;  /* 0x0000005c24337210 */ /* 0x000fc80007ffe1ff */
[----:B------:R-:W-:Y:S01]  /*f780*/  ISETP.GE.AND P3, PT, R51, 0x1, PT ;  /* 0x000000013300780c */ /* 0x000fe20003f66270 */
[----:B------:R-:W-:-:S12]  /*f790*/  BRA.DIV UR4, `(.L_x_2766) ;  /* 0x0000020204e87947 */ /* 0x000fd8000b800000 */
[----:B------:R1:W2:Y:S04]  /*f7a0*/  SHFL.IDX PT, R41, R50, RZ, 0x1e1f ;  /* 0x001e1fff32297589 */ /* 0x0002a800000e0000 */
[----:B------:R1:W3:Y:S02]  /*f7b0*/  SHFL.IDX PT, R49, R48, RZ, 0x1e1f ;  /* 0x001e1fff30317589 */ /* 0x0002e400000e0000 */
.L_x_3043:
[----:B------:R-:W-:Y:S04]  /*f7c0*/  BSSY B1, `(.L_x_2767) ;  /* 0x0000026000017945 */ /* 0x000fe80003800000 */
[----:B------:R-:W-:Y:S05]  /*f7d0*/  @!P3 BRA `(.L_x_2768) ;  /* 0x000000000090b947 */ /* 0x000fea0003800000 */
[----:B------:R-:W4:Y:S01]  /*f7e0*/  LDL R13, [R1+0x10] ;  /* 0x00001000010d7983 */ /* 0x000f220000100800 */
[----:B------:R-:W-:-:S03]  /*f7f0*/  ULDC UR4, c[0x0][0x2f4] ;  /* 0x0000bd0000047ab9 */ /* 0x000fc60000000800 */
[----:B------:R-:W5:Y:S01]  /*f800*/  LDL R12, [R1+0xc] ;  /* 0x00000c00010c7983 */ /* 0x000f620000100800 */
        /* <DEDUP_REMOVED lines=8> */
[----:B------:R-:W-:-:S05]  /*f890*/  @!P4 IADD3 R36, P6, R220, R49, RZ ;  /* 0x00000031dc24c210 */ /* 0x000fca0007fde0ff */
[----:B-----5:R-:W-:Y:S02]  /*f8a0*/  @!P4 IMAD.X R37, R41, 0x1, R12, P6 ;  /* 0x000000012925c824 */ /* 0x020fe400030e060c */
        /* <DEDUP_REMOVED lines=23> */
.L_x_2768:
[----:B------:R-:W-:Y:S05]  /*fa20*/  BSYNC B1 ;  /* 0x0000000000017941 */ /* 0x000fea0003800000 */
.L_x_2767:
[----:B------:R-:W-:-:S03]  /*fa30*/  UMOV UR4, 0xffffffff ;  /* 0xffffffff00047882 */ /* 0x000fc60000000000 */
[----:B------:R-:W-:Y:S05]  /*fa40*/  BRA.DIV UR4, `(.L_x_2769) ;  /* 0x0000020204887947 */ /* 0x000fea000b800000 */
[----:B--2-4-:R2:W4:Y:S04]  /*fa50*/  SHFL.IDX PT, R41, R50, 0x1, 0x1e1f ;  /* 0x003e1f0032297f89 */ /* 0x01452800000e0000 */
[----:B---3--:R2:W3:Y:S02]  /*fa60*/  SHFL.IDX PT, R49, R48, 0x1, 0x1e1f ;  /* 0x003e1f0030317f89 */ /* 0x0084e400000e0000 */
.L_x_3047:
[----:B------:R-:W-:-:S13]  /*fa70*/  ISETP.GE.AND P3, PT, R51, 0x81, PT ;  /* 0x000000813300780c */ /* 0x000fda0003f66270 */
[----:B------:R-:W-:Y:S05]  /*fa80*/  @!P3 BRA `(.L_x_2709) ;  /* 0x000000000090b947 */ /* 0x000fea0003800000 */
[----:B------:R-:W5:Y:S01]  /*fa90*/  LDL R13, [R1+0x10] ;  /* 0x00001000010d7983 */ /* 0x000f620000100800 */
[----:B------:R-:W-:-:S03]  /*faa0*/  ULDC UR4, c[0x0][0x2f4] ;  /* 0x0000bd0000047ab9 */ /* 0x000fc60000000800 */
[----:B------:R-:W2:Y:S01]  /*fab0*/  LDL R12, [R1+0xc] ;  /* 0x00000c00010c7983 */ /* 0x000ea20000100800 */
[----:B------:R-:W-:-:S03]  /*fac0*/  ISETP.GE.AND P5, PT, R16, UR4, PT ;  /* 0x0000000410007c0c */ /* 0x000fc6000bfa6270 */
[----:B------:R-:W2:Y:S10]  /*fad0*/  LDL R11, [R1+0x8] ;  /* 0x00000800010b7983 */ /* 0x000eb40000100800 */
[----:B---3--:R-:W-:-:S04]  /*fae0*/  @!P5 IADD3 R42, P3, R16, R49, RZ ;  /* 0x00000031102ad210 */ /* 0x008fc80007f7e0ff */
[----:B----4-:R-:W-:Y:S02]  /*faf0*/  @!P5 IADD3.X R43, R41, R17, RZ, P3, !PT ;  /* 0x00000011292bd210 */ /* 0x010fe40001ffe4ff */
[----:B------:R-:W-:-:S13]  /*fb00*/  ISETP.GE.AND P3, PT, R221, UR4, PT ;  /* 0x00000004dd007c0c */ /* 0x000fda000bf66270 */
[----:B------:R-:W-:-:S05]  /*fb10*/  @!P3 IADD3 R38, P4, R221, R49, RZ ;  /* 0x00000031dd26b210 */ /* 0x000fca0007f9e0ff */
[----:B-----5:R-:W-:Y:S01]  /*fb20*/  @!P3 IMAD.X R39, R41, 0x1, R13, P4 ;  /* 0x000000012927b824 */ /* 0x020fe200020e060d */
[----:B------:R-:W-:-:S13]  /*fb30*/  ISETP.GE.AND P4, PT, R220, UR4, PT ;  /* 0x00000004dc007c0c */ /* 0x000fda000bf86270 */
[----:B------:R-:W-:-:S05]  /*fb40*/  @!P4 IADD3 R36, P6, R220, R49, RZ ;  /* 0x00000031dc24c210 */ /* 0x000fca0007fde0ff */
[----:B--2---:R-:W-:Y:S02]  /*fb50*/  @!P4 IMAD.X R37, R41, 0x1, R12, P6 ;  /* 0x000000012925c824 */ /* 0x004fe400030e060c */
        /* <DEDUP_REMOVED lines=23> */
.L_x_2709:
[----:B------:R-:W-:Y:S05]  /*fcd0*/  BSYNC B0 ;  /* 0x0000000000007941 */ /* 0x000fea0003800000 */
.L_x_2673:
[----:B------:R-:W5:Y:S01]  /*fce0*/  S2R R11, SR_TID.X ;  /* 0x00000000000b7919 */ /* 0x000f620000002100 */
        /* <DEDUP_REMOVED lines=9> */
[----:B-----5:R-:W-:-:S13]  /*fd80*/  LOP3.LUT P3, RZ, R11, 0x7f, RZ, 0xc0, !PT ;  /* 0x0000007f0bff7812 */ /* 0x020fda000786c0ff */
[----:B------:R-:W-:-:S05]  /*fd90*/  @!P3 VIADD R11, R93, 0x334a0 ;  /* 0x000334a05d0bb836 */ /* 0x000fca0000000000 */
[----:B------:R-:W-:-:S04]  /*fda0*/  @!P3 PRMT R11, RZ, 0x654, R11 ;  /* 0x00000654ff0bb816 */ /* 0x000fc8000000000b */
[----:B------:R1:W-:Y:S01]  /*fdb0*/  @!P3 SYNCS.ARRIVE.TRANS64.RED.A1T0 RZ, [R11+URZ], RZ ;  /* 0x000000ff0bffb9a7 */ /* 0x0003e2000810043f */
[----:B------:R-:W-:Y:S05]  /*fdc0*/  @!P2 BRA `(.L_x_2771) ;  /* 0x000000000004a947 */ /* 0x000fea0003800000 */
[----:B------:R-:W-:Y:S01]  /*fdd0*/  BPT.TRAP 0x1 ;  /* 0x000000040000795c */ /* 0x000fe20000300000 */
.L_x_2771:
[----:B------:R-:W-:Y:S05]  /*fde0*/  BSYNC B0 ;  /* 0x0000000000007941 */ /* 0x000fea0003800000 */
.L_x_2770:
[----:B------:R-:W5:Y:S01]  /*fdf0*/  SYNCS.PHASECHK.TRANS64.TRYWAIT P2, [R93+URZ+0x334b0], R94 ;  /* 0x0334b05e5d0075a7 */ /* 0x000f62000804017f */
[----:B------:R-:W-:Y:S01]  /*fe00*/  ULDC UR39, c[0x0][0x2f4] ;  /* 0x0000bd0000277ab9 */ /* 0x000fe20000000800 */
[----:B------:R-:W-:Y:S04]  /*fe10*/  BSSY B0, `(.L_x_2772) ;  /* 0x0000002000007945 */ /* 0x000fe80003800000 */
[----:B-----5:R-:W-:Y:S05]  /*fe20*/  @!P2 BRA `(.L_x_2773) ;  /* 0x000001fc00dca947 */ /* 0x020fea0003800000 */
.L_x_3048:
[----:B------:R-:W-:Y:S05]  /*fe30*/  BSYNC B0 ;  /* 0x0000000000007941 */ /* 0x000fea0003800000 */
.L_x_2772:
[----:B--2---:R2:W5:Y:S01]  /*fe40*/  LDL R50, [R1+0x10] ;  /* 0x0000100001327983 */ /* 0x0045620000100800 */
[----:B------:R-:W-:Y:S01]  /*fe50*/  ULDC.64 UR4, c[0x0][0x328] ;  /* 0x0000ca0000047ab9 */ /* 0x000fe20000000a00 */
[----:B------:R-:W-:Y:S02]  /*fe60*/  ULDC.64 UR6, c[0x0][0x318] ;  /* 0x0000c60000067ab9 */ /* 0x000fe40000000a00 */
[----:B0--3--:R2:W5:Y:S01]  /*fe70*/  LDL R49, [R1+0xc] ;  /* 0x00000c0001317983 */ /* 0x0095620000100800 */
[----:B------:R-:W-:Y:S02]  /*fe80*/  IMAD R90, R90, UR4, RZ ;  /* 0x000000045a5a7c24 */ /* 0x000fe4000f8e02ff */
[C---:B------:R-:W-:Y:S01]  /*fe90*/  IMAD.WIDE.U32 R12, R35.reuse, UR4, RZ ;  /* 0x00000004230c7c25 */ /* 0x040fe2000f8e00ff */
[----:B------:R2:W5:Y:S03]  /*fea0*/  LDL R48, [R1+0x8] ;  /* 0x0000080001307983 */ /* 0x0005660000100800 */
[----:B------:R-:W-:Y:S01]  /*feb0*/  IMAD R35, R35, UR5, R90 ;  /* 0x0000000523237c24 */ /* 0x000fe2000f8e025a */
[----:B------:R-:W0:Y:S01]  /*fec0*/  S2R R14, SR_TID.X ;  /* 0x00000000000e7919 */ /* 0x000e220000002100 */
[----:B------:R-:W-:-:S02]  /*fed0*/  ULDC.64 UR4, c[0x0][0x338] ;  /* 0x0000ce0000047ab9 */ /* 0x000fc40000000a00 */
[----:B------:R-:W-:Y:S01]  /*fee0*/  IMAD R91, R91, UR4, RZ ;  /* 0x000000045b5b7c24 */ /* 0x000fe2000f8e02ff */
[----:B------:R-:W-:-:S03]  /*fef0*/  IADD3 R13, R13, R35, RZ ;  /* 0x000000230d0d7210 */ /* 0x000fc60007ffe0ff */
[C---:B------:R-:W-:Y:S02]  /*ff00*/  IMAD R91, R34.reuse, UR5, R91 ;  /* 0x00000005225b7c24 */ /* 0x040fe4000f8e025b */
[----:B------:R-:W-:Y:S01]  /*ff10*/  IMAD.WIDE.U32 R34, R34, UR4, R12 ;  /* 0x0000000422227c25 */ /* 0x000fe2000f8e000c */
[----:B------:R-:W-:-:S03]  /*ff20*/  ULDC.64 UR4, c[0x0][0x330] ;  /* 0x0000cc0000047ab9 */ /* 0x000fc60000000a00 */
[----:B------:R-:W-:Y:S02]  /*ff30*/  IMAD.IADD R35, R35, 0x1, R91 ;  /* 0x0000000123237824 */ /* 0x000fe400078e025b */
[----:B-1----:R-:W-:Y:S02]  /*ff40*/  IMAD R11, R7, UR4, RZ ;  /* 0x00000004070b7c24 */ /* 0x002fe4000f8e02ff */
[----:B------:R-:W-:-:S04]  /*ff50*/  IMAD.WIDE.U32 R12, R22, UR4, R34 ;  /* 0x00000004160c7c25 */ /* 0x000fc8000f8e0022 */
[----:B------:R-:W-:Y:S01]  /*ff60*/  IMAD R11, R22, UR5, R11 ;  /* 0x00000005160b7c24 */ /* 0x000fe2000f8e020b */
[----:B------:R-:W-:-:S04]  /*ff70*/  IADD3 R44, P2, R12, UR6, RZ ;  /* 0x000000060c2c7c10 */ /* 0x000fc8000ff5e0ff */
[----:B------:R-:W-:Y:S01]  /*ff80*/  IADD3.X R11, R13, UR7, R11, P2, !PT ;  /* 0x000000070d0b7c10 */ /* 0x000fe200097fe40b */
[C---:B0-----:R-:W-:Y:S02]  /*ff90*/  VIADD R15, R14.reuse, 0xffffff80 ;  /* 0xffffff800e0f7836 */ /* 0x041fe40000000000 */
[----:B------:R-:W-:-:S05]  /*ffa0*/  VIADD R14, R14, 0xffffff80 ;  /* 0xffffff800e0e7836 */ /* 0x000fca0000000000 */
[----:B------:R-:W-:-:S04]  /*ffb0*/  LEA.HI R14, R14, R15, RZ, 0x1 ;  /* 0x0000000f0e0e7211 */ /* 0x000fc800078f08ff */
[----:B------:R-:W-:-:S05]  /*ffc0*/  SHF.R.S32.HI R14, RZ, 0x1, R14 ;  /* 0x00000001ff0e7819 */ /* 0x000fca000001140e */
[----:B------:R-:W-:-:S05]  /*ffd0*/  IMAD.IADD R92, R92, 0x1, -R14 ;  /* 0x000000015c5c7824 */ /* 0x000fca00078e0a0e */
[----:B------:R-:W-:Y:S01]  /*ffe0*/  ISETP.GE.AND P2, PT, R92, 0x1, PT ;  /* 0x000000015c00780c */ /* 0x000fe20003f46270 */
[----:B------:R2:W0:Y:S01]  /*fff0*/  SHFL.IDX PT, R47, R44, RZ, 0x1e1f ;  /* 0x001e1fff2c2f7589 */ /* 0x00042200000e0000 */
[----:B------:R-:W-:Y:S03]  /*10000*/  BSSY B0, `(.L_x_2774) ;  /* 0x0000023000007945 */ /* 0x000fe60003800000 */
[----:B------:R2:W1:Y:S08]  /*10010*/  SHFL.IDX PT, R45, R11, RZ, 0x1e1f ;  /* 0x001e1fff0b2d7589 */ /* 0x00047000000e0000 */
[----:B--2---:R-:W-:Y:S05]  /*10020*/  @!P2 BRA `(.L_x_2775) ;  /* 0x000000000080a947 */ /* 0x004fea0003800000 */
[----:B------:R-:W-:-:S13]  /*10030*/  ISETP.GE.AND P5, PT, R16, UR39, PT ;  /* 0x0000002710007c0c */ /* 0x000fda000bfa6270 */
[----:B------:R-:W2:Y:S01]  /*10040*/  @!P5 LDS.128 R12, [R88+0xf200] ;  /* 0x00f20000580cd984 */ /* 0x000ea20000000c00 */
[----:B0-----:R-:W-:-:S05]  /*10050*/  @!P5 IADD3 R38, P2, R16, R47, RZ ;  /* 0x0000002f1026d210 */ /* 0x001fca0007f5e0ff */
[----:B-1----:R-:W-:Y:S01]  /*10060*/  @!P5 IMAD.X R39, R45, 0x1, R17, P2 ;  /* 0x000000012d27d824 */ /* 0x002fe200010e0611 */
[----:B------:R-:W-:-:S13]  /*10070*/  ISETP.GE.AND P2, PT, R221, UR39, PT ;  /* 0x00000027dd007c0c */ /* 0x000fda000bf46270 */
[----:B------:R-:W-:-:S05]  /*10080*/  @!P2 IADD3 R36, P4, R221, R47, RZ ;  /* 0x0000002fdd24a210 */ /* 0x000fca0007f9e0ff */
[----:B-----5:R-:W-:Y:S01]  /*10090*/  @!P2 IMAD.X R37, R45, 0x1, R50, P4 ;  /* 0x000000012d25a824 */ /* 0x020fe200020e0632 */
[----:B------:R-:W-:-:S13]  /*100a0*/  ISETP.GE.AND P4, PT, R220, UR39, PT ;  /* 0x00000027dc007c0c */ /* 0x000fda000bf86270 */
[----:B------:R-:W-:Y:S01]  /*100b0*/  @!P4 IADD3 R34, P6, R220, R47, RZ ;  /* 0x0000002fdc22c210 */ /* 0x000fe20007fde0ff */
[----:B--2---:R-:W-:Y:S01]  /*100c0*/  @!P5 ST.E.128 desc[UR50][R38.64], R12 ;  /* 0x0000000c2600d985 */ /* 0x004fe2000c101d32 */
[----:B------:R-:W-:Y:S02]  /*100d0*/  ISETP.GE.AND P5, PT, R224, UR39, PT ;  /* 0x00000027e0007c0c */ /* 0x000fe4000bfa6270 */
[----:B------:R-:W-:-:S11]  /*100e0*/  @!P4 IADD3.X R35, R45, R49, RZ, P6, !PT ;  /* 0x000000312d23c210 */ /* 0x000fd600037fe4ff */
[----:B------:R-:W0:Y:S01]  /*100f0*/  @!P5 LDS.128 R12, [R89+0xf200] ;  /* 0x00f20000590cd984 */ /* 0x000e220000000c00 */
[----:B------:R-:W-:-:S05]  /*10100*/  @!P5 IMAD.SHL.U32 R42, R228, 0x10, RZ ;  /* 0x00000010e42ad824 */ /* 0x000fca00078e00ff */
        /* <DEDUP_REMOVED lines=18> */
.L_x_2775:
[----:B------:R-:W-:Y:S05]  /*10230*/  BSYNC B0 ;  /* 0x0000000000007941 */ /* 0x000fea0003800000 */
.L_x_2774:
[----:B------:R-:W-:Y:S01]  /*10240*/  ISETP.GE.AND P2, PT, R92, 0x81, PT ;  /* 0x000000815c00780c */ /* 0x000fe20003f46270 */
[----:B------:R-:W3:Y:S01]  /*10250*/  SHFL.IDX PT, R11, R11, 0x1, 0x1e1f ;  /* 0x003e1f000b0b7f89 */ /* 0x000ee200000e0000 */
[----:B------:R-:W-:Y:S03]  /*10260*/  BSSY B0, `(.L_x_2776) ;  /* 0x0000023000007945 */ /* 0x000fe60003800000 */
[----:B-1----:R1:W0:Y:S08]  /*10270*/  SHFL.IDX PT, R45, R44, 0x1, 0x1e1f ;  /* 0x003e1f002c2d7f89 */ /* 0x00223000000e0000 */
[----:B-1----:R-:W-:Y:S05]  /*10280*/  @!P2 BRA `(.L_x_2777) ;  /* 0x000000000080a947 */ /* 0x002fea0003800000 */
[----:B------:R-:W-:-:S13]  /*10290*/  ISETP.GE.AND P5, PT, R16, UR39, PT ;  /* 0x0000002710007c0c */ /* 0x000fda000bfa6270 */
[----:B--2---:R-:W1:Y:S01]  /*102a0*/  @!P5 LDS.128 R12, [R88+0x11200] ;  /* 0x01120000580cd984 */ /* 0x004e620000000c00 */
        /* <DEDUP_REMOVED lines=30> */
.L_x_2777:
[----:B------:R-:W-:Y:S05]  /*10490*/  BSYNC B0 ;  /* 0x0000000000007941 */ /* 0x000fea0003800000 */
.L_x_2776:
        /* <DEDUP_REMOVED lines=24> */
.L_x_2668:
[----:B------:R-:W-:Y:S05]  /*10620*/  @P0 BRA `(.L_x_2779) ;  /* 0x00000000000c0947 */ /* 0x000fea0003800000 */
[----:B------:R-:W1:Y:S01]  /*10630*/  FENCE.VIEW.ASYNC.G ;  /* 0x00000000000073c6 */ /* 0x000e620000000100 */
[----:B------:R-:W-:Y:S05]  /*10640*/  WARPSYNC.ALL ;  /* 0x0000000000007948 */ /* 0x000fea0003800000 */
[----:B-1----:R-:W-:Y:S06]  /*10650*/  BAR.ARV 0xc, 0x180 ;  /* 0x0306000000007b1d */ /* 0x002fec0000002000 */
.L_x_2779:
[----:B------:R-:W2:Y:S01]  /*10660*/  LDL R0, [R1+0x60] ;  /* 0x0000600001007983 */ /* 0x000ea20000100800 */
[----:B------:R-:W-:Y:S01]  /*10670*/  ULDC.64 UR6, c[0x0][0x998] ;  /* 0x0002660000067ab9 */ /* 0x000fe20000000a00 */
[----:B------:R-:W-:Y:S02]  /*10680*/  ULDC.64 UR4, c[0x0][0x990] ;  /* 0x0002640000047ab9 */ /* 0x000fe40000000a00 */
[----:B------:R-:W3:Y:S01]  /*10690*/  LDL R3, [R1+0x50] ;  /* 0x0000500001037983 */ /* 0x000ee20000100800 */
[----:B------:R-:W-:Y:S02]  /*106a0*/  ISETP.NE.U32.AND P1, PT, RZ, UR6, PT ;  /* 0x00000006ff007c0c */ /* 0x000fe4000bf25070 */
[----:B------:R-:W-:Y:S01]  /*106b0*/  ISETP.NE.U32.AND P0, PT, RZ, UR4, PT ;  /* 0x00000004ff007c0c */ /* 0x000fe2000bf05070 */
[----:B------:R-:W4:Y:S01]  /*106c0*/  LDL R14, [R1+0x44] ;  /* 0x00004400010e7983 */ /* 0x000f220000100800 */
[----:B------:R-:W-:Y:S02]  /*106d0*/  ISETP.NE.AND.EX P1, PT, RZ, UR7, PT, P1 ;  /* 0x00000007ff007c0c */ /* 0x000fe4000bf25310 */
[----:B------:R-:W-:-:S11]  /*106e0*/  ISETP.NE.AND.EX P0, PT, RZ, UR5, PT, P0 ;  /* 0x00000005ff007c0c */ /* 0x000fd6000bf05300 */
[----:B------:R-:W2:Y:S08]  /*106f0*/  @P1 LDC.64 R8, c[0x0][0x9b8] ;  /* 0x00026e00ff081b82 */ /* 0x000eb00000000a00 */
[----:B------:R-:W1:Y:S08]  /*10700*/  @P0 LDC.64 R6, c[0x0][0x9a8] ;  /* 0x00026a00ff060b82 */ /* 0x000e700000000a00 */
[----:B------:R-:W0:Y:S08]  /*10710*/  @P1 LDC.64 R10, c[0x0][0x9c0] ;  /* 0x00027000ff0a1b82 */ /* 0x000e300000000a00 */
[----:B------:R-:W0:Y:S01]  /*10720*/  @P0 LDC.64 R12, c[0x0][0x9b0] ;  /* 0x00026c00ff0c0b82 */ /* 0x000e220000000a00 */
[----:B------:R-:W-:Y:S01]  /*10730*/  @P1 SHF.R.S32.HI R15, RZ, 0x1f, R22 ;  /* 0x0000001fff0f1819 */ /* 0x000fe20000011416 */
[----:B--2---:R-:W-:-:S02]  /*10740*/  @P1 IMAD R2, R0, R8, RZ ;  /* 0x0000000800021224 */ /* 0x004fc400078e02ff */
[----:B-1----:R-:W-:Y:S02]  /*10750*/  @P0 IMAD R0, R0, R6, RZ ;  /* 0x0000000600000224 */ /* 0x002fe400078e02ff */
[C---:B---3--:R-:W-:Y:S02]  /*10760*/  @P1 IMAD R9, R3.reuse, R9, R2 ;  /* 0x0000000903091224 */ /* 0x048fe400078e0202 */
[----:B------:R-:W-:-:S04]  /*10770*/  @P1 IMAD.WIDE.U32 R4, R3, R8, RZ ;  /* 0x0000000803041225 */ /* 0x000fc800078e00ff */
[----:B------:R-:W-:Y:S01]  /*10780*/  @P1 IMAD.IADD R5, R5, 0x1, R9 ;  /* 0x0000000105051824 */ /* 0x000fe200078e0209 */
[----:B------:R-:W-:Y:S01]  /*10790*/  @P0 SHF.R.S32.HI R9, RZ, 0x1f, R22 ;  /* 0x0000001fff090819 */ /* 0x000fe20000011416 */
[C---:B------:R-:W-:Y:S02]  /*107a0*/  @P0 IMAD R7, R3.reuse, R7, R0 ;  /* 0x0000000703070224 */ /* 0x040fe400078e0200 */
[----:B------:R-:W-:-:S04]  /*107b0*/  @P0 IMAD.WIDE.U32 R2, R3, R6, RZ ;  /* 0x0000000603020225 */ /* 0x000fc800078e00ff */
[----:B0-----:R-:W-:Y:S02]  /*107c0*/  @P1 IMAD R6, R15, R10, RZ ;  /* 0x0000000a0f061224 */ /* 0x001fe400078e02ff */
[----:B------:R-:W-:Y:S02]  /*107d0*/  @P0 IMAD.IADD R3, R3, 0x1, R7 ;  /* 0x0000000103030824 */ /* 0x000fe400078e0207 */
[----:B------:R-:W-:Y:S02]  /*107e0*/  @P0 IMAD R0, R9, R12, RZ ;  /* 0x0000000c09000224 */ /* 0x000fe400078e02ff */
[C---:B------:R-:W-:Y:S02]  /*107f0*/  @P1 IMAD R11, R22.reuse, R11, R6 ;  /* 0x0000000b160b1224 */ /* 0x040fe400078e0206 */
[----:B------:R-:W-:-:S04]  /*10800*/  @P1 IMAD.WIDE.U32 R6, R22, R10, R4 ;  /* 0x0000000a16061225 */ /* 0x000fc800078e0004 */
[C---:B------:R-:W-:Y:S02]  /*10810*/  @P0 IMAD R9, R22.reuse, R13, R0 ;  /* 0x0000000d16090224 */ /* 0x040fe400078e0200 */
[----:B------:R-:W-:Y:S01]  /*10820*/  @P0 IMAD.WIDE.U32 R2, R22, R12, R2 ;  /* 0x0000000c16020225 */ /* 0x000fe200078e0002 */
[----:B------:R-:W-:Y:S02]  /*10830*/  @P1 IADD3 R5, R7, R11, RZ ;  /* 0x0000000b07051210 */ /* 0x000fe40007ffe0ff */
[----:B------:R-:W-:Y:S01]  /*10840*/  @P1 LEA R8, P3, R6, UR6, 0x2 ;  /* 0x0000000606081c11 */ /* 0x000fe2000f8610ff */
[----:B------:R-:W-:Y:S01]  /*10850*/  @P0 IMAD.IADD R3, R3, 0x1, R9 ;  /* 0x0000000103030824 */ /* 0x000fe200078e0209 */
[----:B------:R-:W-:Y:S01]  /*10860*/  @P0 LEA R4, P2, R2, UR4, 0x2 ;  /* 0x0000000402040c11 */ /* 0x000fe2000f8410ff */
[----:B------:R-:W-:Y:S01]  /*10870*/  IMAD.MOV.U32 R0, RZ, RZ, 0x3f800000 ;  /* 0x3f800000ff007424 */ /* 0x000fe200078e00ff */
[----:B------:R-:W-:Y:S01]  /*10880*/  @P1 LEA.HI.X R9, R6, UR7, R5, 0x2, P3 ;  /* 0x0000000706091c11 */ /* 0x000fe200098f1405 */
[----:B------:R-:W-:Y:S01]  /*10890*/  ULDC UR4, c[0x0][0x988] ;  /* 0x0002620000047ab9 */ /* 0x000fe20000000800 */
[----:B------:R-:W-:Y:S01]  /*108a0*/  @P0 LEA.HI.X R5, R2, UR5, R3, 0x2, P2 ;  /* 0x0000000502050c11 */ /* 0x000fe200090f1403 */
[----:B------:R-:W-:Y:S01]  /*108b0*/  IMAD.MOV.U32 R3, RZ, RZ, 0x3f800000 ;  /* 0x3f800000ff037424 */ /* 0x000fe200078e00ff */
[----:B------:R-:W0:Y:S01]  /*108c0*/  LDC R2, c[0x0][0x448] ;  /* 0x00011200ff027b82 */ /* 0x000e220000000800 */
[----:B------:R-:W2:Y:S04]  /*108d0*/  @P1 LDG.E R0, desc[UR50][R8.64] ;  /* 0x0000003208001981 */ /* 0x000ea8000c1e1900 */
[----:B------:R1:W2:Y:S01]  /*108e0*/  @P0 LDG.E R3, desc[UR50][R4.64] ;  /* 0x0000003204030981 */ /* 0x0002a2000c1e1900 */
[----:B0-----:R-:W-:-:S13]  /*108f0*/  ISETP.NE.AND P0, PT, R2, 0x1, PT ;  /* 0x000000010200780c */ /* 0x001fda0003f05270 */
[----:B------:R-:W0:Y:S08]  /*10900*/  @P0 LDC R7, c[0x0][0x44c] ;  /* 0x00011300ff070b82 */ /* 0x000e300000000800 */
[----:B------:R-:W3:Y:S01]  /*10910*/  @P0 LDC R6, c[0x0][0x450] ;  /* 0x00011400ff060b82 */ /* 0x000ee20000000800 */
[----:B----4-:R-:W-:-:S04]  /*10920*/  VIADD R2, R14, 0x7f ;  /* 0x0000007f0e027836 */ /* 0x010fc80000000000 */
[----:B0-----:R-:W-:-:S05]  /*10930*/  @P0 IMAD.HI.U32 R7, R2, R7, RZ ;  /* 0x0000000702070227 */ /* 0x001fca00078e00ff */
[----:B---3--:R-:W-:-:S05]  /*10940*/  @P0 SHF.R.U32.HI R2, RZ, R6, R7 ;  /* 0x00000006ff020219 */ /* 0x008fca0000011607 */
[----:B------:R-:W-:-:S04]  /*10950*/  IMAD.IADD R2, R145, 0x1, R2 ;  /* 0x0000000191027824 */ /* 0x000fc800078e0202 */
[----:B------:R-:W-:-:S05]  /*10960*/  IMAD.HI R2, R2, 0x66666667, RZ ;  /* 0x6666666702027827 */ /* 0x000fca00078e02ff */
[----:B-1----:R-:W-:-:S04]  /*10970*/  SHF.R.U32.HI R5, RZ, 0x1f, R2 ;  /* 0x0000001fff057819 */ /* 0x002fc80000011602 */
[----:B------:R-:W-:-:S04]  /*10980*/  LEA.HI.SX32 R5, R2, R5, 0x1a ;  /* 0x0000000502057211 */ /* 0x000fc800078fd2ff */
[----:B------:R-:W-:-:S04]  /*10990*/  VIMNMX R146, R146, R5, PT ;  /* 0x0000000592927248 */ /* 0x000fc80003fe0100 */
[----:B------:R-:W-:Y:S02]  /*109a0*/  ISETP.GE.AND P1, PT, R146, 0x1, PT ;  /* 0x000000019200780c */ /* 0x000fe40003f26270 */
[----:B------:R-:W-:Y:S02]  /*109b0*/  CS2R R120, SRZ ;  /* 0x0000000000787805 */ /* 0x000fe4000001ff00 */
[----:B------:R-:W-:Y:S01]  /*109c0*/  PLOP3.LUT P0, PT, PT, PT, PT, 0x80, 0x0 ;  /* 0x000000000000781c */ /* 0x000fe20003f0f070 */
[----:B------:R-:W-:Y:S01]  /*109d0*/  IMAD.MOV.U32 R119, RZ, RZ, RZ ;  /* 0x000000ffff777224 */ /* 0x000fe200078e00ff */
[----:B------:R-:W-:Y:S02]  /*109e0*/  CS2R R26, SRZ ;  /* 0x00000000001a7805 */ /* 0x000fe4000001ff00 */
[----:B------:R-:W-:Y:S02]  /*109f0*/  CS2R R84, SRZ ;  /* 0x0000000000547805 */ /* 0x000fe4000001ff00 */
[----:B------:R-:W-:-:S02]  /*10a00*/  CS2R R112, SRZ ;  /* 0x0000000000707805 */ /* 0x000fc4000001ff00 */
[----:B------:R-:W-:Y:S02]  /*10a10*/  MOV R46, RZ ;  /* 0x000000ff002e7202 */ /* 0x000fe40000000f00 */
[----:B------:R-:W-:Y:S02]  /*10a20*/  CS2R R68, SRZ ;  /* 0x0000000000447805 */ /* 0x000fe4000001ff00 */
[----:B------:R-:W-:Y:S02]  /*10a30*/  CS2R R92, SRZ ;  /* 0x00000000005c7805 */ /* 0x000fe4000001ff00 */
[----:B------:R-:W-:Y:S02]  /*10a40*/  CS2R R30, SRZ ;  /* 0x00000000001e7805 */ /* 0x000fe4000001ff00 */
[----:B------:R-:W-:Y:S02]  /*10a50*/  CS2R R76, SRZ ;  /* 0x00000000004c7805 */ /* 0x000fe4000001ff00 */
        /* <DEDUP_REMOVED lines=18> */
[----:B------:R-:W-:Y:S02]  /*10b80*/  MOV R86, RZ ;  /* 0x000000ff00567202 */ /* 0x000fe40000000f00 */
[----:B------:R-:W-:Y:S02]  /*10b90*/  CS2R R74, SRZ ;  /* 0x00000000004a7805 */ /* 0x000fe4000001ff00 */
[----:B------:R-:W-:Y:S02]  /*10ba0*/  CS2R R10, SRZ ;  /* 0x00000000000a7805 */ /* 0x000fe4000001ff00 */
[----:B------:R-:W-:Y:S01]  /*10bb0*/  CS2R R58, SRZ ;  /* 0x00000000003a7805 */ /* 0x000fe2000001ff00 */
[----:B-----5:R-:W-:Y:S01]  /*10bc0*/  IMAD.MOV.U32 R50, RZ, RZ, RZ ;  /* 0x000000ffff327224 */ /* 0x020fe200078e00ff */
        /* <DEDUP_REMOVED lines=33> */
.L_x_3051:
        /* <DEDUP_REMOVED lines=17> */
[----:B0-----:R-:W-:Y:S01]  /*10ef0*/  MOV R13, RZ ;  /* 0x000000ff000d7202 */ /* 0x001fe20000000f00 */
[----:B------:R-:W-:Y:S02]  /*10f00*/  IMAD.U32 R7, RZ, RZ, UR7 ;  /* 0x00000007ff077e24 */ /* 0x000fe4000f8e00ff */
[----:B------:R-:W-:-:S02]  /*10f10*/  IMAD.U32 R10, RZ, RZ, UR4 ;  /* 0x00000004ff0a7e24 */ /* 0x000fc4000f8e00ff */
[----:B------:R-:W-:Y:S02]  /*10f20*/  IMAD.U32 R11, RZ, RZ, UR5 ;  /* 0x00000005ff0b7e24 */ /* 0x000fe4000f8e00ff */
[----:B------:R-:W-:Y:S02]  /*10f30*/  IMAD.MOV.U32 R8, RZ, RZ, 0x70 ;  /* 0x00000070ff087424 */ /* 0x000fe400078e00ff */
[----:B-1----:R-:W-:-:S07]  /*10f40*/  IMAD.MOV.U32 R12, RZ, RZ, 0x1 ;  /* 0x00000001ff0c7424 */ /* 0x002fce00078e00ff */
[----:B------:R-:W-:-:S07]  /*10f50*/  LEPC R20, `(.L_x_2782) ;  /* 0x000000001014794e */ /* 0x000fce0000000000 */
[----:B--2---:R-:W-:Y:S05]  /*10f60*/  CALL.ABS.NOINC R14 ;  /* 0x000000000e007343 */ /* 0x004fea0003c00000 */
.L_x_2782:
        /* <DEDUP_REMOVED lines=13> */
.L_x_2786:
[----:B--2---:R2:W3:Y:S02]  /*11040*/  SYNCS.PHASECHK.TRANS64.TRYWAIT P0, [R18+URZ+0x33400], R3 ;  /* 0x03340003120075a7 */ /* 0x0044e4000800017f */
[----:B---3--:R-:W-:Y:S05]  /*11050*/  @!P0 NANOSLEEP.SYNCS 0x989680 ;  /* 0x009896800000895d */ /* 0x008fea0003900000 */
[----:B------:R-:W3:Y:S02]  /*11060*/  @!P0 SYNCS.PHASECHK.TRANS64 P0, [R18+URZ+0x33400], R3 ;  /* 0x03340003120085a7 */ /* 0x000ee4000800007f */
[----:B---3--:R-:W-:Y:S05]  /*11070*/  @!P0 BRA `(.L_x_2786) ;  /* 0xfffffffc00f08947 */ /* 0x008fea000383ffff */
.L_x_2785:
[----:B------:R-:W-:Y:S05]  /*11080*/  BSYNC B0 ;  /* 0x0000000000007941 */ /* 0x000fea0003800000 */
.L_x_2784:
[----:B------:R-:W-:Y:S05]  /*11090*/  BRA `(.L_x_2787) ;  /* 0x00000070005c7947 */ /* 0x000fea0003800000 */
.L_x_2783:
[----:B------:R-:W-:Y:S01]  /*110a0*/  ULOP3.LUT UP0, URZ, UR48, 0x1bf, URZ, 0xc0, !UPT ;  /* 0x000001bf303f7892 */ /* 0x000fe2000f80c03f */
[----:B------:R-:W-:Y:S01]  /*110b0*/  SHF.R.S32.HI R0, RZ, 0x1f, R133 ;  /* 0x0000001fff007819 */ /* 0x000fe20000011485 */
        /* <DEDUP_REMOVED lines=28> */
.L_x_2788:
[----:B------:R-:W2:Y:S01]  /*11280*/  LDL R59, [R1+0x44] ;  /* 0x00004400013b7983 */ /* 0x000ea20000100800 */
[----:B------:R-:W-:Y:S01]  /*11290*/  ULDC.U8 UR4, c[0x0][0x410] ;  /* 0x0001040000047ab9 */ /* 0x000fe20000000000 */
[----:B------:R-:W1:Y:S01]  /*112a0*/  S2R R20, SR_TID.X ;  /* 0x0000000000147919 */ /* 0x000e620000002100 */
[----:B------:R-:W-:Y:S01]  /*112b0*/  ISETP.NE.AND P0, PT, RZ, UR4, PT ;  /* 0x00000004ff007c0c */ /* 0x000fe2000bf05270 */
[----:B------:R-:W-:Y:S01]  /*112c0*/  BSSY B0, `(.L_x_2789) ;  /* 0x00006ec000007945 */ /* 0x000fe20003800000 */
[C---:B-1----:R-:W-:Y:S01]  /*112d0*/  VIADD R58, R20.reuse, 0xffffff80 ;  /* 0xffffff80143a7836 */ /* 0x042fe20000000000 */
[----:B------:R-:W-:-:S04]  /*112e0*/  IADD3 R45, R20, -0x80, RZ ;  /* 0xffffff80142d7810 */ /* 0x000fc80007ffe0ff */
[----:B------:R-:W-:-:S04]  /*112f0*/  LEA.HI R45, R45, R58, RZ, 0x1 ;  /* 0x0000003a2d2d7211 */ /* 0x000fc800078f08ff */
[----:B------:R-:W-:-:S05]  /*11300*/  SHF.R.S32.HI R45, RZ, 0x1, R45 ;  /* 0x00000001ff2d7819 */ /* 0x000fca000001142d */
[----:B--2---:R-:W-:Y:S01]  /*11310*/  IMAD.IADD R20, R45, 0x1, R59 ;  /* 0x000000012d147824 */ /* 0x004fe200078e023b */
[----:B------:R-:W-:Y:S06]  /*11320*/  @!P0 BRA `(.L_x_2790) ;  /* 0x0000003400f48947 */ /* 0x000fec0003800000 */
[----:B------:R-:W1:Y:S01]  /*11330*/  LDC R10, c[0x0][0x448] ;  /* 0x00011200ff0a7b82 */ /* 0x000e620000000800 */
        /* <DEDUP_REMOVED lines=8> */
[----:B-1----:R-:W-:-:S13]  /*113c0*/  ISETP.NE.AND P0, PT, R10, 0x1, PT ;  /* 0x000000010a00780c */ /* 0x002fda0003f05270 */
[----:B------:R-:W1:Y:S08]  /*113d0*/  @P0 LDC R3, c[0x0][0x44c] ;  /* 0x00011300ff030b82 */ /* 0x000e700000000800 */
[----:B------:R-:W2:Y:S01]  /*113e0*/  @P0 LDC R5, c[0x0][0x450] ;  /* 0x00011400ff050b82 */ /* 0x000ea20000000800 */
[----:B-1----:R-:W-:-:S05]  /*113f0*/  @P0 IMAD.HI.U32 R0, R20, R3, RZ ;  /* 0x0000000314000227 */ /* 0x002fca00078e00ff */
[----:B--2---:R-:W-:-:S04]  /*11400*/  @P0 SHF.R.U32.HI R11, RZ, R5, R0 ;  /* 0x00000005ff0b0219 */ /* 0x004fc80000011600 */
[----:B------:R-:W-:Y:S01]  /*11410*/  SHF.R.S32.HI R0, RZ, 0x1f, R11 ;  /* 0x0000001fff007819 */ /* 0x000fe2000001140b */
[----:B------:R-:W-:-:S04]  /*11420*/  IMAD.WIDE.U32 R8, R11, UR6, R8 ;  /* 0x000000060b087c25 */ /* 0x000fc8000f8e0008 */
[----:B------:R-:W-:Y:S01]  /*11430*/  IMAD R4, R0, UR4, RZ ;  /* 0x0000000400047c24 */ /* 0x000fe2000f8e02ff */
[----:B------:R-:W-:Y:S01]  /*11440*/  IADD3 R5, P1, R8, UR8, RZ ;  /* 0x0000000808057c10 */ /* 0x000fe2000ff3e0ff */
[----:B------:R-:W-:-:S04]  /*11450*/  IMAD.WIDE.U32 R6, R11, UR4, R6 ;  /* 0x000000040b067c25 */ /* 0x000fc8000f8e0006 */
[----:B------:R-:W-:Y:S02]  /*11460*/  IMAD R0, R0, UR6, RZ ;  /* 0x0000000600007c24 */ /* 0x000fe4000f8e02ff */
[C---:B0-----:R-:W-:Y:S01]  /*11470*/  IMAD R13, R11.reuse, UR5, R4 ;  /* 0x000000050b0d7c24 */ /* 0x041fe2000f8e0204 */
        /* <DEDUP_REMOVED lines=11> */
.L_x_3057:
[----:B0-----:R-:W5:Y:S01]  /*11530*/  LDL R5, [R1+0x48] ;  /* 0x0000480001057983 */ /* 0x001f620000100800 */
        /* <DEDUP_REMOVED lines=11> */
[----:B-----5:R-:W-:Y:S01]  /*115f0*/  IMAD R5, R5, R10, RZ ;  /* 0x0000000a05057224 */ /* 0x020fe200078e02ff */
[----:B------:R-:W-:-:S04]  /*11600*/  CS2R R10, SRZ ;  /* 0x00000000000a7805 */ /* 0x000fc8000001ff00 */
[----:B------:R-:W-:Y:S02]  /*11610*/  ISETP.GE.AND P0, PT, R20, R5, PT ;  /* 0x000000051400720c */ /* 0x000fe40003f06270 */
[----:B------:R-:W-:-:S11]  /*11620*/  CS2R R20, SRZ ;  /* 0x0000000000147805 */ /* 0x000fd6000001ff00 */
[----:B------:R-:W-:Y:S05]  /*11630*/  @P0 BRA `(.L_x_2793) ;  /* 0x0000000400080947 */ /* 0x000fea0003800000 */
        /* <DEDUP_REMOVED lines=14> */
[----:B--2---:R-:W-:Y:S02]  /*11720*/  ISETP.GE.AND P4, PT, R15, UR4, PT ;  /* 0x000000040f007c0c */ /* 0x004fe4000bf86270 */
[----:B------:R-:W-:Y:S02]  /*11730*/  SHF.R.S32.HI R9, RZ, 0x1f, R15 ;  /* 0x0000001fff097819 */ /* 0x000fe4000001140f */
[----:B---3--:R-:W-:Y:S02]  /*11740*/  ISETP.GE.AND P3, PT, R46, UR4, PT ;  /* 0x000000042e007c0c */ /* 0x008fe4000bf66270 */
[----:B----4-:R-:W-:-:S07]  /*11750*/  ISETP.GE.AND P2, PT, R43, UR4, PT ;  /* 0x000000042b007c0c */ /* 0x010fce000bf46270 */
[C---:B------:R-:W-:Y:S02]  /*11760*/  @!P4 IADD3 R6, P0, R15.reuse, R3, RZ ;  /* 0x000000030f06c210 */ /* 0x040fe40007f1e0ff */
[----:B------:R-:W-:Y:S02]  /*11770*/  @!P4 IADD3 R8, P1, R15, R14, RZ ;  /* 0x0000000e0f08c210 */ /* 0x000fe40007f3e0ff */
[----:B-1----:R-:W-:-:S03]  /*11780*/  @!P4 IADD3.X R7, R0, R9, RZ, P0, !PT ;  /* 0x000000090007c210 */ /* 0x002fc600007fe4ff */
[----:B------:R-:W-:Y:S01]  /*11790*/  @!P4 IMAD.X R9, R4, 0x1, R9, P1 ;  /* 0x000000010409c824 */ /* 0x000fe200008e0609 */
[----:B------:R-:W-:Y:S01]  /*117a0*/  ISETP.GE.AND P1, PT, R42, UR4, PT ;  /* 0x000000042a007c0c */ /* 0x000fe2000bf26270 */
[----:B------:R-:W5:Y:S01]  /*117b0*/  @!P4 LD.E.64 R32, desc[UR50][R6.64] ;  /* 0x000000320620c980 */ /* 0x000f62000c101b00 */
[----:B------:R-:W-:-:S03]  /*117c0*/  SHF.R.S32.HI R21, RZ, 0x1f, R46 ;  /* 0x0000001fff157819 */ /* 0x000fc6000001142e */
[----:B------:R0:W5:Y:S01]  /*117d0*/  @!P4 LD.E.64 R34, desc[UR50][R8.64] ;  /* 0x000000320822c980 */ /* 0x000162000c101b00 */
[CC--:B------:R-:W-:Y:S02]  /*117e0*/  @!P3 IADD3 R12, P4, R46.reuse, R3.reuse, RZ ;  /* 0x000000032e0cb210 */ /* 0x0c0fe40007f9e0ff */
[-C--:B------:R-:W-:Y:S02]  /*117f0*/  @!P3 IADD3 R46, P5, R46, R14.reuse, RZ ;  /* 0x0000000e2e2eb210 */ /* 0x080fe40007fbe0ff */
[----:B------:R-:W-:Y:S01]  /*11800*/  SHF.R.S32.HI R15, RZ, 0x1f, R43 ;  /* 0x0000001fff0f7819 */ /* 0x000fe2000001142b */
[--C-:B------:R-:W-:Y:S01]  /*11810*/  @!P3 IMAD.X R13, R0, 0x1, R21.reuse, P4 ;  /* 0x00000001000db824 */ /* 0x100fe200020e0615 */
[----:B------:R-:W-:Y:S01]  /*11820*/  ISETP.GE.AND P0, PT, R226, UR4, PT ;  /* 0x00000004e2007c0c */ /* 0x000fe2000bf06270 */
[----:B------:R-:W-:Y:S01]  /*11830*/  @!P3 IMAD.X R47, R4, 0x1, R21, P5 ;  /* 0x00000001042fb824 */ /* 0x000fe200028e0615 */
[CC--:B------:R-:W-:Y:S02]  /*11840*/  @!P2 IADD3 R48, P4, R43.reuse, R3.reuse, RZ ;  /* 0x000000032b30a210 */ /* 0x0c0fe40007f9e0ff */
[-C--:B------:R-:W-:Y:S01]  /*11850*/  @!P2 IADD3 R50, P5, R43, R14.reuse, RZ ;  /* 0x0000000e2b32a210 */ /* 0x080fe20007fbe0ff */
[----:B------:R1:W5:Y:S01]  /*11860*/  @!P3 LD.E.64 R28, desc[UR50][R12.64] ;  /* 0x000000320c1cb980 */ /* 0x000362000c101b00 */
[----:B------:R-:W-:Y:S01]  /*11870*/  SHF.R.S32.HI R11, RZ, 0x1f, R42 ;  /* 0x0000001fff0b7819 */ /* 0x000fe2000001142a */
[--C-:B------:R-:W-:Y:S01]  /*11880*/  @!P2 IMAD.X R49, R0, 0x1, R15.reuse, P4 ;  /* 0x000000010031a824 */ /* 0x100fe200020e060f */
[----:B------:R-:W-:Y:S01]  /*11890*/  @!P1 IADD3 R52, P4, R42, R3, RZ ;  /* 0x000000032a349210 */ /* 0x000fe20007f9e0ff */
[----:B------:R-:W-:Y:S01]  /*118a0*/  @!P2 IMAD.X R51, R4, 0x1, R15, P5 ;  /* 0x000000010433a824 */ /* 0x000fe200028e060f */
[----:B------:R-:W-:-:S03]  /*118b0*/  @!P1 IADD3 R54, P5, R42, R14, RZ ;  /* 0x0000000e2a369210 */ /* 0x000fc60007fbe0ff */
[----:B0-----:R-:W-:Y:S01]  /*118c0*/  @!P0 SHF.R.S32.HI R9, RZ, 0x1f, R226 ;  /* 0x0000001fff098819 */ /* 0x001fe200000114e2 */
[----:B------:R-:W-:Y:S01]  /*118d0*/  @!P1 IMAD.X R53, R0, 0x1, R11, P4 ;  /* 0x0000000100359824 */ /* 0x000fe200020e060b */
[----:B------:R-:W-:Y:S02]  /*118e0*/  ISETP.GE.AND P4, PT, R58, UR4, PT ;  /* 0x000000043a007c0c */ /* 0x000fe4000bf86270 */
[----:B------:R-:W-:Y:S02]  /*118f0*/  CS2R R20, SRZ ;  /* 0x0000000000147805 */ /* 0x000fe4000001ff00 */
[----:B------:R-:W-:Y:S02]  /*11900*/  @!P1 IADD3.X R55, R4, R11, RZ, P5, !PT ;  /* 0x0000000b04379210 */ /* 0x000fe40002ffe4ff */
[----:B-1----:R-:W-:Y:S02]  /*11910*/  CS2R R12, SRZ ;  /* 0x00000000000c7805 */ /* 0x002fe4000001ff00 */
[----:B------:R-:W-:Y:S01]  /*11920*/  @!P0 IADD3 R6, P5, R226, R3, RZ ;  /* 0x00000003e2068210 */ /* 0x000fe20007fbe0ff */
[----:B------:R0:W5:Y:S01]  /*11930*/  @!P3 LD.E.64 R30, desc[UR50][R46.64] ;  /* 0x000000322e1eb980 */ /* 0x000162000c101b00 */
[----:B------:R-:W-:-:S03]  /*11940*/  SHF.R.S32.HI R11, RZ, 0x1f, R58 ;  /* 0x0000001fff0b7819 */ /* 0x000fc6000001143a */
[--C-:B------:R-:W-:Y:S01]  /*11950*/  @!P0 IMAD.X R7, R0, 0x1, R9.reuse, P5 ;  /* 0x0000000100078824 */ /* 0x100fe200028e0609 */
[-C--:B------:R-:W-:Y:S01]  /*11960*/  @!P0 IADD3 R42, P5, R226, R14.reuse, RZ ;  /* 0x0000000ee22a8210 */ /* 0x080fe20007fbe0ff */
[----:B------:R0:W5:Y:S04]  /*11970*/  @!P2 LD.E.64 R24, desc[UR50][R48.64] ;  /* 0x000000323018a980 */ /* 0x000168000c101b00 */
[----:B------:R-:W-:Y:S01]  /*11980*/  @!P0 IMAD.X R43, R4, 0x1, R9, P5 ;  /* 0x00000001042b8824 */ /* 0x000fe200028e0609 */
[----:B------:R-:W-:Y:S02]  /*11990*/  @!P4 IADD3 R56, P5, R58, R3, RZ ;  /* 0x000000033a38c210 */ /* 0x000fe40007fbe0ff */
[----:B------:R-:W-:Y:S01]  /*119a0*/  CS2R R8, SRZ ;  /* 0x0000000000087805 */ /* 0x000fe2000001ff00 */
[----:B------:R0:W5:Y:S02]  /*119b0*/  @!P2 LD.E.64 R26, desc[UR50][R50.64] ;  /* 0x00000032321aa980 */ /* 0x000164000c101b00 */
        /* <DEDUP_REMOVED lines=8> */
[----:B------:R0:W5:Y:S04]  /*11a40*/  @!P4 LD.E.64 R8, desc[UR50][R56.64] ;  /* 0x000000323808c980 */ /* 0x000168000c101b00 */
[----:B------:R0:W5:Y:S02]  /*11a50*/  @!P4 LD.E.64 R12, desc[UR50][R14.64] ;  /* 0x000000320e0cc980 */ /* 0x000164000c101b00 */
.L_x_2793:
[----:B------:R-:W-:Y:S05]  /*11a60*/  BSYNC B1 ;  /* 0x0000000000017941 */ /* 0x000fea0003800000 */
.L_x_2792:
        /* <DEDUP_REMOVED lines=8> */
[----:B------:R-:W1:Y:S02]  /*11af0*/  SYNCS.PHASECHK.TRANS64.TRYWAIT P0, [R18+URZ+0x33400], R3 ;  /* 0x03340003120075a7 */ /* 0x000e64000800017f */
[----:B-1----:R-:W-:Y:S05]  /*11b00*/  @!P0 BRA `(.L_x_2795) ;  /* 0x000001e4004c8947 */ /* 0x002fea0003800000 */
.L_x_3058:
[----:B------:R-:W-:Y:S05]  /*11b10*/  BSYNC B1 ;  /* 0x0000000000017941 */ /* 0x000fea0003800000 */
.L_x_2794:
[----:B------:R-:W-:Y:S05]  /*11b20*/  @P1 BRA `(.L_x_2796) ;  /* 0x0000006400941947 */ /* 0x000fea0003800000 */
[----:B------:R-:W2:Y:S01]  /*11b30*/  LDL R0, [R1+0x30] ;  /* 0x0000300001007983 */ /* 0x000ea20000100800 */
[----:B------:R-:W1:Y:S03]  /*11b40*/  LDC R5, c[0x0][0x3f4] ;  /* 0x0000fd00ff057b82 */ /* 0x000e660000000800 */
[----:B0-----:R-:W2:Y:S04]  /*11b50*/  LDL R43, [R1+0x34] ;  /* 0x00003400012b7983 */ /* 0x001ea80000100800 */
[----:B------:R-:W2:Y:S04]  /*11b60*/  LDL R42, [R1+0x38] ;  /* 0x00003800012a7983 */ /* 0x000ea80000100800 */
[----:B------:R-:W2:Y:S04]  /*11b70*/  LDL R15, [R1+0x1c] ;  /* 0x00001c00010f7983 */ /* 0x000ea80000100800 */
[----:B----4-:R-:W4:Y:S04]  /*11b80*/  LDL R14, [R1+0x24] ;  /* 0x00002400010e7983 */ /* 0x010f280000100800 */
[----:B------:R-:W4:Y:S04]  /*11b90*/  LDL R7, [R1+0x28] ;  /* 0x0000280001077983 */ /* 0x000f280000100800 */
[----:B------:R-:W4:Y:S04]  /*11ba0*/  LDL R6, [R1+0x20] ;  /* 0x0000200001067983 */ /* 0x000f280000100800 */
[----:B---3--:R-:W3:Y:S01]  /*11bb0*/  LDL R4, [R1+0x2c] ;  /* 0x00002c0001047983 */ /* 0x008ee20000100800 */
[----:B------:R-:W-:Y:S01]  /*11bc0*/  LEA.HI R40, R41, R40, RZ, 0x2 ;  /* 0x0000002829287211 */ /* 0x000fe200078f10ff */
[----:B------:R-:W-:Y:S01]  /*11bd0*/  BSSY B1, `(.L_x_2797) ;  /* 0x0000089000017945 */ /* 0x000fe20003800000 */
[----:B-1----:R-:W-:-:S02]  /*11be0*/  ISETP.GE.AND P6, PT, R226, R5, PT ;  /* 0x00000005e200720c */ /* 0x002fc40003fc6270 */
[--C-:B------:R-:W-:Y:S02]  /*11bf0*/  SHF.R.S32.HI R3, RZ, 0x2, R40.reuse ;  /* 0x00000002ff037819 */ /* 0x100fe40000011428 */
[----:B------:R-:W-:-:S04]  /*11c00*/  SHF.R.S32.HI R40, RZ, 0x1f, R40 ;  /* 0x0000001fff287819 */ /* 0x000fc80000011428 */
[----:B------:R-:W-:-:S04]  /*11c10*/  LEA.HI R40, R40, R3, RZ, 0x2 ;  /* 0x0000000328287211 */ /* 0x000fc800078f10ff */
[----:B------:R-:W-:-:S05]  /*11c20*/  LOP3.LUT R40, R40, 0xfffffffc, RZ, 0xc0, !PT ;  /* 0xfffffffc28287812 */ /* 0x000fca00078ec0ff */
[----:B------:R-:W-:-:S05]  /*11c30*/  IMAD.IADD R40, R3, 0x1, -R40 ;  /* 0x0000000103287824 */ /* 0x000fca00078e0a28 */
[----:B------:R-:W-:Y:S02]  /*11c40*/  LOP3.LUT P0, RZ, R40, 0x2, RZ, 0xc0, !PT ;  /* 0x0000000228ff7812 */ /* 0x000fe4000780c0ff */
[----:B--2---:R-:W-:-:S04]  /*11c50*/  LOP3.LUT R0, R0, 0x10, R16, 0xf8, !PT ;  /* 0x0000001000007812 */ /* 0x004fc800078ef810 */
[----:B------:R-:W-:-:S04]  /*11c60*/  LOP3.LUT R0, R0, R43, RZ, 0x3c, !PT ;  /* 0x0000002b00007212 */ /* 0x000fc800078e3cff */
[----:B------:R-:W-:Y:S02]  /*11c70*/  IADD3 R3, R42, R0, RZ ;  /* 0x000000002a037210 */ /* 0x000fe40007ffe0ff */
[----:B------:R-:W-:-:S03]  /*11c80*/  ISETP.GE.AND P1, PT, R15, R5, PT ;  /* 0x000000050f00720c */ /* 0x000fc60003f26270 */
[----:B------:R-:W-:Y:S01]  /*11c90*/  IMAD.IADD R3, R18, 0x1, R3 ;  /* 0x0000000112037824 */ /* 0x000fe200078e0203 */
[----:B----4-:R-:W-:-:S03]  /*11ca0*/  ISETP.GE.AND P2, PT, R14, R5, PT ;  /* 0x000000050e00720c */ /* 0x010fc60003f46270 */
[----:B------:R-:W-:Y:S01]  /*11cb0*/  VIADD R0, R3, 0x20 ;  /* 0x0000002003007836 */ /* 0x000fe20000000000 */
[-C--:B------:R-:W-:Y:S02]  /*11cc0*/  ISETP.GE.AND P3, PT, R7, R5.reuse, PT ;  /* 0x000000050700720c */ /* 0x080fe40003f66270 */
[-C--:B------:R-:W-:Y:S02]  /*11cd0*/  ISETP.GE.AND P4, PT, R6, R5.reuse, PT ;  /* 0x000000050600720c */ /* 0x080fe40003f86270 */
[----:B---3--:R-:W-:Y:S01]  /*11ce0*/  ISETP.GE.AND P5, PT, R4, R5, PT ;  /* 0x000000050400720c */ /* 0x008fe20003fa6270 */
        /* <DEDUP_REMOVED lines=119> */
.L_x_2798:
[----:B------:R-:W-:Y:S05]  /*12460*/  BSYNC B1 ;  /* 0x0000000000017941 */ /* 0x000fea0003800000 */
.L_x_2797:
        /* <DEDUP_REMOVED lines=125> */
.L_x_2800:
[----:B------:R-:W-:Y:S05]  /*12c40*/  BSYNC B1 ;  /* 0x0000000000017941 */ /* 0x000fea0003800000 */
.L_x_2799:
        /* <DEDUP_REMOVED lines=16> */
[----:B------:R-:W-:-:S02]  /*12d50*/  PRMT R34, R37, 0x7604, R34 ;  /* 0x0000760425227816 */ /* 0x000fc40000000022 */
        /* <DEDUP_REMOVED lines=103> */
.L_x_2802:
[----:B------:R-:W-:Y:S05]  /*133d0*/  BSYNC B1 ;  /* 0x0000000000017941 */ /* 0x000fea0003800000 */
.L_x_2801:
        /* <DEDUP_REMOVED lines=124> */
.L_x_2804:
[----:B------:R-:W-:Y:S05]  /*13ba0*/  BSYNC B1 ;  /* 0x0000000000017941 */ /* 0x000fea0003800000 */
.L_x_2803:
        /* <DEDUP_REMOVED lines=27> */
[----:B------:R-:W-:Y:S02]  /*13d60*/  LOP3.LUT R15, R15, 0xff0000, R10, 0xf8, !PT ;  /* 0x00ff00000f0f7812 */ /* 0x000fe400078ef80a */
[----:B0-----:R-:W-:Y:S02]  /*13d70*/  F2FP.F16.E4M3.UNPACK_B R14, R6.H1 ;  /* 0x00000006ff0e723e */ /* 0x001fe400030006ff */
[----:B------:R-:W-:Y:S02]  /*13d80*/  F2FP.F16.E4M3.UNPACK_B R28, R29 ;  /* 0x0000001dff1c723e */ /* 0x000fe400020006ff */
[----:B------:R-:W-:-:S02]  /*13d90*/  F2FP.F16.E4M3.UNPACK_B R21, R25 ;  /* 0x00000019ff15723e */ /* 0x000fc400020006ff */
        /* <DEDUP_REMOVED lines=89> */
.L_x_2806:
[----:B------:R-:W-:Y:S05]  /*14330*/  BSYNC B1 ;  /* 0x0000000000017941 */ /* 0x000fea0003800000 */
.L_x_2805:
        /* <DEDUP_REMOVED lines=124> */
.L_x_2790:
[----:B------:R-:W1:Y:S01]  /*14b00*/  LDC R10, c[0x0][0x448] ;  /* 0x00011200ff0a7b82 */ /* 0x000e620000000800 */
[----:B------:R-:W-:Y:S01]  /*14b10*/  IMAD.MOV.U32 R6, RZ, RZ, R24 ;  /* 0x000000ffff067224 */ /* 0x000fe200078e0018 */
[----:B------:R-:W-:Y:S01]  /*14b20*/  ULDC.64 UR4, c[0x0][0x3f8] ;  /* 0x0000fe0000047ab9 */ /* 0x000fe20000000a00 */
[----:B------:R-:W-:Y:S01]  /*14b30*/  IMAD.MOV.U32 R7, RZ, RZ, R29 ;  /* 0x000000ffff077224 */ /* 0x000fe200078e001d */
[----:B------:R-:W-:Y:S01]  /*14b40*/  MOV R9, R31 ;  /* 0x0000001f00097202 */ /* 0x000fe20000000f00 */
[----:B------:R-:W-:Y:S01]  /*14b50*/  IMAD.MOV.U32 R8, RZ, RZ, R26 ;  /* 0x000000ffff087224 */ /* 0x000fe200078e001a */
[----:B------:R-:W-:Y:S01]  /*14b60*/  ULDC.64 UR6, c[0x0][0x408] ;  /* 0x0001020000067ab9 */ /* 0x000fe20000000a00 */
[----:B------:R-:W-:Y:S01]  /*14b70*/  ULDC.64 UR8, c[0x0][0x400] ;  /* 0x0001000000087ab9 */ /* 0x000fe20000000a00 */
[----:B-1----:R-:W-:-:S13]  /*14b80*/  ISETP.NE.AND P0, PT, R10, 0x1, PT ;  /* 0x000000010a00780c */ /* 0x002fda0003f05270 */
[----:B------:R-:W1:Y:S08]  /*14b90*/  @P0 LDC R3, c[0x0][0x44c] ;  /* 0x00011300ff030b82 */ /* 0x000e700000000800 */
[----:B------:R-:W2:Y:S01]  /*14ba0*/  @P0 LDC R5, c[0x0][0x450] ;  /* 0x00011400ff050b82 */ /* 0x000ea20000000800 */
[----:B-1----:R-:W-:-:S04]  /*14bb0*/  @P0 IMAD.HI.U32 R0, R20, R3, RZ ;  /* 0x0000000314000227 */ /* 0x002fc800078e00ff */
[----:B------:R-:W-:Y:S01]  /*14bc0*/  IMAD.MOV.U32 R3, RZ, RZ, R20 ;  /* 0x000000ffff037224 */ /* 0x000fe200078e0014 */
[----:B--2---:R-:W-:-:S04]  /*14bd0*/  @P0 SHF.R.U32.HI R3, RZ, R5, R0 ;  /* 0x00000005ff030219 */ /* 0x004fc80000011600 */
[----:B------:R-:W-:Y:S01]  /*14be0*/  SHF.R.S32.HI R0, RZ, 0x1f, R3 ;  /* 0x0000001fff007819 */ /* 0x000fe20000011403 */
[----:B------:R-:W-:-:S04]  /*14bf0*/  IMAD.WIDE.U32 R6, R3, UR4, R6 ;  /* 0x0000000403067c25 */ /* 0x000fc8000f8e0006 */
[----:B------:R-:W-:Y:S02]  /*14c00*/  IMAD R4, R0, UR4, RZ ;  /* 0x0000000400047c24 */ /* 0x000fe4000f8e02ff */
[----:B------:R-:W-:-:S04]  /*14c10*/  IMAD.WIDE.U32 R8, R3, UR6, R8 ;  /* 0x0000000603087c25 */ /* 0x000fc8000f8e0008 */
[----:B------:R-:W-:Y:S01]  /*14c20*/  IMAD R0, R0, UR6, RZ ;  /* 0x0000000600007c24 */ /* 0x000fe2000f8e02ff */
[----:B------:R-:W-:Y:S01]  /*14c30*/  IADD3 R21, P1, R8, UR8, RZ ;  /* 0x0000000808157c10 */ /* 0x000fe2000ff3e0ff */
        /* <DEDUP_REMOVED lines=12> */
.L_x_3064:
[----:B------:R-:W5:Y:S01]  /*14d00*/  LDL R0, [R1+0x48] ;  /* 0x0000480001007983 */ /* 0x000f620000100800 */
        /* <DEDUP_REMOVED lines=12> */
[----:B-----5:R-:W-:Y:S01]  /*14dd0*/  IMAD R41, R0, R10, RZ ;  /* 0x0000000a00297224 */ /* 0x020fe200078e02ff */
[----:B------:R-:W-:-:S04]  /*14de0*/  CS2R R10, SRZ ;  /* 0x00000000000a7805 */ /* 0x000fc8000001ff00 */
[----:B------:R-:W-:-:S13]  /*14df0*/  ISETP.GE.AND P0, PT, R20, R41, PT ;  /* 0x000000291400720c */ /* 0x000fda0003f06270 */
[----:B------:R-:W-:Y:S05]  /*14e00*/  @P0 BRA `(.L_x_2809) ;  /* 0x0000000000980947 */ /* 0x000fea0003800000 */
[----:B------:R-:W-:Y:S01]  /*14e10*/  ULDC UR4, c[0x0][0x3f4] ;  /* 0x0000fd0000047ab9 */ /* 0x000fe20000000800 */
[----:B------:R-:W-:Y:S02]  /*14e20*/  CS2R R28, SRZ ;  /* 0x00000000001c7805 */ /* 0x000fe4000001ff00 */
[----:B------:R-:W-:Y:S02]  /*14e30*/  ISETP.GE.AND P1, PT, R224, UR4, PT ;  /* 0x00000004e0007c0c */ /* 0x000fe4000bf26270 */
[----:B------:R-:W-:Y:S02]  /*14e40*/  CS2R R30, SRZ ;  /* 0x00000000001e7805 */ /* 0x000fe4000001ff00 */
[----:B------:R-:W-:Y:S02]  /*14e50*/  ISETP.GE.AND P2, PT, R16, UR4, PT ;  /* 0x0000000410007c0c */ /* 0x000fe4000bf46270 */
[----:B------:R-:W-:Y:S02]  /*14e60*/  CS2R R8, SRZ ;  /* 0x0000000000087805 */ /* 0x000fe4000001ff00 */
[----:B------:R-:W-:-:S02]  /*14e70*/  ISETP.GE.AND P0, PT, R225, UR4, PT ;  /* 0x00000004e1007c0c */ /* 0x000fc4000bf06270 */
[----:B------:R-:W-:Y:S02]  /*14e80*/  CS2R R10, SRZ ;  /* 0x00000000000a7805 */ /* 0x000fe4000001ff00 */
[----:B------:R-:W-:Y:S02]  /*14e90*/  CS2R R32, SRZ ;  /* 0x0000000000207805 */ /* 0x000fe4000001ff00 */
[----:B------:R-:W-:Y:S01]  /*14ea0*/  CS2R R34, SRZ ;  /* 0x0000000000227805 */ /* 0x000fe2000001ff00 */
[----:B------:R-:W-:Y:S02]  /*14eb0*/  @!P1 IMAD.SHL.U32 R48, R228, 0x10, RZ ;  /* 0x00000010e4309824 */ /* 0x000fe400078e00ff */
[----:B--2---:R-:W-:-:S04]  /*14ec0*/  @!P2 IADD3 R42, P3, R16, R5, RZ ;  /* 0x00000005102aa210 */ /* 0x004fc80007f7e0ff */
[----:B------:R-:W-:Y:S01]  /*14ed0*/  @!P0 IMAD.SHL.U32 R50, R229, 0x10, RZ ;  /* 0x00000010e5328824 */ /* 0x000fe200078e00ff */
[----:B------:R-:W-:Y:S02]  /*14ee0*/  @!P1 SHF.R.S32.HI R0, RZ, 0x1f, R48 ;  /* 0x0000001fff009819 */ /* 0x000fe40000011430 */
[C---:B------:R-:W-:Y:S01]  /*14ef0*/  @!P1 IADD3 R46, P5, R48.reuse, R5, RZ ;  /* 0x00000005302e9210 */ /* 0x040fe20007fbe0ff */
[C---:B-1----:R-:W-:Y:S01]  /*14f00*/  @!P2 IMAD.X R43, R3.reuse, 0x1, R17, P3 ;  /* 0x00000001032ba824 */ /* 0x042fe200018e0611 */
[----:B----4-:R-:W-:Y:S02]  /*14f10*/  @!P1 IADD3 R48, P4, R48, R21, RZ ;  /* 0x0000001530309210 */ /* 0x010fe40007f9e0ff */
[----:B------:R-:W-:Y:S01]  /*14f20*/  @!P0 IADD3 R20, P3, R50, R5, RZ ;  /* 0x0000000532148210 */ /* 0x000fe20007f7e0ff */
[----:B------:R-:W-:Y:S01]  /*14f30*/  @!P1 IMAD.X R47, R3, 0x1, R0, P5 ;  /* 0x00000001032f9824 */ /* 0x000fe200028e0600 */
[----:B------:R-:W-:Y:S01]  /*14f40*/  @!P0 SHF.R.S32.HI R6, RZ, 0x1f, R50 ;  /* 0x0000001fff068819 */ /* 0x000fe20000011432 */
[----:B---3--:R-:W-:Y:S01]  /*14f50*/  @!P1 IMAD.X R49, R7, 0x1, R0, P4 ;  /* 0x0000000107319824 */ /* 0x008fe200020e0600 */
[----:B------:R-:W-:-:S02]  /*14f60*/  @!P2 IADD3 R4, P4, R16, R21, RZ ;  /* 0x000000151004a210 */ /* 0x000fc40007f9e0ff */
[----:B------:R-:W-:Y:S02]  /*14f70*/  CS2R R12, SRZ ;  /* 0x00000000000c7805 */ /* 0x000fe4000001ff00 */
[----:B------:R-:W-:Y:S02]  /*14f80*/  @!P0 IADD3 R50, P5, R50, R21, RZ ;  /* 0x0000001532328210 */ /* 0x000fe40007fbe0ff */
[----:B------:R-:W-:Y:S02]  /*14f90*/  CS2R R14, SRZ ;  /* 0x00000000000e7805 */ /* 0x000fe4000001ff00 */
[----:B------:R-:W-:Y:S02]  /*14fa0*/  CS2R R36, SRZ ;  /* 0x0000000000247805 */ /* 0x000fe4000001ff00 */
[----:B------:R-:W-:Y:S02]  /*14fb0*/  CS2R R38, SRZ ;  /* 0x0000000000267805 */ /* 0x000fe4000001ff00 */
[----:B------:R-:W-:-:S02]  /*14fc0*/  CS2R R24, SRZ ;  /* 0x0000000000187805 */ /* 0x000fc4000001ff00 */
[----:B------:R-:W-:Y:S01]  /*14fd0*/  CS2R R26, SRZ ;  /* 0x00000000001a7805 */ /* 0x000fe2000001ff00 */
[----:B------:R-:W-:Y:S01]  /*14fe0*/  @!P0 IMAD.X R21, R3, 0x1, R6, P3 ;  /* 0x0000000103158824 */ /* 0x000fe200018e0606 */
[C---:B------:R-:W-:Y:S01]  /*14ff0*/  @!P0 IADD3.X R51, R7.reuse, R6, RZ, P5, !PT ;  /* 0x0000000607338210 */ /* 0x040fe20002ffe4ff */
[----:B------:R-:W-:Y:S01]  /*15000*/  @!P2 IMAD.X R5, R7, 0x1, R17, P4 ;  /* 0x000000010705a824 */ /* 0x000fe200020e0611 */
[----:B------:R0:W5:Y:S04]  /*15010*/  @!P2 LD.E.128 R28, desc[UR50][R42.64] ;  /* 0x000000322a1ca980 */ /* 0x000168000c101d00 */
[----:B------:R0:W5:Y:S04]  /*15020*/  @!P2 LD.E.128 R8, desc[UR50][R4.64] ;  /* 0x000000320408a980 */ /* 0x000168000c101d00 */
[----:B------:R0:W5:Y:S04]  /*15030*/  @!P1 LD.E.128 R32, desc[UR50][R46.64] ;  /* 0x000000322e209980 */ /* 0x000168000c101d00 */
[----:B------:R0:W5:Y:S04]  /*15040*/  @!P1 LD.E.128 R12, desc[UR50][R48.64] ;  /* 0x00000032300c9980 */ /* 0x000168000c101d00 */
[----:B------:R0:W5:Y:S04]  /*15050*/  @!P0 LD.E.128 R36, desc[UR50][R20.64] ;  /* 0x0000003214248980 */ /* 0x000168000c101d00 */
[----:B------:R0:W5:Y:S02]  /*15060*/  @!P0 LD.E.128 R24, desc[UR50][R50.64] ;  /* 0x0000003232188980 */ /* 0x000164000c101d00 */
.L_x_2809:
[----:B------:R-:W-:Y:S05]  /*15070*/  BSYNC B1 ;  /* 0x0000000000017941 */ /* 0x000fea0003800000 */
.L_x_2808:
[----:B------:R-:W3:Y:S01]  /*15080*/  LDL R0, [R1+0x44] ;  /* 0x0000440001007983 */ /* 0x000ee20000100800 */
[----:B------:R-:W-:Y:S01]  /*15090*/  ULEA.HI UR4, UR37, UR37, URZ, 0x1 ;  /* 0x0000002525047291 */ /* 0x000fe2000f8f083f */
[----:B------:R-:W-:Y:S01]  /*150a0*/  BSSY B1, `(.L_x_2810) ;  /* 0x000000e000017945 */ /* 0x000fe20003800000 */
[----:B0-----:R-:W2:Y:S02]  /*150b0*/  S2R R4, SR_TID.X ;  /* 0x0000000000047919 */ /* 0x001ea40000002100 */
[----:B------:R-:W-:-:S04]  /*150c0*/  ULOP3.LUT UR4, UR4, 0xfffffffe, URZ, 0xc0, !UPT ;  /* 0xfffffffe04047892 */ /* 0x000fc8000f8ec03f */
[----:B------:R-:W-:-:S06]  /*150d0*/  UIADD3 UR4, UR37, -UR4, URZ ;  /* 0x8000000425047290 */ /* 0x000fcc000fffe03f */
[----:B-1----:R-:W-:-:S05]  /*150e0*/  IMAD.U32 R3, RZ, RZ, UR4 ;  /* 0x00000004ff037e24 */ /* 0x002fca000f8e00ff */
[----:B------:R-:W-:-:S04]  /*150f0*/  SHF.L.U32 R3, R3, 0x1f, RZ ;  /* 0x0000001f03037819 */ /* 0x000fc800000006ff */
[----:B------:R-:W0:Y:S01]  /*15100*/  SYNCS.PHASECHK.TRANS64.TRYWAIT P0, [R18+URZ+0x33400], R3 ;  /* 0x03340003120075a7 */ /* 0x000e22000800017f */
[C---:B--2---:R-:W-:Y:S02]  /*15110*/  VIADD R5, R4.reuse, 0xffffff80 ;  /* 0xffffff8004057836 */ /* 0x044fe40000000000 */
[----:B------:R-:W-:-:S05]  /*15120*/  VIADD R4, R4, 0xffffff80 ;  /* 0xffffff8004047836 */ /* 0x000fca0000000000 */
[----:B------:R-:W-:-:S04]  /*15130*/  LEA.HI R4, R4, R5, RZ, 0x1 ;  /* 0x0000000504047211 */ /* 0x000fc800078f08ff */
[----:B------:R-:W-:Y:S02]  /*15140*/  SHF.R.S32.HI R4, RZ, 0x1, R4 ;  /* 0x00000001ff047819 */ /* 0x000fe40000011404 */
[----:B---3--:R-:W-:-:S04]  /*15150*/  VIADDMNMX R0, R41, -R0, 0x80, PT ;  /* 0x0000008029007446 */ /* 0x008fc80003800900 */
[----:B------:R-:W-:Y:S01]  /*15160*/  ISETP.GE.AND P1, PT, R4, R0, PT ;  /* 0x000000000400720c */ /* 0x000fe20003f26270 */
[----:B0-----:R-:W-:-:S12]  /*15170*/  @!P0 BRA `(.L_x_2811) ;  /* 0x000001b000348947 */ /* 0x001fd80003800000 */
.L_x_3065:
[----:B------:R-:W-:Y:S05]  /*15180*/  BSYNC B1 ;  /* 0x0000000000017941 */ /* 0x000fea0003800000 */
.L_x_2810:
[----:B------:R-:W-:Y:S05]  /*15190*/  @P1 BRA `(.L_x_2796) ;  /* 0x0000002c00f81947 */ /* 0x000fea0003800000 */
[----:B------:R1:W5:Y:S01]  /*151a0*/  LDL R69, [R1+0x30] ;  /* 0x0000300001457983 */ /* 0x0003620000100800 */
[----:B0-----:R-:W0:Y:S03]  /*151b0*/  LDC R3, c[0x0][0x3f4] ;  /* 0x0000fd00ff037b82 */ /* 0x001e260000000800 */
[----:B------:R1:W5:Y:S04]  /*151c0*/  LDL R68, [R1+0x34] ;  /* 0x0000340001447983 */ /* 0x0003680000100800 */
[----:B------:R1:W5:Y:S01]  /*151d0*/  LDL R67, [R1+0x38] ;  /* 0x0000380001437983 */ /* 0x0003620000100800 */
[----:B------:R-:W-:Y:S01]  /*151e0*/  BSSY B1, `(.L_x_2812) ;  /* 0x00000ff000017945 */ /* 0x000fe20003800000 */
[----:B0-----:R-:W-:-:S02]  /*151f0*/  ISETP.GE.AND P0, PT, R16, R3, PT ;  /* 0x000000031000720c */ /* 0x001fc40003f06270 */
[-C--:B------:R-:W-:Y:S02]  /*15200*/  ISETP.GE.AND P1, PT, R224, R3.reuse, PT ;  /* 0x00000003e000720c */ /* 0x080fe40003f26270 */
[----:B------:R-:W-:-:S09]  /*15210*/  ISETP.GE.AND P2, PT, R225, R3, PT ;  /* 0x00000003e100720c */ /* 0x000fd20003f46270 */
[----:B-1----:R-:W-:Y:S05]  /*15220*/  @P0 BRA `(.L_x_2813) ;  /* 0x0000000c00e80947 */ /* 0x002fea0003800000 */
[----:B------:R-:W2:Y:S01]  /*15230*/  LDL R70, [R1+0x6c] ;  /* 0x00006c0001467983 */ /* 0x000ea20000100800 */
[----:B------:R-:W-:Y:S02]  /*15240*/  LEA.HI R0, R40, R40, RZ, 0x1 ;  /* 0x0000002828007211 */ /* 0x000fe400078f08ff */
[----:B-----5:R-:W-:Y:S02]  /*15250*/  LOP3.LUT R4, R28, 0xff, RZ, 0xc0, !PT ;  /* 0x000000ff1c047812 */ /* 0x020fe400078ec0ff */
[----:B------:R-:W-:Y:S02]  /*15260*/  LOP3.LUT R5, R0, 0xfffffffe, RZ, 0xc0, !PT ;  /* 0xfffffffe00057812 */ /* 0x000fe400078ec0ff */
[----:B------:R-:W-:Y:S02]  /*15270*/  SHF.R.U32.HI R0, RZ, 0x8, R28 ;  /* 0x00000008ff007819 */ /* 0x000fe4000001161c */
[----:B------:R-:W-:Y:S01]  /*15280*/  SHF.R.U32.HI R20, RZ, 0x8, R30 ;  /* 0x00000008ff147819 */ /* 0x000fe2000001161e */
[----:B------:R-:W-:Y:S01]  /*15290*/  IMAD.IADD R40, R40, 0x1, -R5 ;  /* 0x0000000128287824 */ /* 0x000fe200078e0a05 */
[----:B------:R-:W-:-:S02]  /*152a0*/  LOP3.LUT R5, R0, 0xff, RZ, 0xc0, !PT ;  /* 0x000000ff00057812 */ /* 0x000fc400078ec0ff */
[----:B----4-:R-:W-:Y:S02]  /*152b0*/  LOP3.LUT R21, R30, 0xff, RZ, 0xc0, !PT ;  /* 0x000000ff1e157812 */ /* 0x010fe400078ec0ff */
[----:B------:R-:W-:Y:S02]  /*152c0*/  LEA.HI R0, R3, R40, RZ, 0x1c ;  /* 0x0000002803007211 */ /* 0x000fe400078fe0ff */
[----:B------:R-:W-:Y:S02]  /*152d0*/  PRMT R45, R5, 0x7604, R4 ;  /* 0x00007604052d7816 */ /* 0x000fe40000000004 */
[----:B------:R-:W-:Y:S02]  /*152e0*/  SHF.R.S32.HI R5, RZ, 0x1f, R0 ;  /* 0x0000001fff057819 */ /* 0x000fe40000011400 */
[----:B------:R-:W-:Y:S02]  /*152f0*/  LOP3.LUT R40, R20, 0xff, RZ, 0xc0, !PT ;  /* 0x000000ff14287812 */ /* 0x000fe400078ec0ff */
[----:B------:R-:W-:Y:S01]  /*15300*/  LEA.HI R5, R5, R0, RZ, 0x2 ;  /* 0x0000000005057211 */ /* 0x000fe200078f10ff */
[----:B------:R-:W-:Y:S01]  /*15310*/  IMAD.SHL.U32 R0, R0, 0x10, RZ ;  /* 0x0000001000007824 */ /* 0x000fe200078e00ff */
[----:B------:R-:W-:-:S02]  /*15320*/  SHF.R.U32.HI R7, RZ, 0x8, R29 ;  /* 0x00000008ff077819 */ /* 0x000fc4000001161d */
[----:B------:R-:W-:Y:S02]  /*15330*/  PRMT R47, R40, 0x7604, R21 ;  /* 0x00007604282f7816 */ /* 0x000fe40000000015 */
[----:B------:R-:W-:Y:S02]  /*15340*/  SHF.R.U32.HI R21, RZ, 0x8, R8 ;  /* 0x00000008ff157819 */ /* 0x000fe40000011608 */
[----:B------:R-:W-:Y:S02]  /*15350*/  LOP3.LUT R0, R69, 0x30, R0, 0xf8, !PT ;  /* 0x0000003045007812 */ /* 0x000fe400078ef800 */
[----:B------:R-:W-:Y:S02]  /*15360*/  LOP3.LUT R6, R29, 0xff, RZ, 0xc0, !PT ;  /* 0x000000ff1d067812 */ /* 0x000fe400078ec0ff */
[----:B------:R-:W-:Y:S02]  /*15370*/  LOP3.LUT R7, R7, 0xff, RZ, 0xc0, !PT ;  /* 0x000000ff07077812 */ /* 0x000fe400078ec0ff */
[----:B------:R-:W-:-:S02]  /*15380*/  SHF.L.U32 R5, R5, 0xb, RZ ;  /* 0x0000000b05057819 */ /* 0x000fc400000006ff */
[----:B------:R-:W-:Y:S02]  /*15390*/  LOP3.LUT R41, R21, 0xff, RZ, 0xc0, !PT ;  /* 0x000000ff15297812 */ /* 0x000fe400078ec0ff */
[----:B------:R-:W-:Y:S02]  /*153a0*/  LOP3.LUT R21, R0, R68, RZ, 0x3c, !PT ;  /* 0x0000004400157212 */ /* 0x000fe400078e3cff */
[----:B------:R-:W-:Y:S02]  /*153b0*/  PRMT R20, R7, 0x7604, R6 ;  /* 0x0000760407147816 */ /* 0x000fe40000000006 */
[----:B------:R-:W-:Y:S02]  /*153c0*/  LOP3.LUT R0, R5, 0xffffe000, RZ, 0xc0, !PT ;  /* 0xffffe00005007812 */ /* 0x000fe400078ec0ff */
[----:B------:R-:W-:Y:S02]  /*153d0*/  SHF.R.U32.HI R7, RZ, 0x8, R31 ;  /* 0x00000008ff077819 */ /* 0x000fe4000001161f */
[----:B------:R-:W-:-:S02]  /*153e0*/  IADD3 R21, R21, R67, R0 ;  /* 0x0000004315157210 */ /* 0x000fc40007ffe000 */
[----:B------:R-:W-:Y:S02]  /*153f0*/  LOP3.LUT R4, R31, 0xff, RZ, 0xc0, !PT ;  /* 0x000000ff1f047812 */ /* 0x000fe400078ec0ff */
[----:B------:R-:W-:Y:S01]  /*15400*/  LOP3.LUT R6, R8, 0xff, RZ, 0xc0, !PT ;  /* 0x000000ff08067812 */ /* 0x000fe200078ec0ff */
[----:B------:R-:W-:Y:S01]  /*15410*/  IMAD.IADD R0, R18, 0x1, R21 ;  /* 0x0000000112007824 */ /* 0x000fe200078e0215 */
[----:B------:R-:W-:Y:S02]  /*15420*/  LOP3.LUT R7, R7, 0xff, RZ, 0xc0, !PT ;  /* 0x000000ff07077812 */ /* 0x000fe400078ec0ff */
[----:B------:R-:W-:Y:S02]  /*15430*/  SHF.R.U32.HI R40, RZ, 0x8, R9 ;  /* 0x00000008ff287819 */ /* 0x000fe40000011609 */
[----:B------:R-:W-:Y:S02]  /*15440*/  PRMT R46, R7, 0x7604, R4 ;  /* 0x00007604072e7816 */ /* 0x000fe40000000004 */
[----:B------:R-:W-:-:S02]  /*15450*/  PRMT R53, R41, 0x7604, R6 ;  /* 0x0000760429357816 */ /* 0x000fc40000000006 */
[----:B------:R-:W-:Y:S02]  /*15460*/  LOP3.LUT R21, R40, 0xff, RZ, 0xc0, !PT ;  /* 0x000000ff28157812 */ /* 0x000fe400078ec0ff */
[----:B------:R-:W0:Y:S01]  /*15470*/  LDS.128 R40, [R0+0x1e200] ;  /* 0x01e2000000287984 */ /* 0x000e220000000c00 */
[----:B------:R-:W-:Y:S02]  /*15480*/  SHF.R.U32.HI R50, RZ, 0x8, R10 ;  /* 0x00000008ff327819 */ /* 0x000fe4000001160a */
[----:B------:R-:W-:Y:S02]  /*15490*/  LOP3.LUT R48, R9, 0xff, RZ, 0xc0, !PT ;  /* 0x000000ff09307812 */ /* 0x000fe400078ec0ff */
[----:B------:R-:W-:Y:S02]  /*154a0*/  LOP3.LUT R49, R10, 0xff, RZ, 0xc0, !PT ;  /* 0x000000ff0a317812 */ /* 0x000fe400078ec0ff */
[----:B------:R-:W-:Y:S02]  /*154b0*/  LOP3.LUT R50, R50, 0xff, RZ, 0xc0, !PT ;  /* 0x000000ff32327812 */ /* 0x000fe400078ec0ff */
[----:B------:R-:W-:-:S02]  /*154c0*/  PRMT R48, R21, 0x7604, R48 ;  /* 0x0000760415307816 */ /* 0x000fc40000000030 */
[----:B------:R-:W-:Y:S02]  /*154d0*/  SHF.R.U32.HI R21, RZ, 0x10, R29 ;  /* 0x00000010ff157819 */ /* 0x000fe4000001161d */
[----:B------:R-:W-:Y:S02]  /*154e0*/  SHF.R.U32.HI R55, RZ, 0x10, R9 ;  /* 0x00000010ff377819 */ /* 0x000fe40000011609 */
[----:B------:R-:W-:Y:S01]  /*154f0*/  PRMT R57, R50, 0x7604, R49 ;  /* 0x0000760432397816 */ /* 0x000fe20000000031 */
[----:B------:R-:W-:Y:S01]  /*15500*/  IMAD.U32 R21, R21, 0x10000, RZ ;  /* 0x0001000015157824 */ /* 0x000fe200078e00ff */
[----:B------:R-:W-:Y:S01]  /*15510*/  SHF.R.U32.HI R49, RZ, 0x10, R31 ;  /* 0x00000010ff317819 */ /* 0x000fe2000001161f */
[----:B------:R-:W-:Y:S01]  /*15520*/  IMAD.U32 R55, R55, 0x10000, RZ ;  /* 0x0001000037377824 */ /* 0x000fe200078e00ff */
[--C-:B------:R-:W-:Y:S02]  /*15530*/  SHF.R.U32.HI R52, RZ, 0x8, R11.reuse ;  /* 0x00000008ff347819 */ /* 0x100fe4000001160b */
[----:B------:R-:W-:Y:S01]  /*15540*/  SHF.R.U32.HI R59, RZ, 0x10, R11 ;  /* 0x00000010ff3b7819 */ /* 0x000fe2000001160b */
[----:B------:R-:W-:Y:S01]  /*15550*/  IMAD.U32 R49, R49, 0x10000, RZ ;  /* 0x0001000031317824 */ /* 0x000fe200078e00ff */
[----:B------:R-:W-:-:S02]  /*15560*/  LOP3.LUT R51, R11, 0xff, RZ, 0xc0, !PT ;  /* 0x000000ff0b337812 */ /* 0x000fc400078ec0ff */
[----:B------:R-:W-:Y:S01]  /*15570*/  LOP3.LUT R52, R52, 0xff, RZ, 0xc0, !PT ;  /* 0x000000ff34347812 */ /* 0x000fe200078ec0ff */
[----:B------:R-:W-:Y:S01]  /*15580*/  IMAD.U32 R59, R59, 0x10000, RZ ;  /* 0x000100003b3b7824 */ /* 0x000fe200078e00ff */
[----:B------:R-:W-:Y:S02]  /*15590*/  LOP3.LUT R21, R20, 0xff0000, R21, 0xf8, !PT ;  /* 0x00ff000014157812 */ /* 0x000fe400078ef815 */
[----:B------:R-:W-:Y:S02]  /*155a0*/  LOP3.LUT R45, R45, 0xff0000, R28, 0xf8, !PT ;  /* 0x00ff00002d2d7812 */ /* 0x000fe400078ef81c */
[----:B------:R-:W-:Y:S02]  /*155b0*/  LOP3.LUT R55, R48, 0xff0000, R55, 0xf8, !PT ;  /* 0x00ff000030377812 */ /* 0x000fe400078ef837 */
[----:B------:R-:W-:Y:S02]  /*155c0*/  LOP3.LUT R53, R53, 0xff0000, R8, 0xf8, !PT ;  /* 0x00ff000035357812 */ /* 0x000fe400078ef808 */
[----:B------:R-:W-:-:S02]  /*155d0*/  PRMT R52, R52, 0x7604, R51 ;  /* 0x0000760434347816 */ /* 0x000fc40000000033 */
[----:B------:R-:W-:Y:S02]  /*155e0*/  LOP3.LUT R51, R46, 0xff0000, R49, 0xf8, !PT ;  /* 0x00ff00002e337812 */ /* 0x000fe400078ef831 */
[----:B------:R-:W-:Y:S02]  /*155f0*/  LOP3.LUT R48, R45, 0xff000000, R28, 0xf8, !PT ;  /* 0xff0000002d307812 */ /* 0x000fe400078ef81c */
[----:B------:R-:W-:Y:S02]  /*15600*/  LOP3.LUT R49, R21, 0xff000000, R29, 0xf8, !PT ;  /* 0xff00000015317812 */ /* 0x000fe400078ef81d */
[----:B------:R-:W-:Y:S02]  /*15610*/  LOP3.LUT R55, R55, 0xff000000, R9, 0xf8, !PT ;  /* 0xff00000037377812 */ /* 0x000fe400078ef809 */
[----:B------:R-:W-:Y:S02]  /*15620*/  LOP3.LUT R53, R53, 0xff000000, R8, 0xf8, !PT ;  /* 0xff00000035357812 */ /* 0x000fe400078ef808 */
[----:B------:R-:W-:-:S02]  /*15630*/  LOP3.LUT R59, R52, 0xff0000, R59, 0xf8, !PT ;  /* 0x00ff0000343b7812 */ /* 0x000fc400078ef83b */
[--C-:B------:R-:W-:Y:S02]  /*15640*/  LOP3.LUT R57, R57, 0xff0000, R10.reuse, 0xf8, !PT ;  /* 0x00ff000039397812 */ /* 0x100fe400078ef80a */
[----:B------:R-:W-:Y:S02]  /*15650*/  LOP3.LUT R52, R51, 0xff000000, R31, 0xf8, !PT ;  /* 0xff00000033347812 */ /* 0x000fe400078ef81f */
[----:B------:R-:W-:Y:S02]  /*15660*/  F2FP.F16.E4M3.UNPACK_B R51, R55 ;  /* 0x00000037ff33723e */ /* 0x000fe400020006ff */
[----:B------:R-:W-:Y:S02]  /*15670*/  F2FP.F16.E4M3.UNPACK_B R31, R49 ;  /* 0x00000031ff1f723e */ /* 0x000fe400020006ff */
[----:B------:R-:W-:Y:S01]  /*15680*/  LOP3.LUT R56, R57, 0xff000000, R10, 0xf8, !PT ;  /* 0xff00000039387812 */ /* 0x000fe200078ef80a */
[----:B------:R-:W-:Y:S01]  /*15690*/  HADD2.F32 R54, -RZ, R51.H0_H0 ;  /* 0x20000033ff367230 */ /* 0x000fe20000004100 */
[----:B------:R-:W-:Y:S01]  /*156a0*/  LOP3.LUT R59, R59, 0xff000000, R11, 0xf8, !PT ;  /* 0xff0000003b3b7812 */ /* 0x000fe200078ef80b */
[----:B------:R-:W-:Y:S01]  /*156b0*/  HADD2.F32 R50, -RZ, R31.H0_H0 ;  /* 0x2000001fff327230 */ /* 0x000fe20000004100 */
[----:B------:R-:W-:-:S02]  /*156c0*/  LOP3.LUT R47, R47, 0xff0000, R30, 0xf8, !PT ;  /* 0x00ff00002f2f7812 */ /* 0x000fc400078ef81e */
[----:B------:R-:W-:Y:S02]  /*156d0*/  F2FP.F16.E4M3.UNPACK_B R55, R55.H1 ;  /* 0x00000037ff37723e */ /* 0x000fe400030006ff */
[----:B------:R-:W-:Y:S02]  /*156e0*/  LOP3.LUT R20, R47, 0xff000000, R30, 0xf8, !PT ;  /* 0xff0000002f147812 */ /* 0x000fe400078ef81e */
[-C--:B0-----:R-:W-:Y:S02]  /*156f0*/  F2FP.F16.E4M3.UNPACK_B R46, R43.reuse ;  /* 0x0000002bff2e723e */ /* 0x081fe400020006ff */
[----:B------:R-:W-:Y:S02]  /*15700*/  F2FP.F16.E4M3.UNPACK_B R47, R43.H1 ;  /* 0x0000002bff2f723e */ /* 0x000fe400030006ff */
[-C--:B------:R-:W-:Y:S02]  /*15710*/  F2FP.F16.E4M3.UNPACK_B R43, R42.reuse ;  /* 0x0000002aff2b723e */ /* 0x080fe400020006ff */
[----:B------:R-:W-:-:S02]  /*15720*/  F2FP.F16.E4M3.UNPACK_B R45, R42.H1 ;  /* 0x0000002aff2d723e */ /* 0x000fc400030006ff */
[----:B------:R-:W-:Y:S02]  /*15730*/  F2FP.F16.E4M3.UNPACK_B R49, R49.H1 ;  /* 0x00000031ff31723e */ /* 0x000fe400030006ff */
[-C--:B------:R-:W-:Y:S02]  /*15740*/  F2FP.F16.E4M3.UNPACK_B R30, R40.reuse ;  /* 0x00000028ff1e723e */ /* 0x080fe400020006ff */
[----:B------:R-:W-:Y:S01]  /*15750*/  F2FP.F16.E4M3.UNPACK_B R40, R40.H1 ;  /* 0x00000028ff28723e */ /* 0x000fe200030006ff */
[----:B--2---:R-:W0:Y:S02]  /*15760*/  LDS.128 R4, [R70+0x1e200] ;  /* 0x01e2000046047984 */ /* 0x004e240000000c00 */
[-C--:B0-----:R-:W-:Y:S02]  /*15770*/  F2FP.F16.E4M3.UNPACK_B R28, R7.reuse ;  /* 0x00000007ff1c723e */ /* 0x081fe400020006ff */
[----:B------:R-:W-:Y:S02]  /*15780*/  F2FP.F16.E4M3.UNPACK_B R29, R7.H1 ;  /* 0x00000007ff1d723e */ /* 0x000fe400030006ff */
[----:B------:R-:W-:-:S02]  /*15790*/  F2FP.F16.E4M3.UNPACK_B R7, R4 ;  /* 0x00000004ff07723e */ /* 0x000fc400020006ff */
[----:B------:R-:W-:Y:S02]  /*157a0*/  F2FP.F16.E4M3.UNPACK_B R8, R4.H1 ;  /* 0x00000004ff08723e */ /* 0x000fe400030006ff */
[-C--:B------:R-:W-:Y:S02]  /*157b0*/  F2FP.F16.E4M3.UNPACK_B R4, R6.reuse ;  /* 0x00000006ff04723e */ /* 0x080fe400020006ff */
[----:B------:R-:W-:Y:S02]  /*157c0*/  F2FP.F16.E4M3.UNPACK_B R21, R6.H1 ;  /* 0x00000006ff15723e */ /* 0x000fe400030006ff */
[----:B------:R-:W-:Y:S02]  /*157d0*/  F2FP.F16.E4M3.UNPACK_B R6, R41 ;  /* 0x00000029ff06723e */ /* 0x000fe400020006ff */
[-C--:B------:R-:W-:Y:S02]  /*157e0*/  F2FP.F16.E4M3.UNPACK_B R10, R5.reuse ;  /* 0x00000005ff0a723e */ /* 0x080fe400020006ff */
[----:B------:R-:W-:Y:S01]  /*157f0*/  F2FP.F16.E4M3.UNPACK_B R11, R5.H1 ;  /* 0x00000005ff0b723e */ /* 0x000fe200030006ff */
[----:B------:R-:W-:Y:S01]  /*15800*/  HADD2.F32 R5, -RZ, R6.H0_H0 ;  /* 0x20000006ff057230 */ /* 0x000fe20000004100 */
[----:B------:R-:W-:Y:S01]  /*15810*/  F2FP.F16.E4M3.UNPACK_B R41, R41.H1 ;  /* 0x00000029ff29723e */ /* 0x000fe200030006ff */
[----:B------:R-:W-:-:S02]  /*15820*/  HADD2.F32 R9, -RZ, R10.H0_H0 ;  /* 0x2000000aff097230 */ /* 0x000fc40000004100 */
[----:B------:R-:W-:Y:S02]  /*15830*/  HADD2.F32 R10, -RZ, R10.H1_H1 ;  /* 0x3000000aff0a7230 */ /* 0x000fe40000004100 */
[C---:B------:R-:W-:Y:S01]  /*15840*/  FMUL.FTZ R58, R5.reuse, R54 ;  /* 0x00000036053a7220 */ /* 0x040fe20000410000 */
[-C--:B------:R-:W-:Y:S01]  /*15850*/  FMUL.FTZ R57, R5, R50.reuse ;  /* 0x0000003205397220 */ /* 0x080fe20000410000 */
[----:B------:R-:W-:Y:S02]  /*15860*/  HADD2.F32 R42, -RZ, R41.H0_H0 ;  /* 0x20000029ff2a7230 */ /* 0x000fe40000004100 */
[C---:B------:R-:W-:Y:S01]  /*15870*/  FFMA.FTZ R5, R9.reuse, R50, -R58 ;  /* 0x0000003209057223 */ /* 0x040fe2000001083a */
[----:B------:R-:W-:Y:S01]  /*15880*/  FFMA.FTZ R9, R9, R54, R57 ;  /* 0x0000003609097223 */ /* 0x000fe20000010039 */
[----:B------:R-:W-:Y:S02]  /*15890*/  HADD2.F32 R50, -RZ, R31.H1_H1 ;  /* 0x3000001fff327230 */ /* 0x000fe40000004100 */
[----:B------:R-:W-:-:S02]  /*158a0*/  HADD2.F32 R54, -RZ, R51.H1_H1 ;  /* 0x30000033ff367230 */ /* 0x000fc40000004100 */
[----:B------:R-:W-:Y:S02]  /*158b0*/  HADD2.F32 R31, -RZ, R6.H1_H1 ;  /* 0x30000006ff1f7230 */ /* 0x000fe40000004100 */
[----:B------:R-:W-:Y:S02]  /*158c0*/  HADD2.F32 R57, -RZ, R55.H0_H0 ;  /* 0x20000037ff397230 */ /* 0x000fe40000004100 */
[----:B------:R-:W-:Y:S02]  /*158d0*/  HADD2.F32 R51, -RZ, R49.H0_H0 ;  /* 0x20000031ff337230 */ /* 0x000fe40000004100 */
[C---:B------:R-:W-:Y:S01]  /*158e0*/  FMUL.FTZ R61, R31.reuse, R54 ;  /* 0x000000361f3d7220 */ /* 0x040fe20000410000 */
[----:B------:R-:W-:Y:S02]  /*158f0*/  HADD2.F32 R6, -RZ, R11.H0_H0 ;  /* 0x2000000bff067230 */ /* 0x000fe40000004100 */
[C---:B------:R-:W-:Y:S01]  /*15900*/  FMUL.FTZ R63, R42.reuse, R57 ;  /* 0x000000392a3f7220 */ /* 0x040fe20000410000 */
[-C--:B------:R-:W-:Y:S01]  /*15910*/  FMUL.FTZ R31, R31, R50.reuse ;  /* 0x000000321f1f7220 */ /* 0x080fe20000410000 */
[-C--:B------:R-:W-:Y:S01]  /*15920*/  FMUL.FTZ R42, R42, R51.reuse ;  /* 0x000000332a2a7220 */ /* 0x080fe20000410000 */
        /* <DEDUP_REMOVED lines=10> */
[----:B------:R-:W-:-:S02]  /*159d0*/  HADD2.F32 R41, -RZ, R41.H1_H1 ;  /* 0x30000029ff297230 */ /* 0x000fc40000004100 */
[----:B------:R-:W-:Y:S02]  /*159e0*/  HADD2.F32 R55, -RZ, R51.H0_H0 ;  /* 0x20000033ff377230 */ /* 0x000fe40000004100 */
[----:B------:R-:W-:Y:S02]  /*159f0*/  HADD2.F32 R10, -RZ, R46.H0_H0 ;  /* 0x2000002eff0a7230 */ /* 0x000fe40000004100 */
[C---:B------:R-:W-:Y:S01]  /*15a00*/  FMUL.FTZ R60, R41.reuse, R50 ;  /* 0x00000032293c7220 */ /* 0x040fe20000410000 */
[----:B------:R-:W-:Y:S02]  /*15a10*/  HADD2.F32 R49, -RZ, R31.H0_H0 ;  /* 0x2000001fff317230 */ /* 0x000fe40000004100 */
[----:B------:R-:W-:Y:S01]  /*15a20*/  FMUL.FTZ R41, R41, R42 ;  /* 0x0000002a29297220 */ /* 0x000fe20000410000 */
[----:B------:R-:W-:Y:S02]  /*15a30*/  HADD2.F32 R11, -RZ, R11.H1_H1 ;  /* 0x3000000bff0b7230 */ /* 0x000fe40000004100 */
[----:B------:R-:W-:Y:S01]  /*15a40*/  FMUL.FTZ R61, R10, R55 ;  /* 0x000000370a3d7220 */ /* 0x000fe20000410000 */
[----:B------:R-:W-:-:S02]  /*15a50*/  HADD2.F32 R6, -RZ, R28.H0_H0 ;  /* 0x2000001cff067230 */ /* 0x000fc40000004100 */
[-C--:B------:R-:W-:Y:S01]  /*15a60*/  FMUL.FTZ R10, R10, R49.reuse ;  /* 0x000000310a0a7220 */ /* 0x080fe20000410000 */
[----:B------:R-:W-:Y:S02]  /*15a70*/  HADD2.F32 R51, -RZ, R51.H1_H1 ;  /* 0x30000033ff337230 */ /* 0x000fe40000004100 */
[C---:B------:R-:W-:Y:S01]  /*15a80*/  FFMA.FTZ R50, R11.reuse, R50, R41 ;  /* 0x000000320b327223 */ /* 0x040fe20000010029 */
[----:B------:R-:W-:Y:S02]  /*15a90*/  HADD2.F32 R46, -RZ, R46.H1_H1 ;  /* 0x3000002eff2e7230 */ /* 0x000fe40000004100 */
[C---:B------:R-:W-:Y:S01]  /*15aa0*/  FFMA.FTZ R61, R6.reuse, R49, -R61 ;  /* 0x00000031063d7223 */ /* 0x040fe2000001083d */
[----:B------:R-:W-:Y:S02]  /*15ab0*/  HADD2.F32 R31, -RZ, R31.H1_H1 ;  /* 0x3000001fff1f7230 */ /* 0x000fe40000004100 */
[----:B------:R-:W-:Y:S01]  /*15ac0*/  FFMA.FTZ R55, R6, R55, R10 ;  /* 0x0000003706377223 */ /* 0x000fe2000001000a */
[----:B------:R-:W-:Y:S01]  /*15ad0*/  FFMA.FTZ R60, R11, R42, -R60 ;  /* 0x0000002a0b3c7223 */ /* 0x000fe2000001083c */
[----:B------:R-:W-:-:S02]  /*15ae0*/  HADD2.F32 R28, -RZ, R28.H1_H1 ;  /* 0x3000001cff1c7230 */ /* 0x000fc40000004100 */
[C---:B------:R-:W-:Y:S01]  /*15af0*/  FMUL.FTZ R49, R46.reuse, R51 ;  /* 0x000000332e317220 */ /* 0x040fe20000410000 */
[----:B------:R-:W-:Y:S02]  /*15b00*/  HADD2.F32 R41, -RZ, R59.H0_H0 ;  /* 0x2000003bff297230 */ /* 0x000fe40000004100 */
[-C--:B------:R-:W-:Y:S01]  /*15b10*/  FMUL.FTZ R46, R46, R31.reuse ;  /* 0x0000001f2e2e7220 */ /* 0x080fe20000410000 */
[----:B------:R-:W-:Y:S02]  /*15b20*/  HADD2.F32 R10, -RZ, R47.H0_H0 ;  /* 0x2000002fff0a7230 */ /* 0x000fe40000004100 */
[C---:B------:R-:W-:Y:S01]  /*15b30*/  FFMA.FTZ R62, R28.reuse, R31, -R49 ;  /* 0x0000001f1c3e7223 */ /* 0x040fe20000010831 */
[----:B------:R-:W-:Y:S02]  /*15b40*/  HADD2.F32 R11, -RZ, R52.H0_H0 ;  /* 0x20000034ff0b7230 */ /* 0x000fe40000004100 */
[----:B------:R-:W-:Y:S01]  /*15b50*/  FFMA.FTZ R64, R28, R51, R46 ;  /* 0x000000331c407223 */ /* 0x000fe2000001002e */
[----:B------:R-:W-:-:S02]  /*15b60*/  HADD2.F32 R6, -RZ, R29.H0_H0 ;  /* 0x2000001dff067230 */ /* 0x000fc40000004100 */
[C---:B------:R-:W-:Y:S01]  /*15b70*/  FMUL.FTZ R65, R10.reuse, R41 ;  /* 0x000000290a417220 */ /* 0x040fe20000410000 */
[----:B------:R-:W-:Y:S01]  /*15b80*/  F2FP.F16.E4M3.UNPACK_B R28, R53.H1 ;  /* 0x00000035ff1c723e */ /* 0x000fe200030006ff */
[-C--:B------:R-:W-:Y:S01]  /*15b90*/  FMUL.FTZ R10, R10, R11.reuse ;  /* 0x0000000b0a0a7220 */ /* 0x080fe20000410000 */
[----:B------:R-:W-:Y:S02]  /*15ba0*/  HADD2.F32 R52, -RZ, R52.H1_H1 ;  /* 0x30000034ff347230 */ /* 0x000fe40000004100 */
[C---:B------:R-:W-:Y:S01]  /*15bb0*/  FFMA.FTZ R65, R6.reuse, R11, -R65 ;  /* 0x0000000b06417223 */ /* 0x040fe20000010841 */
[----:B------:R-:W-:Y:S02]  /*15bc0*/  HADD2.F32 R42, -RZ, R59.H1_H1 ;  /* 0x3000003bff2a7230 */ /* 0x000fe40000004100 */
[----:B------:R-:W-:Y:S01]  /*15bd0*/  FFMA.FTZ R66, R6, R41, R10 ;  /* 0x0000002906427223 */ /* 0x000fe2000001000a */
[-C--:B------:R-:W-:Y:S01]  /*15be0*/  F2FP.F16.E4M3.UNPACK_B R11, R48.reuse.H1 ;  /* 0x00000030ff0b723e */ /* 0x080fe200030006ff */
[----:B------:R-:W-:Y:S01]  /*15bf0*/  HADD2.F32 R47, -RZ, R47.H1_H1 ;  /* 0x3000002fff2f7230 */ /* 0x000fe20000004100 */
[----:B------:R-:W-:Y:S01]  /*15c00*/  F2FP.F16.E4M3.UNPACK_B R53, R53 ;  /* 0x00000035ff35723e */ /* 0x000fe200020006ff */
[----:B------:R-:W-:Y:S01]  /*15c10*/  HADD2.F32 R41, -RZ, R28.H0_H0 ;  /* 0x2000001cff297230 */ /* 0x000fe20000004100 */
[----:B------:R-:W-:Y:S01]  /*15c20*/  F2FP.F16.E4M3.UNPACK_B R48, R48 ;  /* 0x00000030ff30723e */ /* 0x000fe200020006ff */
[----:B------:R-:W-:-:S02]  /*15c30*/  HADD2.F32 R10, -RZ, R40.H0_H0 ;  /* 0x20000028ff0a7230 */ /* 0x000fc40000004100 */
[C---:B------:R-:W-:Y:S01]  /*15c40*/  FMUL.FTZ R46, R47.reuse, R42 ;  /* 0x0000002a2f2e7220 */ /* 0x040fe20000410000 */
[----:B------:R-:W-:Y:S02]  /*15c50*/  HADD2.F32 R31, -RZ, R11.H0_H0 ;  /* 0x2000000bff1f7230 */ /* 0x000fe40000004100 */
[----:B------:R-:W-:Y:S01]  /*15c60*/  FMUL.FTZ R49, R47, R52 ;  /* 0x000000342f317220 */ /* 0x000fe20000410000 */
[----:B------:R-:W-:Y:S02]  /*15c70*/  HADD2.F32 R6, -RZ, R8.H0_H0 ;  /* 0x20000008ff067230 */ /* 0x000fe40000004100 */
[C---:B------:R-:W-:Y:S01]  /*15c80*/  FMUL.FTZ R47, R10.reuse, R41 ;  /* 0x000000290a2f7220 */ /* 0x040fe20000410000 */
[----:B------:R-:W-:Y:S02]  /*15c90*/  HADD2.F32 R29, -RZ, R29.H1_H1 ;  /* 0x3000001dff1d7230 */ /* 0x000fe40000004100 */
[----:B------:R-:W-:Y:S01]  /*15ca0*/  FMUL.FTZ R10, R10, R31 ;  /* 0x0000001f0a0a7220 */ /* 0x000fe20000410000 */
[----:B------:R-:W-:-:S02]  /*15cb0*/  HADD2.F32 R40, -RZ, R40.H1_H1 ;  /* 0x30000028ff287230 */ /* 0x000fc40000004100 */
[C---:B------:R-:W-:Y:S01]  /*15cc0*/  FFMA.FTZ R47, R6.reuse, R31, -R47 ;  /* 0x0000001f062f7223 */ /* 0x040fe2000001082f */
[----:B------:R-:W-:Y:S02]  /*15cd0*/  HADD2.F32 R31, -RZ, R28.H1_H1 ;  /* 0x3000001cff1f7230 */ /* 0x000fe40000004100 */
[C---:B------:R-:W-:Y:S01]  /*15ce0*/  FFMA.FTZ R59, R29.reuse, R42, R49 ;  /* 0x0000002a1d3b7223 */ /* 0x040fe20000010031 */
[----:B------:R-:W-:Y:S02]  /*15cf0*/  HADD2.F32 R11, -RZ, R11.H1_H1 ;  /* 0x3000000bff0b7230 */ /* 0x000fe40000004100 */
[----:B------:R-:W-:Y:S01]  /*15d00*/  FFMA.FTZ R42, R6, R41, R10 ;  /* 0x00000029062a7223 */ /* 0x000fe2000001000a */
[----:B------:R-:W-:Y:S02]  /*15d10*/  HADD2.F32 R8, -RZ, R8.H1_H1 ;  /* 0x30000008ff087230 */ /* 0x000fe40000004100 */
[C---:B------:R-:W-:Y:S01]  /*15d20*/  FMUL.FTZ R41, R40.reuse, R31 ;  /* 0x0000001f28297220 */ /* 0x040fe20000410000 */
[----:B------:R-:W-:Y:S01]  /*15d30*/  FFMA.FTZ R52, R29, R52, -R46 ;  /* 0x000000341d347223 */ /* 0x000fe2000001082e */
[----:B------:R-:W-:Y:S01]  /*15d40*/  FMUL.FTZ R6, R40, R11 ;  /* 0x0000000b28067220 */ /* 0x000fe20000410000 */
[----:B------:R-:W-:-:S02]  /*15d50*/  HADD2.F32 R29, -RZ, R53.H0_H0 ;  /* 0x20000035ff1d7230 */ /* 0x000fc40000004100 */
[C---:B------:R-:W-:Y:S01]  /*15d60*/  FFMA.FTZ R40, R8.reuse, R11, -R41 ;  /* 0x0000000b08287223 */ /* 0x040fe20000010829 */
[----:B------:R-:W-:Y:S02]  /*15d70*/  HADD2.F32 R10, -RZ, R30.H0_H0 ;  /* 0x2000001eff0a7230 */ /* 0x000fe40000004100 */
[----:B------:R-:W-:Y:S01]  /*15d80*/  FFMA.FTZ R49, R8, R31, R6 ;  /* 0x0000001f08317223 */ /* 0x000fe20000010006 */
[----:B------:R-:W-:Y:S01]  /*15d90*/  HADD2.F32 R11, -RZ, R48.H0_H0 ;  /* 0x20000030ff0b7230 */ /* 0x000fe20000004100 */
[----:B------:R-:W-:Y:S01]  /*15da0*/  F2FP.SATFINITE.E4M3.F32.PACK_AB_MERGE_C R60, R60, R63, RZ ;  /* 0x0000003f3c3c723e */ /* 0x000fe200048070ff */
[----:B------:R-:W-:Y:S02]  /*15db0*/  HADD2.F32 R6, -RZ, R7.H0_H0 ;  /* 0x20000007ff067230 */ /* 0x000fe40000004100 */
[C---:B------:R-:W-:Y:S01]  /*15dc0*/  FMUL.FTZ R31, R10.reuse, R29 ;  /* 0x0000001d0a1f7220 */ /* 0x040fe20000410000 */
[----:B------:R-:W-:Y:S02]  /*15dd0*/  HADD2.F32 R53, -RZ, R53.H1_H1 ;  /* 0x30000035ff357230 */ /* 0x000fe40000004100 */
[----:B------:R-:W-:Y:S01]  /*15de0*/  FMUL.FTZ R41, R10, R11 ;  /* 0x0000000b0a297220 */ /* 0x000fe20000410000 */
[----:B------:R-:W-:-:S02]  /*15df0*/  HADD2.F32 R30, -RZ, R30.H1_H1 ;  /* 0x3000001eff1e7230 */ /* 0x000fc40000004100 */
[----:B------:R-:W-:Y:S01]  /*15e00*/  FFMA.FTZ R31, R6, R11, -R31 ;  /* 0x0000000b061f7223 */ /* 0x000fe2000001081f */
[----:B------:R-:W-:Y:S01]  /*15e10*/  HADD2.F32 R48, -RZ, R48.H1_H1 ;  /* 0x30000030ff307230 */ /* 0x000fe20000004100 */
[----:B------:R-:W-:Y:S01]  /*15e20*/  F2FP.F16.E4M3.UNPACK_B R11, R56.H1 ;  /* 0x00000038ff0b723e */ /* 0x000fe200030006ff */
[----:B------:R-:W-:Y:S02]  /*15e30*/  HADD2.F32 R7, -RZ, R7.H1_H1 ;  /* 0x30000007ff077230 */ /* 0x000fe40000004100 */
[----:B------:R-:W-:Y:S01]  /*15e40*/  FMUL.FTZ R8, R30, R53 ;  /* 0x000000351e087220 */ /* 0x000fe20000410000 */
        /* <DEDUP_REMOVED lines=11> */
[----:B------:R-:W-:Y:S01]  /*15f00*/  FMUL.FTZ R51, R8, R29 ;  /* 0x0000001d08337220 */ /* 0x000fe20000410000 */
[----:B------:R-:W-:Y:S01]  /*15f10*/  HADD2.F32 R6, -RZ, R21.H0_H0 ;  /* 0x20000015ff067230 */ /* 0x000fe20000004100 */
[----:B------:R-:W-:Y:S01]  /*15f20*/  F2FP.SATFINITE.E4M3.F32.PACK_AB_MERGE_C R50, R50, R57, RZ ;  /* 0x000000393232723e */ /* 0x000fe200048070ff */
[----:B------:R-:W-:Y:S02]  /*15f30*/  HADD2.F32 R28, -RZ, R11.H1_H1 ;  /* 0x3000000bff1c7230 */ /* 0x000fe40000004100 */
[----:B------:R-:W-:Y:S01]  /*15f40*/  FMUL.FTZ R11, R8, R7 ;  /* 0x00000007080b7220 */ /* 0x000fe20000410000 */
[----:B------:R-:W-:-:S02]  /*15f50*/  HADD2.F32 R45, -RZ, R45.H1_H1 ;  /* 0x3000002dff2d7230 */ /* 0x000fc40000004100 */
[----:B------:R-:W-:Y:S01]  /*15f60*/  FFMA.FTZ R51, R6, R7, -R51 ;  /* 0x0000000706337223 */ /* 0x000fe20000010833 */
[----:B------:R-:W-:Y:S01]  /*15f70*/  HADD2.F32 R21, -RZ, R21.H1_H1 ;  /* 0x30000015ff157230 */ /* 0x000fe20000004100 */
[----:B------:R-:W-:Y:S01]  /*15f80*/  F2FP.SATFINITE.E4M3.F32.PACK_AB_MERGE_C R5, R58, R5, R60 ;  /* 0x000000053a05723e */ /* 0x000fe2000480703c */
[C---:B------:R-:W-:Y:S01]  /*15f90*/  FMUL.FTZ R8, R45.reuse, R28 ;  /* 0x0000001c2d087220 */ /* 0x040fe20000410000 */
[-C--:B------:R-:W-:Y:S01]  /*15fa0*/  FMUL.FTZ R7, R45, R10.reuse ;  /* 0x0000000a2d077220 */ /* 0x080fe20000410000 */
[----:B------:R-:W-:Y:S01]  /*15fb0*/  FFMA.FTZ R45, R6, R29, R11 ;  /* 0x0000001d062d7223 */ /* 0x000fe2000001000b */
[----:B------:R-:W-:Y:S02]  /*15fc0*/  HADD2.F32 R6, -RZ, R4.H0_H0 ;  /* 0x20000004ff067230 */ /* 0x000fe40000004100 */
[C---:B------:R-:W-:Y:S01]  /*15fd0*/  FFMA.FTZ R46, R21.reuse, R10, -R8 ;  /* 0x0000000a152e7223 */ /* 0x040fe20000010808 */
[----:B------:R-:W-:Y:S01]  /*15fe0*/  FFMA.FTZ R28, R21, R28, R7 ;  /* 0x0000001c151c7223 */ /* 0x000fe20000010007 */
[----:B------:R-:W-:Y:S01]  /*15ff0*/  HADD2.F32 R10, -RZ, R56.H0_H0 ;  /* 0x20000038ff0a7230 */ /* 0x000fe20000004100 */
[----:B------:R-:W-:Y:S01]  /*16000*/  F2FP.SATFINITE.E4M3.F32.PACK_AB_MERGE_C R9, R54, R9, R50 ;  /* 0x000000093609723e */ /* 0x000fe20004807032 */
[----:B------:R-:W-:Y:S01]  /*16010*/  HADD2.F32 R7, -RZ, R43.H0_H0 ;  /* 0x2000002bff077230 */ /* 0x000fe20000004100 */
[----:B------:R-:W-:Y:S01]  /*16020*/  F2FP.SATFINITE.E4M3.F32.PACK_AB_MERGE_C R46, R46, R51, RZ ;  /* 0x000000332e2e723e */ /* 0x000fe200048070ff */
[----:B------:R-:W-:Y:S01]  /*16030*/  HADD2.F32 R8, -RZ, R20.H0_H0 ;  /* 0x20000014ff087230 */ /* 0x000fe20000004100 */
[----:B------:R-:W-:Y:S01]  /*16040*/  F2FP.SATFINITE.E4M3.F32.PACK_AB_MERGE_C R28, R28, R45, RZ ;  /* 0x0000002d1c1c723e */ /* 0x000fe200048070ff */
[----:B------:R-:W-:-:S02]  /*16050*/  HADD2.F32 R56, -RZ, R56.H1_H1 ;  /* 0x30000038ff387230 */ /* 0x000fc40000004100 */
[C---:B------:R-:W-:Y:S01]  /*16060*/  FMUL.FTZ R11, R7.reuse, R10 ;  /* 0x0000000a070b7220 */ /* 0x040fe20000410000 */
[----:B------:R-:W-:Y:S02]  /*16070*/  HADD2.F32 R43, -RZ, R43.H1_H1 ;  /* 0x3000002bff2b7230 */ /* 0x000fe40000004100 */
[-C--:B------:R-:W-:Y:S01]  /*16080*/  FMUL.FTZ R7, R7, R8.reuse ;  /* 0x0000000807077220 */ /* 0x080fe20000410000 */
[----:B------:R-:W-:Y:S02]  /*16090*/  HADD2.F32 R20, -RZ, R20.H1_H1 ;  /* 0x30000014ff147230 */ /* 0x000fe40000004100 */
[C---:B------:R-:W-:Y:S01]  /*160a0*/  FFMA.FTZ R21, R6.reuse, R8, -R11 ;  /* 0x0000000806157223 */ /* 0x040fe2000001080b */
[----:B------:R-:W-:Y:S02]  /*160b0*/  HADD2.F32 R4, -RZ, R4.H1_H1 ;  /* 0x30000004ff047230 */ /* 0x000fe40000004100 */
[C---:B------:R-:W-:Y:S01]  /*160c0*/  FMUL.FTZ R29, R43.reuse, R56 ;  /* 0x000000382b1d7220 */ /* 0x040fe20000410000 */
[----:B------:R-:W-:Y:S01]  /*160d0*/  FFMA.FTZ R10, R6, R10, R7 ;  /* 0x0000000a060a7223 */ /* 0x000fe20000010007 */
[-C--:B------:R-:W-:Y:S01]  /*160e0*/  FMUL.FTZ R43, R43, R20.reuse ;  /* 0x000000142b2b7220 */ /* 0x080fe20000410000 */
[----:B------:R-:W-:Y:S01]  /*160f0*/  F2FP.SATFINITE.E4M3.F32.PACK_AB_MERGE_C R7, R52, R65, RZ ;  /* 0x000000413407723e */ /* 0x000fe200048070ff */
[C---:B------:R-:W-:Y:S01]  /*16100*/  FFMA.FTZ R6, R4.reuse, R20, -R29 ;  /* 0x0000001404067223 */ /* 0x040fe2000001081d */
[----:B------:R-:W-:Y:S01]  /*16110*/  F2FP.SATFINITE.E4M3.F32.PACK_AB_MERGE_C R11, R59, R66, RZ ;  /* 0x000000423b0b723e */ /* 0x000fe200048070ff */
[----:B------:R-:W-:Y:S01]  /*16120*/  FFMA.FTZ R43, R4, R56, R43 ;  /* 0x00000038042b7223 */ /* 0x000fe2000001002b */
        /* <DEDUP_REMOVED lines=10> */
.L_x_2813:
[----:B------:R-:W-:Y:S05]  /*161d0*/  BSYNC B1 ;  /* 0x0000000000017941 */ /* 0x000fea0003800000 */
.L_x_2812:
[----:B------:R-:W-:Y:S04]  /*161e0*/  BSSY B1, `(.L_x_2814) ;  /* 0x0000101000017945 */ /* 0x000fe80003800000 */
[----:B------:R-:W-:Y:S05]  /*161f0*/  @P1 BRA `(.L_x_2815) ;  /* 0x0000000c00fc1947 */ /* 0x000fea0003800000 */
[----:B------:R-:W2:Y:S01]  /*16200*/  LDL R61, [R1+0x68] ;  /* 0x00006800013d7983 */ /* 0x000ea20000100800 */
[----:B0----5:R-:W-:Y:S02]  /*16210*/  SHF.R.U32.HI R0, RZ, 0x8, R32 ;  /* 0x00000008ff007819 */ /* 0x021fe40000011620 */
[----:B------:R-:W-:Y:S02]  /*16220*/  LOP3.LUT R5, R32, 0xff, RZ, 0xc0, !PT ;  /* 0x000000ff20057812 */ /* 0x000fe400078ec0ff */
[----:B------:R-:W-:Y:S02]  /*16230*/  LOP3.LUT R4, R0, 0xff, RZ, 0xc0, !PT ;  /* 0x000000ff00047812 */ /* 0x000fe400078ec0ff */
[----:B------:R-:W-:Y:S02]  /*16240*/  LEA.HI R0, R3, R228, RZ, 0x1c ;  /* 0x000000e403007211 */ /* 0x000fe400078fe0ff */
[----:B----4-:R-:W-:Y:S02]  /*16250*/  PRMT R21, R4, 0x7604, R5 ;  /* 0x0000760404157816 */ /* 0x010fe40000000005 */
[----:B------:R-:W-:-:S02]  /*16260*/  SHF.R.U32.HI R6, RZ, 0x8, R33 ;  /* 0x00000008ff067819 */ /* 0x000fc40000011621 */
[----:B------:R-:W-:Y:S02]  /*16270*/  SHF.R.S32.HI R5, RZ, 0x1f, R0 ;  /* 0x0000001fff057819 */ /* 0x000fe40000011400 */
[----:B------:R-:W-:Y:S02]  /*16280*/  LOP3.LUT R7, R33, 0xff, RZ, 0xc0, !PT ;  /* 0x000000ff21077812 */ /* 0x000fe400078ec0ff */
[----:B------:R-:W-:Y:S02]  /*16290*/  LOP3.LUT R6, R6, 0xff, RZ, 0xc0, !PT ;  /* 0x000000ff06067812 */ /* 0x000fe400078ec0ff */
[----:B------:R-:W-:Y:S01]  /*162a0*/  LEA.HI R5, R5, R0, RZ, 0x2 ;  /* 0x0000000005057211 */ /* 0x000fe200078f10ff */
[----:B------:R-:W-:Y:S01]  /*162b0*/  IMAD.SHL.U32 R0, R0, 0x10, RZ ;  /* 0x0000001000007824 */ /* 0x000fe200078e00ff */
[----:B------:R-:W-:Y:S02]  /*162c0*/  PRMT R29, R6, 0x7604, R7 ;  /* 0x00007604061d7816 */ /* 0x000fe40000000007 */
[----:B------:R-:W-:-:S02]  /*162d0*/  SHF.R.U32.HI R6, RZ, 0x8, R35 ;  /* 0x00000008ff067819 */ /* 0x000fc40000011623 */
[----:B------:R-:W-:Y:S02]  /*162e0*/  LOP3.LUT R0, R69, 0x30, R0, 0xf8, !PT ;  /* 0x0000003045007812 */ /* 0x000fe400078ef800 */
[----:B------:R-:W-:Y:S02]  /*162f0*/  SHF.L.U32 R5, R5, 0xb, RZ ;  /* 0x0000000b05057819 */ /* 0x000fe400000006ff */
[----:B------:R-:W-:Y:S02]  /*16300*/  LOP3.LUT R9, R35, 0xff, RZ, 0xc0, !PT ;  /* 0x000000ff23097812 */ /* 0x000fe400078ec0ff */
[----:B------:R-:W-:Y:S02]  /*16310*/  LOP3.LUT R6, R6, 0xff, RZ, 0xc0, !PT ;  /* 0x000000ff06067812 */ /* 0x000fe400078ec0ff */
[----:B------:R-:W-:Y:S02]  /*16320*/  SHF.R.U32.HI R8, RZ, 0x8, R12 ;  /* 0x00000008ff087819 */ /* 0x000fe4000001160c */
[----:B------:R-:W-:-:S02]  /*16330*/  LOP3.LUT R0, R0, R68, RZ, 0x3c, !PT ;  /* 0x0000004400007212 */ /* 0x000fc400078e3cff */
[----:B------:R-:W-:Y:S02]  /*16340*/  LOP3.LUT R5, R5, 0xffffe000, RZ, 0xc0, !PT ;  /* 0xffffe00005057812 */ /* 0x000fe400078ec0ff */
[----:B------:R-:W-:Y:S02]  /*16350*/  PRMT R41, R6, 0x7604, R9 ;  /* 0x0000760406297816 */ /* 0x000fe40000000009 */
[----:B------:R-:W-:Y:S02]  /*16360*/  LOP3.LUT R11, R12, 0xff, RZ, 0xc0, !PT ;  /* 0x000000ff0c0b7812 */ /* 0x000fe400078ec0ff */
[----:B------:R-:W-:Y:S02]  /*16370*/  LOP3.LUT R8, R8, 0xff, RZ, 0xc0, !PT ;  /* 0x000000ff08087812 */ /* 0x000fe400078ec0ff */
[----:B------:R-:W-:Y:S02]  /*16380*/  IADD3 R9, R0, R67, R5 ;  /* 0x0000004300097210 */ /* 0x000fe40007ffe005 */
[----:B------:R-:W-:-:S02]  /*16390*/  SHF.R.U32.HI R0, RZ, 0x8, R13 ;  /* 0x00000008ff007819 */ /* 0x000fc4000001160d */
[----:B------:R-:W-:Y:S02]  /*163a0*/  PRMT R45, R8, 0x7604, R11 ;  /* 0x00007604082d7816 */ /* 0x000fe4000000000b */
[----:B------:R-:W-:Y:S02]  /*163b0*/  LOP3.LUT R11, R13, 0xff, RZ, 0xc0, !PT ;  /* 0x000000ff0d0b7812 */ /* 0x000fe400078ec0ff */
[----:B------:R-:W-:Y:S02]  /*163c0*/  SHF.R.U32.HI R8, RZ, 0x8, R14 ;  /* 0x00000008ff087819 */ /* 0x000fe4000001160e */
[----:B------:R-:W-:Y:S02]  /*163d0*/  SHF.R.U32.HI R10, RZ, 0x8, R15 ;  /* 0x00000008ff0a7819 */ /* 0x000fe4000001160f */
[----:B------:R-:W-:Y:S02]  /*163e0*/  LOP3.LUT R0, R0, 0xff, RZ, 0xc0, !PT ;  /* 0x000000ff00007812 */ /* 0x000fe400078ec0ff */
[----:B------:R-:W-:-:S02]  /*163f0*/  SHF.R.U32.HI R4, RZ, 0x8, R34 ;  /* 0x00000008ff047819 */ /* 0x000fc40000011622 */
[----:B------:R-:W-:Y:S02]  /*16400*/  LOP3.LUT R8, R8, 0xff, RZ, 0xc0, !PT ;  /* 0x000000ff08087812 */ /* 0x000fe400078ec0ff */
[----:B------:R-:W-:Y:S02]  /*16410*/  LOP3.LUT R10, R10, 0xff, RZ, 0xc0, !PT ;  /* 0x000000ff0a0a7812 */ /* 0x000fe400078ec0ff */
[----:B------:R-:W-:Y:S01]  /*16420*/  PRMT R49, R0, 0x7604, R11 ;  /* 0x0000760400317816 */ /* 0x000fe2000000000b */
[----:B------:R-:W-:Y:S01]  /*16430*/  IMAD.IADD R0, R18, 0x1, R9 ;  /* 0x0000000112007824 */ /* 0x000fe200078e0209 */
[----:B------:R-:W-:Y:S02]  /*16440*/  LOP3.LUT R43, R14, 0xff, RZ, 0xc0, !PT ;  /* 0x000000ff0e2b7812 */ /* 0x000fe400078ec0ff */
[----:B------:R-:W-:Y:S02]  /*16450*/  LOP3.LUT R47, R15, 0xff, RZ, 0xc0, !PT ;  /* 0x000000ff0f2f7812 */ /* 0x000fe400078ec0ff */
[----:B------:R-:W-:-:S02]  /*16460*/  LOP3.LUT R7, R34, 0xff, RZ, 0xc0, !PT ;  /* 0x000000ff22077812 */ /* 0x000fc400078ec0ff */
[----:B------:R-:W-:Y:S02]  /*16470*/  LOP3.LUT R4, R4, 0xff, RZ, 0xc0, !PT ;  /* 0x000000ff04047812 */ /* 0x000fe400078ec0ff */
[----:B------:R-:W-:Y:S02]  /*16480*/  PRMT R51, R8, 0x7604, R43 ;  /* 0x0000760408337816 */ /* 0x000fe4000000002b */
[----:B------:R-:W-:Y:S02]  /*16490*/  PRMT R53, R10, 0x7604, R47 ;  /* 0x000076040a357816 */ /* 0x000fe4000000002f */
[----:B------:R-:W0:Y:S01]  /*164a0*/  LDS.128 R8, [R0+0x1e200] ;  /* 0x01e2000000087984 */ /* 0x000e220000000c00 */
[----:B------:R-:W-:Y:S02]  /*164b0*/  PRMT R31, R4, 0x7604, R7 ;  /* 0x00007604041f7816 */ /* 0x000fe40000000007 */
[----:B------:R-:W-:Y:S02]  /*164c0*/  SHF.R.U32.HI R28, RZ, 0x10, R33 ;  /* 0x00000010ff1c7819 */ /* 0x000fe40000011621 */
[----:B------:R-:W-:-:S02]  /*164d0*/  SHF.R.U32.HI R20, RZ, 0x10, R32 ;  /* 0x00000010ff147819 */ /* 0x000fc40000011620 */
[----:B------:R-:W-:Y:S02]  /*164e0*/  LOP3.LUT R28, R28, 0xff, RZ, 0xc0, !PT ;  /* 0x000000ff1c1c7812 */ /* 0x000fe400078ec0ff */
[----:B------:R-:W-:Y:S02]  /*164f0*/  LOP3.LUT R20, R20, 0xff, RZ, 0xc0, !PT ;  /* 0x000000ff14147812 */ /* 0x000fe400078ec0ff */
[----:B------:R-:W-:Y:S02]  /*16500*/  PRMT R29, R28, 0x7054, R29 ;  /* 0x000070541c1d7816 */ /* 0x000fe4000000001d */
[----:B------:R-:W-:Y:S02]  /*16510*/  SHF.R.U32.HI R28, RZ, 0x10, R13 ;  /* 0x00000010ff1c7819 */ /* 0x000fe4000001160d */
[----:B------:R-:W-:Y:S02]  /*16520*/  SHF.R.U32.HI R30, RZ, 0x10, R34 ;  /* 0x00000010ff1e7819 */ /* 0x000fe40000011622 */
[----:B------:R-:W-:-:S02]  /*16530*/  SHF.R.U32.HI R40, RZ, 0x10, R35 ;  /* 0x00000010ff287819 */ /* 0x000fc40000011623 */
[----:B------:R-:W-:Y:S02]  /*16540*/  LOP3.LUT R28, R28, 0xff, RZ, 0xc0, !PT ;  /* 0x000000ff1c1c7812 */ /* 0x000fe400078ec0ff */
[----:B------:R-:W-:Y:S02]  /*16550*/  PRMT R21, R20, 0x7054, R21 ;  /* 0x0000705414157816 */ /* 0x000fe40000000015 */
[----:B------:R-:W-:Y:S02]  /*16560*/  LOP3.LUT R30, R30, 0xff, RZ, 0xc0, !PT ;  /* 0x000000ff1e1e7812 */ /* 0x000fe400078ec0ff */
[----:B------:R-:W-:Y:S02]  /*16570*/  LOP3.LUT R40, R40, 0xff, RZ, 0xc0, !PT ;  /* 0x000000ff28287812 */ /* 0x000fe400078ec0ff */
[----:B------:R-:W-:Y:S02]  /*16580*/  SHF.R.U32.HI R20, RZ, 0x10, R12 ;  /* 0x00000010ff147819 */ /* 0x000fe4000001160c */
[----:B------:R-:W-:-:S02]  /*16590*/  PRMT R49, R28, 0x7054, R49 ;  /* 0x000070541c317816 */ /* 0x000fc40000000031 */
[----:B------:R-:W-:Y:S02]  /*165a0*/  PRMT R31, R30, 0x7054, R31 ;  /* 0x000070541e1f7816 */ /* 0x000fe4000000001f */
[----:B------:R-:W-:Y:S02]  /*165b0*/  PRMT R43, R40, 0x7054, R41 ;  /* 0x00007054282b7816 */ /* 0x000fe40000000029 */
[----:B------:R-:W-:Y:S02]  /*165c0*/  LOP3.LUT R20, R20, 0xff, RZ, 0xc0, !PT ;  /* 0x000000ff14147812 */ /* 0x000fe400078ec0ff */
[----:B------:R-:W-:Y:S02]  /*165d0*/  SHF.R.U32.HI R30, RZ, 0x10, R14 ;  /* 0x00000010ff1e7819 */ /* 0x000fe4000001160e */
[----:B------:R-:W-:Y:S02]  /*165e0*/  SHF.R.U32.HI R40, RZ, 0x10, R15 ;  /* 0x00000010ff287819 */ /* 0x000fe4000001160f */
[----:B------:R-:W-:-:S02]  /*165f0*/  LOP3.LUT R49, R49, 0xff000000, R13, 0xf8, !PT ;  /* 0xff00000031317812 */ /* 0x000fc400078ef80d */
[----:B------:R-:W-:Y:S02]  /*16600*/  LOP3.LUT R41, R29, 0xff000000, R33, 0xf8, !PT ;  /* 0xff0000001d297812 */ /* 0x000fe400078ef821 */
[----:B------:R-:W-:Y:S02]  /*16610*/  PRMT R47, R20, 0x7054, R45 ;  /* 0x00007054142f7816 */ /* 0x000fe4000000002d */
[----:B------:R-:W-:Y:S02]  /*16620*/  LOP3.LUT R30, R30, 0xff, RZ, 0xc0, !PT ;  /* 0x000000ff1e1e7812 */ /* 0x000fe400078ec0ff */
[----:B------:R-:W-:Y:S02]  /*16630*/  LOP3.LUT R40, R40, 0xff, RZ, 0xc0, !PT ;  /* 0x000000ff28287812 */ /* 0x000fe400078ec0ff */
[----:B------:R-:W-:Y:S02]  /*16640*/  LOP3.LUT R45, R43, 0xff000000, R35, 0xf8, !PT ;  /* 0xff0000002b2d7812 */ /* 0x000fe400078ef823 */
[----:B------:R-:W-:-:S02]  /*16650*/  LOP3.LUT R42, R31, 0xff000000, R34, 0xf8, !PT ;  /* 0xff0000001f2a7812 */ /* 0x000fc400078ef822 */
[----:B------:R-:W-:Y:S02]  /*16660*/  F2FP.F16.E4M3.UNPACK_B R43, R49 ;  /* 0x00000031ff2b723e */ /* 0x000fe400020006ff */
[----:B0-----:R-:W-:Y:S02]  /*16670*/  F2FP.F16.E4M3.UNPACK_B R28, R9 ;  /* 0x00000009ff1c723e */ /* 0x001fe400020006ff */
[----:B------:R-:W-:Y:S01]  /*16680*/  F2FP.F16.E4M3.UNPACK_B R34, R41 ;  /* 0x00000029ff22723e */ /* 0x000fe200020006ff */
[----:B------:R-:W-:Y:S01]  /*16690*/  HADD2.F32 R46, -RZ, R43.H0_H0 ;  /* 0x2000002bff2e7230 */ /* 0x000fe20000004100 */
[----:B------:R-:W-:Y:S02]  /*166a0*/  PRMT R51, R30, 0x7054, R51 ;  /* 0x000070541e337816 */ /* 0x000fe40000000033 */
[----:B------:R-:W-:Y:S01]  /*166b0*/  PRMT R53, R40, 0x7054, R53 ;  /* 0x0000705428357816 */ /* 0x000fe20000000035 */
[----:B------:R-:W-:Y:S01]  /*166c0*/  HADD2.F32 R35, -RZ, R34.H0_H0 ;  /* 0x20000022ff237230 */ /* 0x000fe20000004100 */
[----:B------:R-:W-:-:S02]  /*166d0*/  LOP3.LUT R47, R47, 0xff000000, R12, 0xf8, !PT ;  /* 0xff0000002f2f7812 */ /* 0x000fc400078ef80c */
[----:B------:R-:W-:Y:S02]  /*166e0*/  LOP3.LUT R48, R51, 0xff000000, R14, 0xf8, !PT ;  /* 0xff00000033307812 */ /* 0x000fe400078ef80e */
[----:B------:R-:W-:Y:S02]  /*166f0*/  LOP3.LUT R50, R53, 0xff000000, R15, 0xf8, !PT ;  /* 0xff00000035327812 */ /* 0x000fe400078ef80f */
[----:B------:R-:W-:Y:S02]  /*16700*/  F2FP.F16.E4M3.UNPACK_B R29, R9.H1 ;  /* 0x00000009ff1d723e */ /* 0x000fe400030006ff */
[----:B------:R-:W-:Y:S02]  /*16710*/  F2FP.F16.E4M3.UNPACK_B R49, R49.H1 ;  /* 0x00000031ff31723e */ /* 0x000fe400030006ff */
[----:B------:R-:W-:Y:S02]  /*16720*/  F2FP.F16.E4M3.UNPACK_B R41, R41.H1 ;  /* 0x00000029ff29723e */ /* 0x000fe400030006ff */
[-C--:B------:R-:W-:Y:S01]  /*16730*/  F2FP.F16.E4M3.UNPACK_B R30, R10.reuse ;  /* 0x0000000aff1e723e */ /* 0x080fe200020006ff */
[----:B------:R-:W-:Y:S01]  /*16740*/  HADD2.F32 R53, -RZ, R49.H0_H0 ;  /* 0x20000031ff357230 */ /* 0x000fe20000004100 */
[----:B------:R-:W-:Y:S01]  /*16750*/  F2FP.F16.E4M3.UNPACK_B R31, R10.H1 ;  /* 0x0000000aff1f723e */ /* 0x000fe200030006ff */
[--C-:B------:R-:W-:Y:S01]  /*16760*/  HADD2.F32 R10, -RZ, R29.reuse.H0_H0 ;  /* 0x2000001dff0a7230 */ /* 0x100fe20000004100 */
[----:B------:R-:W-:Y:S01]  /*16770*/  LOP3.LUT R40, R21, 0xff000000, R32, 0xf8, !PT ;  /* 0xff00000015287812 */ /* 0x000fe200078ef820 */
[----:B------:R-:W-:Y:S01]  /*16780*/  HADD2.F32 R29, -RZ, R29.H1_H1 ;  /* 0x3000001dff1d7230 */ /* 0x000fe20000004100 */
[----:B------:R-:W-:-:S02]  /*16790*/  F2FP.F16.E4M3.UNPACK_B R32, R11 ;  /* 0x0000000bff20723e */ /* 0x000fc400020006ff */
[----:B------:R-:W-:Y:S01]  /*167a0*/  FMUL.FTZ R57, R10, R53 ;  /* 0x000000350a397220 */ /* 0x000fe20000410000 */
[----:B------:R-:W-:Y:S02]  /*167b0*/  F2FP.F16.E4M3.UNPACK_B R33, R11.H1 ;  /* 0x0000000bff21723e */ /* 0x000fe400030006ff */
        /* <DEDUP_REMOVED lines=12> */
[----:B------:R-:W-:Y:S01]  /*16880*/  HADD2.F32 R12, -RZ, R12.H1_H1 ;  /* 0x3000000cff0c7230 */ /* 0x000fe20000004100 */
[----:B------:R-:W-:Y:S01]  /*16890*/  F2FP.F16.E4M3.UNPACK_B R20, R7 ;  /* 0x00000007ff14723e */ /* 0x000fe200020006ff */
[C---:B------:R-:W-:Y:S01]  /*168a0*/  FFMA.FTZ R5, R6.reuse, R35, -R9 ;  /* 0x0000002306057223 */ /* 0x040fe20000010809 */
[----:B------:R-:W-:Y:S01]  /*168b0*/  FFMA.FTZ R9, R6, R46, R51 ;  /* 0x0000002e06097223 */ /* 0x000fe20000010033 */
[----:B------:R-:W-:Y:S01]  /*168c0*/  HADD2.F32 R51, -RZ, R43.H1_H1 ;  /* 0x3000002bff337230 */ /* 0x000fe20000004100 */
[----:B------:R-:W-:Y:S01]  /*168d0*/  F2FP.F16.E4M3.UNPACK_B R21, R7.H1 ;  /* 0x00000007ff15723e */ /* 0x000fe200030006ff */
[----:B------:R-:W-:Y:S01]  /*168e0*/  HADD2.F32 R35, -RZ, R34.H1_H1 ;  /* 0x30000022ff237230 */ /* 0x000fe20000004100 */
[----:B------:R-:W-:Y:S01]  /*168f0*/  F2FP.F16.E4M3.UNPACK_B R7, R4 ;  /* 0x00000004ff07723e */ /* 0x000fe200020006ff */
[----:B------:R-:W-:-:S02]  /*16900*/  HADD2.F32 R43, -RZ, R41.H0_H0 ;  /* 0x20000029ff2b7230 */ /* 0x000fc40000004100 */
[C---:B------:R-:W-:Y:S01]  /*16910*/  FMUL.FTZ R55, R28.reuse, R51 ;  /* 0x000000331c377220 */ /* 0x040fe20000410000 */
[----:B------:R-:W-:Y:S02]  /*16920*/  HADD2.F32 R6, -RZ, R13.H0_H0 ;  /* 0x2000000dff067230 */ /* 0x000fe40000004100 */
[-C--:B------:R-:W-:Y:S01]  /*16930*/  FMUL.FTZ R28, R28, R35.reuse ;  /* 0x000000231c1c7220 */ /* 0x080fe20000410000 */
[----:B------:R-:W-:Y:S02]  /*16940*/  HADD2.F32 R34, -RZ, R49.H1_H1 ;  /* 0x30000031ff227230 */ /* 0x000fe40000004100 */
[----:B------:R-:W-:Y:S01]  /*16950*/  FFMA.FTZ R46, R12, R35, -R55 ;  /* 0x000000230c2e7223 */ /* 0x000fe20000010837 */
[----:B------:R-:W-:Y:S01]  /*16960*/  FMUL.FTZ R10, R10, R43 ;  /* 0x0000002b0a0a7220 */ /* 0x000fe20000410000 */
[----:B------:R-:W-:Y:S01]  /*16970*/  FFMA.FTZ R52, R12, R51, R28 ;  /* 0x000000330c347223 */ /* 0x000fe2000001001c */
[----:B------:R-:W-:Y:S01]  /*16980*/  HADD2.F32 R12, -RZ, R41.H1_H1 ;  /* 0x30000029ff0c7230 */ /* 0x000fe20000004100 */
[----:B------:R-:W-:Y:S01]  /*16990*/  F2FP.F16.E4M3.UNPACK_B R41, R50 ;  /* 0x00000032ff29723e */ /* 0x000fe200020006ff */
[C---:B------:R-:W-:Y:S01]  /*169a0*/  FFMA.FTZ R57, R6.reuse, R43, -R57 ;  /* 0x0000002b06397223 */ /* 0x040fe20000010839 */
[----:B------:R-:W-:Y:S01]  /*169b0*/  F2FP.F16.E4M3.UNPACK_B R28, R45 ;  /* 0x0000002dff1c723e */ /* 0x000fe200020006ff */
[----:B------:R-:W-:Y:S01]  /*169c0*/  FFMA.FTZ R53, R6, R53, R10 ;  /* 0x0000003506357223 */ /* 0x000fe2000001000a */
[----:B------:R-:W-:-:S02]  /*169d0*/  HADD2.F32 R10, -RZ, R32.H0_H0 ;  /* 0x20000020ff0a7230 */ /* 0x000fc40000004100 */
[C---:B------:R-:W-:Y:S01]  /*169e0*/  FMUL.FTZ R54, R29.reuse, R34 ;  /* 0x000000221d367220 */ /* 0x040fe20000410000 */
[----:B------:R-:W-:Y:S02]  /*169f0*/  HADD2.F32 R43, -RZ, R41.H0_H0 ;  /* 0x20000029ff2b7230 */ /* 0x000fe40000004100 */
[----:B------:R-:W-:Y:S01]  /*16a00*/  FMUL.FTZ R29, R29, R12 ;  /* 0x0000000c1d1d7220 */ /* 0x000fe20000410000 */
[----:B------:R-:W-:Y:S01]  /*16a10*/  HADD2.F32 R35, -RZ, R28.H0_H0 ;  /* 0x2000001cff237230 */ /* 0x000fe20000004100 */
[----:B------:R-:W-:Y:S01]  /*16a20*/  F2FP.F16.E4M3.UNPACK_B R50, R50.H1 ;  /* 0x00000032ff32723e */ /* 0x000fe200030006ff */
[----:B------:R-:W-:Y:S02]  /*16a30*/  HADD2.F32 R13, -RZ, R13.H1_H1 ;  /* 0x3000000dff0d7230 */ /* 0x000fe40000004100 */
[C---:B------:R-:W-:Y:S01]  /*16a40*/  FMUL.FTZ R49, R10.reuse, R43 ;  /* 0x0000002b0a317220 */ /* 0x040fe20000410000 */
[----:B------:R-:W-:Y:S02]  /*16a50*/  HADD2.F32 R6, -RZ, R20.H0_H0 ;  /* 0x20000014ff067230 */ /* 0x000fe40000004100 */
[----:B------:R-:W-:Y:S01]  /*16a60*/  FMUL.FTZ R10, R10, R35 ;  /* 0x000000230a0a7220 */ /* 0x000fe20000410000 */
[----:B------:R-:W-:Y:S01]  /*16a70*/  F2FP.F16.E4M3.UNPACK_B R45, R45.H1 ;  /* 0x0000002dff2d723e */ /* 0x000fe200030006ff */
[C---:B------:R-:W-:Y:S01]  /*16a80*/  FFMA.FTZ R54, R13.reuse, R12, -R54 ;  /* 0x0000000c0d367223 */ /* 0x040fe20000010836 */
[----:B------:R-:W-:Y:S01]  /*16a90*/  FFMA.FTZ R34, R13, R34, R29 ;  /* 0x000000220d227223 */ /* 0x000fe2000001001d */
[C---:B------:R-:W-:Y:S01]  /*16aa0*/  FFMA.FTZ R49, R6.reuse, R35, -R49 ;  /* 0x0000002306317223 */ /* 0x040fe20000010831 */
[----:B------:R-:W-:Y:S01]  /*16ab0*/  FFMA.FTZ R51, R6, R43, R10 ;  /* 0x0000002b06337223 */ /* 0x000fe2000001000a */
[----:B------:R-:W-:Y:S01]  /*16ac0*/  HADD2.F32 R41, -RZ, R41.H1_H1 ;  /* 0x30000029ff297230 */ /* 0x000fe20000004100 */
[----:B------:R-:W-:Y:S01]  /*16ad0*/  F2FP.F16.E4M3.UNPACK_B R12, R40.H1 ;  /* 0x00000028ff0c723e */ /* 0x000fe200030006ff */
[----:B------:R-:W-:Y:S01]  /*16ae0*/  HADD2.F32 R32, -RZ, R32.H1_H1 ;  /* 0x30000020ff207230 */ /* 0x000fe20000004100 */
[----:B------:R-:W-:Y:S01]  /*16af0*/  F2FP.F16.E4M3.UNPACK_B R4, R4.H1 ;  /* 0x00000004ff04723e */ /* 0x000fe200030006ff */
[----:B------:R-:W-:Y:S01]  /*16b00*/  HADD2.F32 R13, -RZ, R28.H1_H1 ;  /* 0x3000001cff0d7230 */ /* 0x000fe20000004100 */
[----:B------:R-:W-:Y:S01]  /*16b10*/  F2FP.F16.E4M3.UNPACK_B R28, R47.H1 ;  /* 0x0000002fff1c723e */ /* 0x000fe200030006ff */
[----:B------:R-:W-:-:S02]  /*16b20*/  HADD2.F32 R35, -RZ, R50.H0_H0 ;  /* 0x20000032ff237230 */ /* 0x000fc40000004100 */
[C---:B------:R-:W-:Y:S01]  /*16b30*/  FMUL.FTZ R43, R32.reuse, R41 ;  /* 0x00000029202b7220 */ /* 0x040fe20000410000 */
[----:B------:R-:W-:Y:S02]  /*16b40*/  HADD2.F32 R10, -RZ, R33.H0_H0 ;  /* 0x20000021ff0a7230 */ /* 0x000fe40000004100 */
[----:B------:R-:W-:Y:S01]  /*16b50*/  FMUL.FTZ R32, R32, R13 ;  /* 0x0000000d20207220 */ /* 0x000fe20000410000 */
[----:B------:R-:W-:Y:S01]  /*16b60*/  HADD2.F32 R29, -RZ, R45.H0_H0 ;  /* 0x2000002dff1d7230 */ /* 0x000fe20000004100 */
[----:B------:R-:W-:Y:S01]  /*16b70*/  F2FP.F16.E4M3.UNPACK_B R47, R47 ;  /* 0x0000002fff2f723e */ /* 0x000fe200020006ff */
[----:B------:R-:W-:Y:S02]  /*16b80*/  HADD2.F32 R20, -RZ, R20.H1_H1 ;  /* 0x30000014ff147230 */ /* 0x000fe40000004100 */
[C---:B------:R-:W-:Y:S01]  /*16b90*/  FMUL.FTZ R55, R10.reuse, R35 ;  /* 0x000000230a377220 */ /* 0x040fe20000410000 */
[----:B------:R-:W-:Y:S02]  /*16ba0*/  HADD2.F32 R6, -RZ, R21.H0_H0 ;  /* 0x20000015ff067230 */ /* 0x000fe40000004100 */
[----:B------:R-:W-:Y:S01]  /*16bb0*/  FMUL.FTZ R10, R10, R29 ;  /* 0x0000001d0a0a7220 */ /* 0x000fe20000410000 */
[----:B------:R-:W-:-:S02]  /*16bc0*/  HADD2.F32 R50, -RZ, R50.H1_H1 ;  /* 0x30000032ff327230 */ /* 0x000fc40000004100 */
[C---:B------:R-:W-:Y:S01]  /*16bd0*/  FFMA.FTZ R56, R20.reuse, R13, -R43 ;  /* 0x0000000d14387223 */ /* 0x040fe2000001082b */
[----:B------:R-:W-:Y:S01]  /*16be0*/  FFMA.FTZ R58, R20, R41, R32 ;  /* 0x00000029143a7223 */ /* 0x000fe20000010020 */
[C---:B------:R-:W-:Y:S01]  /*16bf0*/  FFMA.FTZ R55, R6.reuse, R29, -R55 ;  /* 0x0000001d06377223 */ /* 0x040fe20000010837 */
[----:B------:R-:W-:Y:S01]  /*16c00*/  FFMA.FTZ R59, R6, R35, R10 ;  /* 0x00000023063b7223 */ /* 0x000fe2000001000a */
[----:B------:R-:W-:Y:S01]  /*16c10*/  HADD2.F32 R20, -RZ, R45.H1_H1 ;  /* 0x3000002dff147230 */ /* 0x000fe20000004100 */
[----:B------:R-:W-:Y:S01]  /*16c20*/  F2FP.F16.E4M3.UNPACK_B R40, R40 ;  /* 0x00000028ff28723e */ /* 0x000fe200020006ff */
[----:B------:R-:W-:Y:S01]  /*16c30*/  HADD2.F32 R33, -RZ, R33.H1_H1 ;  /* 0x30000021ff217230 */ /* 0x000fe20000004100 */
[----:B------:R-:W-:Y:S01]  /*16c40*/  F2FP.SATFINITE.E4M3.F32.PACK_AB_MERGE_C R54, R54, R57, RZ ;  /* 0x000000393636723e */ /* 0x000fe200048070ff */
[----:B------:R-:W-:Y:S01]  /*16c50*/  HADD2.F32 R29, -RZ, R28.H0_H0 ;  /* 0x2000001cff1d7230 */ /* 0x000fe20000004100 */
[----:B------:R-:W-:Y:S01]  /*16c60*/  F2FP.SATFINITE.E4M3.F32.PACK_AB_MERGE_C R34, R34, R53, RZ ;  /* 0x000000352222723e */ /* 0x000fe200048070ff */
        /* <DEDUP_REMOVED lines=9> */
[C---:B------:R-:W-:Y:S01]  /*16d00*/  FFMA.FTZ R60, R21.reuse, R20, -R32 ;  /* 0x00000014153c7223 */ /* 0x040fe20000010820 */
[----:B------:R-:W-:Y:S02]  /*16d10*/  HADD2.F32 R4, -RZ, R4.H1_H1 ;  /* 0x30000004ff047230 */ /* 0x000fe40000004100 */
[C---:B------:R-:W-:Y:S01]  /*16d20*/  FFMA.FTZ R32, R6.reuse, R29, R10 ;  /* 0x0000001d06207223 */ /* 0x040fe2000001000a */
[----:B------:R-:W-:Y:S02]  /*16d30*/  HADD2.F32 R29, -RZ, R28.H1_H1 ;  /* 0x3000001cff1d7230 */ /* 0x000fe40000004100 */
[----:B------:R-:W-:Y:S01]  /*16d40*/  FFMA.FTZ R20, R6, R13, -R33 ;  /* 0x0000000d06147223 */ /* 0x000fe20000010821 */
[----:B------:R-:W-:Y:S02]  /*16d50*/  HADD2.F32 R13, -RZ, R12.H1_H1 ;  /* 0x3000000cff0d7230 */ /* 0x000fe40000004100 */
[----:B------:R-:W-:Y:S01]  /*16d60*/  FFMA.FTZ R62, R21, R50, R35 ;  /* 0x00000032153e7223 */ /* 0x000fe20000010023 */
[----:B------:R-:W-:-:S02]  /*16d70*/  HADD2.F32 R21, -RZ, R47.H0_H0 ;  /* 0x2000002fff157230 */ /* 0x000fc40000004100 */
[C---:B------:R-:W-:Y:S01]  /*16d80*/  FMUL.FTZ R33, R8.reuse, R29 ;  /* 0x0000001d08217220 */ /* 0x040fe20000410000 */
[--C-:B------:R-:W-:Y:S02]  /*16d90*/  HADD2.F32 R6, -RZ, R11.reuse.H0_H0 ;  /* 0x2000000bff067230 */ /* 0x100fe40000004100 */
[-C--:B------:R-:W-:Y:S01]  /*16da0*/  FMUL.FTZ R8, R8, R13.reuse ;  /* 0x0000000d08087220 */ /* 0x080fe20000410000 */
[----:B------:R-:W-:Y:S02]  /*16db0*/  HADD2.F32 R11, -RZ, R11.H1_H1 ;  /* 0x3000000bff0b7230 */ /* 0x000fe40000004100 */
[C---:B------:R-:W-:Y:S01]  /*16dc0*/  FFMA.FTZ R35, R4.reuse, R13, -R33 ;  /* 0x0000000d04237223 */ /* 0x040fe20000010821 */
[----:B------:R-:W-:Y:S02]  /*16dd0*/  HADD2.F32 R13, -RZ, R40.H0_H0 ;  /* 0x20000028ff0d7230 */ /* 0x000fe40000004100 */
[----:B------:R-:W-:Y:S01]  /*16de0*/  FFMA.FTZ R41, R4, R29, R8 ;  /* 0x0000001d04297223 */ /* 0x000fe20000010008 */
[----:B------:R-:W-:-:S02]  /*16df0*/  HADD2.F32 R4, -RZ, R7.H0_H0 ;  /* 0x20000007ff047230 */ /* 0x000fc40000004100 */
[C---:B------:R-:W-:Y:S01]  /*16e00*/  FMUL.FTZ R29, R6.reuse, R21 ;  /* 0x00000015061d7220 */ /* 0x040fe20000410000 */
[----:B------:R-:W-:Y:S02]  /*16e10*/  HADD2.F32 R8, -RZ, R47.H1_H1 ;  /* 0x3000002fff087230 */ /* 0x000fe40000004100 */
[-C--:B------:R-:W-:Y:S01]  /*16e20*/  FMUL.FTZ R33, R6, R13.reuse ;  /* 0x0000000d06217220 */ /* 0x080fe20000410000 */
[----:B------:R-:W-:Y:S02]  /*16e30*/  HADD2.F32 R40, -RZ, R40.H1_H1 ;  /* 0x30000028ff287230 */ /* 0x000fe40000004100 */
[C---:B------:R-:W-:Y:S01]  /*16e40*/  FFMA.FTZ R29, R4.reuse, R13, -R29 ;  /* 0x0000000d041d7223 */ /* 0x040fe2000001081d */
[----:B------:R-:W-:Y:S02]  /*16e50*/  HADD2.F32 R7, -RZ, R7.H1_H1 ;  /* 0x30000007ff077230 */ /* 0x000fe40000004100 */
[----:B------:R-:W-:Y:S01]  /*16e60*/  FFMA.FTZ R33, R4, R21, R33 ;  /* 0x0000001504217223 */ /* 0x000fe20000010021 */
[----:B------:R-:W-:Y:S01]  /*16e70*/  F2FP.F16.E4M3.UNPACK_B R10, R48.H1 ;  /* 0x00000030ff0a723e */ /* 0x000fe200030006ff */
[C---:B------:R-:W-:Y:S01]  /*16e80*/  FMUL.FTZ R6, R11.reuse, R8 ;  /* 0x000000080b067220 */ /* 0x040fe20000410000 */
[----:B------:R-:W-:Y:S01]  /*16e90*/  F2FP.F16.E4M3.UNPACK_B R4, R42.H1 ;  /* 0x0000002aff04723e */ /* 0x000fe200030006ff */
[----:B------:R-:W-:Y:S01]  /*16ea0*/  FMUL.FTZ R13, R11, R40 ;  /* 0x000000280b0d7220 */ /* 0x000fe20000410000 */
[----:B------:R-:W-:Y:S01]  /*16eb0*/  F2FP.F16.E4M3.UNPACK_B R42, R42 ;  /* 0x0000002aff2a723e */ /* 0x000fe200020006ff */
[----:B------:R-:W-:Y:S01]  /*16ec0*/  FFMA.FTZ R40, R7, R40, -R6 ;  /* 0x0000002807287223 */ /* 0x000fe20000010806 */
[----:B------:R-:W-:-:S02]  /*16ed0*/  HADD2.F32 R11, -RZ, R10.H0_H0 ;  /* 0x2000000aff0b7230 */ /* 0x000fc40000004100 */
[----:B------:R-:W-:Y:S01]  /*16ee0*/  FFMA.FTZ R12, R7, R8, R13 ;  /* 0x00000008070c7223 */ /* 0x000fe2000001000d */
[--C-:B------:R-:W-:Y:S01]  /*16ef0*/  HADD2.F32 R6, -RZ, R31.reuse.H0_H0 ;  /* 0x2000001fff067230 */ /* 0x100fe20000004100 */
[----:B------:R-:W-:Y:S01]  /*16f00*/  F2FP.F16.E4M3.UNPACK_B R48, R48 ;  /* 0x00000030ff30723e */ /* 0x000fe200020006ff */
[----:B------:R-:W-:Y:S01]  /*16f10*/  HADD2.F32 R7, -RZ, R4.H0_H0 ;  /* 0x20000004ff077230 */ /* 0x000fe20000004100 */
[----:B------:R-:W-:Y:S01]  /*16f20*/  F2FP.SATFINITE.E4M3.F32.PACK_AB_MERGE_C R5, R46, R5, R54 ;  /* 0x000000052e05723e */ /* 0x000fe20004807036 */
[----:B------:R-:W-:Y:S02]  /*16f30*/  HADD2.F32 R10, -RZ, R10.H1_H1 ;  /* 0x3000000aff0a7230 */ /* 0x000fe40000004100 */
[C---:B------:R-:W-:Y:S01]  /*16f40*/  FMUL.FTZ R13, R6.reuse, R11 ;  /* 0x0000000b060d7220 */ /* 0x040fe20000410000 */
[----:B------:R-:W-:Y:S02]  /*16f50*/  HADD2.F32 R31, -RZ, R31.H1_H1 ;  /* 0x3000001fff1f7230 */ /* 0x000fe40000004100 */
[----:B------:R-:W-:Y:S01]  /*16f60*/  FMUL.FTZ R21, R6, R7 ;  /* 0x0000000706157220 */ /* 0x000fe20000410000 */
[----:B------:R-:W-:Y:S01]  /*16f70*/  HADD2.F32 R8, -RZ, R4.H1_H1 ;  /* 0x30000004ff087230 */ /* 0x000fe20000004100 */
[----:B------:R-:W-:Y:S01]  /*16f80*/  F2FP.SATFINITE.E4M3.F32.PACK_AB_MERGE_C R9, R52, R9, R34 ;  /* 0x000000093409723e */ /* 0x000fe20004807022 */
[----:B------:R-:W-:-:S02]  /*16f90*/  HADD2.F32 R4, -RZ, R15.H0_H0 ;  /* 0x2000000fff047230 */ /* 0x000fc40000004100 */
[C---:B------:R-:W-:Y:S01]  /*16fa0*/  FMUL.FTZ R6, R31.reuse, R10 ;  /* 0x0000000a1f067220 */ /* 0x040fe20000410000 */
[----:B------:R-:W-:Y:S02]  /*16fb0*/  HADD2.F32 R15, -RZ, R15.H1_H1 ;  /* 0x3000000fff0f7230 */ /* 0x000fe40000004100 */
[-C--:B------:R-:W-:Y:S01]  /*16fc0*/  FMUL.FTZ R31, R31, R8.reuse ;  /* 0x000000081f1f7220 */ /* 0x080fe20000410000 */
[C---:B------:R-:W-:Y:S01]  /*16fd0*/  FFMA.FTZ R28, R4.reuse, R7, -R13 ;  /* 0x00000007041c7223 */ /* 0x040fe2000001080d */
[----:B------:R-:W-:Y:S01]  /*16fe0*/  FFMA.FTZ R43, R4, R11, R21 ;  /* 0x0000000b042b7223 */ /* 0x000fe20000010015 */
[C---:B------:R-:W-:Y:S01]  /*16ff0*/  FFMA.FTZ R45, R15.reuse, R8, -R6 ;  /* 0x000000080f2d7223 */ /* 0x040fe20000010806 */
[----:B------:R-:W-:Y:S01]  /*17000*/  FFMA.FTZ R50, R15, R10, R31 ;  /* 0x0000000a0f327223 */ /* 0x000fe2000001001f */
[----:B------:R-:W-:Y:S02]  /*17010*/  HADD2.F32 R6, -RZ, R30.H0_H0 ;  /* 0x2000001eff067230 */ /* 0x000fe40000004100 */
[----:B------:R-:W-:Y:S01]  /*17020*/  HADD2.F32 R7, -RZ, R42.H0_H0 ;  /* 0x2000002aff077230 */ /* 0x000fe20000004100 */
[----:B------:R-:W-:Y:S01]  /*17030*/  F2FP.SATFINITE.E4M3.F32.PACK_AB_MERGE_C R28, R45, R28, RZ ;  /* 0x0000001c2d1c723e */ /* 0x000fe200048070ff */
[--C-:B------:R-:W-:Y:S01]  /*17040*/  HADD2.F32 R13, -RZ, R48.reuse.H0_H0 ;  /* 0x20000030ff0d7230 */ /* 0x100fe20000004100 */
[----:B------:R-:W-:Y:S01]  /*17050*/  F2FP.SATFINITE.E4M3.F32.PACK_AB_MERGE_C R43, R50, R43, RZ ;  /* 0x0000002b322b723e */ /* 0x000fe200048070ff */
[----:B------:R-:W-:-:S02]  /*17060*/  HADD2.F32 R15, -RZ, R48.H1_H1 ;  /* 0x30000030ff0f7230 */ /* 0x000fc40000004100 */
[C---:B------:R-:W-:Y:S01]  /*17070*/  FMUL.FTZ R8, R6.reuse, R7 ;  /* 0x0000000706087220 */ /* 0x040fe20000410000 */
[----:B------:R-:W-:Y:S02]  /*17080*/  HADD2.F32 R30, -RZ, R30.H1_H1 ;  /* 0x3000001eff1e7230 */ /* 0x000fe40000004100 */
[----:B------:R-:W-:Y:S01]  /*17090*/  FMUL.FTZ R21, R6, R13 ;  /* 0x0000000d06157220 */ /* 0x000fe20000410000 */
[----:B------:R-:W-:Y:S02]  /*170a0*/  HADD2.F32 R11, -RZ, R42.H1_H1 ;  /* 0x3000002aff0b7230 */ /* 0x000fe40000004100 */
        /* <DEDUP_REMOVED lines=20> */
.L_x_2815:
[----:B------:R-:W-:Y:S05]  /*171f0*/  BSYNC B1 ;  /* 0x0000000000017941 */ /* 0x000fea0003800000 */
.L_x_2814:
[----:B------:R-:W-:Y:S05]  /*17200*/  @P2 BRA `(.L_x_2796) ;  /* 0x0000000c00dc2947 */ /* 0x000fea0003800000 */
[----:B------:R-:W2:Y:S01]  /*17210*/  LDL R51, [R1+0x64] ;  /* 0x0000640001337983 */ /* 0x000ea20000100800 */
[----:B01---5:R-:W-:Y:S02]  /*17220*/  SHF.R.U32.HI R4, RZ, 0x8, R36 ;  /* 0x00000008ff047819 */ /* 0x023fe40000011624 */
[----:B------:R-:W-:Y:S02]  /*17230*/  LOP3.LUT R0, R36, 0xff, RZ, 0xc0, !PT ;  /* 0x000000ff24007812 */ /* 0x000fe400078ec0ff */
[----:B------:R-:W-:Y:S02]  /*17240*/  LOP3.LUT R5, R4, 0xff, RZ, 0xc0, !PT ;  /* 0x000000ff04057812 */ /* 0x000fe400078ec0ff */
[----:B------:R-:W-:Y:S02]  /*17250*/  LEA.HI R3, R3, R229, RZ, 0x1c ;  /* 0x000000e503037211 */ /* 0x000fe400078fe0ff */
[----:B------:R-:W-:Y:S02]  /*17260*/  PRMT R13, R5, 0x7604, R0 ;  /* 0x00007604050d7816 */ /* 0x000fe40000000000 */
[----:B------:R-:W-:-:S02]  /*17270*/  SHF.R.S32.HI R0, RZ, 0x1f, R3 ;  /* 0x0000001fff007819 */ /* 0x000fc40000011403 */
[----:B------:R-:W-:Y:S02]  /*17280*/  SHF.R.U32.HI R7, RZ, 0x8, R37 ;  /* 0x00000008ff077819 */ /* 0x000fe40000011625 */
[----:B------:R-:W-:Y:S01]  /*17290*/  LEA.HI R0, R0, R3, RZ, 0x2 ;  /* 0x0000000300007211 */ /* 0x000fe200078f10ff */
[----:B------:R-:W-:Y:S01]  /*172a0*/  IMAD.SHL.U32 R3, R3, 0x10, RZ ;  /* 0x0000001003037824 */ /* 0x000fe200078e00ff */
[----:B------:R-:W-:Y:S02]  /*172b0*/  LOP3.LUT R6, R37, 0xff, RZ, 0xc0, !PT ;  /* 0x000000ff25067812 */ /* 0x000fe400078ec0ff */
[----:B------:R-:W-:Y:S01]  /*172c0*/  SHF.R.U32.HI R8, RZ, 0x8, R38 ;  /* 0x00000008ff087819 */ /* 0x000fe20000011626 */
[----:B------:R-:W-:Y:S01]  /*172d0*/  IMAD.SHL.U32 R0, R0, 0x800, RZ ;  /* 0x0000080000007824 */ /* 0x000fe200078e00ff */
[----:B------:R-:W-:Y:S02]  /*172e0*/  LOP3.LUT R3, R69, 0x30, R3, 0xf8, !PT ;  /* 0x0000003045037812 */ /* 0x000fe400078ef803 */
[----:B------:R-:W-:-:S02]  /*172f0*/  LOP3.LUT R7, R7, 0xff, RZ, 0xc0, !PT ;  /* 0x000000ff07077812 */ /* 0x000fc400078ec0ff */
[----:B------:R-:W-:Y:S02]  /*17300*/  LOP3.LUT R3, R3, R68, RZ, 0x3c, !PT ;  /* 0x0000004403037212 */ /* 0x000fe400078e3cff */
[----:B------:R-:W-:Y:S02]  /*17310*/  LOP3.LUT R0, R0, 0xffffe000, RZ, 0xc0, !PT ;  /* 0xffffe00000007812 */ /* 0x000fe400078ec0ff */
[----:B------:R-:W-:Y:S02]  /*17320*/  LOP3.LUT R4, R38, 0xff, RZ, 0xc0, !PT ;  /* 0x000000ff26047812 */ /* 0x000fe400078ec0ff */
[----:B------:R-:W-:Y:S02]  /*17330*/  IADD3 R3, R3, R67, R0 ;  /* 0x0000004303037210 */ /* 0x000fe40007ffe000 */
[----:B------:R-:W-:Y:S02]  /*17340*/  LOP3.LUT R9, R8, 0xff, RZ, 0xc0, !PT ;  /* 0x000000ff08097812 */ /* 0x000fe400078ec0ff */
[----:B------:R-:W-:Y:S01]  /*17350*/  PRMT R12, R7, 0x7604, R6 ;  /* 0x00007604070c7816 */ /* 0x000fe20000000006 */
[----:B------:R-:W-:Y:S01]  /*17360*/  IMAD.IADD R0, R18, 0x1, R3 ;  /* 0x0000000112007824 */ /* 0x000fe200078e0203 */
[----:B------:R-:W-:-:S02]  /*17370*/  SHF.R.U32.HI R5, RZ, 0x8, R39 ;  /* 0x00000008ff057819 */ /* 0x000fc40000011627 */
[----:B------:R-:W-:Y:S02]  /*17380*/  SHF.R.U32.HI R7, RZ, 0x8, R24 ;  /* 0x00000008ff077819 */ /* 0x000fe40000011618 */
[----:B------:R-:W-:Y:S02]  /*17390*/  SHF.R.U32.HI R8, RZ, 0x8, R25 ;  /* 0x00000008ff087819 */ /* 0x000fe40000011619 */
[----:B------:R-:W-:Y:S02]  /*173a0*/  PRMT R15, R9, 0x7604, R4 ;  /* 0x00007604090f7816 */ /* 0x000fe40000000004 */
[----:B------:R-:W-:Y:S02]  /*173b0*/  LOP3.LUT R4, R39, 0xff, RZ, 0xc0, !PT ;  /* 0x000000ff27047812 */ /* 0x000fe400078ec0ff */
[----:B------:R-:W-:Y:S02]  /*173c0*/  LOP3.LUT R6, R24, 0xff, RZ, 0xc0, !PT ;  /* 0x000000ff18067812 */ /* 0x000fe400078ec0ff */
[----:B------:R-:W-:-:S02]  /*173d0*/  LOP3.LUT R5, R5, 0xff, RZ, 0xc0, !PT ;  /* 0x000000ff05057812 */ /* 0x000fc400078ec0ff */
[----:B------:R-:W-:Y:S02]  /*173e0*/  LOP3.LUT R7, R7, 0xff, RZ, 0xc0, !PT ;  /* 0x000000ff07077812 */ /* 0x000fe400078ec0ff */
[----:B------:R-:W-:Y:S02]  /*173f0*/  LOP3.LUT R3, R8, 0xff, RZ, 0xc0, !PT ;  /* 0x000000ff08037812 */ /* 0x000fe400078ec0ff */
[----:B------:R-:W0:Y:S01]  /*17400*/  LDS.128 R8, [R0+0x1e200] ;  /* 0x01e2000000087984 */ /* 0x000e220000000c00 */
[----:B------:R-:W-:Y:S02]  /*17410*/  PRMT R14, R5, 0x7604, R4 ;  /* 0x00007604050e7816 */ /* 0x000fe40000000004 */
[----:B------:R-:W-:Y:S02]  /*17420*/  PRMT R29, R7, 0x7604, R6 ;  /* 0x00007604071d7816 */ /* 0x000fe40000000006 */
[----:B------:R-:W-:Y:S02]  /*17430*/  SHF.R.U32.HI R31, RZ, 0x8, R27 ;  /* 0x00000008ff1f7819 */ /* 0x000fe4000001161b */
[----:B------:R-:W-:-:S02]  /*17440*/  LOP3.LUT R20, R25, 0xff, RZ, 0xc0, !PT ;  /* 0x000000ff19147812 */ /* 0x000fc400078ec0ff */
[----:B------:R-:W-:Y:S02]  /*17450*/  LOP3.LUT R30, R27, 0xff, RZ, 0xc0, !PT ;  /* 0x000000ff1b1e7812 */ /* 0x000fe400078ec0ff */
[----:B------:R-:W-:Y:S02]  /*17460*/  LOP3.LUT R31, R31, 0xff, RZ, 0xc0, !PT ;  /* 0x000000ff1f1f7812 */ /* 0x000fe400078ec0ff */
[----:B------:R-:W-:Y:S02]  /*17470*/  PRMT R20, R3, 0x7604, R20 ;  /* 0x0000760403147816 */ /* 0x000fe40000000014 */
[----:B------:R-:W-:Y:S02]  /*17480*/  SHF.R.U32.HI R3, RZ, 0x10, R37 ;  /* 0x00000010ff037819 */ /* 0x000fe40000011625 */
[----:B------:R-:W-:Y:S02]  /*17490*/  PRMT R30, R31, 0x7604, R30 ;  /* 0x000076041f1e7816 */ /* 0x000fe4000000001e */
[----:B------:R-:W-:Y:S01]  /*174a0*/  SHF.R.U32.HI R31, RZ, 0x10, R25 ;  /* 0x00000010ff1f7819 */ /* 0x000fe20000011619 */
[----:B------:R-:W-:Y:S01]  /*174b0*/  IMAD.U32 R3, R3, 0x10000, RZ ;  /* 0x0001000003037824 */ /* 0x000fe200078e00ff */
[----:B------:R-:W-:-:S02]  /*174c0*/  SHF.R.U32.HI R41, RZ, 0x10, R27 ;  /* 0x00000010ff297819 */ /* 0x000fc4000001161b */
[----:B------:R-:W-:Y:S02]  /*174d0*/  SHF.R.U32.HI R28, RZ, 0x8, R26 ;  /* 0x00000008ff1c7819 */ /* 0x000fe4000001161a */
[----:B------:R-:W-:Y:S01]  /*174e0*/  SHF.L.U32 R31, R31, 0x10, RZ ;  /* 0x000000101f1f7819 */ /* 0x000fe200000006ff */
[----:B------:R-:W-:Y:S01]  /*174f0*/  IMAD.U32 R41, R41, 0x10000, RZ ;  /* 0x0001000029297824 */ /* 0x000fe200078e00ff */
[----:B----4-:R-:W-:Y:S02]  /*17500*/  LOP3.LUT R21, R26, 0xff, RZ, 0xc0, !PT ;  /* 0x000000ff1a157812 */ /* 0x010fe400078ec0ff */
[----:B------:R-:W-:Y:S02]  /*17510*/  LOP3.LUT R28, R28, 0xff, RZ, 0xc0, !PT ;  /* 0x000000ff1c1c7812 */ /* 0x000fe400078ec0ff */
[----:B------:R-:W-:Y:S02]  /*17520*/  LOP3.LUT R13, R13, 0xff0000, R36, 0xf8, !PT ;  /* 0x00ff00000d0d7812 */ /* 0x000fe400078ef824 */
[----:B------:R-:W-:-:S02]  /*17530*/  LOP3.LUT R3, R12, 0xff0000, R3, 0xf8, !PT ;  /* 0x00ff00000c037812 */ /* 0x000fc400078ef803 */
[----:B------:R-:W-:Y:S02]  /*17540*/  LOP3.LUT R33, R20, 0xff0000, R31, 0xf8, !PT ;  /* 0x00ff000014217812 */ /* 0x000fe400078ef81f */
[----:B------:R-:W-:Y:S02]  /*17550*/  PRMT R35, R28, 0x7604, R21 ;  /* 0x000076041c237816 */ /* 0x000fe40000000015 */
[----:B------:R-:W-:Y:S02]  /*17560*/  SHF.R.U32.HI R21, RZ, 0x10, R39 ;  /* 0x00000010ff157819 */ /* 0x000fe40000011627 */
[----:B------:R-:W-:Y:S02]  /*17570*/  LOP3.LUT R41, R30, 0xff0000, R41, 0xf8, !PT ;  /* 0x00ff00001e297812 */ /* 0x000fe400078ef829 */
[----:B------:R-:W-:Y:S01]  /*17580*/  LOP3.LUT R28, R13, 0xff000000, R36, 0xf8, !PT ;  /* 0xff0000000d1c7812 */ /* 0x000fe200078ef824 */
[----:B------:R-:W-:Y:S01]  /*17590*/  IMAD.U32 R21, R21, 0x10000, RZ ;  /* 0x0001000015157824 */ /* 0x000fe200078e00ff */
[----:B------:R-:W-:-:S02]  /*175a0*/  LOP3.LUT R36, R3, 0xff000000, R37, 0xf8, !PT ;  /* 0xff00000003247812 */ /* 0x000fc400078ef825 */
[----:B------:R-:W-:Y:S02]  /*175b0*/  LOP3.LUT R33, R33, 0xff000000, R25, 0xf8, !PT ;  /* 0xff00000021217812 */ /* 0x000fe400078ef819 */
[----:B------:R-:W-:Y:S02]  /*175c0*/  LOP3.LUT R41, R41, 0xff000000, R27, 0xf8, !PT ;  /* 0xff00000029297812 */ /* 0x000fe400078ef81b */
[----:B------:R-:W-:Y:S02]  /*175d0*/  LOP3.LUT R29, R29, 0xff0000, R24, 0xf8, !PT ;  /* 0x00ff00001d1d7812 */ /* 0x000fe400078ef818 */
[----:B------:R-:W-:Y:S02]  /*175e0*/  LOP3.LUT R35, R35, 0xff0000, R26, 0xf8, !PT ;  /* 0x00ff000023237812 */ /* 0x000fe400078ef81a */
[----:B------:R-:W-:Y:S02]  /*175f0*/  F2FP.F16.E4M3.UNPACK_B R27, R36 ;  /* 0x00000024ff1b723e */ /* 0x000fe400020006ff */
[----:B------:R-:W-:-:S02]  /*17600*/  F2FP.F16.E4M3.UNPACK_B R32, R33 ;  /* 0x00000021ff20723e */ /* 0x000fc400020006ff */
[-C--:B0-----:R-:W-:Y:S02]  /*17610*/  F2FP.F16.E4M3.UNPACK_B R20, R9.reuse ;  /* 0x00000009ff14723e */ /* 0x081fe400020006ff */
[----:B------:R-:W-:Y:S02]  /*17620*/  LOP3.LUT R15, R15, 0xff0000, R38, 0xf8, !PT ;  /* 0x00ff00000f0f7812 */ /* 0x000fe400078ef826 */
[----:B------:R-:W-:Y:S01]  /*17630*/  LOP3.LUT R31, R29, 0xff000000, R24, 0xf8, !PT ;  /* 0xff0000001d1f7812 */ /* 0x000fe200078ef818 */
[--C-:B------:R-:W-:Y:S01]  /*17640*/  HADD2.F32 R29, -RZ, R27.reuse.H0_H0 ;  /* 0x2000001bff1d7230 */ /* 0x100fe20000004100 */
[----:B------:R-:W-:Y:S01]  /*17650*/  LOP3.LUT R34, R35, 0xff000000, R26, 0xf8, !PT ;  /* 0xff00000023227812 */ /* 0x000fe200078ef81a */
[----:B------:R-:W-:Y:S01]  /*17660*/  HADD2.F32 R35, -RZ, R32.H0_H0 ;  /* 0x20000020ff237230 */ /* 0x000fe20000004100 */
[----:B------:R-:W-:Y:S01]  /*17670*/  LOP3.LUT R21, R14, 0xff0000, R21, 0xf8, !PT ;  /* 0x00ff00000e157812 */ /* 0x000fe200078ef815 */
[--C-:B------:R-:W-:Y:S01]  /*17680*/  HADD2.F32 R24, -RZ, R20.reuse.H0_H0 ;  /* 0x20000014ff187230 */ /* 0x100fe20000004100 */
[----:B------:R-:W-:Y:S01]  /*17690*/  LOP3.LUT R30, R15, 0xff000000, R38, 0xf8, !PT ;  /* 0xff0000000f1e7812 */ /* 0x000fe200078ef826 */
[----:B------:R-:W-:Y:S01]  /*176a0*/  HADD2.F32 R20, -RZ, R20.H1_H1 ;  /* 0x30000014ff147230 */ /* 0x000fe20000004100 */
[----:B------:R-:W-:Y:S01]  /*176b0*/  LOP3.LUT R38, R21, 0xff000000, R39, 0xf8, !PT ;  /* 0xff00000015267812 */ /* 0x000fe200078ef827 */
[----:B------:R-:W-:Y:S01]  /*176c0*/  HADD2.F32 R27, -RZ, R27.H1_H1 ;  /* 0x3000001bff1b7230 */ /* 0x000fe20000004100 */
[----:B------:R-:W-:Y:S01]  /*176d0*/  F2FP.F16.E4M3.UNPACK_B R21, R9.H1 ;  /* 0x00000009ff15723e */ /* 0x000fe200030006ff */
[C---:B------:R-:W-:Y:S01]  /*176e0*/  FMUL.FTZ R37, R24.reuse, R35 ;  /* 0x0000002318257220 */ /* 0x040fe20000410000 */
[----:B------:R-:W-:Y:S01]  /*176f0*/  FMUL.FTZ R40, R24, R29 ;  /* 0x0000001d18287220 */ /* 0x000fe20000410000 */
[----:B------:R-:W-:-:S02]  /*17700*/  F2FP.F16.E4M3.UNPACK_B R33, R33.H1 ;  /* 0x00000021ff21723e */ /* 0x000fc400030006ff */
[-C--:B------:R-:W-:Y:S02]  /*17710*/  F2FP.F16.E4M3.UNPACK_B R25, R11.reuse ;  /* 0x0000000bff19723e */ /* 0x080fe400020006ff */
[----:B------:R-:W-:Y:S02]  /*17720*/  F2FP.F16.E4M3.UNPACK_B R26, R11.H1 ;  /* 0x0000000bff1a723e */ /* 0x000fe400030006ff */
[-C--:B------:R-:W-:Y:S02]  /*17730*/  F2FP.F16.E4M3.UNPACK_B R11, R10.reuse ;  /* 0x0000000aff0b723e */ /* 0x080fe400020006ff */
[----:B------:R-:W-:Y:S01]  /*17740*/  F2FP.F16.E4M3.UNPACK_B R24, R10.H1 ;  /* 0x0000000aff18723e */ /* 0x000fe200030006ff */
[--C-:B------:R-:W-:Y:S01]  /*17750*/  HADD2.F32 R10, -RZ, R21.reuse.H0_H0 ;  /* 0x20000015ff0a7230 */ /* 0x100fe20000004100 */
[----:B------:R-:W-:Y:S01]  /*17760*/  F2FP.F16.E4M3.UNPACK_B R36, R36.H1 ;  /* 0x00000024ff24723e */ /* 0x000fe200030006ff */
[----:B------:R-:W-:Y:S01]  /*17770*/  HADD2.F32 R21, -RZ, R21.H1_H1 ;  /* 0x30000015ff157230 */ /* 0x000fe20000004100 */
[----:B------:R-:W-:-:S02]  /*17780*/  F2FP.F16.E4M3.UNPACK_B R9, R8 ;  /* 0x00000008ff09723e */ /* 0x000fc400020006ff */
[----:B------:R-:W-:Y:S01]  /*17790*/  F2FP.F16.E4M3.UNPACK_B R8, R8.H1 ;  /* 0x00000008ff08723e */ /* 0x000fe200030006ff */
[----:B--2---:R-:W0:Y:S02]  /*177a0*/  LDS.128 R4, [R51+0x1e200] ;  /* 0x01e2000033047984 */ /* 0x004e240000000c00 */
[----:B0-----:R-:W-:Y:S02]  /*177b0*/  F2FP.F16.E4M3.UNPACK_B R12, R5 ;  /* 0x00000005ff0c723e */ /* 0x001fe400020006ff */
        /* <DEDUP_REMOVED lines=8> */
[C---:B------:R-:W-:Y:S01]  /*17840*/  FFMA.FTZ R39, R6.reuse, R29, -R37 ;  /* 0x0000001d06277223 */ /* 0x040fe20000010825 */
[----:B------:R-:W-:Y:S01]  /*17850*/  FFMA.FTZ R40, R6, R35, R40 ;  /* 0x0000002306287223 */ /* 0x000fe20000010028 */
[----:B------:R-:W-:Y:S01]  /*17860*/  HADD2.F32 R35, -RZ, R32.H1_H1 ;  /* 0x30000020ff237230 */ /* 0x000fe20000004100 */
[----:B------:R-:W-:Y:S01]  /*17870*/  F2FP.F16.E4M3.UNPACK_B R4, R4.H1 ;  /* 0x00000004ff04723e */ /* 0x000fe200030006ff */
[----:B------:R-:W-:Y:S02]  /*17880*/  HADD2.F32 R37, -RZ, R33.H0_H0 ;  /* 0x20000021ff257230 */ /* 0x000fe40000004100 */
[----:B------:R-:W-:Y:S02]  /*17890*/  HADD2.F32 R29, -RZ, R36.H0_H0 ;  /* 0x20000024ff1d7230 */ /* 0x000fe40000004100 */
[----:B------:R-:W-:Y:S01]  /*178a0*/  FMUL.FTZ R43, R20, R35 ;  /* 0x00000023142b7220 */ /* 0x000fe20000410000 */
[----:B------:R-:W-:Y:S02]  /*178b0*/  HADD2.F32 R6, -RZ, R5.H0_H0 ;  /* 0x20000005ff067230 */ /* 0x000fe40000004100 */
        /* <DEDUP_REMOVED lines=11> */
[----:B------:R-:W-:Y:S01]  /*17970*/  HADD2.F32 R33, -RZ, R29.H0_H0 ;  /* 0x2000001dff217230 */ /* 0x000fe20000004100 */
[----:B------:R-:W-:Y:S01]  /*17980*/  F2FP.F16.E4M3.UNPACK_B R38, R38.H1 ;  /* 0x00000026ff26723e */ /* 0x000fe200030006ff */
[----:B------:R-:W-:-:S02]  /*17990*/  HADD2.F32 R10, -RZ, R25.H0_H0 ;  /* 0x20000019ff0a7230 */ /* 0x000fc40000004100 */
[C---:B------:R-:W-:Y:S01]  /*179a0*/  FMUL.FTZ R42, R21.reuse, R20 ;  /* 0x00000014152a7220 */ /* 0x040fe20000410000 */
[----:B------:R-:W-:Y:S02]  /*179b0*/  HADD2.F32 R36, -RZ, R36.H1_H1 ;  /* 0x30000024ff247230 */ /* 0x000fe40000004100 */
        /* <DEDUP_REMOVED lines=11> */
[----:B------:R-:W-:Y:S02]  /*17a70*/  HADD2.F32 R20, -RZ, R41.H0_H0 ;  /* 0x20000029ff147230 */ /* 0x000fe40000004100 */
        /* <DEDUP_REMOVED lines=48> */
[----:B------:R-:W-:Y:S01]  /*17d80*/  FMUL.FTZ R5, R5, R6 ;  /* 0x0000000605057220 */ /* 0x000fe20000410000 */
        /* <DEDUP_REMOVED lines=30> */
[--C-:B------:R-:W-:Y:S02]  /*17f70*/  HADD2.F32 R6, -RZ, R34.reuse.H0_H0 ;  /* 0x20000022ff067230 */ /* 0x100fe40000004100 */
[--C-:B------:R-:W-:Y:S02]  /*17f80*/  HADD2.F32 R4, -RZ, R11.reuse.H0_H0 ;  /* 0x2000000bff047230 */ /* 0x100fe40000004100 */
        /* <DEDUP_REMOVED lines=31> */
.L_x_2796:
[----:B------:R-:W-:Y:S05]  /*18180*/  BSYNC B0 ;  /* 0x0000000000007941 */ /* 0x000fea0003800000 */
.L_x_2789:
        /* <DEDUP_REMOVED lines=8> */
.L_x_2787:
[----:B0-23--:R-:W-:-:S05]  /*18210*/  IMAD.U32 R0, RZ, RZ, UR49 ;  /* 0x00000031ff007e24 */ /* 0x00dfca000f8e00ff */
[----:B------:R-:W-:-:S13]  /*18220*/  ISETP.NE.AND P0, PT, R0, 0x3, PT ;  /* 0x000000030000780c */ /* 0x000fda0003f05270 */
[----:B------:R-:W-:Y:S05]  /*18230*/  @!P0 BRA `(.L_x_2816) ;  /* 0x0000000000048947 */ /* 0x000fea0003800000 */
[----:B------:R-:W-:Y:S01]  /*18240*/  BPT.TRAP 0x1 ;  /* 0x000000040000795c */ /* 0x000fe20000300000 */
.L_x_2816:
[----:B------:R-:W2:Y:S01]  /*18250*/  LDL R0, [R1+0x4] ;  /* 0x0000040001007983 */ /* 0x000ea20000100800 */
[----:B-1--4-:R-:W-:Y:S01]  /*18260*/  IMAD R3, R223, 0x8, R18 ;  /* 0x00000008df037824 */ /* 0x012fe200078e0212 */
[----:B--2---:R-:W-:-:S04]  /*18270*/  SHF.L.U32 R0, R0, 0x1f, RZ ;  /* 0x0000001f00007819 */ /* 0x004fc800000006ff */
[----:B------:R0:W1:Y:S01]  /*18280*/  SYNCS.PHASECHK.TRANS64.TRYWAIT P1, [R3+URZ+0x33430], R0 ;  /* 0x03343000030075a7 */ /* 0x000062000802017f */
[----:B------:R-:W-:Y:S05]  /*18290*/  @!P0 BRA `(.L_x_2817) ;  /* 0x0000000000048947 */ /* 0x000fea0003800000 */
[----:B------:R-:W-:Y:S01]  /*182a0*/  BPT.TRAP 0x1 ;  /* 0x000000040000795c */ /* 0x000fe20000300000 */
.L_x_2817:
[----:B-1----:R-:W-:Y:S05]  /*182b0*/  @P1 BRA `(.L_x_2818) ;  /* 0x0000000000081947 */ /* 0x002fea0003800000 */
[----:B------:R-:W1:Y:S02]  /*182c0*/  SYNCS.PHASECHK.TRANS64.TRYWAIT P1, [R3+URZ+0x33430], R0 ;  /* 0x03343000030075a7 */ /* 0x000e64000802017f */
[----:B-1----:R-:W-:Y:S05]  /*182d0*/  @!P1 BRA `(.L_x_2819) ;  /* 0x0000017c00f09947 */ /* 0x002fea0003800000 */
.L_x_2818:
[----:B------:R-:W-:Y:S05]  /*182e0*/  WARPSYNC.ALL ;  /* 0x0000000000007948 */ /* 0x000fea0003800000 */
[----:B01----:R-:W-:Y:S01]  /*182f0*/  VIADD R0, R18, 0x24200 ;  /* 0x0002420012007836 */ /* 0x003fe20000000000 */
[----:B------:R-:W-:Y:S01]  /*18300*/  R2UR UR24, R44 ;  /* 0x000000002c1872ca */ /* 0x000fe200000e0000 */
[----:B------:R-:W-:Y:S01]  /*18310*/  WARPGROUP.ARRIVE ;  /* 0x00000000000079c5 */ /* 0x000fe20000000000 */
[----:B------:R-:W-:Y:S01]  /*18320*/  MOV R5, 0x80000020 ;  /* 0x8000002000057802 */ /* 0x000fe20000000f00 */
[----:B------:R-:W-:Y:S01]  /*18330*/  UMOV UR25, 0x80000020 ;  /* 0x8000002000197882 */ /* 0x000fe20000000000 */
[----:B------:R-:W-:Y:S01]  /*18340*/  SHF.R.U32.HI R0, RZ, 0x4, R0 ;  /* 0x00000004ff007819 */ /* 0x000fe20000011600 */
[----:B------:R-:W-:Y:S01]  /*18350*/  IMAD.MOV.U32 R7, RZ, RZ, -0x7fffffe0 ;  /* 0x80000020ff077424 */ /* 0x000fe200078e00ff */
[----:B------:R-:W-:Y:S01]  /*18360*/  R2UR UR27, R5 ;  /* 0x00000000051b72ca */ /* 0x000fe200000e0000 */
[----:B------:R-:W-:Y:S01]  /*18370*/  UMOV UR5, UR25 ;  /* 0x0000001900057c82 */ /* 0x000fe20008000000 */
[----:B------:R-:W-:Y:S01]  /*18380*/  LOP3.LUT R0, R0, 0x3fff, RZ, 0xc0, !PT ;  /* 0x00003fff00007812 */ /* 0x000fe200078ec0ff */
[----:B-----5:R-:W-:Y:S01]  /*18390*/  IMAD.MOV.U32 R9, RZ, RZ, -0x7fffffe0 ;  /* 0x80000020ff097424 */ /* 0x020fe200078e00ff */
[----:B------:R-:W-:Y:S01]  /*183a0*/  R2UR UR7, R7 ;  /* 0x00000000070772ca */ /* 0x000fe200000e0000 */
[----:B------:R-:W-:Y:S01]  /*183b0*/  UMOV UR9, UR25 ;  /* 0x0000001900097c82 */ /* 0x000fe20008000000 */
[----:B------:R-:W-:Y:S01]  /*183c0*/  LOP3.LUT R20, R0, 0x10000, RZ, 0xfc, !PT ;  /* 0x0001000000147812 */ /* 0x000fe200078efcff */
[----:B------:R-:W-:Y:S01]  /*183d0*/  ULOP3.LUT UR24, UR24, 0x10000, URZ, 0xfc, !UPT ;  /* 0x0001000018187892 */ /* 0x000fe2000f8efc3f */
[----:B------:R-:W-:Y:S01]  /*183e0*/  R2UR UR11, R9 ;  /* 0x00000000090b72ca */ /* 0x000fe200000e0000 */
[----:B------:R-:W-:Y:S01]  /*183f0*/  UMOV UR13, UR25 ;  /* 0x00000019000d7c82 */ /* 0x000fe20008000000 */
[----:B------:R-:W-:Y:S01]  /*18400*/  R2UR UR15, R7 ;  /* 0x00000000070f72ca */ /* 0x000fe200000e0000 */
[----:B------:R-:W-:Y:S01]  /*18410*/  IMAD R4, R223, 0x780, R20 ;  /* 0x00000780df047824 */ /* 0x000fe200078e0214 */
[----:B------:R-:W-:Y:S01]  /*18420*/  R2UR UR19, R9 ;  /* 0x00000000091372ca */ /* 0x000fe200000e0000 */
[----:B------:R-:W-:Y:S01]  /*18430*/  UMOV UR17, UR25 ;  /* 0x0000001900117c82 */ /* 0x000fe20008000000 */
[----:B------:R-:W-:Y:S01]  /*18440*/  UMOV UR4, UR24 ;  /* 0x0000001800047c82 */ /* 0x000fe20008000000 */
[C---:B------:R-:W-:Y:S01]  /*18450*/  VIADD R6, R4.reuse, 0x80 ;  /* 0x0000008004067836 */ /* 0x040fe20000000000 */
[C---:B------:R-:W-:Y:S01]  /*18460*/  R2UR UR26, R4.reuse ;  /* 0x00000000041a72ca */ /* 0x040fe200000e0000 */
[----:B------:R-:W-:Y:S01]  /*18470*/  VIADD R8, R4, 0x100 ;  /* 0x0000010004087836 */ /* 0x000fe20000000000 */
[----:B------:R-:W-:Y:S01]  /*18480*/  UMOV UR8, UR24 ;  /* 0x0000001800087c82 */ /* 0x000fe20008000000 */
[----:B------:R-:W-:Y:S01]  /*18490*/  UMOV UR12, UR24 ;  /* 0x00000018000c7c82 */ /* 0x000fe20008000000 */
[----:B------:R-:W-:Y:S01]  /*184a0*/  R2UR UR6, R6 ;  /* 0x00000000060672ca */ /* 0x000fe200000e0000 */
[----:B------:R-:W-:Y:S01]  /*184b0*/  VIADD R6, R4, 0x180 ;  /* 0x0000018004067836 */ /* 0x000fe20000000000 */
[----:B------:R-:W-:Y:S01]  /*184c0*/  R2UR UR10, R8 ;  /* 0x00000000080a72ca */ /* 0x000fe200000e0000 */
[----:B------:R-:W-:Y:S01]  /*184d0*/  VIADD R8, R4, 0x200 ;  /* 0x0000020004087836 */ /* 0x000fe20000000000 */
[----:B------:R-:W-:Y:S01]  /*184e0*/  UMOV UR16, UR24 ;  /* 0x0000001800107c82 */ /* 0x000fe20008000000 */
[----:B------:R-:W-:Y:S01]  /*184f0*/  IMAD.MOV.U32 R7, RZ, RZ, -0x7fffffe0 ;  /* 0x80000020ff077424 */ /* 0x000fe200078e00ff */
[----:B------:R-:W-:Y:S01]  /*18500*/  R2UR UR14, R6 ;  /* 0x00000000060e72ca */ /* 0x000fe200000e0000 */
[----:B------:R-:W-:Y:S01]  /*18510*/  VIADD R6, R4, 0x2 ;  /* 0x0000000204067836 */ /* 0x000fe20000000000 */
[----:B------:R-:W-:Y:S01]  /*18520*/  R2UR UR18, R8 ;  /* 0x00000000081272ca */ /* 0x000fe200000e0000 */
[----:B------:R-:W-:Y:S01]  /*18530*/  QGMMA.64x32x32.F32.E4M3.E4M3 R88, gdesc[UR24], RZ, !UPT, gsb0 ;  /* 0x00600000185879f3 */ /* 0x000fe2000c0008ff */
[C---:B------:R-:W-:Y:S01]  /*18540*/  VIADD R8, R4.reuse, 0x82 ;  /* 0x0000008204087836 */ /* 0x040fe20000000000 */
[----:B------:R-:W-:Y:S01]  /*18550*/  IADD3 R10, R4, 0x102, RZ ;  /* 0x00000102040a7810 */ /* 0x000fe20007ffe0ff */
[----:B------:R-:W-:-:S02]  /*18560*/  IMAD.MOV.U32 R9, RZ, RZ, -0x7fffffe0 ;  /* 0x80000020ff097424 */ /* 0x000fc400078e00ff */
[----:B------:R-:W-:Y:S02]  /*18570*/  IMAD.MOV.U32 R11, RZ, RZ, -0x7fffffe0 ;  /* 0x80000020ff0b7424 */ /* 0x000fe400078e00ff */
[----:B------:R-:W-:-:S05]  /*18580*/  IMAD.MOV.U32 R5, RZ, RZ, -0x7fffffe0 ;  /* 0x80000020ff057424 */ /* 0x000fca00078e00ff */
[----:B------:R-:W-:Y:S01]  /*18590*/  R2UR UR47, R5 ;  /* 0x00000000052f72ca */ /* 0x000fe200000e0000 */
[----:B------:R-:W-:Y:S02]  /*185a0*/  WARPGROUP.DEPBAR.LE gsb0, 0x0 ;  /* 0x00008000000079c5 */ /* 0x000fe40000010000 */
[----:B------:R-:W-:-:S06]  /*185b0*/  WARPGROUP.ARRIVE ;  /* 0x00000000000079c5 */ /* 0x000fcc0000000000 */
[----:B------:R-:W-:Y:S01]  /*185c0*/  QGMMA.64x32x32.F32.E4M3.E4M3 R72, gdesc[UR4], RZ, !UPT, gsb0 ;  /* 0x00600000044879f3 */ /* 0x000fe2000c0008ff */
[----:B------:R-:W-:Y:S01]  /*185d0*/  R2UR UR6, R6 ;  /* 0x00000000060672ca */ /* 0x000fe200000e0000 */
[----:B------:R-:W-:Y:S01]  /*185e0*/  UIADD3 UR4, UR24, 0x2, URZ ;  /* 0x0000000218047890 */ /* 0x000fe2000fffe03f */
[----:B------:R-:W-:Y:S01]  /*185f0*/  R2UR UR7, R7 ;  /* 0x00000000070772ca */ /* 0x000fe200000e0000 */
[----:B------:R-:W-:Y:S01]  /*18600*/  UMOV UR5, 0x80000020 ;  /* 0x8000002000057882 */ /* 0x000fe20000000000 */
[----:B------:R-:W-:Y:S01]  /*18610*/  VIADD R6, R4, 0x182 ;  /* 0x0000018204067836 */ /* 0x000fe20000000000 */
[----:B------:R-:W-:Y:S01]  /*18620*/  UMOV UR21, UR5 ;  /* 0x0000000500157c82 */ /* 0x000fe20008000000 */
[----:B------:R-:W-:Y:S02]  /*18630*/  IMAD.MOV.U32 R7, RZ, RZ, -0x7fffffe0 ;  /* 0x80000020ff077424 */ /* 0x000fe400078e00ff */
[----:B------:R-:W-:Y:S01]  /*18640*/  UMOV UR20, UR4 ;  /* 0x0000000400147c82 */ /* 0x000fe20008000000 */
[----:B------:R-:W-:-:S02]  /*18650*/  WARPGROUP.DEPBAR.LE gsb0, 0x0 ;  /* 0x00008000000079c5 */ /* 0x000fc40000010000 */
[----:B------:R-:W-:-:S06]  /*18660*/  WARPGROUP.ARRIVE ;  /* 0x00000000000079c5 */ /* 0x000fcc0000000000 */
[----:B------:R-:W-:Y:S01]  /*18670*/  QGMMA.64x32x32.F32.E4M3.E4M3 R56, gdesc[UR8], RZ, !UPT, gsb0 ;  /* 0x00600000083879f3 */ /* 0x000fe2000c0008ff */
[----:B------:R-:W-:Y:S01]  /*18680*/  R2UR UR10, R8 ;  /* 0x00000000080a72ca */ /* 0x000fe200000e0000 */
[----:B------:R-:W-:Y:S01]  /*18690*/  UMOV UR8, UR4 ;  /* 0x0000000400087c82 */ /* 0x000fe20008000000 */
[----:B------:R-:W-:Y:S01]  /*186a0*/  R2UR UR11, R9 ;  /* 0x00000000090b72ca */ /* 0x000fe200000e0000 */
[----:B------:R-:W-:Y:S01]  /*186b0*/  UMOV UR9, UR5 ;  /* 0x0000000500097c82 */ /* 0x000fe20008000000 */
[----:B------:R-:W-:Y:S01]  /*186c0*/  VIADD R8, R4, 0x202 ;  /* 0x0000020204087836 */ /* 0x000fe20000000000 */
[----:B------:R-:W-:-:S04]  /*186d0*/  MOV R9, 0x80000020 ;  /* 0x8000002000097802 */ /* 0x000fc80000000f00 */
[----:B------:R-:W-:Y:S01]  /*186e0*/  R2UR UR22, R8 ;  /* 0x00000000081672ca */ /* 0x000fe200000e0000 */
[----:B------:R-:W-:Y:S01]  /*186f0*/  VIADD R8, R4, 0x300 ;  /* 0x0000030004087836 */ /* 0x000fe20000000000 */
[----:B------:R-:W-:Y:S01]  /*18700*/  R2UR UR23, R9 ;  /* 0x00000000091772ca */ /* 0x000fe200000e0000 */
        /* <DEDUP_REMOVED lines=108> */
[----:B------:R-:W-:Y:S01]  /*18dd0*/  IADD3 R6, R4, 0x500, RZ ;  /* 0x0000050004067810 */ /* 0x000fe20007ffe0ff */
        /* <DEDUP_REMOVED lines=25> */
[----:B------:R-:W-:Y:S02]  /*18f70*/  R2UR UR43, R9 ;  /* 0x00000000092b72ca */ /* 0x000fe400000e0000 */
        /* <DEDUP_REMOVED lines=30> */
[----:B------:R-:W-:Y:S01]  /*19160*/  UMOV UR45, UR21 ;  /* 0x00000015002d7c82 */ /* 0x000fe20008000000 */
[----:B------:R-:W-:Y:S02]  /*19170*/  IMAD.MOV.U32 R7, RZ, RZ, -0x7fffffe0 ;  /* 0x80000020ff077424 */ /* 0x000fe400078e00ff */
[----:B------:R-:W-:Y:S01]  /*19180*/  VIADD R4, R4, 0x702 ;  /* 0x0000070204047836 */ /* 0x000fe20000000000 */
[----:B------:R-:W-:-:S04]  /*19190*/  UMOV UR44, UR20 ;  /* 0x00000014002c7c82 */ /* 0x000fc80008000000 */
        /* <DEDUP_REMOVED lines=40> */
.L_x_2820:
[----:B------:R-:W2:Y:S01]  /*19420*/  LDL.LU R4, [R1] ;  /* 0x0000000001047983 */ /* 0x000ea20000300800 */
[----:B------:R-:W0:Y:S03]  /*19430*/  LDC R5, c[0x0][0x448] ;  /* 0x00011200ff057b82 */ /* 0x000e260000000800 */
[----:B------:R-:W3:Y:S04]  /*19440*/  LDL R0, [R1+0x58] ;  /* 0x0000580001007983 */ /* 0x000ee80000100800 */
[----:B------:R-:W3:Y:S04]  /*19450*/  LDL R116, [R1+0x44] ;  /* 0x0000440001747983 */ /* 0x000ee80000100800 */
[----:B------:R-:W4:Y:S04]  /*19460*/  LDL R112, [R1+0x4c] ;  /* 0x00004c0001707983 */ /* 0x000f280000100800 */
[----:B------:R-:W5:Y:S04]  /*19470*/  LDL R6, [R1+0x54] ;  /* 0x0000540001067983 */ /* 0x000f680000100800 */
[----:B------:R-:W5:Y:S01]  /*19480*/  LDL R114, [R1+0x48] ;  /* 0x0000480001727983 */ /* 0x000f620000100800 */
[----:B0-----:R-:W-:-:S13]  /*19490*/  ISETP.NE.AND P4, PT, R5, 0x1, PT ;  /* 0x000000010500780c */ /* 0x001fda0003f85270 */
[----:B------:R-:W0:Y:S08]  /*194a0*/  @P4 LDC R5, c[0x0][0x44c] ;  /* 0x00011300ff054b82 */ /* 0x000e300000000800 */
[----:B------:R-:W1:Y:S01]  /*194b0*/  @P4 LDC R7, c[0x0][0x450] ;  /* 0x00011400ff074b82 */ /* 0x000e620000000800 */
[----:B---3--:R-:W-:-:S04]  /*194c0*/  IMAD.IADD R12, R0, 0x1, R116 ;  /* 0x00000001000c7824 */ /* 0x008fc800078e0274 */
[----:B0-----:R-:W-:-:S05]  /*194d0*/  @P4 IMAD.HI.U32 R0, R12, R5, RZ ;  /* 0x000000050c004227 */ /* 0x001fca00078e00ff */
[----:B-1----:R-:W-:Y:S02]  /*194e0*/  @P4 SHF.R.U32.HI R12, RZ, R7, R0 ;  /* 0x00000007ff0c4219 */ /* 0x002fe40000011600 */
[----:B--2---:R-:W-:-:S03]  /*194f0*/  LOP3.LUT R4, R4, 0xfffffff7, RZ, 0xc0, !PT ;  /* 0xfffffff704047812 */ /* 0x004fc600078ec0ff */
[----:B------:R-:W0:Y:S01]  /*19500*/  SHFL.IDX PT, R5, R12, 0x1, 0x1c1f ;  /* 0x003c1f000c057f89 */ /* 0x000e2200000e0000 */
[----:B------:R-:W-:Y:S02]  /*19510*/  @P4 LOP3.LUT R4, R4, 0x8, RZ, 0xfc, !PT ;  /* 0x0000000804044812 */ /* 0x000fe400078efcff */
[----:B------:R-:W-:Y:S01]  /*19520*/  MOV R7, 0xffffff60 ;  /* 0xffffff6000077802 */ /* 0x000fe20000000f00 */
[----:B----4-:R-:W-:Y:S02]  /*19530*/  IMAD R0, R146, -0xa0, R112 ;  /* 0xffffff6092007824 */ /* 0x010fe400078e0270 */
[----:B------:R1:W-:Y:S02]  /*19540*/  STL [R1], R4 ;  /* 0x0000000401007387 */ /* 0x0003e40000100800 */
[----:B------:R-:W-:Y:S02]  /*19550*/  VIADD R0, R0, 0xa0 ;  /* 0x000000a000007836 */ /* 0x000fe40000000000 */
[----:B-1----:R-:W-:-:S04]  /*19560*/  IMAD R4, R146, R7, 0xa1 ;  /* 0x000000a192047424 */ /* 0x002fc800078e0207 */
[C---:B-----5:R-:W-:Y:S02]  /*19570*/  IMAD R4, R6.reuse, -0x2, R4 ;  /* 0xfffffffe06047824 */ /* 0x060fe400078e0204 */
[----:B------:R-:W-:-:S03]  /*19580*/  IMAD R9, R6, -0x2, R0 ;  /* 0xfffffffe06097824 */ /* 0x000fc600078e0200 */
[----:B------:R-:W-:-:S04]  /*19590*/  IADD3 R10, -R114, R4, R112 ;  /* 0x00000004720a7210 */ /* 0x000fc80007ffe170 */
[----:B0-----:R-:W-:-:S04]  /*195a0*/  VIADDMNMX R5, R5, R10, R9, PT ;  /* 0x0000000a05057246 */ /* 0x001fc80003800109 */
[C---:B------:R-:W-:Y:S02]  /*195b0*/  ISETP.GT.AND P1, PT, R5.reuse, RZ, PT ;  /* 0x000000ff0500720c */ /* 0x040fe40003f24270 */
[C---:B------:R-:W-:Y:S02]  /*195c0*/  ISETP.GT.AND P2, PT, R5.reuse, 0x1, PT ;  /* 0x000000010500780c */ /* 0x040fe40003f44270 */
[----:B------:R-:W-:Y:S02]  /*195d0*/  ISETP.GT.AND P3, PT, R5, 0x8, PT ;  /* 0x000000080500780c */ /* 0x000fe40003f64270 */
[----:B------:R-:W-:Y:S02]  /*195e0*/  FSEL R6, R90, -INF , P1 ;  /* 0xff8000005a067808 */ /* 0x000fe40000800000 */
[----:B------:R-:W-:Y:S02]  /*195f0*/  FSEL R104, R91, -INF , P2 ;  /* 0xff8000005b687808 */ /* 0x000fe40001000000 */
[----:B------:R-:W-:-:S02]  /*19600*/  ISETP.GT.AND P1, PT, R5, 0x9, PT ;  /* 0x000000090500780c */ /* 0x000fc40003f24270 */
[----:B------:R-:W-:Y:S02]  /*19610*/  FSEL R106, R94, -INF , P3 ;  /* 0xff8000005e6a7808 */ /* 0x000fe40001800000 */
[----:B------:R-:W-:Y:S02]  /*19620*/  FMNMX.FTZ R7, R6, R104, !PT ;  /* 0x0000006806077209 */ /* 0x000fe40007810000 */
[----:B------:R-:W-:Y:S02]  /*19630*/  ISETP.GT.AND P2, PT, R5, 0x10, PT ;  /* 0x000000100500780c */ /* 0x000fe40003f44270 */
[----:B------:R-:W-:Y:S02]  /*19640*/  FSEL R108, R95, -INF , P1 ;  /* 0xff8000005f6c7808 */ /* 0x000fe40000800000 */
[----:B------:R-:W-:Y:S02]  /*19650*/  FMNMX.FTZ R7, R106, R7, !PT ;  /* 0x000000076a077209 */ /* 0x000fe40007810000 */
        /* <DEDUP_REMOVED lines=105> */
[----:B------:R-:W-:Y:S02]  /*19cf0*/  FSEL R39, R39, -INF , P1 ;  /* 0xff80000027277808 */ /* 0x000fe40000800000 */
[----:B------:R-:W-:-:S04]  /*19d00*/  FMNMX.FTZ R0, R38, R7, !PT ;  /* 0x0000000726007209 */ /* 0x000fc80007810000 */
[----:B------:R-:W-:-:S05]  /*19d10*/  FMNMX.FTZ R5, R39, R0, !PT ;  /* 0x0000000027057209 */ /* 0x000fca0007810000 */
[----:B------:R-:W0:Y:S04]  /*19d20*/  SHFL.BFLY PT, R0, R5, 0x2, 0x1f ;  /* 0x0c401f0005007f89 */ /* 0x000e2800000e0000 */
[----:B------:R-:W1:Y:S01]  /*19d30*/  SHFL.IDX PT, R98, R12, RZ, 0x1c1f ;  /* 0x001c1fff0c627589 */ /* 0x000e6200000e0000 */
[----:B0-----:R-:W-:-:S05]  /*19d40*/  FMNMX.FTZ R15, R5, R0, !PT ;  /* 0x00000000050f7209 */ /* 0x001fca0007810000 */
[----:B------:R-:W0:Y:S01]  /*19d50*/  SHFL.BFLY PT, R0, R15, 0x1, 0x1f ;  /* 0x0c201f000f007f89 */ /* 0x000e2200000e0000 */
[----:B-1----:R-:W-:-:S04]  /*19d60*/  VIADDMNMX R98, R98, R10, R9, PT ;  /* 0x0000000a62627246 */ /* 0x002fc80003800109 */
[C---:B------:R-:W-:Y:S02]  /*19d70*/  ISETP.GT.AND P2, PT, R98.reuse, 0x1, PT ;  /* 0x000000016200780c */ /* 0x040fe40003f44270 */
[----:B------:R-:W-:Y:S02]  /*19d80*/  ISETP.GT.AND P3, PT, R98, 0x8, PT ;  /* 0x000000086200780c */ /* 0x000fe40003f64270 */
[----:B------:R-:W-:Y:S02]  /*19d90*/  FSEL R89, R89, -INF , P2 ;  /* 0xff80000059597808 */ /* 0x000fe40001000000 */
[----:B0-----:R-:W-:-:S04]  /*19da0*/  FMNMX.FTZ R0, R15, R0, !PT ;  /* 0x000000000f007209 */ /* 0x001fc80007810000 */
[----:B------:R-:W-:Y:S01]  /*19db0*/  FSETP.NEU.FTZ.AND P1, PT, R0, -INF , PT ;  /* 0xff8000000000780b */ /* 0x000fe20003f3d000 */
[----:B------:R-:W-:-:S05]  /*19dc0*/  FFMA.FTZ R11, R2, R0, -8 ;  /* 0xc1000000020b7423 */ /* 0x000fca0000010000 */
[----:B------:R-:W-:Y:S02]  /*19dd0*/  FSEL R11, R11, RZ, P1 ;  /* 0x000000ff0b0b7208 */ /* 0x000fe40000800000 */
[----:B------:R-:W-:-:S04]  /*19de0*/  ISETP.GT.AND P1, PT, R98, RZ, PT ;  /* 0x000000ff6200720c */ /* 0x000fc80003f24270 */
[----:B------:R-:W-:Y:S02]  /*19df0*/  FSEL R27, R88, -INF , P1 ;  /* 0xff800000581b7808 */ /* 0x000fe40000800000 */
[----:B------:R-:W-:Y:S02]  /*19e00*/  ISETP.GT.AND P1, PT, R98, 0x9, PT ;  /* 0x000000096200780c */ /* 0x000fe40003f24270 */
[----:B------:R-:W-:Y:S02]  /*19e10*/  FSEL R31, R92, -INF , P3 ;  /* 0xff8000005c1f7808 */ /* 0x000fe40001800000 */
[----:B------:R-:W-:Y:S02]  /*19e20*/  FMNMX.FTZ R12, R27, R89, !PT ;  /* 0x000000591b0c7209 */ /* 0x000fe40007810000 */
        /* <DEDUP_REMOVED lines=14> */
[----:B------:R-:W-:Y:S02]  /*19f10*/  FMNMX.FTZ R88, R51, R88, !PT ;  /* 0x0000005833587209 */ /* 0x000fe40007810000 */
[----:B------:R-:W-:Y:S02]  /*19f20*/  ISETP.GT.AND P2, PT, R98, 0x21, PT ;  /* 0x000000216200780c */ /* 0x000fe40003f44270 */
[----:B------:R-:W-:Y:S02]  /*19f30*/  FSEL R79, R72, -INF , P1 ;  /* 0xff800000484f7808 */ /* 0x000fe40000800000 */
[----:B------:R-:W-:Y:S02]  /*19f40*/  FMNMX.FTZ R88, R101, R88, !PT ;  /* 0x0000005865587209 */ /* 0x000fe40007810000 */
[----:B------:R-:W-:Y:S02]  /*19f50*/  ISETP.GT.AND P1, PT, R98, 0x28, PT ;  /* 0x000000286200780c */ /* 0x000fe40003f24270 */
[----:B------:R-:W-:-:S02]  /*19f60*/  FSEL R73, R73, -INF , P2 ;  /* 0xff80000049497808 */ /* 0x000fc40001000000 */
[----:B------:R-:W-:Y:S01]  /*19f70*/  FMNMX.FTZ R88, R79, R88, !PT ;  /* 0x000000584f587209 */ /* 0x000fe20007810000 */
[----:B------:R-:W-:-:S01]  /*19f80*/  FFMA.FTZ R72, R2, R91, -R11 ;  /* 0x0000005b02487223 */ /* 0x000fc2000001080b */
        /* <DEDUP_REMOVED lines=11> */
[----:B------:R-:W-:Y:S01]  /*1a040*/  FMNMX.FTZ R88, R95, R88, !PT ;  /* 0x000000585f587209 */ /* 0x000fe20007810000 */
[----:B------:R-:W-:Y:S01]  /*1a050*/  FFMA.FTZ R10, R2, R99, -R11 ;  /* 0x00000063020a7223 */ /* 0x000fe2000001080b */
[----:B------:R-:W-:Y:S02]  /*1a060*/  ISETP.GT.AND P2, PT, R98, 0x39, PT ;  /* 0x000000396200780c */ /* 0x000fe40003f44270 */
[----:B------:R-:W-:Y:S02]  /*1a070*/  FSEL R99, R84, -INF , P1 ;  /* 0xff80000054637808 */ /* 0x000fe40000800000 */
[----:B------:R-:W-:Y:S02]  /*1a080*/  FMNMX.FTZ R88, R81, R88, !PT ;  /* 0x0000005851587209 */ /* 0x000fe40007810000 */
[----:B------:R-:W-:Y:S02]  /*1a090*/  FSEL R85, R85, -INF , P2 ;  /* 0xff80000055557808 */ /* 0x000fe40001000000 */
[----:B------:R-:W-:-:S02]  /*1a0a0*/  ISETP.GT.AND P1, PT, R98, 0x40, PT ;  /* 0x000000406200780c */ /* 0x000fc40003f24270 */
[----:B------:R-:W-:Y:S01]  /*1a0b0*/  FMNMX.FTZ R88, R99, R88, !PT ;  /* 0x0000005863587209 */ /* 0x000fe20007810000 */
[----:B------:R-:W-:-:S01]  /*1a0c0*/  FFMA.FTZ R15, R2, R103, -R11 ;  /* 0x00000067020f7223 */ /* 0x000fc2000001080b */
        /* <DEDUP_REMOVED lines=51> */
[----:B------:R-:W-:Y:S01]  /*1a400*/  FMNMX.FTZ R88, R63, R88, !PT ;  /* 0x000000583f587209 */ /* 0x000fe20007810000 */
[----:B------:R-:W-:Y:S01]  /*1a410*/  FFMA.FTZ R48, R2, R59, -R11 ;  /* 0x0000003b02307223 */ /* 0x000fe2000001080b */
        /* <DEDUP_REMOVED lines=23> */
[----:B------:R-:W-:-:S04]  /*1a590*/  FMNMX.FTZ R88, R129, R88, !PT ;  /* 0x0000005881587209 */ /* 0x000fc80007810000 */
[----:B------:R-:W-:Y:S01]  /*1a5a0*/  FMNMX.FTZ R88, R131, R88, !PT ;  /* 0x0000005883587209 */ /* 0x000fe20007810000 */
[----:B------:R-:W-:-:S04]  /*1a5b0*/  FFMA.FTZ R32, R2, R71, -R11 ;  /* 0x0000004702207223 */ /* 0x000fc8000001080b */
[----:B------:R-:W0:Y:S01]  /*1a5c0*/  SHFL.BFLY PT, R71, R88, 0x2, 0x1f ;  /* 0x0c401f0058477f89 */ /* 0x000e2200000e0000 */
[----:B------:R-:W-:-:S01]  /*1a5d0*/  FFMA.FTZ R36, R2, R50, -R11 ;  /* 0x0000003202247223 */ /* 0x000fc2000001080b */
[----:B0-----:R-:W-:-:S05]  /*1a5e0*/  FMNMX.FTZ R50, R88, R71, !PT ;  /* 0x0000004758327209 */ /* 0x001fca0007810000 */
[----:B------:R-:W0:Y:S01]  /*1a5f0*/  SHFL.BFLY PT, R127, R50, 0x1, 0x1f ;  /* 0x0c201f00327f7f89 */ /* 0x000e2200000e0000 */
[----:B------:R-:W-:-:S01]  /*1a600*/  FFMA.FTZ R28, R2, R42, -R11 ;  /* 0x0000002a021c7223 */ /* 0x000fc2000001080b */
[C-C-:B------:R-:W-:Y:S01]  /*1a610*/  FFMA.FTZ R42, R2.reuse, R46, -R11.reuse ;  /* 0x0000002e022a7223 */ /* 0x140fe2000001080b */
[----:B------:R-:W-:-:S01]  /*1a620*/  FFMA.FTZ R46, R2, R4, -R11 ;  /* 0x00000004022e7223 */ /* 0x000fc2000001080b */
[C-C-:B------:R-:W-:Y:S01]  /*1a630*/  FFMA.FTZ R123, R2.reuse, R26, -R11.reuse ;  /* 0x0000001a027b7223 */ /* 0x140fe2000001080b */
[----:B------:R-:W-:-:S01]  /*1a640*/  FFMA.FTZ R26, R2, R30, -R11 ;  /* 0x0000001e021a7223 */ /* 0x000fc2000001080b */
[C-C-:B------:R-:W-:Y:S01]  /*1a650*/  FFMA.FTZ R30, R2.reuse, R34, -R11.reuse ;  /* 0x00000022021e7223 */ /* 0x140fe2000001080b */
[----:B------:R-:W-:-:S01]  /*1a660*/  FFMA.FTZ R37, R2, R58, -R11 ;  /* 0x0000003a02257223 */ /* 0x000fc2000001080b */
[C-C-:B------:R-:W-:Y:S01]  /*1a670*/  FFMA.FTZ R8, R2.reuse, R6, -R11.reuse ;  /* 0x0000000602087223 */ /* 0x140fe2000001080b */
[----:B------:R-:W-:-:S01]  /*1a680*/  FFMA.FTZ R7, R2, R104, -R11 ;  /* 0x0000006802077223 */ /* 0x000fc2000001080b */
[----:B0-----:R-:W-:-:S04]  /*1a690*/  FMNMX.FTZ R4, R50, R127, !PT ;  /* 0x0000007f32047209 */ /* 0x001fc80007810000 */
[----:B------:R-:W-:Y:S01]  /*1a6a0*/  FSETP.NEU.FTZ.AND P1, PT, R4, -INF , PT ;  /* 0xff8000000400780b */ /* 0x000fe20003f3d000 */
[----:B------:R-:W-:-:S05]  /*1a6b0*/  FFMA.FTZ R34, R2, R4, -8 ;  /* 0xc100000002227423 */ /* 0x000fca0000010004 */
[----:B------:R-:W-:Y:S01]  /*1a6c0*/  FSEL R58, R34, RZ, P1 ;  /* 0x000000ff223a7208 */ /* 0x000fe20000800000 */
[----:B------:R-:W-:-:S04]  /*1a6d0*/  FFMA.FTZ R5, R2, R106, -R11 ;  /* 0x0000006a02057223 */ /* 0x000fc8000001080b */
[C-C-:B------:R-:W-:Y:S01]  /*1a6e0*/  FFMA.FTZ R216, R2.reuse, R27, -R58.reuse ;  /* 0x0000001b02d87223 */ /* 0x140fe2000001083a */
[----:B------:R-:W-:-:S01]  /*1a6f0*/  FFMA.FTZ R27, R2, R89, -R58 ;  /* 0x00000059021b7223 */ /* 0x000fc2000001083a */
[----:B------:R-:W-:Y:S01]  /*1a700*/  MUFU.EX2 R8, R8 ;  /* 0x0000000800087308 */ /* 0x000fe20000000800 */
[----:B------:R-:W-:-:S01]  /*1a710*/  FFMA.FTZ R6, R2, R108, -R11 ;  /* 0x0000006c02067223 */ /* 0x000fc2000001080b */
[C-C-:B------:R-:W-:Y:S01]  /*1a720*/  FFMA.FTZ R34, R2.reuse, R31, -R58.reuse ;  /* 0x0000001f02227223 */ /* 0x140fe2000001083a */
[----:B------:R-:W-:-:S05]  /*1a730*/  FFMA.FTZ R93, R2, R93, -R58 ;  /* 0x0000005d025d7223 */ /* 0x000fca000001083a */
[----:B------:R-:W0:Y:S01]  /*1a740*/  MUFU.EX2 R7, R7 ;  /* 0x0000000700077308 */ /* 0x000e220000000800 */
[----:B------:R-:W-:-:S01]  /*1a750*/  FFMA.FTZ R9, R2, R110, -R11 ;  /* 0x0000006e02097223 */ /* 0x000fc2000001080b */
[C-C-:B------:R-:W-:Y:S01]  /*1a760*/  FFMA.FTZ R44, R2.reuse, R74, -R11.reuse ;  /* 0x0000004a022c7223 */ /* 0x140fe2000001080b */
[----:B------:R-:W-:-:S01]  /*1a770*/  FFMA.FTZ R125, R2, R54, -R11 ;  /* 0x00000036027d7223 */ /* 0x000fc2000001080b */
[----:B------:R-:W-:-:S04]  /*1a780*/  FFMA.FTZ R54, R2, R61, -R58 ;  /* 0x0000003d02367223 */ /* 0x000fc8000001083a */
[----:B------:R-:W-:Y:S01]  /*1a790*/  MUFU.EX2 R216, R216 ;  /* 0x000000d800d87308 */ /* 0x000fe20000000800 */
[----:B------:R-:W-:Y:S02]  /*1a7a0*/  VIADD R3, R3, 0x33440 ;  /* 0x0003344003037836 */ /* 0x000fe40000000000 */
[----:B------:R-:W-:-:S05]  /*1a7b0*/  IMAD.U32 R74, RZ, RZ, UR38 ;  /* 0x00000026ff4a7e24 */ /* 0x000fca000f8e00ff */
[----:B------:R-:W1:Y:S01]  /*1a7c0*/  MUFU.EX2 R27, R27 ;  /* 0x0000001b001b7308 */ /* 0x000e620000000800 */
[----:B------:R-:W-:-:S01]  /*1a7d0*/  FFMA.FTZ R33, R2, R43, -R11 ;  /* 0x0000002b02217223 */ /* 0x000fc2000001080b */
[----:B------:R-:W-:-:S06]  /*1a7e0*/  FFMA.FTZ R218, R2, R35, -R58 ;  /* 0x0000002302da7223 */ /* 0x000fcc000001083a */
[----:B------:R-:W2:Y:S01]  /*1a7f0*/  MUFU.EX2 R5, R5 ;  /* 0x0000000500057308 */ /* 0x000ea20000000800 */
[----:B------:R-:W-:-:S07]  /*1a800*/  FFMA.FTZ R43, R2, R70, -R11 ;  /* 0x00000046022b7223 */ /* 0x000fce000001080b */
[----:B------:R3:W-:Y:S01]  /*1a810*/  MUFU.EX2 R24, R48 ;  /* 0x0000003000187308 */ /* 0x0007e20000000800 */
[----:B------:R-:W-:-:S01]  /*1a820*/  FFMA.FTZ R31, R2, R97, -R58 ;  /* 0x00000061021f7223 */ /* 0x000fc2000001083a */
[----:B---3--:R-:W-:-:S06]  /*1a830*/  FFMA.FTZ R48, R2, R62, -R11 ;  /* 0x0000003e02307223 */ /* 0x008fcc000001080b */
[----:B------:R-:W-:Y:S08]  /*1a840*/  MUFU.EX2 R6, R6 ;  /* 0x0000000600067308 */ /* 0x000ff00000000800 */
[----:B------:R-:W3:Y:S01]  /*1a850*/  MUFU.EX2 R62, R34 ;  /* 0x00000022003e7308 */ /* 0x000ee20000000800 */
[----:B------:R-:W-:-:S01]  /*1a860*/  FFMA.FTZ R102, R2, R102, -R11 ;  /* 0x0000006602667223 */ /* 0x000fc2000001080b */
[----:B------:R-:W-:-:S06]  /*1a870*/  FFMA.FTZ R127, R2, R14, -R11 ;  /* 0x0000000e027f7223 */ /* 0x000fcc000001080b */
[----:B------:R-:W4:Y:S01]  /*1a880*/  MUFU.EX2 R93, R93 ;  /* 0x0000005d005d7308 */ /* 0x000f220000000800 */
[----:B------:R-:W-:-:S07]  /*1a890*/  FFMA.FTZ R13, R2, R13, -R11 ;  /* 0x0000000d020d7223 */ /* 0x000fce000001080b */
[----:B------:R5:W-:Y:S01]  /*1a8a0*/  MUFU.EX2 R70, R54 ;  /* 0x0000003600467308 */ /* 0x000be20000000800 */
[----:B------:R-:W-:-:S01]  /*1a8b0*/  FFMA.FTZ R47, R2, R94, -R11 ;  /* 0x0000005e022f7223 */ /* 0x000fc2000001080b */
[----:B------:R-:W-:-:S06]  /*1a8c0*/  FFMA.FTZ R76, R2, R90, -R11 ;  /* 0x0000005a024c7223 */ /* 0x000fcc000001080b */
[----:B------:R-:W4:Y:S01]  /*1a8d0*/  MUFU.EX2 R9, R9 ;  /* 0x0000000900097308 */ /* 0x000f220000000800 */
[----:B-----5:R-:W-:Y:S01]  /*1a8e0*/  PRMT R54, R74, 0x654, R3 ;  /* 0x000006544a367816 */ /* 0x020fe20000000003 */
[C-C-:B------:R-:W-:Y:S01]  /*1a8f0*/  FFMA.FTZ R55, R2.reuse, R82, -R11.reuse ;  /* 0x0000005202377223 */ /* 0x140fe2000001080b */
[----:B------:R-:W-:-:S02]  /*1a900*/  FFMA.FTZ R57, R2, R86, -R11 ;  /* 0x0000005602397223 */ /* 0x000fc4000001080b */
[----:B------:R0:W-:Y:S03]  /*1a910*/  SYNCS.ARRIVE.TRANS64.RED.A1T0 RZ, [R54+URZ], RZ ;  /* 0x000000ff36ff79a7 */ /* 0x0001e6000810043f */
[----:B------:R-:W5:Y:S01]  /*1a920*/  MUFU.EX2 R218, R218 ;  /* 0x000000da00da7308 */ /* 0x000f620000000800 */
[----:B------:R-:W-:-:S01]  /*1a930*/  FFMA.FTZ R78, R2, R78, -R11 ;  /* 0x0000004e024e7223 */ /* 0x000fc2000001080b */
[C-C-:B------:R-:W-:Y:S01]  /*1a940*/  FFMA.FTZ R21, R2.reuse, R21, -R11.reuse ;  /* 0x0000001502157223 */ /* 0x140fe2000001080b */
[----:B------:R-:W-:-:S01]  /*1a950*/  FFMA.FTZ R66, R2, R66, -R11 ;  /* 0x0000004202427223 */ /* 0x000fc2000001080b */
[----:B------:R-:W-:Y:S01]  /*1a960*/  FFMA.FTZ R14, R2, R38, -R11 ;  /* 0x00000026020e7223 */ /* 0x000fe2000001080b */
[----:B0-----:R-:W-:-:S03]  /*1a970*/  FADD.FTZ R54, R8, R7 ;  /* 0x0000000708367221 */ /* 0x001fc60000010000 */
[----:B------:R-:W0:Y:S01]  /*1a980*/  MUFU.EX2 R10, R10 ;  /* 0x0000000a000a7308 */ /* 0x000e220000000800 */
[----:B------:R-:W-:-:S01]  /*1a990*/  FFMA.FTZ R51, R2, R51, -R58 ;  /* 0x0000003302337223 */ /* 0x000fc2000001083a */
[C---:B------:R-:W-:Y:S01]  /*1a9a0*/  FFMA.FTZ R61, R2.reuse, R65, -R58 ;  /* 0x00000041023d7223 */ /* 0x040fe2000001083a */
[----:B------:R-:W-:-:S01]  /*1a9b0*/  FFMA.FTZ R11, R2, R39, -R11 ;  /* 0x00000027020b7223 */ /* 0x000fc2000001080b */
[----:B------:R-:W-:Y:S01]  /*1a9c0*/  FFMA.FTZ R65, R2, R69, -R58 ;  /* 0x0000004502417223 */ /* 0x000fe2000001083a */
[----:B-1----:R-:W-:-:S01]  /*1a9d0*/  FADD.FTZ R39, R216, R27 ;  /* 0x0000001bd8277221 */ /* 0x002fc20000010000 */
[----:B------:R-:W-:Y:S02]  /*1a9e0*/  FFMA.FTZ R101, R2, R101, -R58 ;  /* 0x0000006502657223 */ /* 0x000fe4000001083a */
[----:B------:R-:W1:Y:S01]  /*1a9f0*/  MUFU.EX2 R31, R31 ;  /* 0x0000001f001f7308 */ /* 0x000e620000000800 */
[----:B--2---:R-:W-:-:S01]  /*1aa00*/  FADD.FTZ R69, R5, R54 ;  /* 0x0000003605457221 */ /* 0x004fc20000010000 */
[----:B---3--:R-:W-:Y:S01]  /*1aa10*/  FADD.FTZ R54, R62, R39 ;  /* 0x000000273e367221 */ /* 0x008fe20000010000 */
[----:B------:R-:W-:-:S05]  /*1aa20*/  FFMA.FTZ R212, R2, R79, -R58 ;  /* 0x0000004f02d47223 */ /* 0x000fca000001083a */
[----:B------:R-:W-:Y:S01]  /*1aa30*/  MUFU.EX2 R12, R102 ;  /* 0x00000066000c7308 */ /* 0x000fe20000000800 */
[----:B------:R-:W-:-:S01]  /*1aa40*/  FADD.FTZ R74, R6, R69 ;  /* 0x00000045064a7221 */ /* 0x000fc20000010000 */
[----:B----4-:R-:W-:-:S06]  /*1aa50*/  FADD.FTZ R39, R93, R54 ;  /* 0x000000365d277221 */ /* 0x010fcc0000010000 */
[----:B------:R-:W2:Y:S01]  /*1aa60*/  MUFU.EX2 R64, R51 ;  /* 0x0000003300407308 */ /* 0x000ea20000000800 */
[----:B------:R-:W-:-:S01]  /*1aa70*/  FFMA.FTZ R35, R2, R73, -R58 ;  /* 0x0000004902237223 */ /* 0x000fc2000001083a */
[----:B------:R-:W-:-:S06]  /*1aa80*/  FADD.FTZ R69, R9, R74 ;  /* 0x0000004a09457221 */ /* 0x000fcc0000010000 */
[----:B------:R-:W-:Y:S01]  /*1aa90*/  MUFU.EX2 R15, R15 ;  /* 0x0000000f000f7308 */ /* 0x000fe20000000800 */
[----:B-----5:R-:W-:-:S01]  /*1aaa0*/  FADD.FTZ R54, R218, R39 ;  /* 0x00000027da367221 */ /* 0x020fc20000010000 */
[----:B------:R-:W-:-:S06]  /*1aab0*/  FFMA.FTZ R91, R2, R91, -R58 ;  /* 0x0000005b025b7223 */ /* 0x000fcc000001083a */
[----:B------:R-:W3:Y:S01]  /*1aac0*/  MUFU.EX2 R101, R101 ;  /* 0x0000006500657308 */ /* 0x000ee20000000800 */
[----:B0-----:R-:W-:-:S07]  /*1aad0*/  FADD.FTZ R69, R10, R69 ;  /* 0x000000450a457221 */ /* 0x001fce0000010000 */
[----:B------:R-:W0:Y:S01]  /*1aae0*/  MUFU.EX2 R13, R13 ;  /* 0x0000000d000d7308 */ /* 0x000e220000000800 */
[----:B-1----:R-:W-:-:S07]  /*1aaf0*/  FADD.FTZ R39, R31, R54 ;  /* 0x000000361f277221 */ /* 0x002fce0000010000 */
[----:B------:R-:W1:Y:S01]  /*1ab00*/  MUFU.EX2 R212, R212 ;  /* 0x000000d400d47308 */ /* 0x000e620000000800 */
[----:B------:R-:W-:-:S07]  /*1ab10*/  FFMA.FTZ R77, R2, R77, -R58 ;  /* 0x0000004d024d7223 */ /* 0x000fce000001083a */
[----:B------:R-:W4:Y:S01]  /*1ab20*/  MUFU.EX2 R72, R72 ;  /* 0x0000004800487308 */ /* 0x000f220000000800 */
[----:B--2---:R-:W-:-:S01]  /*1ab30*/  FADD.FTZ R74, R64, R39 ;  /* 0x00000027404a7221 */ /* 0x004fc20000010000 */
[----:B------:R-:W-:-:S06]  /*1ab40*/  FFMA.FTZ R34, R2, R95, -R58 ;  /* 0x0000005f02227223 */ /* 0x000fcc000001083a */
[----:B------:R-:W2:Y:S08]  /*1ab50*/  MUFU.EX2 R35, R35 ;  /* 0x0000002300237308 */ /* 0x000eb00000000800 */
[----:B------:R-:W5:Y:S08]  /*1ab60*/  MUFU.EX2 R47, R47 ;  /* 0x0000002f002f7308 */ /* 0x000f700000000800 */
[----:B------:R0:W-:Y:S01]  /*1ab70*/  MUFU.EX2 R40, R78 ;  /* 0x0000004e00287308 */ /* 0x0001e20000000800 */
[----:B---3--:R-:W-:-:S01]  /*1ab80*/  FADD.FTZ R39, R101, R74 ;  /* 0x0000004a65277221 */ /* 0x008fc20000010000 */
[----:B0-----:R-:W-:-:S06]  /*1ab90*/  FADD.FTZ R78, R12, R69 ;  /* 0x000000450c4e7221 */ /* 0x001fcc0000010000 */
[----:B------:R-:W0:Y:S01]  /*1aba0*/  MUFU.EX2 R91, R91 ;  /* 0x0000005b005b7308 */ /* 0x000e220000000800 */
[----:B------:R-:W-:-:S07]  /*1abb0*/  FADD.FTZ R78, R15, R78 ;  /* 0x0000004e0f4e7221 */ /* 0x000fce0000010000 */
[----:B------:R-:W3:Y:S01]  /*1abc0*/  MUFU.EX2 R76, R76 ;  /* 0x0000004c004c7308 */ /* 0x000ee20000000800 */
[----:B------:R-:W-:-:S01]  /*1abd0*/  FFMA.FTZ R51, R2, R81, -R58 ;  /* 0x0000005102337223 */ /* 0x000fc2000001083a */
[----:B------:R-:W-:-:S06]  /*1abe0*/  FADD.FTZ R69, R13, R78 ;  /* 0x0000004e0d457221 */ /* 0x000fcc0000010000 */
[----:B------:R-:W-:Y:S01]  /*1abf0*/  MUFU.EX2 R71, R66 ;  /* 0x0000004200477308 */ /* 0x000fe20000000800 */
[----:B-1----:R-:W-:-:S01]  /*1ac00*/  FADD.FTZ R74, R212, R39 ;  /* 0x00000027d44a7221 */ /* 0x002fc20000010000 */
[----:B------:R-:W-:-:S06]  /*1ac10*/  FFMA.FTZ R99, R2, R99, -R58 ;  /* 0x0000006302637223 */ /* 0x000fcc000001083a */
[----:B------:R-:W1:Y:S01]  /*1ac20*/  MUFU.EX2 R66, R77 ;  /* 0x0000004d00427308 */ /* 0x000e620000000800 */
[----:B----4-:R-:W-:-:S07]  /*1ac30*/  FADD.FTZ R78, R72, R69 ;  /* 0x00000045484e7221 */ /* 0x010fce0000010000 */
[----:B------:R-:W4:Y:S01]  /*1ac40*/  MUFU.EX2 R55, R55 ;  /* 0x0000003700377308 */ /* 0x000f220000000800 */
[----:B--2---:R-:W-:-:S01]  /*1ac50*/  FADD.FTZ R74, R35, R74 ;  /* 0x0000004a234a7221 */ /* 0x004fc20000010000 */
[----:B-----5:R-:W-:-:S06]  /*1ac60*/  FADD.FTZ R39, R47, R78 ;  /* 0x0000004e2f277221 */ /* 0x020fcc0000010000 */
[----:B------:R-:W2:Y:S01]  /*1ac70*/  MUFU.EX2 R34, R34 ;  /* 0x0000002200227308 */ /* 0x000ea20000000800 */
[----:B------:R-:W-:-:S07]  /*1ac80*/  FFMA.FTZ R85, R2, R85, -R58 ;  /* 0x0000005502557223 */ /* 0x000fce000001083a */
[----:B------:R-:W5:Y:S01]  /*1ac90*/  MUFU.EX2 R56, R56 ;  /* 0x0000003800387308 */ /* 0x000f620000000800 */
[----:B------:R-:W-:Y:S01]  /*1aca0*/  F2FP.SATFINITE.E4M3.F32.PACK_AB_MERGE_C R217, R6, R5, RZ ;  /* 0x0000000506d9723e */ /* 0x000fe200048070ff */
[----:B0-----:R-:W-:-:S06]  /*1acb0*/  FADD.FTZ R5, R91, R74 ;  /* 0x0000004a5b057221 */ /* 0x001fcc0000010000 */
[----:B------:R-:W0:Y:S01]  /*1acc0*/  MUFU.EX2 R51, R51 ;  /* 0x0000003300337308 */ /* 0x000e220000000800 */
[----:B------:R-:W-:-:S01]  /*1acd0*/  FFMA.FTZ R38, R2, R103, -R58 ;  /* 0x0000006702267223 */ /* 0x000fc2000001083a */
[----:B---3--:R-:W-:-:S06]  /*1ace0*/  FADD.FTZ R6, R76, R39 ;  /* 0x000000274c067221 */ /* 0x008fcc0000010000 */
[----:B------:R-:W3:Y:S01]  /*1acf0*/  MUFU.EX2 R57, R57 ;  /* 0x0000003900397308 */ /* 0x000ee20000000800 */
[----:B------:R-:W-:Y:S01]  /*1ad00*/  F2FP.SATFINITE.E4M3.F32.PACK_AB_MERGE_C R219, R15, R12, RZ ;  /* 0x0000000c0fdb723e */ /* 0x000fe200048070ff */
[----:B-1----:R-:W-:-:S06]  /*1ad10*/  FADD.FTZ R5, R66, R5 ;  /* 0x0000000542057221 */ /* 0x002fcc0000010000 */
[----:B------:R-:W1:Y:S01]  /*1ad20*/  MUFU.EX2 R99, R99 ;  /* 0x0000006300637308 */ /* 0x000e620000000800 */
[----:B------:R-:W-:-:S01]  /*1ad30*/  FFMA.FTZ R73, R2, R105, -R58 ;  /* 0x0000006902497223 */ /* 0x000fc2000001083a */
[----:B----4-:R-:W-:-:S06]  /*1ad40*/  FADD.FTZ R15, R55, R6 ;  /* 0x00000006370f7221 */ /* 0x010fcc0000010000 */
[----:B------:R-:W4:Y:S01]  /*1ad50*/  MUFU.EX2 R60, R60 ;  /* 0x0000003c003c7308 */ /* 0x000f220000000800 */
[----:B------:R-:W-:Y:S01]  /*1ad60*/  F2FP.SATFINITE.E4M3.F32.PACK_AB_MERGE_C R93, R93, R62, RZ ;  /* 0x0000003e5d5d723e */ /* 0x000fe200048070ff */
[----:B--2---:R-:W-:-:S06]  /*1ad70*/  FADD.FTZ R6, R34, R5 ;  /* 0x0000000522067221 */ /* 0x004fcc0000010000 */
[----:B------:R-:W2:Y:S01]  /*1ad80*/  MUFU.EX2 R68, R85 ;  /* 0x0000005500447308 */ /* 0x000ea20000000800 */
[----:B------:R-:W-:-:S01]  /*1ad90*/  FFMA.FTZ R83, R2, R83, -R58 ;  /* 0x0000005302537223 */ /* 0x000fc2000001083a */
[----:B-----5:R-:W-:Y:S01]  /*1ada0*/  FADD.FTZ R62, R56, R15 ;  /* 0x0000000f383e7221 */ /* 0x020fe20000010000 */
[----:B0-----:R-:W-:-:S05]  /*1adb0*/  FADD.FTZ R12, R51, R6 ;  /* 0x00000006330c7221 */ /* 0x001fca0000010000 */
[----:B------:R-:W0:Y:S01]  /*1adc0*/  MUFU.EX2 R38, R38 ;  /* 0x0000002600267308 */ /* 0x000e220000000800 */
[----:B---3--:R-:W-:-:S07]  /*1add0*/  FADD.FTZ R15, R57, R62 ;  /* 0x0000003e390f7221 */ /* 0x008fce0000010000 */
[----:B------:R-:W3:Y:S01]  /*1ade0*/  MUFU.EX2 R41, R41 ;  /* 0x0000002900297308 */ /* 0x000ee20000000800 */
[----:B-1----:R-:W-:-:S01]  /*1adf0*/  FADD.FTZ R5, R99, R12 ;  /* 0x0000000c63057221 */ /* 0x002fc20000010000 */
[----:B------:R-:W-:-:S06]  /*1ae00*/  FFMA.FTZ R50, R2, R107, -R58 ;  /* 0x0000006b02327223 */ /* 0x000fcc000001083a */
[----:B------:R-:W1:Y:S01]  /*1ae10*/  MUFU.EX2 R73, R73 ;  /* 0x0000004900497308 */ /* 0x000e620000000800 */
[----:B----4-:R-:W-:-:S07]  /*1ae20*/  FADD.FTZ R15, R60, R15 ;  /* 0x0000000f3c0f7221 */ /* 0x010fce0000010000 */
[----:B------:R-:W4:Y:S01]  /*1ae30*/  MUFU.EX2 R44, R44 ;  /* 0x0000002c002c7308 */ /* 0x000f220000000800 */
[----:B--2---:R-:W-:-:S01]  /*1ae40*/  FADD.FTZ R5, R68, R5 ;  /* 0x0000000544057221 */ /* 0x004fc20000010000 */
[----:B------:R-:W-:-:S06]  /*1ae50*/  FADD.FTZ R12, R40, R15 ;  /* 0x0000000f280c7221 */ /* 0x000fcc0000010000 */
[----:B------:R-:W-:Y:S08]  /*1ae60*/  MUFU.EX2 R49, R49 ;  /* 0x0000003100317308 */ /* 0x000ff00000000800 */
[----:B------:R-:W2:Y:S01]  /*1ae70*/  MUFU.EX2 R83, R83 ;  /* 0x0000005300537308 */ /* 0x000ea20000000800 */
[----:B------:R-:W-:Y:S01]  /*1ae80*/  F2FP.SATFINITE.E4M3.F32.PACK_AB_MERGE_C R217, R7, R8, R217 ;  /* 0x0000000807d9723e */ /* 0x000fe200048070d9 */
[----:B0-----:R-:W-:Y:S01]  /*1ae90*/  FADD.FTZ R8, R38, R5 ;  /* 0x0000000526087221 */ /* 0x001fe20000010000 */
[----:B------:R-:W-:-:S01]  /*1aea0*/  FFMA.FTZ R52, R2, R87, -R58 ;  /* 0x0000005702347223 */ /* 0x000fc2000001083a */
[----:B---3--:R-:W-:-:S04]  /*1aeb0*/  FADD.FTZ R5, R41, R12 ;  /* 0x0000000c29057221 */ /* 0x008fc80000010000 */
[----:B------:R-:W0:Y:S01]  /*1aec0*/  MUFU.EX2 R50, R50 ;  /* 0x0000003200327308 */ /* 0x000e220000000800 */
[----:B------:R-:W-:Y:S01]  /*1aed0*/  F2FP.SATFINITE.E4M3.F32.PACK_AB_MERGE_C R219, R10, R9, R219 ;  /* 0x000000090adb723e */ /* 0x000fe200048070db */
[----:B-1----:R-:W-:Y:S01]  /*1aee0*/  FADD.FTZ R10, R73, R8 ;  /* 0x00000008490a7221 */ /* 0x002fe20000010000 */
[----:B----4-:R-:W-:-:S05]  /*1aef0*/  FADD.FTZ R12, R44, R5 ;  /* 0x000000052c0c7221 */ /* 0x010fca0000010000 */
[----:B------:R-:W1:Y:S01]  /*1af00*/  MUFU.EX2 R25, R25 ;  /* 0x0000001900197308 */ /* 0x000e620000000800 */
[----:B--2---:R-:W-:-:S01]  /*1af10*/  FADD.FTZ R5, R83, R10 ;  /* 0x0000000a53057221 */ /* 0x004fc20000010000 */
[----:B------:R-:W-:-:S06]  /*1af20*/  F2FP.SATFINITE.E4M3.F32.PACK_AB_MERGE_C R209, R49, R44, RZ ;  /* 0x0000002c31d1723e */ /* 0x000fcc00048070ff */
[----:B------:R-:W2:Y:S01]  /*1af30*/  MUFU.EX2 R61, R61 ;  /* 0x0000003d003d7308 */ /* 0x000ea20000000800 */
[----:B------:R-:W-:-:S07]  /*1af40*/  FADD.FTZ R49, R49, R12 ;  /* 0x0000000c31317221 */ /* 0x000fce0000010000 */
[----:B------:R-:W3:Y:S01]  /*1af50*/  MUFU.EX2 R21, R21 ;  /* 0x0000001500157308 */ /* 0x000ee20000000800 */
[----:B------:R-:W-:-:S01]  /*1af60*/  FFMA.FTZ R111, R2, R111, -R58 ;  /* 0x0000006f026f7223 */ /* 0x000fc2000001083a */
[----:B------:R-:W-:-:S06]  /*1af70*/  FADD.FTZ R5, R70, R5 ;  /* 0x0000000546057221 */ /* 0x000fcc0000010000 */
[----:B------:R-:W4:Y:S01]  /*1af80*/  MUFU.EX2 R52, R52 ;  /* 0x0000003400347308 */ /* 0x000f220000000800 */
[----:B------:R-:W-:-:S01]  /*1af90*/  FFMA.FTZ R204, R2, R109, -R58 ;  /* 0x0000006d02cc7223 */ /* 0x000fc2000001083a */
[----:B------:R-:W-:-:S06]  /*1afa0*/  FADD.FTZ R12, R24, R49 ;  /* 0x00000031180c7221 */ /* 0x000fcc0000010000 */
[----:B------:R-:W5:Y:S01]  /*1afb0*/  MUFU.EX2 R32, R32 ;  /* 0x0000002000207308 */ /* 0x000f620000000800 */
[----:B0-----:R-:W-:-:S01]  /*1afc0*/  FADD.FTZ R10, R50, R5 ;  /* 0x00000005320a7221 */ /* 0x001fc20000010000 */
[----:B------:R-:W-:-:S06]  /*1afd0*/  FFMA.FTZ R75, R2, R75, -R58 ;  /* 0x0000004b024b7223 */ /* 0x000fcc000001083a */
[----:B------:R-:W0:Y:S01]  /*1afe0*/  MUFU.EX2 R65, R65 ;  /* 0x0000004100417308 */ /* 0x000e220000000800 */
[----:B-1----:R-:W-:-:S07]  /*1aff0*/  FADD.FTZ R12, R25, R12 ;  /* 0x0000000c190c7221 */ /* 0x002fce0000010000 */
[----:B------:R-:W1:Y:S01]  /*1b000*/  MUFU.EX2 R28, R28 ;  /* 0x0000001c001c7308 */ /* 0x000e620000000800 */
[----:B--2---:R-:W-:-:S01]  /*1b010*/  FADD.FTZ R5, R61, R10 ;  /* 0x0000000a3d057221 */ /* 0x004fc20000010000 */
[----:B---3--:R-:W-:-:S06]  /*1b020*/  FADD.FTZ R7, R21, R12 ;  /* 0x0000000c15077221 */ /* 0x008fcc0000010000 */
[----:B------:R-:W2:Y:S01]  /*1b030*/  MUFU.EX2 R3, R111 ;  /* 0x0000006f00037308 */ /* 0x000ea20000000800 */
[----:B------:R-:W-:-:S07]  /*1b040*/  FFMA.FTZ R45, R2, R45, -R58 ;  /* 0x0000002d022d7223 */ /* 0x000fce000001083a */
[----:B------:R-:W3:Y:S01]  /*1b050*/  MUFU.EX2 R33, R33 ;  /* 0x0000002100217308 */ /* 0x000ee20000000800 */
[----:B----4-:R-:W-:-:S01]  /*1b060*/  FADD.FTZ R12, R52, R5 ;  /* 0x00000005340c7221 */ /* 0x010fc20000010000 */
[----:B------:R-:W-:-:S06]  /*1b070*/  FFMA.FTZ R113, R2, R113, -R58 ;  /* 0x0000007102717223 */ /* 0x000fcc000001083a */
[----:B------:R-:W4:Y:S01]  /*1b080*/  MUFU.EX2 R204, R204 ;  /* 0x000000cc00cc7308 */ /* 0x000f220000000800 */
[----:B-----5:R-:W-:-:S07]  /*1b090*/  FADD.FTZ R7, R32, R7 ;  /* 0x0000000720077221 */ /* 0x020fce0000010000 */
[----:B------:R-:W5:Y:S01]  /*1b0a0*/  MUFU.EX2 R37, R37 ;  /* 0x0000002500257308 */ /* 0x000f620000000800 */
[----:B------:R-:W-:Y:S01]  /*1b0b0*/  F2FP.SATFINITE.E4M3.F32.PACK_AB_MERGE_C R211, R32, R21, RZ ;  /* 0x0000001520d3723e */ /* 0x000fe200048070ff */
[----:B0-----:R-:W-:-:S06]  /*1b0c0*/  FADD.FTZ R12, R65, R12 ;  /* 0x0000000c410c7221 */ /* 0x001fcc0000010000 */
[----:B------:R-:W0:Y:S01]  /*1b0d0*/  MUFU.EX2 R75, R75 ;  /* 0x0000004b004b7308 */ /* 0x000e220000000800 */
[----:B-1----:R-:W-:-:S07]  /*1b0e0*/  FADD.FTZ R32, R28, R7 ;  /* 0x000000071c207221 */ /* 0x002fce0000010000 */
[----:B------:R-:W1:Y:S01]  /*1b0f0*/  MUFU.EX2 R42, R42 ;  /* 0x0000002a002a7308 */ /* 0x000e620000000800 */
[----:B------:R-:W-:-:S01]  /*1b100*/  FFMA.FTZ R115, R2, R115, -R58 ;  /* 0x0000007302737223 */ /* 0x000fc2000001083a */
[----:B------:R-:W-:-:S06]  /*1b110*/  FFMA.FTZ R63, R2, R63, -R58 ;  /* 0x0000003f023f7223 */ /* 0x000fcc000001083a */
[----:B------:R-:W1:Y:S01]  /*1b120*/  MUFU.EX2 R54, R45 ;  /* 0x0000002d00367308 */ /* 0x000e620000000800 */
[----:B--2---:R-:W-:-:S01]  /*1b130*/  FADD.FTZ R5, R3, R12 ;  /* 0x0000000c03057221 */ /* 0x004fc20000010000 */
[----:B---3--:R-:W-:-:S06]  /*1b140*/  FADD.FTZ R32, R33, R32 ;  /* 0x0000002021207221 */ /* 0x008fcc0000010000 */
[----:B------:R-:W2:Y:S01]  /*1b150*/  MUFU.EX2 R36, R36 ;  /* 0x0000002400247308 */ /* 0x000ea20000000800 */
[----:B------:R-:W-:-:S01]  /*1b160*/  FFMA.FTZ R53, R2, R53, -R58 ;  /* 0x0000003502357223 */ /* 0x000fc2000001083a */
[----:B------:R-:W-:Y:S01]  /*1b170*/  F2FP.SATFINITE.E4M3.F32.PACK_AB_MERGE_C R211, R25, R24, R211 ;  /* 0x0000001819d3723e */ /* 0x000fe200048070d3 */
[----:B----4-:R-:W-:-:S05]  /*1b180*/  FADD.FTZ R24, R204, R5 ;  /* 0x00000005cc187221 */ /* 0x010fca0000010000 */
[----:B------:R-:W3:Y:S01]  /*1b190*/  MUFU.EX2 R113, R113 ;  /* 0x0000007100717308 */ /* 0x000ee20000000800 */
[----:B------:R-:W-:Y:S01]  /*1b1a0*/  F2FP.SATFINITE.E4M3.F32.PACK_AB_MERGE_C R213, R76, R47, RZ ;  /* 0x0000002f4cd5723e */ /* 0x000fe200048070ff */
[----:B-----5:R-:W-:-:S06]  /*1b1b0*/  FADD.FTZ R7, R37, R32 ;  /* 0x0000002025077221 */ /* 0x020fcc0000010000 */
[----:B------:R-:W4:Y:S01]  /*1b1c0*/  MUFU.EX2 R43, R43 ;  /* 0x0000002b002b7308 */ /* 0x000f220000000800 */
[----:B0-----:R-:W-:-:S01]  /*1b1d0*/  FADD.FTZ R5, R75, R24 ;  /* 0x000000184b057221 */ /* 0x001fc20000010000 */
[----:B------:R-:W-:-:S06]  /*1b1e0*/  FFMA.FTZ R59, R2, R59, -R58 ;  /* 0x0000003b023b7223 */ /* 0x000fcc000001083a */
[----:B------:R-:W-:Y:S01]  /*1b1f0*/  MUFU.EX2 R46, R46 ;  /* 0x0000002e002e7308 */ /* 0x000fe20000000800 */
[----:B------:R-:W-:-:S01]  /*1b200*/  FFMA.FTZ R67, R2, R67, -R58 ;  /* 0x0000004302437223 */ /* 0x000fc2000001083a */
[----:B------:R-:W-:-:S06]  /*1b210*/  F2FP.SATFINITE.E4M3.F32.PACK_AB_MERGE_C R213, R72, R13, R213 ;  /* 0x0000000d48d5723e */ /* 0x000fcc00048070d5 */
[----:B------:R-:W0:Y:S01]  /*1b220*/  MUFU.EX2 R206, R115 ;  /* 0x0000007300ce7308 */ /* 0x000e220000000800 */
[----:B-1----:R-:W-:-:S01]  /*1b230*/  FADD.FTZ R7, R42, R7 ;  /* 0x000000072a077221 */ /* 0x002fc20000010000 */
[----:B------:R-:W1:Y:S01]  /*1b240*/  @P4 LDC R13, c[0x0][0x44c] ;  /* 0x00011300ff0d4b82 */ /* 0x000e620000000800 */
[----:B------:R-:W-:-:S05]  /*1b250*/  FFMA.FTZ R29, R2, R29, -R58 ;  /* 0x0000001d021d7223 */ /* 0x000fca000001083a */
[----:B------:R-:W-:Y:S01]  /*1b260*/  MUFU.EX2 R63, R63 ;  /* 0x0000003f003f7308 */ /* 0x000fe20000000800 */
[C---:B------:R-:W-:Y:S01]  /*1b270*/  F2FP.SATFINITE.E4M3.F32.PACK_AB_MERGE_C R75, R54.reuse, R75, RZ ;  /* 0x0000004b364b723e */ /* 0x040fe200048070ff */
[----:B------:R-:W-:-:S06]  /*1b280*/  FADD.FTZ R54, R54, R5 ;  /* 0x0000000536367221 */ /* 0x000fcc0000010000 */
[----:B------:R-:W5:Y:S01]  /*1b290*/  MUFU.EX2 R6, R53 ;  /* 0x0000003500067308 */ /* 0x000f620000000800 */
[----:B------:R-:W-:Y:S01]  /*1b2a0*/  F2FP.SATFINITE.E4M3.F32.PACK_AB_MERGE_C R205, R42, R37, RZ ;  /* 0x000000252acd723e */ /* 0x000fe200048070ff */
[----:B--2---:R-:W-:Y:S01]  /*1b2b0*/  FADD.FTZ R24, R36, R7 ;  /* 0x0000000724187221 */ /* 0x004fe20000010000 */
[----:B------:R-:W-:-:S01]  /*1b2c0*/  FFMA.FTZ R117, R2, R117, -R58 ;  /* 0x0000007502757223 */ /* 0x000fc2000001083a */
[----:B------:R-:W-:Y:S01]  /*1b2d0*/  F2FP.SATFINITE.E4M3.F32.PACK_AB_MERGE_C R204, R204, R3, R75 ;  /* 0x00000003cccc723e */ /* 0x000fe2000480704b */
[----:B------:R-:W2:Y:S03]  /*1b2e0*/  @P4 LDC R32, c[0x0][0x450] ;  /* 0x00011400ff204b82 */ /* 0x000ea60000000800 */
[----:B------:R-:W1:Y:S01]  /*1b2f0*/  MUFU.EX2 R48, R48 ;  /* 0x0000003000307308 */ /* 0x000e620000000800 */
[----:B------:R-:W-:Y:S01]  /*1b300*/  F2FP.SATFINITE.E4M3.F32.PACK_AB_MERGE_C R205, R33, R28, R205 ;  /* 0x0000001c21cd723e */ /* 0x000fe200048070cd */
[----:B---3--:R-:W-:Y:S01]  /*1b310*/  FADD.FTZ R3, R113, R54 ;  /* 0x0000003671037221 */ /* 0x008fe20000010000 */
[----:B----4-:R-:W-:-:S05]  /*1b320*/  FADD.FTZ R28, R43, R24 ;  /* 0x000000182b1c7221 */ /* 0x010fca0000010000 */
[----:B------:R-:W3:Y:S01]  /*1b330*/  MUFU.EX2 R59, R59 ;  /* 0x0000003b003b7308 */ /* 0x000ee20000000800 */
[----:B0-----:R-:W-:-:S01]  /*1b340*/  FADD.FTZ R24, R206, R3 ;  /* 0x00000003ce187221 */ /* 0x001fc20000010000 */
[----:B------:R-:W-:-:S06]  /*1b350*/  F2FP.SATFINITE.E4M3.F32.PACK_AB_MERGE_C R207, R46, R71, RZ ;  /* 0x000000472ecf723e */ /* 0x000fcc00048070ff */
[----:B------:R-:W-:Y:S01]  /*1b360*/  MUFU.EX2 R67, R67 ;  /* 0x0000004300437308 */ /* 0x000fe20000000800 */
[----:B------:R-:W-:-:S07]  /*1b370*/  FADD.FTZ R71, R71, R28 ;  /* 0x0000001c47477221 */ /* 0x000fce0000010000 */
[----:B------:R-:W0:Y:S01]  /*1b380*/  MUFU.EX2 R10, R29 ;  /* 0x0000001d000a7308 */ /* 0x000e220000000800 */
[----:B-----5:R-:W-:-:S07]  /*1b390*/  F2FP.SATFINITE.E4M3.F32.PACK_AB_MERGE_C R3, R6, R63, RZ ;  /* 0x0000003f0603723e */ /* 0x020fce00048070ff */
[----:B------:R-:W4:Y:S01]  /*1b3a0*/  MUFU.EX2 R123, R123 ;  /* 0x0000007b007b7308 */ /* 0x000f220000000800 */
[----:B------:R-:W-:-:S01]  /*1b3b0*/  FFMA.FTZ R119, R2, R119, -R58 ;  /* 0x0000007702777223 */ /* 0x000fc2000001083a */
[C-C-:B------:R-:W-:Y:S01]  /*1b3c0*/  FFMA.FTZ R121, R2.reuse, R121, -R58.reuse ;  /* 0x0000007902797223 */ /* 0x140fe2000001083a */
[----:B------:R-:W-:-:S05]  /*1b3d0*/  FFMA.FTZ R129, R2, R129, -R58 ;  /* 0x0000008102817223 */ /* 0x000fca000001083a */
[----:B------:R-:W5:Y:S01]  /*1b3e0*/  MUFU.EX2 R8, R117 ;  /* 0x0000007500087308 */ /* 0x000f620000000800 */
[----:B------:R-:W-:-:S01]  /*1b3f0*/  FADD.FTZ R63, R63, R24 ;  /* 0x000000183f3f7221 */ /* 0x000fc20000010000 */
[----:B------:R-:W-:Y:S01]  /*1b400*/  FFMA.FTZ R58, R2, R131, -R58 ;  /* 0x00000083023a7223 */ /* 0x000fe2000001083a */
[----:B------:R-:W-:-:S05]  /*1b410*/  FADD.FTZ R71, R46, R71 ;  /* 0x000000472e477221 */ /* 0x000fca0000010000 */
[----:B------:R-:W2:Y:S01]  /*1b420*/  MUFU.EX2 R26, R26 ;  /* 0x0000001a001a7308 */ /* 0x000ea20000000800 */
[----:B------:R-:W-:-:S01]  /*1b430*/  FADD.FTZ R6, R6, R63 ;  /* 0x0000003f06067221 */ /* 0x000fc20000010000 */
[----:B-1----:R-:W-:-:S06]  /*1b440*/  FADD.FTZ R24, R48, R71 ;  /* 0x0000004730187221 */ /* 0x002fcc0000010000 */
[----:B------:R-:W1:Y:S01]  /*1b450*/  MUFU.EX2 R125, R125 ;  /* 0x0000007d007d7308 */ /* 0x000e620000000800 */
[----:B------:R-:W-:Y:S01]  /*1b460*/  F2FP.SATFINITE.E4M3.F32.PACK_AB_MERGE_C R206, R206, R113, R3 ;  /* 0x00000071cece723e */ /* 0x000fe20004807003 */
[----:B---3--:R-:W-:Y:S01]  /*1b470*/  FADD.FTZ R3, R59, R6 ;  /* 0x000000063b037221 */ /* 0x008fe20000010000 */
[----:B0-----:R-:W-:-:S05]  /*1b480*/  F2FP.SATFINITE.E4M3.F32.PACK_AB_MERGE_C R7, R10, R67, RZ ;  /* 0x000000430a07723e */ /* 0x001fca00048070ff */
[----:B------:R-:W0:Y:S01]  /*1b490*/  MUFU.EX2 R30, R30 ;  /* 0x0000001e001e7308 */ /* 0x000e220000000800 */
[----:B----4-:R-:W-:-:S01]  /*1b4a0*/  FADD.FTZ R5, R123, R24 ;  /* 0x000000187b057221 */ /* 0x010fc20000010000 */
[----:B------:R-:W-:-:S04]  /*1b4b0*/  @P4 IMAD.HI.U32 R13, R116, R13, RZ ;  /* 0x0000000d740d4227 */ /* 0x000fc800078e00ff */
[----:B-----5:R-:W-:-:S02]  /*1b4c0*/  FADD.FTZ R6, R8, R3 ;  /* 0x0000000308067221 */ /* 0x020fc40000010000 */
[----:B------:R-:W-:Y:S01]  /*1b4d0*/  MUFU.EX2 R119, R119 ;  /* 0x0000007700777308 */ /* 0x000fe20000000800 */
[----:B------:R-:W-:Y:S01]  /*1b4e0*/  F2FP.SATFINITE.E4M3.F32.PACK_AB_MERGE_C R200, R8, R59, R7 ;  /* 0x0000003b08c8723e */ /* 0x000fe20004807007 */
[----:B--2---:R-:W-:-:S06]  /*1b4f0*/  FADD.FTZ R8, R26, R5 ;  /* 0x000000051a087221 */ /* 0x004fcc0000010000 */
[----:B------:R-:W-:Y:S01]  /*1b500*/  MUFU.EX2 R129, R129 ;  /* 0x0000008100817308 */ /* 0x000fe20000000800 */
[----:B------:R-:W-:-:S07]  /*1b510*/  IMAD.MOV.U32 R9, RZ, RZ, R116 ;  /* 0x000000ffff097224 */ /* 0x000fce00078e0074 */
[----:B------:R-:W2:Y:S01]  /*1b520*/  MUFU.EX2 R58, R58 ;  /* 0x0000003a003a7308 */ /* 0x000ea20000000800 */
[----:B------:R-:W-:-:S07]  /*1b530*/  @P4 SHF.R.U32.HI R9, RZ, R32, R13 ;  /* 0x00000020ff094219 */ /* 0x000fce000001160d */
[----:B------:R-:W3:Y:S01]  /*1b540*/  MUFU.EX2 R127, R127 ;  /* 0x0000007f007f7308 */ /* 0x000ee20000000800 */
[----:B------:R-:W-:-:S01]  /*1b550*/  FADD.FTZ R67, R67, R6 ;  /* 0x0000000643437221 */ /* 0x000fc20000010000 */
[----:B-1----:R-:W-:-:S06]  /*1b560*/  F2FP.SATFINITE.E4M3.F32.PACK_AB_MERGE_C R26, R125, R26, RZ ;  /* 0x0000001a7d1a723e */ /* 0x002fcc00048070ff */
[----:B------:R-:W1:Y:S01]  /*1b570*/  MUFU.EX2 R12, R121 ;  /* 0x00000079000c7308 */ /* 0x000e620000000800 */
[----:B------:R-:W-:-:S07]  /*1b580*/  FADD.FTZ R125, R125, R8 ;  /* 0x000000087d7d7221 */ /* 0x000fce0000010000 */
[----:B------:R-:W4:Y:S01]  /*1b590*/  MUFU.EX2 R14, R14 ;  /* 0x0000000e000e7308 */ /* 0x000f220000000800 */
[----:B------:R-:W-:Y:S01]  /*1b5a0*/  IADD3 R5, R9, R112, -R114 ;  /* 0x0000007009057210 */ /* 0x000fe20007ffe872 */
[----:B------:R-:W-:Y:S01]  /*1b5b0*/  FADD.FTZ R10, R10, R67 ;  /* 0x000000430a0a7221 */ /* 0x000fe20000010000 */
[----:B0-----:R-:W-:-:S01]  /*1b5c0*/  FADD.FTZ R6, R30, R125 ;  /* 0x0000007d1e067221 */ /* 0x001fc20000010000 */
[----:B--2---:R-:W-:Y:S02]  /*1b5d0*/  F2FP.SATFINITE.E4M3.F32.PACK_AB_MERGE_C R7, R58, R129, RZ ;  /* 0x000000813a07723e */ /* 0x004fe400048070ff */
[----:B------:R-:W-:-:S01]  /*1b5e0*/  FADD.FTZ R3, R119, R10 ;  /* 0x0000000a77037221 */ /* 0x000fc20000010000 */
[----:B------:R-:W-:-:S04]  /*1b5f0*/  IMAD.HI R8, R5, 0x66666667, RZ ;  /* 0x6666666705087827 */ /* 0x000fc800078e02ff */
[----:B---3--:R-:W-:-:S01]  /*1b600*/  FADD.FTZ R5, R127, R6 ;  /* 0x000000067f057221 */ /* 0x008fc20000010000 */
[C---:B-1----:R-:W-:Y:S01]  /*1b610*/  F2FP.SATFINITE.E4M3.F32.PACK_AB_MERGE_C R202, R12.reuse, R119, R7 ;  /* 0x000000770cca723e */ /* 0x042fe20004807007 */
[----:B------:R-:W-:-:S01]  /*1b620*/  FADD.FTZ R6, R12, R3 ;  /* 0x000000030c067221 */ /* 0x000fc20000010000 */
[----:B------:R-:W0:Y:S01]  /*1b630*/  MUFU.EX2 R11, R11 ;  /* 0x0000000b000b7308 */ /* 0x000e220000000800 */
[----:B----4-:R-:W-:-:S01]  /*1b640*/  FADD.FTZ R12, R14, R5 ;  /* 0x000000050e0c7221 */ /* 0x010fc20000010000 */
[----:B------:R-:W-:-:S04]  /*1b650*/  SHF.R.U32.HI R5, RZ, 0x1f, R8 ;  /* 0x0000001fff057819 */ /* 0x000fc80000011608 */
[----:B------:R-:W-:Y:S01]  /*1b660*/  LEA.HI.SX32 R5, R8, R5, 0x1a ;  /* 0x0000000508057211 */ /* 0x000fe200078fd2ff */
[----:B------:R-:W-:-:S03]  /*1b670*/  VIADD R8, R146, 0xfffffffe ;  /* 0xfffffffe92087836 */ /* 0x000fc60000000000 */
[----:B------:R-:W-:-:S04]  /*1b680*/  VIMNMX R21, RZ, R5, !PT ;  /* 0x00000005ff157248 */ /* 0x000fc80007fe0100 */
[----:B------:R-:W-:Y:S01]  /*1b690*/  ISETP.GE.AND P1, PT, R8, R21, PT ;  /* 0x000000150800720c */ /* 0x000fe20003f26270 */
[----:B------:R-:W-:-:S01]  /*1b6a0*/  FADD.FTZ R13, R129, R6 ;  /* 0x00000006810d7221 */ /* 0x000fc20000010000 */
[----:B------:R-:W-:Y:S02]  /*1b6b0*/  F2FP.SATFINITE.E4M3.F32.PACK_AB_MERGE_C R64, R101, R64, RZ ;  /* 0x000000406540723e */ /* 0x000fe400048070ff */
[----:B------:R-:W-:Y:S02]  /*1b6c0*/  F2FP.SATFINITE.E4M3.F32.PACK_AB_MERGE_C R66, R66, R91, RZ ;  /* 0x0000005b4242723e */ /* 0x000fe400048070ff */
[----:B------:R-:W-:Y:S02]  /*1b6d0*/  F2FP.SATFINITE.E4M3.F32.PACK_AB_MERGE_C R215, R60, R57, RZ ;  /* 0x000000393cd7723e */ /* 0x000fe400048070ff */
[----:B------:R-:W-:Y:S02]  /*1b6e0*/  F2FP.SATFINITE.E4M3.F32.PACK_AB_MERGE_C R214, R68, R99, RZ ;  /* 0x0000006344d6723e */ /* 0x000fe400048070ff */
[----:B------:R-:W-:-:S02]  /*1b6f0*/  F2FP.SATFINITE.E4M3.F32.PACK_AB_MERGE_C R208, R70, R83, RZ ;  /* 0x0000005346d0723e */ /* 0x000fc400048070ff */
[----:B------:R-:W-:Y:S02]  /*1b700*/  F2FP.SATFINITE.E4M3.F32.PACK_AB_MERGE_C R210, R65, R52, RZ ;  /* 0x0000003441d2723e */ /* 0x000fe400048070ff */
[----:B0-----:R-:W-:Y:S01]  /*1b710*/  F2FP.SATFINITE.E4M3.F32.PACK_AB_MERGE_C R3, R11, R14, RZ ;  /* 0x0000000e0b03723e */ /* 0x001fe200048070ff */
[----:B------:R-:W-:-:S01]  /*1b720*/  FADD.FTZ R13, R58, R13 ;  /* 0x0000000d3a0d7221 */ /* 0x000fc20000010000 */
[----:B------:R-:W-:Y:S01]  /*1b730*/  F2FP.SATFINITE.E4M3.F32.PACK_AB_MERGE_C R216, R27, R216, R93 ;  /* 0x000000d81bd8723e */ /* 0x000fe2000480705d */
[----:B------:R-:W-:-:S01]  /*1b740*/  FADD.FTZ R12, R11, R12 ;  /* 0x0000000c0b0c7221 */ /* 0x000fc20000010000 */
[----:B------:R-:W-:Y:S02]  /*1b750*/  F2FP.SATFINITE.E4M3.F32.PACK_AB_MERGE_C R218, R31, R218, R64 ;  /* 0x000000da1fda723e */ /* 0x000fe40004807040 */
[----:B------:R-:W-:Y:S02]  /*1b760*/  CS2R R118, SRZ ;  /* 0x0000000000767805 */ /* 0x000fe4000001ff00 */
[----:B------:R-:W-:-:S02]  /*1b770*/  F2FP.SATFINITE.E4M3.F32.PACK_AB_MERGE_C R212, R35, R212, R66 ;  /* 0x000000d423d4723e */ /* 0x000fc40004807042 */
[----:B------:R-:W-:Y:S02]  /*1b780*/  CS2R R116, SRZ ;  /* 0x0000000000747805 */ /* 0x000fe4000001ff00 */
[----:B------:R-:W-:Y:S02]  /*1b790*/  F2FP.SATFINITE.E4M3.F32.PACK_AB_MERGE_C R214, R51, R34, R214 ;  /* 0x0000002233d6723e */ /* 0x000fe400048070d6 */
[----:B------:R-:W-:Y:S02]  /*1b7a0*/  CS2R R114, SRZ ;  /* 0x0000000000727805 */ /* 0x000fe4000001ff00 */
        /* <DEDUP_REMOVED lines=53> */
[----:B------:R0:W5:Y:S01]  /*1bb00*/  LDL.LU R9, [R1+0x4] ;  /* 0x0000040001097983 */ /* 0x0001620000300800 */
[----:B------:R-:W-:Y:S01]  /*1bb10*/  IMAD.MOV.U32 R11, RZ, RZ, R0 ;  /* 0x000000ffff0b7224 */ /* 0x000fe200078e0000 */
[----:B------:R-:W-:Y:S01]  /*1bb20*/  MOV R10, R4 ;  /* 0x00000004000a7202 */ /* 0x000fe20000000f00 */
[----:B------:R-:W-:Y:S02]  /*1bb30*/  IMAD.MOV.U32 R3, RZ, RZ, R223 ;  /* 0x000000ffff037224 */ /* 0x000fe400078e00df */
[----:B------:R-:W-:-:S07]  /*1bb40*/  IMAD.MOV.U32 R119, RZ, RZ, RZ ;  /* 0x000000ffff777224 */ /* 0x000fce00078e00ff */
.L_x_2833:
        /* <DEDUP_REMOVED lines=9> */
.L_x_2823:
[----:B------:R-:W-:-:S05]  /*1bbe0*/  VIADD R0, R3, 0x1 ;  /* 0x0000000103007836 */ /* 0x000fca0000000000 */
[----:B------:R-:W-:-:S04]  /*1bbf0*/  ISETP.NE.AND P2, PT, R0, 0x2, PT ;  /* 0x000000020000780c */ /* 0x000fc80003f45270 */
[----:B------:R-:W-:Y:S02]  /*1bc00*/  SEL R5, R0, RZ, P2 ;  /* 0x000000ff00057207 */ /* 0x000fe40001000000 */
[----:B------:R-:W-:-:S03]  /*1bc10*/  SHF.L.U32 R0, R4, 0x1f, RZ ;  /* 0x0000001f04007819 */ /* 0x000fc600000006ff */
[----:B------:R-:W-:-:S04]  /*1bc20*/  IMAD R5, R5, 0x8, R18 ;  /* 0x0000000805057824 */ /* 0x000fc800078e0212 */
[----:B------:R2:W3:Y:S01]  /*1bc30*/  SYNCS.PHASECHK.TRANS64.TRYWAIT P2, [R5+URZ+0x33430], R0 ;  /* 0x03343000050075a7 */ /* 0x0004e2000804017f */
[----:B------:R-:W-:Y:S05]  /*1bc40*/  @!P0 BRA `(.L_x_2824) ;  /* 0x0000000000048947 */ /* 0x000fea0003800000 */
[----:B------:R-:W-:Y:S01]  /*1bc50*/  BPT.TRAP 0x1 ;  /* 0x000000040000795c */ /* 0x000fe20000300000 */
.L_x_2824:
[----:B------:R-:W-:Y:S04]  /*1bc60*/  BSSY B0, `(.L_x_2822) ;  /* 0x0000004000007945 */ /* 0x000fe80003800000 */
[----:B---3--:R-:W-:Y:S05]  /*1bc70*/  @P2 BRA `(.L_x_2825) ;  /* 0x0000000000082947 */ /* 0x008fea0003800000 */
[----:B------:R-:W3:Y:S02]  /*1bc80*/  SYNCS.PHASECHK.TRANS64.TRYWAIT P2, [R5+URZ+0x33430], R0 ;  /* 0x03343000050075a7 */ /* 0x000ee4000804017f */
[----:B---3--:R-:W-:Y:S05]  /*1bc90*/  @!P2 BRA `(.L_x_2826) ;  /* 0x000001440094a947 */ /* 0x008fea0003800000 */
.L_x_2825:
[----:B------:R-:W-:Y:S05]  /*1bca0*/  BSYNC B0 ;  /* 0x0000000000007941 */ /* 0x000fea0003800000 */
.L_x_2822:
[----:B--23--:R-:W2:Y:S01]  /*1bcb0*/  S2R R0, SR_TID.X ;  /* 0x0000000000007919 */ /* 0x00cea20000002100 */
[----:B------:R-:W-:Y:S01]  /*1bcc0*/  VIADD R223, R3, 0x1 ;  /* 0x0000000103df7836 */ /* 0x000fe20000000000 */
[----:B------:R-:W-:Y:S05]  /*1bcd0*/  WARPSYNC.ALL ;  /* 0x0000000000007948 */ /* 0x000fea0003800000 */
[C---:B------:R-:W-:Y:S01]  /*1bce0*/  ISETP.NE.AND P2, PT, R223.reuse, 0x2, PT ;  /* 0x00000002df00780c */ /* 0x040fe20003f45270 */
[----:B------:R-:W-:Y:S01]  /*1bcf0*/  IMAD.MOV.U32 R5, RZ, RZ, -0x7fffffe0 ;  /* 0x80000020ff057424 */ /* 0x000fe200078e00ff */
[----:B------:R-:W-:Y:S01]  /*1bd00*/  UMOV UR44, UR24 ;  /* 0x00000018002c7c82 */ /* 0x000fe20008000000 */
[----:B------:R-:W-:Y:S01]  /*1bd10*/  UMOV UR45, UR25 ;  /* 0x00000019002d7c82 */ /* 0x000fe20008000000 */
[----:B------:R-:W-:Y:S01]  /*1bd20*/  SEL R223, R223, RZ, P2 ;  /* 0x000000ffdfdf7207 */ /* 0x000fe20001000000 */
[----:B------:R-:W-:Y:S01]  /*1bd30*/  IMAD.MOV.U32 R7, RZ, RZ, -0x7fffffe0 ;  /* 0x80000020ff077424 */ /* 0x000fe200078e00ff */
[----:B------:R-:W-:Y:S01]  /*1bd40*/  R2UR UR47, R5 ;  /* 0x00000000052f72ca */ /* 0x000fe200000e0000 */
[----:B------:R-:W-:Y:S01]  /*1bd50*/  UMOV UR40, UR24 ;  /* 0x0000001800287c82 */ /* 0x000fe20008000000 */
[----:B------:R-:W-:Y:S01]  /*1bd60*/  UMOV UR41, UR25 ;  /* 0x0000001900297c82 */ /* 0x000fe20008000000 */
[----:B-1----:R-:W-:Y:S01]  /*1bd70*/  IMAD R4, R223, 0x780, R20 ;  /* 0x00000780df047824 */ /* 0x002fe200078e0214 */
[----:B------:R-:W-:Y:S01]  /*1bd80*/  R2UR UR43, R7 ;  /* 0x00000000072b72ca */ /* 0x000fe200000e0000 */
[----:B------:R-:W-:Y:S01]  /*1bd90*/  IMAD.MOV.U32 R121, RZ, RZ, -0x7fffffe0 ;  /* 0x80000020ff797424 */ /* 0x000fe200078e00ff */
[----:B------:R-:W-:Y:S01]  /*1bda0*/  UMOV UR28, UR24 ;  /* 0x00000018001c7c82 */ /* 0x000fe20008000000 */
[C---:B------:R-:W-:Y:S01]  /*1bdb0*/  VIADD R120, R4.reuse, 0x100 ;  /* 0x0000010004787836 */ /* 0x040fe20000000000 */
[C---:B------:R-:W-:Y:S01]  /*1bdc0*/  R2UR UR46, R4.reuse ;  /* 0x00000000042e72ca */ /* 0x040fe200000e0000 */
[C---:B------:R-:W-:Y:S01]  /*1bdd0*/  VIADD R14, R4.reuse, 0x180 ;  /* 0x00000180040e7836 */ /* 0x040fe20000000000 */
[----:B------:R-:W-:Y:S01]  /*1bde0*/  IADD3 R6, R4, 0x80, RZ ;  /* 0x0000008004067810 */ /* 0x000fe20007ffe0ff */
[----:B------:R-:W-:Y:S01]  /*1bdf0*/  IMAD.MOV.U32 R15, RZ, RZ, -0x7fffffe0 ;  /* 0x80000020ff0f7424 */ /* 0x000fe200078e00ff */
[----:B------:R-:W-:Y:S01]  /*1be00*/  R2UR UR26, R120 ;  /* 0x00000000781a72ca */ /* 0x000fe200000e0000 */
[----:B------:R-:W-:Y:S01]  /*1be10*/  UMOV UR29, UR25 ;  /* 0x00000019001d7c82 */ /* 0x000fe20008000000 */
[----:B------:R-:W-:Y:S01]  /*1be20*/  R2UR UR42, R6 ;  /* 0x00000000062a72ca */ /* 0x000fe200000e0000 */
[----:B------:R-:W-:Y:S01]  /*1be30*/  VIADD R6, R4, 0x200 ;  /* 0x0000020004067836 */ /* 0x000fe20000000000 */
[----:B------:R-:W-:Y:S01]  /*1be40*/  R2UR UR27, R121 ;  /* 0x00000000791b72ca */ /* 0x000fe200000e0000 */
[----:B------:R-:W-:Y:S01]  /*1be50*/  UMOV UR32, UR24 ;  /* 0x0000001800207c82 */ /* 0x000fe20008000000 */
[----:B------:R-:W-:Y:S01]  /*1be60*/  R2UR UR30, R14 ;  /* 0x000000000e1e72ca */ /* 0x000fe200000e0000 */
[----:B------:R-:W-:Y:S01]  /*1be70*/  UMOV UR33, UR25 ;  /* 0x0000001900217c82 */ /* 0x000fe20008000000 */
[----:B--2---:R-:W-:Y:S01]  /*1be80*/  SHF.R.U32.HI R0, RZ, 0x7, R0 ;  /* 0x00000007ff007819 */ /* 0x004fe20000011600 */
[----:B------:R-:W-:Y:S01]  /*1be90*/  VIADD R14, R4, 0x82 ;  /* 0x00000082040e7836 */ /* 0x000fe20000000000 */
[----:B------:R-:W-:Y:S01]  /*1bea0*/  R2UR UR31, R15 ;  /* 0x000000000f1f72ca */ /* 0x000fe200000e0000 */
[----:B------:R-:W-:Y:S01]  /*1beb0*/  IMAD.MOV.U32 R15, RZ, RZ, -0x7fffffe0 ;  /* 0x80000020ff0f7424 */ /* 0x000fe200078e00ff */
[----:B------:R-:W-:Y:S01]  /*1bec0*/  R2UR UR34, R6 ;  /* 0x00000000062272ca */ /* 0x000fe200000e0000 */
[----:B------:R-:W-:Y:S01]  /*1bed0*/  VIADD R0, R0, 0x8 ;  /* 0x0000000800007836 */ /* 0x000fe20000000000 */
[----:B------:R-:W-:Y:S01]  /*1bee0*/  R2UR UR35, R7 ;  /* 0x00000000072372ca */ /* 0x000fe200000e0000 */
[C---:B------:R-:W-:Y:S01]  /*1bef0*/  VIADD R6, R4.reuse, 0x102 ;  /* 0x0000010204067836 */ /* 0x040fe20000000000 */
[----:B------:R-:W-:Y:S01]  /*1bf00*/  IADD3 R120, R4, 0x2, RZ ;  /* 0x0000000204787810 */ /* 0x000fe20007ffe0ff */
[----:B------:R-:W-:Y:S01]  /*1bf10*/  IMAD.MOV.U32 R7, RZ, RZ, -0x7fffffe0 ;  /* 0x80000020ff077424 */ /* 0x000fe200078e00ff */
[----:B------:R1:W-:Y:S01]  /*1bf20*/  BAR.SYNC.DEFER_BLOCKING R0, 0x100 ;  /* 0x000400000000751d */ /* 0x0003e20000010000 */
[----:B------:R-:W-:-:S02]  /*1bf30*/  R2UR UR7, R121 ;  /* 0x00000000790772ca */ /* 0x000fc400000e0000 */
[----:B------:R-:W-:Y:S02]  /*1bf40*/  R2UR UR6, R120 ;  /* 0x00000000780672ca */ /* 0x000fe400000e0000 */
[----:B------:R-:W-:Y:S01]  /*1bf50*/  MOV R5, 0x80000020 ;  /* 0x8000002000057802 */ /* 0x000fe20000000f00 */
        /* <DEDUP_REMOVED lines=46> */
[----:B------:R-:W-:Y:S01]  /*1c240*/  UMOV UR40, UR8 ;  /* 0x0000000800287c82 */ /* 0x000fe20008000000 */
[----:B------:R-:W-:Y:S01]  /*1c250*/  UMOV UR41, UR9 ;  /* 0x0000000900297c82 */ /* 0x000fe20008000000 */
        /* <DEDUP_REMOVED lines=26> */
[----:B------:R-:W-:-:S03]  /*1c400*/  IMAD.MOV.U32 R7, RZ, RZ, -0x7fffffe0 ;  /* 0x80000020ff077424 */ /* 0x000fc600078e00ff */
[----:B------:R-:W-:Y:S01]  /*1c410*/  R2UR UR46, R6 ;  /* 0x00000000062e72ca */ /* 0x000fe200000e0000 */
[----:B------:R-:W-:Y:S01]  /*1c420*/  VIADD R6, R4, 0x282 ;  /* 0x0000028204067836 */ /* 0x000fe20000000000 */
[----:B------:R-:W-:Y:S02]  /*1c430*/  R2UR UR47, R7 ;  /* 0x00000000072f72ca */ /* 0x000fe400000e0000 */
[----:B------:R-:W-:Y:S02]  /*1c440*/  MOV R7, 0x80000020 ;  /* 0x8000002000077802 */ /* 0x000fe40000000f00 */
[----:B------:R-:W-:Y:S01]  /*1c450*/  R2UR UR14, R6 ;  /* 0x00000000060e72ca */ /* 0x000fe200000e0000 */
[----:B------:R-:W-:Y:S01]  /*1c460*/  VIADD R6, R4, 0x302 ;  /* 0x0000030204067836 */ /* 0x000fe20000000000 */
[----:B------:R-:W-:Y:S01]  /*1c470*/  R2UR UR15, R7 ;  /* 0x00000000070f72ca */ /* 0x000fe200000e0000 */
[----:B------:R-:W-:Y:S01]  /*1c480*/  IMAD.MOV.U32 R7, RZ, RZ, -0x7fffffe0 ;  /* 0x80000020ff077424 */ /* 0x000fe200078e00ff */
[----:B------:R-:W-:-:S02]  /*1c490*/  WARPGROUP.DEPBAR.LE gsb0, 0x0 ;  /* 0x00008000000079c5 */ /* 0x000fc40000010000 */
        /* <DEDUP_REMOVED lines=81> */
[----:B------:R-:W-:Y:S02]  /*1c9b0*/  R2UR UR22, R6 ;  /* 0x00000000061672ca */ /* 0x000fe400000e0000 */
[----:B------:R-:W-:Y:S01]  /*1c9c0*/  R2UR UR23, R7 ;  /* 0x00000000071772ca */ /* 0x000fe200000e0000 */
        /* <DEDUP_REMOVED lines=54> */
[----:B-1----:R-:W-:Y:S05]  /*1cd30*/  @P1 BRA `(.L_x_2827) ;  /* 0x0000000000281947 */ /* 0x002fea0003800000 */
[----:B------:R-:W-:Y:S05]  /*1cd40*/  @!P0 BRA `(.L_x_2828) ;  /* 0x0000000000048947 */ /* 0x000fea0003800000 */
[----:B------:R-:W-:Y:S01]  /*1cd50*/  BPT.TRAP 0x1 ;  /* 0x000000040000795c */ /* 0x000fe20000300000 */
.L_x_2828:
[----:B------:R-:W-:Y:S01]  /*1cd60*/  SHF.L.U32 R0, R9, 0x1f, RZ ;  /* 0x0000001f09007819 */ /* 0x000fe200000006ff */
[----:B------:R-:W-:-:S04]  /*1cd70*/  IMAD R4, R3, 0x8, R18 ;  /* 0x0000000803047824 */ /* 0x000fc800078e0212 */
[----:B------:R1:W2:Y:S01]  /*1cd80*/  SYNCS.PHASECHK.TRANS64.TRYWAIT P1, [R4+URZ+0x33450], R0 ;  /* 0x03345000040075a7 */ /* 0x0002a2000802017f */
[----:B------:R-:W-:Y:S05]  /*1cd90*/  @!P0 BRA `(.L_x_2829) ;  /* 0x0000000000048947 */ /* 0x000fea0003800000 */
[----:B------:R-:W-:Y:S01]  /*1cda0*/  BPT.TRAP 0x1 ;  /* 0x000000040000795c */ /* 0x000fe20000300000 */
.L_x_2829:
[----:B--2---:R-:W-:Y:S05]  /*1cdb0*/  @P1 BRA `(.L_x_2827) ;  /* 0x0000000000081947 */ /* 0x004fea0003800000 */
[----:B------:R-:W2:Y:S02]  /*1cdc0*/  SYNCS.PHASECHK.TRANS64.TRYWAIT P1, [R4+URZ+0x33450], R0 ;  /* 0x03345000040075a7 */ /* 0x000ea4000802017f */
[----:B--2---:R-:W-:Y:S05]  /*1cdd0*/  @!P1 BRA `(.L_x_2830) ;  /* 0x0000013400589947 */ /* 0x004fea0003800000 */
.L_x_2827:
[----:B-12---:R-:W-:Y:S01]  /*1cde0*/  VIADD R0, R18, 0x200 ;  /* 0x0000020012007836 */ /* 0x006fe20000000000 */
[----:B------:R-:W-:Y:S05]  /*1cdf0*/  WARPSYNC.ALL ;  /* 0x0000000000007948 */ /* 0x000fea0003800000 */
[----:B------:R-:W-:Y:S01]  /*1ce00*/  SHF.R.U32.HI R0, RZ, 0x4, R0 ;  /* 0x00000004ff007819 */ /* 0x000fe20000011600 */
[----:B------:R-:W-:Y:S01]  /*1ce10*/  IMAD.MOV.U32 R5, RZ, RZ, -0x3ffffff0 ;  /* 0xc0000010ff057424 */ /* 0x000fe200078e00ff */
[----:B------:R-:W-:Y:S01]  /*1ce20*/  WARPGROUP.ARRIVE ;  /* 0x00000000000079c5 */ /* 0x000fe20000000000 */
[----:B------:R-:W-:Y:S01]  /*1ce30*/  IMAD.MOV.U32 R7, RZ, RZ, -0x3ffffff0 ;  /* 0xc0000010ff077424 */ /* 0x000fe200078e00ff */
[----:B------:R-:W-:-:S04]  /*1ce40*/  LOP3.LUT R0, R0, 0x3fff, RZ, 0xc0, !PT ;  /* 0x00003fff00007812 */ /* 0x000fc800078ec0ff */
[----:B------:R-:W1:Y:S01]  /*1ce50*/  S2R R9, SR_TID.X ;  /* 0x0000000000097919 */ /* 0x000e620000002100 */
[----:B------:R-:W-:Y:S01]  /*1ce60*/  R2UR UR7, R5 ;  /* 0x00000000050772ca */ /* 0x000fe200000e0000 */
[----:B------:R-:W-:Y:S01]  /*1ce70*/  IMAD.MOV.U32 R5, RZ, RZ, -0x3ffffff0 ;  /* 0xc0000010ff057424 */ /* 0x000fe200078e00ff */
[----:B------:R-:W-:-:S05]  /*1ce80*/  LOP3.LUT R0, R0, 0x10000, RZ, 0xfc, !PT ;  /* 0x0001000000007812 */ /* 0x000fca00078efcff */
[----:B------:R-:W-:-:S04]  /*1ce90*/  IMAD R4, R3, 0x780, R0 ;  /* 0x0000078003047824 */ /* 0x000fc800078e0200 */
[C---:B------:R-:W-:Y:S01]  /*1cea0*/  VIADD R6, R4.reuse, 0x180 ;  /* 0x0000018004067836 */ /* 0x040fe20000000000 */
[----:B------:R-:W-:-:S13]  /*1ceb0*/  R2UR UR6, R4 ;  /* 0x00000000040672ca */ /* 0x000fda00000e0000 */
[----:B------:R-:W-:Y:S01]  /*1cec0*/  QGMMA.64x192x32.F32.E4M3.E4M3 R24, R216, gdesc[UR4], R24, gsb0 ;  /* 0x02e00004d8187df3 */ /* 0x000fe20008000818 */
[----:B------:R-:W-:Y:S01]  /*1ced0*/  R2UR UR6, R6 ;  /* 0x00000000060672ca */ /* 0x000fe200000e0000 */
[----:B------:R-:W-:Y:S01]  /*1cee0*/  VIADD R6, R4, 0x300 ;  /* 0x0000030004067836 */ /* 0x000fe20000000000 */
[----:B------:R-:W-:Y:S02]  /*1cef0*/  R2UR UR7, R7 ;  /* 0x00000000070772ca */ /* 0x000fe400000e0000 */
[----:B------:R-:W-:Y:S02]  /*1cf00*/  MOV R7, 0xc0000010 ;  /* 0xc000001000077802 */ /* 0x000fe40000000f00 */
[----:B-1----:R-:W-:-:S04]  /*1cf10*/  SHF.R.U32.HI R9, RZ, 0x7, R9 ;  /* 0x00000007ff097819 */ /* 0x002fc80000011609 */
        /* <DEDUP_REMOVED lines=26> */
.L_x_2831:
[----:B------:R-:W2:Y:S01]  /*1d0c0*/  LDL R15, [R1+0x44] ;  /* 0x00004400010f7983 */ /* 0x000ea20000100800 */
[----:B------:R-:W3:Y:S03]  /*1d0d0*/  LDC R4, c[0x0][0x448] ;  /* 0x00011200ff047b82 */ /* 0x000ee60000000800 */
[----:B-1----:R-:W2:Y:S04]  /*1d0e0*/  LDL R0, [R1+0x58] ;  /* 0x0000580001007983 */ /* 0x002ea80000100800 */
[----:B------:R-:W4:Y:S04]  /*1d0f0*/  LDL R14, [R1+0x54] ;  /* 0x00005400010e7983 */ /* 0x000f280000100800 */
[----:B------:R-:W5:Y:S04]  /*1d100*/  LDL R9, [R1+0x4c] ;  /* 0x00004c0001097983 */ /* 0x000f680000100800 */
[----:B------:R-:W5:Y:S04]  /*1d110*/  LDL R7, [R1+0x48] ;  /* 0x0000480001077983 */ /* 0x000f680000100800 */
[----:B------:R-:W4:Y:S01]  /*1d120*/  LDL.LU R6, [R1] ;  /* 0x0000000001067983 */ /* 0x000f220000300800 */
[----:B---3--:R-:W-:-:S13]  /*1d130*/  ISETP.NE.AND P1, PT, R4, 0x1, PT ;  /* 0x000000010400780c */ /* 0x008fda0003f25270 */
[----:B------:R-:W1:Y:S08]  /*1d140*/  @P1 LDC R5, c[0x0][0x44c] ;  /* 0x00011300ff051b82 */ /* 0x000e700000000800 */
[----:B------:R-:W3:Y:S01]  /*1d150*/  @P1 LDC R4, c[0x0][0x450] ;  /* 0x00011400ff041b82 */ /* 0x000ee20000000800 */
[----:B--2---:R-:W-:-:S04]  /*1d160*/  IMAD.IADD R0, R0, 0x1, R15 ;  /* 0x0000000100007824 */ /* 0x004fc800078e020f */
[----:B-1----:R-:W-:-:S05]  /*1d170*/  @P1 IMAD.HI.U32 R5, R0, R5, RZ ;  /* 0x0000000500051227 */ /* 0x002fca00078e00ff */
[----:B---3--:R-:W-:Y:S01]  /*1d180*/  @P1 SHF.R.U32.HI R0, RZ, R4, R5 ;  /* 0x00000004ff001219 */ /* 0x008fe20000011605 */
[----:B------:R-:W-:-:S04]  /*1d190*/  IMAD.MOV.U32 R5, RZ, RZ, -0xa0 ;  /* 0xffffff60ff057424 */ /* 0x000fc800078e00ff */
[----:B------:R-:W1:Y:S01]  /*1d1a0*/  SHFL.IDX PT, R4, R0, RZ, 0x1c1f ;  /* 0x001c1fff00047589 */ /* 0x000e6200000e0000 */
[----:B------:R-:W-:Y:S01]  /*1d1b0*/  IMAD R5, R8, R5, 0x1 ;  /* 0x0000000108057424 */ /* 0x000fe200078e0205 */
[----:B----4-:R-:W-:Y:S02]  /*1d1c0*/  LOP3.LUT R6, R6, 0xfffffeff, RZ, 0xc0, !PT ;  /* 0xfffffeff06067812 */ /* 0x010fe400078ec0ff */
[----:B------:R-:W2:Y:S01]  /*1d1d0*/  SHFL.IDX PT, R0, R0, 0x1, 0x1c1f ;  /* 0x003c1f0000007f89 */ /* 0x000ea200000e0000 */
[----:B------:R-:W-:Y:S01]  /*1d1e0*/  IMAD R5, R14, -0x2, R5 ;  /* 0xfffffffe0e057824 */ /* 0x000fe200078e0205 */
[----:B------:R-:W-:-:S04]  /*1d1f0*/  @P0 LOP3.LUT R6, R6, 0x100, RZ, 0xfc, !PT ;  /* 0x0000010006060812 */ /* 0x000fc800078efcff */
[----:B-----5:R-:W-:Y:S02]  /*1d200*/  IADD3 R5, -R7, R5, R9 ;  /* 0x0000000507057210 */ /* 0x020fe40007ffe109 */
[----:B------:R-:W-:Y:S02]  /*1d210*/  LOP3.LUT R6, R6, 0xfffffdff, RZ, 0xc0, !PT ;  /* 0xfffffdff06067812 */ /* 0x000fe400078ec0ff */
[----:B-1----:R-:W-:-:S04]  /*1d220*/  IADD3 R4, R5, R4, RZ ;  /* 0x0000000405047210 */ /* 0x002fc80007ffe0ff */
[C---:B------:R-:W-:Y:S01]  /*1d230*/  ISETP.GT.AND P3, PT, R4.reuse, RZ, PT ;  /* 0x000000ff0400720c */ /* 0x040fe20003f64270 */
[----:B--2---:R-:W-:Y:S01]  /*1d240*/  IMAD.IADD R0, R5, 0x1, R0 ;  /* 0x0000000105007824 */ /* 0x004fe200078e0200 */
[C---:B------:R-:W-:Y:S02]  /*1d250*/  ISETP.GT.AND P4, PT, R4.reuse, 0x1, PT ;  /* 0x000000010400780c */ /* 0x040fe40003f84270 */
[C---:B------:R-:W-:Y:S02]  /*1d260*/  ISETP.GT.AND P2, PT, R4.reuse, 0x8, PT ;  /* 0x000000080400780c */ /* 0x040fe40003f44270 */
[----:B------:R-:W-:Y:S02]  /*1d270*/  ISETP.GT.AND P1, PT, R4, 0x9, PT ;  /* 0x000000090400780c */ /* 0x000fe40003f24270 */
[----:B------:R-:W-:Y:S02]  /*1d280*/  FSEL R184, R184, -INF , P3 ;  /* 0xff800000b8b87808 */ /* 0x000fe40001800000 */
[----:B------:R-:W-:-:S02]  /*1d290*/  FSEL R185, R185, -INF , P4 ;  /* 0xff800000b9b97808 */ /* 0x000fc40002000000 */
[----:B------:R-:W-:Y:S02]  /*1d2a0*/  FSEL R188, R188, -INF , P2 ;  /* 0xff800000bcbc7808 */ /* 0x000fe40001000000 */
[----:B------:R-:W-:Y:S02]  /*1d2b0*/  FSEL R189, R189, -INF , P1 ;  /* 0xff800000bdbd7808 */ /* 0x000fe40000800000 */
[C---:B------:R-:W-:Y:S02]  /*1d2c0*/  ISETP.GT.AND P3, PT, R4.reuse, 0x10, PT ;  /* 0x000000100400780c */ /* 0x040fe40003f64270 */
[C---:B------:R-:W-:Y:S02]  /*1d2d0*/  ISETP.GT.AND P4, PT, R4.reuse, 0x11, PT ;  /* 0x000000110400780c */ /* 0x040fe40003f84270 */
[C---:B------:R-:W-:Y:S02]  /*1d2e0*/  ISETP.GT.AND P2, PT, R4.reuse, 0x18, PT ;  /* 0x000000180400780c */ /* 0x040fe40003f44270 */
[----:B------:R-:W-:-:S02]  /*1d2f0*/  ISETP.GT.AND P1, PT, R4, 0x19, PT ;  /* 0x000000190400780c */ /* 0x000fc40003f24270 */
[----:B------:R-:W-:Y:S02]  /*1d300*/  FSEL R192, R192, -INF , P3 ;  /* 0xff800000c0c07808 */ /* 0x000fe40001800000 */
[----:B------:R-:W-:Y:S02]  /*1d310*/  FSEL R193, R193, -INF , P4 ;  /* 0xff800000c1c17808 */ /* 0x000fe40002000000 */
[----:B------:R-:W-:Y:S02]  /*1d320*/  FSEL R196, R196, -INF , P2 ;  /* 0xff800000c4c47808 */ /* 0x000fe40001000000 */
[----:B------:R-:W-:Y:S02]  /*1d330*/  FSEL R197, R197, -INF , P1 ;  /* 0xff800000c5c57808 */ /* 0x000fe40000800000 */
[C---:B------:R-:W-:Y:S02]  /*1d340*/  ISETP.GT.AND P3, PT, R4.reuse, 0x20, PT ;  /* 0x000000200400780c */ /* 0x040fe40003f64270 */
[----:B------:R-:W-:-:S02]  /*1d350*/  ISETP.GT.AND P4, PT, R4, 0x21, PT ;  /* 0x000000210400780c */ /* 0x000fc40003f84270 */
[C---:B------:R-:W-:Y:S02]  /*1d360*/  ISETP.GT.AND P2, PT, R4.reuse, 0x28, PT ;  /* 0x000000280400780c */ /* 0x040fe40003f44270 */
[----:B------:R-:W-:Y:S02]  /*1d370*/  ISETP.GT.AND P1, PT, R4, 0x29, PT ;  /* 0x000000290400780c */ /* 0x000fe40003f24270 */
[----:B------:R-:W-:Y:S02]  /*1d380*/  FSEL R168, R168, -INF , P3 ;  /* 0xff800000a8a87808 */ /* 0x000fe40001800000 */
[----:B------:R-:W-:Y:S02]  /*1d390*/  FSEL R169, R169, -INF , P4 ;  /* 0xff800000a9a97808 */ /* 0x000fe40002000000 */
[----:B------:R-:W-:Y:S02]  /*1d3a0*/  FSEL R172, R172, -INF , P2 ;  /* 0xff800000acac7808 */ /* 0x000fe40001000000 */
[----:B------:R-:W-:-:S02]  /*1d3b0*/  FSEL R173, R173, -INF , P1 ;  /* 0xff800000adad7808 */ /* 0x000fc40000800000 */
[C---:B------:R-:W-:Y:S02]  /*1d3c0*/  ISETP.GT.AND P3, PT, R4.reuse, 0x30, PT ;  /* 0x000000300400780c */ /* 0x040fe40003f64270 */
        /* <DEDUP_REMOVED lines=51> */
[----:B------:R-:W-:Y:S02]  /*1d700*/  FMNMX.FTZ R4, R184, R10, !PT ;  /* 0x0000000ab8047209 */ /* 0x000fe40007810000 */
[----:B------:R-:W-:-:S02]  /*1d710*/  FSEL R128, R128, -INF , P3 ;  /* 0xff80000080807808 */ /* 0x000fc40001800000 */
[----:B------:R-:W-:Y:S02]  /*1d720*/  FMNMX.FTZ R4, R185, R4, !PT ;  /* 0x00000004b9047209 */ /* 0x000fe40007810000 */
[----:B------:R-:W-:Y:S02]  /*1d730*/  ISETP.GT.AND P3, PT, R0, RZ, PT ;  /* 0x000000ff0000720c */ /* 0x000fe40003f64270 */
[----:B------:R-:W-:Y:S02]  /*1d740*/  FMNMX.FTZ R4, R188, R4, !PT ;  /* 0x00000004bc047209 */ /* 0x000fe40007810000 */
[----:B------:R-:W-:Y:S02]  /*1d750*/  FSEL R186, R186, -INF , P3 ;  /* 0xff800000baba7808 */ /* 0x000fe40001800000 */
[----:B------:R-:W-:Y:S02]  /*1d760*/  FMNMX.FTZ R4, R189, R4, !PT ;  /* 0x00000004bd047209 */ /* 0x000fe40007810000 */
[----:B------:R-:W-:-:S02]  /*1d770*/  ISETP.GT.AND P3, PT, R0, 0x1, PT ;  /* 0x000000010000780c */ /* 0x000fc40003f64270 */
[----:B------:R-:W-:Y:S02]  /*1d780*/  FMNMX.FTZ R4, R192, R4, !PT ;  /* 0x00000004c0047209 */ /* 0x000fe40007810000 */
[----:B------:R-:W-:Y:S02]  /*1d790*/  FSEL R187, R187, -INF , P3 ;  /* 0xff800000bbbb7808 */ /* 0x000fe40001800000 */
[----:B------:R-:W-:Y:S02]  /*1d7a0*/  FMNMX.FTZ R4, R193, R4, !PT ;  /* 0x00000004c1047209 */ /* 0x000fe40007810000 */
[----:B------:R-:W-:Y:S02]  /*1d7b0*/  ISETP.GT.AND P3, PT, R0, 0x8, PT ;  /* 0x000000080000780c */ /* 0x000fe40003f64270 */
[----:B------:R-:W-:Y:S02]  /*1d7c0*/  FMNMX.FTZ R4, R196, R4, !PT ;  /* 0x00000004c4047209 */ /* 0x000fe40007810000 */
[----:B------:R-:W-:-:S02]  /*1d7d0*/  FSEL R190, R190, -INF , P3 ;  /* 0xff800000bebe7808 */ /* 0x000fc40001800000 */
[----:B------:R-:W-:Y:S02]  /*1d7e0*/  FMNMX.FTZ R4, R197, R4, !PT ;  /* 0x00000004c5047209 */ /* 0x000fe40007810000 */
[----:B------:R-:W-:Y:S02]  /*1d7f0*/  ISETP.GT.AND P3, PT, R0, 0x9, PT ;  /* 0x000000090000780c */ /* 0x000fe40003f64270 */
        /* <DEDUP_REMOVED lines=65> */
[----:B------:R-:W-:Y:S02]  /*1dc10*/  FSEL R158, R158, -INF , P3 ;  /* 0xff8000009e9e7808 */ /* 0x000fe40001800000 */
[C---:B------:R-:W-:Y:S01]  /*1dc20*/  ISETP.GT.AND P3, PT, R0.reuse, 0x49, PT ;  /* 0x000000490000780c */ /* 0x040fe20003f64270 */
[----:B------:R-:W1:Y:S01]  /*1dc30*/  SHFL.BFLY PT, R5, R4, 0x2, 0x1f ;  /* 0x0c401f0004057f89 */ /* 0x000e6200000e0000 */
[C---:B------:R-:W-:Y:S02]  /*1dc40*/  ISETP.GT.AND P0, PT, R0.reuse, 0x81, PT ;  /* 0x000000810000780c */ /* 0x040fe40003f04270 */
[----:B------:R-:W-:Y:S02]  /*1dc50*/  FSEL R159, R159, -INF , P3 ;  /* 0xff8000009f9f7808 */ /* 0x000fe40001800000 */
[----:B------:R-:W-:-:S02]  /*1dc60*/  ISETP.GT.AND P3, PT, R0, 0x50, PT ;  /* 0x000000500000780c */ /* 0x000fc40003f64270 */
[----:B------:R-:W-:Y:S02]  /*1dc70*/  ISETP.GT.AND P1, PT, R0, 0x89, PT ;  /* 0x000000890000780c */ /* 0x000fe40003f24270 */
[----:B------:R-:W-:Y:S02]  /*1dc80*/  FSEL R162, R162, -INF , P3 ;  /* 0xff800000a2a27808 */ /* 0x000fe40001800000 */
[C---:B------:R-:W-:Y:S02]  /*1dc90*/  ISETP.GT.AND P3, PT, R0.reuse, 0x51, PT ;  /* 0x000000510000780c */ /* 0x040fe40003f64270 */
[C---:B------:R-:W-:Y:S02]  /*1dca0*/  ISETP.GT.AND P2, PT, R0.reuse, 0x90, PT ;  /* 0x000000900000780c */ /* 0x040fe40003f44270 */
[----:B------:R-:W-:Y:S02]  /*1dcb0*/  FSEL R163, R163, -INF , P3 ;  /* 0xff800000a3a37808 */ /* 0x000fe40001800000 */
[----:B------:R-:W-:-:S02]  /*1dcc0*/  ISETP.GT.AND P3, PT, R0, 0x58, PT ;  /* 0x000000580000780c */ /* 0x000fc40003f64270 */
[----:B------:R-:W-:Y:S02]  /*1dcd0*/  @P0 LOP3.LUT R6, R6, 0x200, RZ, 0xfc, !PT ;  /* 0x0000020006060812 */ /* 0x000fe400078efcff */
[----:B------:R-:W-:Y:S02]  /*1dce0*/  FSEL R166, R166, -INF , P3 ;  /* 0xff800000a6a67808 */ /* 0x000fe40001800000 */
[----:B------:R-:W-:Y:S01]  /*1dcf0*/  ISETP.GT.AND P3, PT, R0, 0x59, PT ;  /* 0x000000590000780c */ /* 0x000fe20003f64270 */
[----:B------:R-:W-:Y:S01]  /*1dd00*/  STL [R1], R6 ;  /* 0x0000000601007387 */ /* 0x000fe20000100800 */
[----:B-1----:R-:W-:Y:S02]  /*1dd10*/  FMNMX.FTZ R4, R4, R5, !PT ;  /* 0x0000000504047209 */ /* 0x002fe40007810000 */
[----:B------:R-:W-:Y:S02]  /*1dd20*/  FSEL R167, R167, -INF , P3 ;  /* 0xff800000a7a77808 */ /* 0x000fe40001800000 */
[C---:B------:R-:W-:Y:S01]  /*1dd30*/  ISETP.GT.AND P3, PT, R0.reuse, 0x60, PT ;  /* 0x000000600000780c */ /* 0x040fe20003f64270 */
[----:B------:R-:W1:Y:S01]  /*1dd40*/  SHFL.BFLY PT, R5, R4, 0x1, 0x1f ;  /* 0x0c201f0004057f89 */ /* 0x000e6200000e0000 */
[----:B------:R-:W-:-:S02]  /*1dd50*/  ISETP.GT.AND P4, PT, R0, 0x98, PT ;  /* 0x000000980000780c */ /* 0x000fc40003f84270 */
[----:B------:R-:W-:Y:S02]  /*1dd60*/  FSEL R138, R138, -INF , P3 ;  /* 0xff8000008a8a7808 */ /* 0x000fe40001800000 */
[C---:B------:R-:W-:Y:S02]  /*1dd70*/  ISETP.GT.AND P3, PT, R0.reuse, 0x61, PT ;  /* 0x000000610000780c */ /* 0x040fe40003f64270 */
[C---:B------:R-:W-:Y:S02]  /*1dd80*/  ISETP.GT.AND P5, PT, R0.reuse, 0x99, PT ;  /* 0x000000990000780c */ /* 0x040fe40003fa4270 */
[----:B------:R-:W-:Y:S02]  /*1dd90*/  FSEL R139, R139, -INF , P3 ;  /* 0xff8000008b8b7808 */ /* 0x000fe40001800000 */
[C---:B------:R-:W-:Y:S02]  /*1dda0*/  ISETP.GT.AND P3, PT, R0.reuse, 0x68, PT ;  /* 0x000000680000780c */ /* 0x040fe40003f64270 */
[----:B------:R-:W-:-:S02]  /*1ddb0*/  ISETP.GT.AND P0, PT, R0, 0x80, PT ;  /* 0x000000800000780c */ /* 0x000fc40003f04270 */
[----:B------:R-:W-:Y:S02]  /*1ddc0*/  FSEL R142, R142, -INF , P3 ;  /* 0xff8000008e8e7808 */ /* 0x000fe40001800000 */
[----:B------:R-:W-:Y:S02]  /*1ddd0*/  ISETP.GT.AND P3, PT, R0, 0x69, PT ;  /* 0x000000690000780c */ /* 0x000fe40003f64270 */
[----:B------:R-:W-:Y:S02]  /*1dde0*/  FSEL R122, R122, -INF , P0 ;  /* 0xff8000007a7a7808 */ /* 0x000fe40000000000 */
[----:B------:R-:W-:Y:S02]  /*1ddf0*/  FSEL R143, R143, -INF , P3 ;  /* 0xff8000008f8f7808 */ /* 0x000fe40001800000 */
[----:B------:R-:W-:Y:S02]  /*1de00*/  ISETP.GT.AND P3, PT, R0, 0x70, PT ;  /* 0x000000700000780c */ /* 0x000fe40003f64270 */
[----:B-1----:R-:W-:-:S02]  /*1de10*/  FMNMX.FTZ R4, R4, R5, !PT ;  /* 0x0000000504047209 */ /* 0x002fc40007810000 */
[----:B------:R-:W-:Y:S02]  /*1de20*/  FSEL R146, R146, -INF , P3 ;  /* 0xff80000092927808 */ /* 0x000fe40001800000 */
[----:B------:R-:W-:Y:S01]  /*1de30*/  ISETP.GT.AND P3, PT, R0, 0x71, PT ;  /* 0x000000710000780c */ /* 0x000fe20003f64270 */
[----:B------:R-:W-:-:S01]  /*1de40*/  FFMA.FTZ R7, R2, R4, -8 ;  /* 0xc100000002077423 */ /* 0x000fc20000010004 */
[----:B------:R-:W-:Y:S02]  /*1de50*/  FSETP.NEU.FTZ.AND P6, PT, R4, -INF , PT ;  /* 0xff8000000400780b */ /* 0x000fe40003fdd000 */
[----:B------:R-:W-:Y:S02]  /*1de60*/  FSEL R147, R147, -INF , P3 ;  /* 0xff80000093937808 */ /* 0x000fe40001800000 */
[----:B------:R-:W-:Y:S02]  /*1de70*/  ISETP.GT.AND P3, PT, R0, 0x78, PT ;  /* 0x000000780000780c */ /* 0x000fe40003f64270 */
[----:B------:R-:W-:-:S02]  /*1de80*/  FSEL R5, R4, RZ, P6 ;  /* 0x000000ff04057208 */ /* 0x000fc40003000000 */
[----:B------:R-:W-:Y:S02]  /*1de90*/  FSEL R150, R150, -INF , P3 ;  /* 0xff80000096967808 */ /* 0x000fe40001800000 */
[----:B------:R-:W-:Y:S01]  /*1dea0*/  ISETP.GT.AND P3, PT, R0, 0x79, PT ;  /* 0x000000790000780c */ /* 0x000fe20003f64270 */
[----:B------:R-:W-:Y:S01]  /*1deb0*/  FADD.FTZ R5, -R5, R10 ;  /* 0x0000000a05057221 */ /* 0x000fe20000010100 */
[----:B------:R-:W-:Y:S01]  /*1dec0*/  FSEL R7, R7, RZ, P6 ;  /* 0x000000ff07077208 */ /* 0x000fe20003000000 */
[----:B------:R-:W-:Y:S01]  /*1ded0*/  IMAD R10, R223, 0x8, R18 ;  /* 0x00000008df0a7824 */ /* 0x000fe200078e0212 */
[----:B------:R-:W-:Y:S01]  /*1dee0*/  FSEL R151, R151, -INF , P3 ;  /* 0xff80000097977808 */ /* 0x000fe20001800000 */
[----:B------:R-:W-:Y:S01]  /*1def0*/  FMUL.FTZ R5, R2, R5 ;  /* 0x0000000502057220 */ /* 0x000fe20000410000 */
[----:B------:R-:W-:Y:S01]  /*1df00*/  ISETP.GT.AND P3, PT, R0, 0x91, PT ;  /* 0x000000910000780c */ /* 0x000fe20003f64270 */
[--C-:B------:R-:W-:Y:S01]  /*1df10*/  FFMA.FTZ R184, R2, R184, -R7.reuse ;  /* 0x000000b802b87223 */ /* 0x100fe20000010807 */
[----:B------:R-:W-:Y:S01]  /*1df20*/  ISETP.GT.AND P6, PT, R0, 0x88, PT ;  /* 0x000000880000780c */ /* 0x000fe20003fc4270 */
[--C-:B------:R-:W-:Y:S01]  /*1df30*/  FFMA.FTZ R185, R2, R185, -R7.reuse ;  /* 0x000000b902b97223 */ /* 0x100fe20000010807 */
[----:B------:R-:W-:Y:S01]  /*1df40*/  FMNMX.FTZ R0, R186, R11, !PT ;  /* 0x0000000bba007209 */ /* 0x000fe20007810000 */
[----:B------:R-:W-:Y:S01]  /*1df50*/  MUFU.EX2 R5, R5 ;  /* 0x0000000500057308 */ /* 0x000fe20000000800 */
[----:B------:R-:W-:Y:S01]  /*1df60*/  LOP3.LUT P0, RZ, R6, 0x200, RZ, 0xc0, !PT ;  /* 0x0000020006ff7812 */ /* 0x000fe2000780c0ff */
[C-C-:B------:R-:W-:Y:S01]  /*1df70*/  FFMA.FTZ R188, R2.reuse, R188, -R7.reuse ;  /* 0x000000bc02bc7223 */ /* 0x140fe20000010807 */
[----:B------:R-:W-:Y:S01]  /*1df80*/  FMNMX.FTZ R0, R187, R0, !PT ;  /* 0x00000000bb007209 */ /* 0x000fe20007810000 */
[C-C-:B------:R-:W-:Y:S01]  /*1df90*/  FFMA.FTZ R189, R2.reuse, R189, -R7.reuse ;  /* 0x000000bd02bd7223 */ /* 0x140fe20000010807 */
[----:B------:R-:W-:Y:S01]  /*1dfa0*/  FSEL R123, R123, -INF , P0 ;  /* 0xff8000007b7b7808 */ /* 0x000fe20000000000 */
[--C-:B------:R-:W-:Y:S01]  /*1dfb0*/  FFMA.FTZ R192, R2, R192, -R7.reuse ;  /* 0x000000c002c07223 */ /* 0x100fe20000010807 */
[----:B------:R-:W-:Y:S01]  /*1dfc0*/  FMNMX.FTZ R0, R190, R0, !PT ;  /* 0x00000000be007209 */ /* 0x000fe20007810000 */
[----:B------:R-:W1:Y:S01]  /*1dfd0*/  MUFU.EX2 R184, R184 ;  /* 0x000000b800b87308 */ /* 0x000e620000000800 */
[----:B------:R-:W-:Y:S01]  /*1dfe0*/  FSEL R126, R126, -INF , P6 ;  /* 0xff8000007e7e7808 */ /* 0x000fe20003000000 */
[----:B------:R-:W-:Y:S01]  /*1dff0*/  VIADD R10, R10, 0x33440 ;  /* 0x000334400a0a7836 */ /* 0x000fe20000000000 */
[----:B------:R-:W-:Y:S01]  /*1e000*/  FMNMX.FTZ R0, R191, R0, !PT ;  /* 0x00000000bf007209 */ /* 0x000fe20007810000 */
[C-C-:B------:R-:W-:Y:S01]  /*1e010*/  FFMA.FTZ R193, R2.reuse, R193, -R7.reuse ;  /* 0x000000c102c17223 */ /* 0x140fe20000010807 */
[----:B------:R-:W-:Y:S01]  /*1e020*/  FSEL R127, R127, -INF , P1 ;  /* 0xff8000007f7f7808 */ /* 0x000fe20000800000 */
[--C-:B------:R-:W-:Y:S01]  /*1e030*/  FFMA.FTZ R196, R2, R196, -R7.reuse ;  /* 0x000000c402c47223 */ /* 0x100fe20000010807 */
[----:B------:R-:W-:Y:S01]  /*1e040*/  FMNMX.FTZ R0, R194, R0, !PT ;  /* 0x00000000c2007209 */ /* 0x000fe20007810000 */
[----:B------:R-:W2:Y:S01]  /*1e050*/  MUFU.EX2 R185, R185 ;  /* 0x000000b900b97308 */ /* 0x000ea20000000800 */
[----:B------:R-:W-:Y:S01]  /*1e060*/  FSEL R130, R130, -INF , P2 ;  /* 0xff80000082827808 */ /* 0x000fe20001000000 */
[C-C-:B------:R-:W-:Y:S01]  /*1e070*/  FFMA.FTZ R197, R2.reuse, R197, -R7.reuse ;  /* 0x000000c502c57223 */ /* 0x140fe20000010807 */
[----:B------:R-:W-:Y:S01]  /*1e080*/  FMNMX.FTZ R0, R195, R0, !PT ;  /* 0x00000000c3007209 */ /* 0x000fe20007810000 */
[C-C-:B------:R-:W-:Y:S01]  /*1e090*/  FFMA.FTZ R168, R2.reuse, R168, -R7.reuse ;  /* 0x000000a802a87223 */ /* 0x140fe20000010807 */
[----:B------:R-:W-:Y:S01]  /*1e0a0*/  FSEL R131, R131, -INF , P3 ;  /* 0xff80000083837808 */ /* 0x000fe20001800000 */
[--C-:B------:R-:W-:Y:S01]  /*1e0b0*/  FFMA.FTZ R169, R2, R169, -R7.reuse ;  /* 0x000000a902a97223 */ /* 0x100fe20000010807 */
[----:B------:R-:W-:Y:S01]  /*1e0c0*/  FMNMX.FTZ R0, R198, R0, !PT ;  /* 0x00000000c6007209 */ /* 0x000fe20007810000 */
[----:B------:R-:W3:Y:S01]  /*1e0d0*/  MUFU.EX2 R188, R188 ;  /* 0x000000bc00bc7308 */ /* 0x000ee20000000800 */
[----:B------:R-:W-:Y:S01]  /*1e0e0*/  FSEL R134, R134, -INF , P4 ;  /* 0xff80000086867808 */ /* 0x000fe20002000000 */
[----:B-1----:R-:W-:Y:S01]  /*1e0f0*/  FFMA.FTZ R13, R5, R13, R184 ;  /* 0x0000000d050d7223 */ /* 0x002fe200000100b8 */
[----:B------:R-:W-:Y:S01]  /*1e100*/  FMNMX.FTZ R0, R199, R0, !PT ;  /* 0x00000000c7007209 */ /* 0x000fe20007810000 */
[C-C-:B------:R-:W-:Y:S01]  /*1e110*/  FFMA.FTZ R172, R2.reuse, R172, -R7.reuse ;  /* 0x000000ac02ac7223 */ /* 0x140fe20000010807 */
[----:B------:R-:W-:Y:S01]  /*1e120*/  FSEL R135, R135, -INF , P5 ;  /* 0xff80000087877808 */ /* 0x000fe20002800000 */
[--C-:B------:R-:W-:Y:S01]  /*1e130*/  FFMA.FTZ R173, R2, R173, -R7.reuse ;  /* 0x000000ad02ad7223 */ /* 0x100fe20000010807 */
[----:B------:R-:W-:Y:S01]  /*1e140*/  FMNMX.FTZ R0, R170, R0, !PT ;  /* 0x00000000aa007209 */ /* 0x000fe20007810000 */
[----:B------:R-:W1:Y:S01]  /*1e150*/  MUFU.EX2 R189, R189 ;  /* 0x000000bd00bd7308 */ /* 0x000e620000000800 */
[----:B------:R-:W-:Y:S01]  /*1e160*/  LOP3.LUT P0, RZ, R6, 0x100, RZ, 0xc0, !PT ;  /* 0x0000010006ff7812 */ /* 0x000fe2000780c0ff */
[C-C-:B------:R-:W-:Y:S01]  /*1e170*/  FFMA.FTZ R176, R2.reuse, R176, -R7.reuse ;  /* 0x000000b002b07223 */ /* 0x140fe20000010807 */
[----:B------:R-:W-:Y:S01]  /*1e180*/  FMNMX.FTZ R0, R171, R0, !PT ;  /* 0x00000000ab007209 */ /* 0x000fe20007810000 */
[C-C-:B------:R-:W-:Y:S01]  /*1e190*/  FFMA.FTZ R177, R2.reuse, R177, -R7.reuse ;  /* 0x000000b102b17223 */ /* 0x140fe20000010807 */
[----:B------:R-:W-:-:S01]  /*1e1a0*/  FFMA.FTZ R180, R2, R180, -R7 ;  /* 0x000000b402b47223 */ /* 0x000fc20000010807 */
[--C-:B------:R-:W-:Y:S01]  /*1e1b0*/  FFMA.FTZ R181, R2, R181, -R7.reuse ;  /* 0x000000b502b57223 */ /* 0x100fe20000010807 */
[----:B------:R-:W-:Y:S01]  /*1e1c0*/  FMNMX.FTZ R0, R174, R0, !PT ;  /* 0x00000000ae007209 */ /* 0x000fe20007810000 */
[----:B------:R-:W-:Y:S01]  /*1e1d0*/  MUFU.EX2 R192, R192 ;  /* 0x000000c000c07308 */ /* 0x000fe20000000800 */
[----:B------:R-:W-:-:S01]  /*1e1e0*/  FFMA.FTZ R152, R2, R152, -R7 ;  /* 0x0000009802987223 */ /* 0x000fc20000010807 */
        /* <DEDUP_REMOVED lines=35> */
[----:B------:R-:W-:-:S02]  /*1e420*/  FFMA.FTZ R7, R2, R133, -R7 ;  /* 0x0000008502077223 */ /* 0x000fc40000010807 */
        /* <DEDUP_REMOVED lines=29> */
[----:B------:R-:W-:-:S05]  /*1e600*/  FMNMX.FTZ R0, R135, R0, !PT ;  /* 0x0000000087007209 */ /* 0x000fca0007810000 */
[----:B------:R-:W4:Y:S01]  /*1e610*/  SHFL.BFLY PT, R6, R0, 0x2, 0x1f ;  /* 0x0c401f0000067f89 */ /* 0x000f2200000e0000 */
[----:B------:R-:W-:Y:S08]  /*1e620*/  MUFU.EX2 R157, R157 ;  /* 0x0000009d009d7308 */ /* 0x000ff00000000800 */
[----:B------:R-:W-:Y:S08]  /*1e630*/  MUFU.EX2 R160, R160 ;  /* 0x000000a000a07308 */ /* 0x000ff00000000800 */
[----:B------:R-:W-:Y:S01]  /*1e640*/  MUFU.EX2 R161, R161 ;  /* 0x000000a100a17308 */ /* 0x000fe20000000800 */
[----:B----4-:R-:W-:-:S07]  /*1e650*/  FMNMX.FTZ R0, R0, R6, !PT ;  /* 0x0000000600007209 */ /* 0x010fce0007810000 */
[----:B------:R-:W-:Y:S01]  /*1e660*/  MUFU.EX2 R164, R164 ;  /* 0x000000a400a47308 */ /* 0x000fe20000000800 */
[----:B------:R-:W4:Y:S07]  /*1e670*/  SHFL.BFLY PT, R6, R0, 0x1, 0x1f ;  /* 0x0c201f0000067f89 */ /* 0x000f2e00000e0000 */
[----:B------:R-:W-:Y:S08]  /*1e680*/  MUFU.EX2 R165, R165 ;  /* 0x000000a500a57308 */ /* 0x000ff00000000800 */
[----:B------:R-:W-:Y:S08]  /*1e690*/  MUFU.EX2 R136, R136 ;  /* 0x0000008800887308 */ /* 0x000ff00000000800 */
[----:B------:R-:W-:Y:S01]  /*1e6a0*/  MUFU.EX2 R137, R137 ;  /* 0x0000008900897308 */ /* 0x000fe20000000800 */
[----:B----4-:R-:W-:-:S04]  /*1e6b0*/  FMNMX.FTZ R0, R0, R6, !PT ;  /* 0x0000000600007209 */ /* 0x010fc80007810000 */
[----:B------:R-:W-:Y:S01]  /*1e6c0*/  FSETP.NEU.FTZ.AND P1, PT, R0, -INF , PT ;  /* 0xff8000000000780b */ /* 0x000fe20003f3d000 */
[----:B------:R-:W-:-:S02]  /*1e6d0*/  FFMA.FTZ R9, R2, R0, -8 ;  /* 0xc100000002097423 */ /* 0x000fc40000010000 */
[----:B------:R-:W-:Y:S01]  /*1e6e0*/  MUFU.EX2 R140, R140 ;  /* 0x0000008c008c7308 */ /* 0x000fe20000000800 */
[----:B------:R-:W-:Y:S02]  /*1e6f0*/  FSEL R6, R0, RZ, P1 ;  /* 0x000000ff00067208 */ /* 0x000fe40000800000 */
[----:B------:R-:W-:-:S03]  /*1e700*/  FSEL R9, R9, RZ, P1 ;  /* 0x000000ff09097208 */ /* 0x000fc60000800000 */
[----:B------:R-:W-:Y:S01]  /*1e710*/  FADD.FTZ R6, -R6, R11 ;  /* 0x0000000b06067221 */ /* 0x000fe20000010100 */
[----:B------:R-:W-:Y:S02]  /*1e720*/  IMAD.U32 R11, RZ, RZ, UR38 ;  /* 0x00000026ff0b7e24 */ /* 0x000fe4000f8e00ff */
[C-C-:B------:R-:W-:Y:S01]  /*1e730*/  FFMA.FTZ R186, R2.reuse, R186, -R9.reuse ;  /* 0x000000ba02ba7223 */ /* 0x140fe20000010809 */
[----:B------:R-:W-:-:S01]  /*1e740*/  FFMA.FTZ R187, R2, R187, -R9 ;  /* 0x000000bb02bb7223 */ /* 0x000fc20000010809 */
[C---:B------:R-:W-:Y:S01]  /*1e750*/  FMUL.FTZ R6, R2.reuse, R6 ;  /* 0x0000000602067220 */ /* 0x040fe20000410000 */
[----:B------:R-:W-:-:S01]  /*1e760*/  FFMA.FTZ R190, R2, R190, -R9 ;  /* 0x000000be02be7223 */ /* 0x000fc20000010809 */
[C-C-:B------:R-:W-:Y:S01]  /*1e770*/  FFMA.FTZ R191, R2.reuse, R191, -R9.reuse ;  /* 0x000000bf02bf7223 */ /* 0x140fe20000010809 */
[----:B------:R-:W-:-:S01]  /*1e780*/  FFMA.FTZ R194, R2, R194, -R9 ;  /* 0x000000c202c27223 */ /* 0x000fc20000010809 */
[----:B------:R-:W-:Y:S01]  /*1e790*/  MUFU.EX2 R186, R186 ;  /* 0x000000ba00ba7308 */ /* 0x000fe20000000800 */
[----:B------:R-:W-:-:S01]  /*1e7a0*/  FFMA.FTZ R195, R2, R195, -R9 ;  /* 0x000000c302c37223 */ /* 0x000fc20000010809 */
[----:B------:R-:W-:Y:S01]  /*1e7b0*/  PRMT R10, R11, 0x654, R10 ;  /* 0x000006540b0a7816 */ /* 0x000fe2000000000a */
[----:B------:R-:W-:-:S01]  /*1e7c0*/  FFMA.FTZ R198, R2, R198, -R9 ;  /* 0x000000c602c67223 */ /* 0x000fc20000010809 */
[C-C-:B------:R-:W-:Y:S01]  /*1e7d0*/  FFMA.FTZ R199, R2.reuse, R199, -R9.reuse ;  /* 0x000000c702c77223 */ /* 0x140fe20000010809 */
[----:B------:R-:W-:-:S01]  /*1e7e0*/  FFMA.FTZ R170, R2, R170, -R9 ;  /* 0x000000aa02aa7223 */ /* 0x000fc20000010809 */
[----:B------:R2:W-:Y:S01]  /*1e7f0*/  SYNCS.ARRIVE.TRANS64.RED.A1T0 RZ, [R10+URZ], RZ ;  /* 0x000000ff0aff79a7 */ /* 0x0005e2000810043f */
[----:B------:R-:W-:-:S01]  /*1e800*/  FFMA.FTZ R171, R2, R171, -R9 ;  /* 0x000000ab02ab7223 */ /* 0x000fc20000010809 */
[----:B------:R-:W4:Y:S01]  /*1e810*/  MUFU.EX2 R6, R6 ;  /* 0x0000000600067308 */ /* 0x000f220000000800 */
[----:B------:R-:W-:-:S01]  /*1e820*/  FFMA.FTZ R174, R2, R174, -R9 ;  /* 0x000000ae02ae7223 */ /* 0x000fc20000010809 */
[C-C-:B------:R-:W-:Y:S01]  /*1e830*/  FFMA.FTZ R175, R2.reuse, R175, -R9.reuse ;  /* 0x000000af02af7223 */ /* 0x140fe20000010809 */
[----:B------:R-:W-:-:S01]  /*1e840*/  FFMA.FTZ R178, R2, R178, -R9 ;  /* 0x000000b202b27223 */ /* 0x000fc20000010809 */
[C-C-:B------:R-:W-:Y:S01]  /*1e850*/  FFMA.FTZ R179, R2.reuse, R179, -R9.reuse ;  /* 0x000000b302b37223 */ /* 0x140fe20000010809 */
[----:B------:R-:W-:-:S01]  /*1e860*/  FFMA.FTZ R182, R2, R182, -R9 ;  /* 0x000000b602b67223 */ /* 0x000fc20000010809 */
[----:B--2---:R-:W-:Y:S01]  /*1e870*/  FADD.FTZ R10, R185, R13 ;  /* 0x0000000db90a7221 */ /* 0x004fe20000010000 */
[----:B------:R-:W-:-:S01]  /*1e880*/  FFMA.FTZ R183, R2, R183, -R9 ;  /* 0x000000b702b77223 */ /* 0x000fc20000010809 */
[----:B------:R-:W2:Y:S01]  /*1e890*/  MUFU.EX2 R187, R187 ;  /* 0x000000bb00bb7308 */ /* 0x000ea20000000800 */
[----:B------:R-:W-:-:S01]  /*1e8a0*/  FFMA.FTZ R154, R2, R154, -R9 ;  /* 0x0000009a029a7223 */ /* 0x000fc20000010809 */
[----:B---3--:R-:W-:Y:S01]  /*1e8b0*/  FADD.FTZ R10, R188, R10 ;  /* 0x0000000abc0a7221 */ /* 0x008fe20000010000 */
[----:B------:R-:W-:-:S01]  /*1e8c0*/  FFMA.FTZ R155, R2, R155, -R9 ;  /* 0x0000009b029b7223 */ /* 0x000fc20000010809 */
[C-C-:B------:R-:W-:Y:S01]  /*1e8d0*/  FFMA.FTZ R158, R2.reuse, R158, -R9.reuse ;  /* 0x0000009e029e7223 */ /* 0x140fe20000010809 */
[----:B------:R-:W-:-:S01]  /*1e8e0*/  FFMA.FTZ R159, R2, R159, -R9 ;  /* 0x0000009f029f7223 */ /* 0x000fc20000010809 */
[----:B-1----:R-:W-:Y:S01]  /*1e8f0*/  FADD.FTZ R10, R189, R10 ;  /* 0x0000000abd0a7221 */ /* 0x002fe20000010000 */
[----:B------:R-:W-:-:S01]  /*1e900*/  FFMA.FTZ R162, R2, R162, -R9 ;  /* 0x000000a202a27223 */ /* 0x000fc20000010809 */
[----:B------:R-:W1:Y:S01]  /*1e910*/  MUFU.EX2 R190, R190 ;  /* 0x000000be00be7308 */ /* 0x000e620000000800 */
[----:B----4-:R-:W-:-:S01]  /*1e920*/  FFMA.FTZ R12, R6, R12, R186 ;  /* 0x0000000c060c7223 */ /* 0x010fc200000100ba */
[----:B------:R-:W-:Y:S01]  /*1e930*/  FADD.FTZ R10, R192, R10 ;  /* 0x0000000ac00a7221 */ /* 0x000fe20000010000 */
[----:B------:R-:W-:-:S01]  /*1e940*/  FFMA.FTZ R163, R2, R163, -R9 ;  /* 0x000000a302a37223 */ /* 0x000fc20000010809 */
[C-C-:B------:R-:W-:Y:S01]  /*1e950*/  FFMA.FTZ R166, R2.reuse, R166, -R9.reuse ;  /* 0x000000a602a67223 */ /* 0x140fe20000010809 */
[----:B------:R-:W-:-:S01]  /*1e960*/  FFMA.FTZ R167, R2, R167, -R9 ;  /* 0x000000a702a77223 */ /* 0x000fc20000010809 */
[----:B------:R-:W-:Y:S01]  /*1e970*/  FADD.FTZ R10, R193, R10 ;  /* 0x0000000ac10a7221 */ /* 0x000fe20000010000 */
[----:B------:R-:W-:-:S01]  /*1e980*/  FFMA.FTZ R138, R2, R138, -R9 ;  /* 0x0000008a028a7223 */ /* 0x000fc20000010809 */
[----:B------:R-:W3:Y:S01]  /*1e990*/  MUFU.EX2 R191, R191 ;  /* 0x000000bf00bf7308 */ /* 0x000ee20000000800 */
[----:B--2---:R-:W-:-:S01]  /*1e9a0*/  FADD.FTZ R11, R187, R12 ;  /* 0x0000000cbb0b7221 */ /* 0x004fc20000010000 */
[----:B------:R-:W-:Y:S01]  /*1e9b0*/  FADD.FTZ R10, R196, R10 ;  /* 0x0000000ac40a7221 */ /* 0x000fe20000010000 */
[----:B------:R-:W-:-:S01]  /*1e9c0*/  FFMA.FTZ R139, R2, R139, -R9 ;  /* 0x0000008b028b7223 */ /* 0x000fc20000010809 */
[C-C-:B------:R-:W-:Y:S01]  /*1e9d0*/  FFMA.FTZ R142, R2.reuse, R142, -R9.reuse ;  /* 0x0000008e028e7223 */ /* 0x140fe20000010809 */
[----:B------:R-:W-:-:S01]  /*1e9e0*/  FFMA.FTZ R143, R2, R143, -R9 ;  /* 0x0000008f028f7223 */ /* 0x000fc20000010809 */
[----:B------:R-:W-:Y:S01]  /*1e9f0*/  FADD.FTZ R10, R197, R10 ;  /* 0x0000000ac50a7221 */ /* 0x000fe20000010000 */
[----:B------:R-:W-:-:S01]  /*1ea00*/  FFMA.FTZ R146, R2, R146, -R9 ;  /* 0x0000009202927223 */ /* 0x000fc20000010809 */
[----:B------:R-:W2:Y:S01]  /*1ea10*/  MUFU.EX2 R194, R194 ;  /* 0x000000c200c27308 */ /* 0x000ea20000000800 */
        /* <DEDUP_REMOVED lines=8> */
[----:B---3--:R-:W-:-:S01]  /*1eaa0*/  FADD.FTZ R11, R191, R11 ;  /* 0x0000000bbf0b7221 */ /* 0x008fc20000010000 */
        /* <DEDUP_REMOVED lines=12> */
[----:B------:R-:W-:-:S02]  /*1eb70*/  FADD.FTZ R10, R177, R10 ;  /* 0x0000000ab10a7221 */ /* 0x000fc40000010000 */
[----:B------:R-:W2:Y:S01]  /*1eb80*/  MUFU.EX2 R199, R199 ;  /* 0x000000c700c77308 */ /* 0x000ea20000000800 */
[----:B-1----:R-:W-:-:S01]  /*1eb90*/  FADD.FTZ R11, R195, R11 ;  /* 0x0000000bc30b7221 */ /* 0x002fc20000010000 */
[----:B------:R-:W-:-:S04]  /*1eba0*/  FADD.FTZ R10, R180, R10 ;  /* 0x0000000ab40a7221 */ /* 0x000fc80000010000 */
[----:B------:R-:W-:Y:S02]  /*1ebb0*/  FADD.FTZ R10, R181, R10 ;  /* 0x0000000ab50a7221 */ /* 0x000fe40000010000 */
[----:B------:R-:W1:Y:S01]  /*1ebc0*/  MUFU.EX2 R170, R170 ;  /* 0x000000aa00aa7308 */ /* 0x000e620000000800 */
[----:B---3--:R-:W-:-:S01]  /*1ebd0*/  FADD.FTZ R11, R198, R11 ;  /* 0x0000000bc60b7221 */ /* 0x008fc20000010000 */
[----:B------:R-:W-:-:S04]  /*1ebe0*/  FADD.FTZ R10, R152, R10 ;  /* 0x0000000a980a7221 */ /* 0x000fc80000010000 */
[----:B------:R-:W-:Y:S02]  /*1ebf0*/  FADD.FTZ R10, R153, R10 ;  /* 0x0000000a990a7221 */ /* 0x000fe40000010000 */
[----:B------:R-:W3:Y:S01]  /*1ec00*/  MUFU.EX2 R171, R171 ;  /* 0x000000ab00ab7308 */ /* 0x000ee20000000800 */
        /* <DEDUP_REMOVED lines=17> */
[----:B------:R-:W-:-:S06]  /*1ed20*/  FADD.FTZ R10, R140, R10 ;  /* 0x0000000a8c0a7221 */ /* 0x000fcc0000010000 */
[----:B------:R-:W1:Y:S01]  /*1ed30*/  MUFU.EX2 R182, R182 ;  /* 0x000000b600b67308 */ /* 0x000e620000000800 */
[----:B---3--:R-:W-:-:S07]  /*1ed40*/  FADD.FTZ R11, R178, R11 ;  /* 0x0000000bb20b7221 */ /* 0x008fce0000010000 */
[----:B------:R-:W3:Y:S01]  /*1ed50*/  MUFU.EX2 R183, R183 ;  /* 0x000000b700b77308 */ /* 0x000ee20000000800 */
[----:B--2---:R-:W-:-:S07]  /*1ed60*/  FADD.FTZ R11, R179, R11 ;  /* 0x0000000bb30b7221 */ /* 0x004fce0000010000 */
[----:B------:R-:W2:Y:S01]  /*1ed70*/  MUFU.EX2 R154, R154 ;  /* 0x0000009a009a7308 */ /* 0x000ea20000000800 */
[----:B-1----:R-:W-:-:S07]  /*1ed80*/  FADD.FTZ R11, R182, R11 ;  /* 0x0000000bb60b7221 */ /* 0x002fce0000010000 */
        /* <DEDUP_REMOVED lines=71> */
[----:B-1----:R-:W-:-:S01]  /*1f200*/  FADD.FTZ R11, R134, R11 ;  /* 0x0000000b860b7221 */ /* 0x002fc20000010000 */
[----:B---3--:R-:W-:-:S03]  /*1f210*/  FADD.FTZ R13, R7, R10 ;  /* 0x0000000a070d7221 */ /* 0x008fc60000010000 */
[----:B--2---:R-:W-:Y:S01]  /*1f220*/  FADD.FTZ R12, R9, R11 ;  /* 0x0000000b090c7221 */ /* 0x004fe20000010000 */
[----:B------:R-:W-:Y:S06]  /*1f230*/  @!P0 BRA `(.L_x_2832) ;  /* 0x0000000000048947 */ /* 0x000fec0003800000 */
[----:B------:R-:W-:Y:S01]  /*1f240*/  BPT.TRAP 0x1 ;  /* 0x000000040000795c */ /* 0x000fe20000300000 */
.L_x_2832:
[----:B------:R-:W-:Y:S01]  /*1f250*/  F2FP.SATFINITE.E4M3.F32.PACK_AB_MERGE_C R9, R9, R134, RZ ;  /* 0x000000860909723e */ /* 0x000fe200048070ff */
[----:B------:R-:W-:Y:S01]  /*1f260*/  IMAD R3, R3, 0x8, R18 ;  /* 0x0000000803037824 */ /* 0x000fe200078e0212 */
[----:B------:R-:W-:Y:S01]  /*1f270*/  ISETP.GT.AND P1, PT, R8, R21, PT ;  /* 0x000000150800720c */ /* 0x000fe20003f24270 */
[-C--:B------:R-:W-:Y:S01]  /*1f280*/  FMUL.FTZ R24, R24, R5.reuse ;  /* 0x0000000518187220 */ /* 0x080fe20000410000 */
[----:B------:R-:W-:Y:S01]  /*1f290*/  F2FP.SATFINITE.E4M3.F32.PACK_AB_MERGE_C R203, R131, R130, R9 ;  /* 0x0000008283cb723e */ /* 0x000fe20004807009 */
[----:B------:R-:W-:Y:S01]  /*1f2a0*/  VIADD R3, R3, 0x33460 ;  /* 0x0003346003037836 */ /* 0x000fe20000000000 */
[----:B------:R1:W5:Y:S01]  /*1f2b0*/  LDL R9, [R1+0x4] ;  /* 0x0000040001097983 */ /* 0x0003620000100800 */
[----:B------:R-:W-:Y:S01]  /*1f2c0*/  MOV R10, UR38 ;  /* 0x00000026000a7c02 */ /* 0x000fe20008000f00 */
        /* <DEDUP_REMOVED lines=137> */
[----:B------:R-:W-:Y:S02]  /*1fb60*/  IMAD.MOV.U32 R10, RZ, RZ, R4 ;  /* 0x000000ffff0a7224 */ /* 0x000fe400078e0004 */
[----:B--2---:R-:W-:Y:S01]  /*1fb70*/  IMAD.MOV.U32 R3, RZ, RZ, R223 ;  /* 0x000000ffff037224 */ /* 0x004fe200078e00df */
[----:B-1----:R-:W-:Y:S06]  /*1fb80*/  @P1 BRA `(.L_x_2833) ;  /* 0xffffffbc00f01947 */ /* 0x002fec000383ffff */
.L_x_2821:
[----:B------:R-:W-:-:S13]  /*1fb90*/  ISETP.GE.AND P1, PT, R8, RZ, PT ;  /* 0x000000ff0800720c */ /* 0x000fda0003f26270 */
[----:B------:R-:W-:Y:S05]  /*1fba0*/  @!P1 BRA `(.L_x_2834) ;  /* 0x0000003400089947 */ /* 0x000fea0003800000 */
[----:B-----5:R1:W5:Y:S01]  /*1fbb0*/  LDL.LU R9, [R1+0x4] ;  /* 0x0000040001097983 */ /* 0x0203620000300800 */
[----:B------:R-:W-:Y:S01]  /*1fbc0*/  IMAD.MOV.U32 R11, RZ, RZ, R0 ;  /* 0x000000ffff0b7224 */ /* 0x000fe200078e0000 */
[----:B------:R-:W-:Y:S01]  /*1fbd0*/  MOV R3, R223 ;  /* 0x000000df00037202 */ /* 0x000fe20000000f00 */
[----:B------:R-:W-:-:S07]  /*1fbe0*/  IMAD.MOV.U32 R10, RZ, RZ, R4 ;  /* 0x000000ffff0a7224 */ /* 0x000fce00078e0004 */
.L_x_2846:
[----:B------:R-:W-:Y:S01]  /*1fbf0*/  VIADD R223, R3, 0x1 ;  /* 0x0000000103df7836 */ /* 0x000fe20000000000 */
[----:B------:R-:W-:Y:S01]  /*1fc00*/  ISETP.NE.AND P2, PT, R23, RZ, PT ;  /* 0x000000ff1700720c */ /* 0x000fe20003f45270 */
[----:B------:R-:W-:Y:S05]  /*1fc10*/  YIELD ;  /* 0x0000000000007946 */ /* 0x000fea0003800000 */
[----:B------:R-:W-:-:S04]  /*1fc20*/  ISETP.NE.AND P1, PT, R223, 0x2, PT ;  /* 0x00000002df00780c */ /* 0x000fc80003f25270 */
[----:B------:R-:W-:Y:S02]  /*1fc30*/  SEL R0, RZ, 0x1, P1 ;  /* 0x00000001ff007807 */ /* 0x000fe40000800000 */
[----:B------:R-:W-:Y:S02]  /*1fc40*/  SEL R223, R223, RZ, P1 ;  /* 0x000000ffdfdf7207 */ /* 0x000fe40000800000 */
[----:B-----5:R-:W-:-:S05]  /*1fc50*/  LOP3.LUT R4, R9, R0, RZ, 0x3c, !PT ;  /* 0x0000000009047212 */ /* 0x020fca00078e3cff */
[----:B------:R2:W-:Y:S01]  /*1fc60*/  STL [R1+0x4], R4 ;  /* 0x0000040401007387 */ /* 0x0005e20000100800 */
[----:B------:R-:W-:Y:S05]  /*1fc70*/  @P2 BRA `(.L_x_2835) ;  /* 0x0000000000302947 */ /* 0x000fea0003800000 */
[----:B------:R-:W-:Y:S05]  /*1fc80*/  @!P0 BRA `(.L_x_2836) ;  /* 0x0000000000048947 */ /* 0x000fea0003800000 */
[----:B------:R-:W-:Y:S01]  /*1fc90*/  BPT.TRAP 0x1 ;  /* 0x000000040000795c */ /* 0x000fe20000300000 */
.L_x_2836:
[----:B------:R-:W-:Y:S01]  /*1fca0*/  IMAD R0, R223, 0x8, R18 ;  /* 0x00000008df007824 */ /* 0x000fe200078e0212 */
[----:B------:R-:W-:-:S04]  /*1fcb0*/  SHF.L.U32 R5, R4, 0x1f, RZ ;  /* 0x0000001f04057819 */ /* 0x000fc800000006ff */
[----:B------:R3:W4:Y:S01]  /*1fcc0*/  SYNCS.PHASECHK.TRANS64.TRYWAIT P1, [R0+URZ+0x33430], R5 ;  /* 0x03343005000075a7 */ /* 0x000722000802017f */
[----:B------:R-:W-:Y:S05]  /*1fcd0*/  @!P0 BRA `(.L_x_2837) ;  /* 0x0000000000048947 */ /* 0x000fea0003800000 */
[----:B------:R-:W-:Y:S01]  /*1fce0*/  BPT.TRAP 0x1 ;  /* 0x000000040000795c */ /* 0x000fe20000300000 */
.L_x_2837:
[----:B------:R-:W-:Y:S04]  /*1fcf0*/  BSSY B0, `(.L_x_2835) ;  /* 0x0000004000007945 */ /* 0x000fe80003800000 */
[----:B----4-:R-:W-:Y:S05]  /*1fd00*/  @P1 BRA `(.L_x_2838) ;  /* 0x0000000000081947 */ /* 0x010fea0003800000 */
[----:B------:R-:W4:Y:S02]  /*1fd10*/  SYNCS.PHASECHK.TRANS64.TRYWAIT P1, [R0+URZ+0x33430], R5 ;  /* 0x03343005000075a7 */ /* 0x000f24000802017f */
[----:B----4-:R-:W-:Y:S05]  /*1fd20*/  @!P1 BRA `(.L_x_2839) ;  /* 0x0000010400989947 */ /* 0x010fea0003800000 */
.L_x_2838:
[----:B------:R-:W-:Y:S05]  /*1fd30*/  BSYNC B0 ;  /* 0x0000000000007941 */ /* 0x000fea0003800000 */
.L_x_2835:
[----:B---34-:R-:W3:Y:S01]  /*1fd40*/  S2R R0, SR_TID.X ;  /* 0x0000000000007919 */ /* 0x018ee20000002100 */
[----:B------:R-:W-:Y:S05]  /*1fd50*/  WARPSYNC.ALL ;  /* 0x0000000000007948 */ /* 0x000fea0003800000 */
[----:B--2---:R-:W-:Y:S01]  /*1fd60*/  IMAD R4, R223, 0x780, R20 ;  /* 0x00000780df047824 */ /* 0x004fe200078e0214 */
[----:B------:R-:W-:Y:S01]  /*1fd70*/  UMOV UR44, UR24 ;  /* 0x00000018002c7c82 */ /* 0x000fe20008000000 */
[----:B------:R-:W-:Y:S01]  /*1fd80*/  IMAD.MOV.U32 R5, RZ, RZ, -0x7fffffe0 ;  /* 0x80000020ff057424 */ /* 0x000fe200078e00ff */
[----:B------:R-:W-:Y:S01]  /*1fd90*/  UMOV UR45, UR25 ;  /* 0x00000019002d7c82 */ /* 0x000fe20008000000 */
[C---:B------:R-:W-:Y:S01]  /*1fda0*/  VIADD R6, R4.reuse, 0x80 ;  /* 0x0000008004067836 */ /* 0x040fe20000000000 */
[C---:B------:R-:W-:Y:S01]  /*1fdb0*/  R2UR UR46, R4.reuse ;  /* 0x00000000042e72ca */ /* 0x040fe200000e0000 */
[----:B------:R-:W-:Y:S01]  /*1fdc0*/  UMOV UR40, UR24 ;  /* 0x0000001800287c82 */ /* 0x000fe20008000000 */
[----:B------:R-:W-:Y:S01]  /*1fdd0*/  R2UR UR47, R5 ;  /* 0x00000000052f72ca */ /* 0x000fe200000e0000 */
[----:B------:R-:W-:Y:S01]  /*1fde0*/  UMOV UR41, UR25 ;  /* 0x0000001900297c82 */ /* 0x000fe20008000000 */
[----:B------:R-:W-:Y:S01]  /*1fdf0*/  MOV R7, 0x80000020 ;  /* 0x8000002000077802 */ /* 0x000fe20000000f00 */
[----:B------:R-:W-:Y:S01]  /*1fe00*/  VIADD R120, R4, 0x100 ;  /* 0x0000010004787836 */ /* 0x000fe20000000000 */
[----:B------:R-:W-:Y:S01]  /*1fe10*/  R2UR UR42, R6 ;  /* 0x00000000062a72ca */ /* 0x000fe200000e0000 */
[----:B------:R-:W-:Y:S01]  /*1fe20*/  IMAD.MOV.U32 R121, RZ, RZ, -0x7fffffe0 ;  /* 0x80000020ff797424 */ /* 0x000fe200078e00ff */
[----:B------:R-:W-:Y:S01]  /*1fe30*/  R2UR UR43, R7 ;  /* 0x00000000072b72ca */ /* 0x000fe200000e0000 */
[----:B------:R-:W-:Y:S01]  /*1fe40*/  VIADD R14, R4, 0x180 ;  /* 0x00000180040e7836 */ /* 0x000fe20000000000 */
[----:B------:R-:W-:Y:S01]  /*1fe50*/  R2UR UR26, R120 ;  /* 0x00000000781a72ca */ /* 0x000fe200000e0000 */
[----:B------:R-:W-:Y:S01]  /*1fe60*/  IMAD.MOV.U32 R15, RZ, RZ, -0x7fffffe0 ;  /* 0x80000020ff0f7424 */ /* 0x000fe200078e00ff */
[----:B------:R-:W-:Y:S01]  /*1fe70*/  R2UR UR27, R121 ;  /* 0x00000000791b72ca */ /* 0x000fe200000e0000 */
[----:B------:R-:W-:Y:S01]  /*1fe80*/  UMOV UR28, UR24 ;  /* 0x00000018001c7c82 */ /* 0x000fe20008000000 */
[----:B------:R-:W-:Y:S01]  /*1fe90*/  R2UR UR30, R14 ;  /* 0x000000000e1e72ca */ /* 0x000fe200000e0000 */
[----:B------:R-:W-:Y:S01]  /*1fea0*/  UMOV UR29, UR25 ;  /* 0x00000019001d7c82 */ /* 0x000fe20008000000 */
[----:B------:R-:W-:Y:S01]  /*1feb0*/  R2UR UR31, R15 ;  /* 0x000000000f1f72ca */ /* 0x000fe200000e0000 */
[C---:B------:R-:W-:Y:S01]  /*1fec0*/  VIADD R6, R4.reuse, 0x200 ;  /* 0x0000020004067836 */ /* 0x040fe20000000000 */
[----:B------:R-:W-:Y:S01]  /*1fed0*/  R2UR UR35, R7 ;  /* 0x00000000072372ca */ /* 0x000fe200000e0000 */
[----:B------:R-:W-:Y:S01]  /*1fee0*/  VIADD R120, R4, 0x2 ;  /* 0x0000000204787836 */ /* 0x000fe20000000000 */
[----:B------:R-:W-:Y:S01]  /*1fef0*/  R2UR UR7, R121 ;  /* 0x00000000790772ca */ /* 0x000fe200000e0000 */
[----:B------:R-:W-:Y:S01]  /*1ff00*/  UMOV UR32, UR24 ;  /* 0x0000001800207c82 */ /* 0x000fe20008000000 */
[----:B---3--:R-:W-:Y:S01]  /*1ff10*/  SHF.R.U32.HI R0, RZ, 0x7, R0 ;  /* 0x00000007ff007819 */ /* 0x008fe20000011600 */
[----:B------:R-:W-:Y:S01]  /*1ff20*/  UMOV UR33, UR25 ;  /* 0x0000001900217c82 */ /* 0x000fe20008000000 */
[----:B------:R-:W-:Y:S01]  /*1ff30*/  R2UR UR34, R6 ;  /* 0x00000000062272ca */ /* 0x000fe200000e0000 */
[----:B------:R-:W-:Y:S01]  /*1ff40*/  VIADD R14, R4, 0x82 ;  /* 0x00000082040e7836 */ /* 0x000fe20000000000 */
[----:B------:R-:W-:Y:S01]  /*1ff50*/  R2UR UR6, R120 ;  /* 0x00000000780672ca */ /* 0x000fe200000e0000 */
[----:B------:R-:W-:Y:S01]  /*1ff60*/  VIADD R0, R0, 0x8 ;  /* 0x0000000800007836 */ /* 0x000fe20000000000 */
[----:B------:R-:W-:Y:S01]  /*1ff70*/  IADD3 R6, R4, 0x102, RZ ;  /* 0x0000010204067810 */ /* 0x000fe20007ffe0ff */
[----:B------:R-:W-:-:S02]  /*1ff80*/  IMAD.MOV.U32 R15, RZ, RZ, -0x7fffffe0 ;  /* 0x80000020ff0f7424 */ /* 0x000fc400078e00ff */
[----:B------:R-:W-:Y:S01]  /*1ff90*/  IMAD.MOV.U32 R7, RZ, RZ, -0x7fffffe0 ;  /* 0x80000020ff077424 */ /* 0x000fe200078e00ff */
[----:B------:R2:W-:Y:S01]  /*1ffa0*/  BAR.SYNC.DEFER_BLOCKING R0, 0x100 ;  /* 0x000400000000751d */ /* 0x0005e20000010000 */
[----:B------:R-:W-:-:S05]  /*1ffb0*/  IMAD.MOV.U32 R5, RZ, RZ, -0x7fffffe0 ;  /* 0x80000020ff057424 */ /* 0x000fca00078e00ff */
        /* <DEDUP_REMOVED lines=74> */
[----:B------:R-:W-:-:S03]  /*20460*/  IMAD.MOV.U32 R7, RZ, RZ, -0x7fffffe0 ;  /* 0x80000020ff077424 */ /* 0x000fc600078e00ff */
[----:B------:R-:W-:Y:S01]  /*20470*/  R2UR UR46, R6 ;  /* 0x00000000062e72ca */ /* 0x000fe200000e0000 */
[----:B------:R-:W-:Y:S01]  /*20480*/  VIADD R6, R4, 0x282 ;  /* 0x0000028204067836 */ /* 0x000fe20000000000 */
[----:B------:R-:W-:Y:S01]  /*20490*/  R2UR UR47, R7 ;  /* 0x00000000072f72ca */ /* 0x000fe200000e0000 */
        /* <DEDUP_REMOVED lines=143> */
[----:B--2---:R-:W-:Y:S05]  /*20d90*/  @P2 BRA `(.L_x_2840) ;  /* 0x0000000000282947 */ /* 0x004fea0003800000 */
[----:B------:R-:W-:Y:S05]  /*20da0*/  @!P0 BRA `(.L_x_2841) ;  /* 0x0000000000048947 */ /* 0x000fea0003800000 */
[----:B------:R-:W-:Y:S01]  /*20db0*/  BPT.TRAP 0x1 ;  /* 0x000000040000795c */ /* 0x000fe20000300000 */
.L_x_2841:
[----:B------:R-:W-:Y:S01]  /*20dc0*/  SHF.L.U32 R0, R9, 0x1f, RZ ;  /* 0x0000001f09007819 */ /* 0x000fe200000006ff */
[----:B------:R-:W-:-:S04]  /*20dd0*/  IMAD R4, R3, 0x8, R18 ;  /* 0x0000000803047824 */ /* 0x000fc800078e0212 */
[----:B------:R2:W3:Y:S01]  /*20de0*/  SYNCS.PHASECHK.TRANS64.TRYWAIT P1, [R4+URZ+0x33450], R0 ;  /* 0x03345000040075a7 */ /* 0x0004e2000802017f */
[----:B------:R-:W-:Y:S05]  /*20df0*/  @!P0 BRA `(.L_x_2842) ;  /* 0x0000000000048947 */ /* 0x000fea0003800000 */
[----:B------:R-:W-:Y:S01]  /*20e00*/  BPT.TRAP 0x1 ;  /* 0x000000040000795c */ /* 0x000fe20000300000 */
.L_x_2842:
[----:B---3--:R-:W-:Y:S05]  /*20e10*/  @P1 BRA `(.L_x_2840) ;  /* 0x0000000000081947 */ /* 0x008fea0003800000 */
[----:B------:R-:W3:Y:S02]  /*20e20*/  SYNCS.PHASECHK.TRANS64.TRYWAIT P1, [R4+URZ+0x33450], R0 ;  /* 0x03345000040075a7 */ /* 0x000ee4000802017f */
[----:B---3--:R-:W-:Y:S05]  /*20e30*/  @!P1 BRA `(.L_x_2843) ;  /* 0x000000f400689947 */ /* 0x008fea0003800000 */
.L_x_2840:
[----:B--23--:R-:W-:Y:S01]  /*20e40*/  VIADD R0, R18, 0x200 ;  /* 0x0000020012007836 */ /* 0x00cfe20000000000 */
[----:B------:R-:W-:Y:S01]  /*20e50*/  MOV R5, 0xc0000010 ;  /* 0xc000001000057802 */ /* 0x000fe20000000f00 */
[----:B------:R-:W-:Y:S05]  /*20e60*/  WARPSYNC.ALL ;  /* 0x0000000000007948 */ /* 0x000fea0003800000 */
[----:B------:R-:W-:Y:S01]  /*20e70*/  SHF.R.U32.HI R0, RZ, 0x4, R0 ;  /* 0x00000004ff007819 */ /* 0x000fe20000011600 */
[----:B------:R-:W-:Y:S01]  /*20e80*/  WARPGROUP.ARRIVE ;  /* 0x00000000000079c5 */ /* 0x000fe20000000000 */
[----:B------:R-:W-:Y:S01]  /*20e90*/  R2UR UR7, R5 ;  /* 0x00000000050772ca */ /* 0x000fe200000e0000 */
[----:B------:R-:W-:Y:S01]  /*20ea0*/  IMAD.MOV.U32 R7, RZ, RZ, -0x3ffffff0 ;  /* 0xc0000010ff077424 */ /* 0x000fe200078e00ff */
[----:B------:R-:W-:Y:S01]  /*20eb0*/  LOP3.LUT R0, R0, 0x3fff, RZ, 0xc0, !PT ;  /* 0x00003fff00007812 */ /* 0x000fe200078ec0ff */
[----:B------:R-:W-:-:S02]  /*20ec0*/  IMAD.MOV.U32 R5, RZ, RZ, -0x3ffffff0 ;  /* 0xc0000010ff057424 */ /* 0x000fc400078e00ff */
[----:B------:R-:W2:Y:S01]  /*20ed0*/  S2R R9, SR_TID.X ;  /* 0x0000000000097919 */ /* 0x000ea20000002100 */
[----:B------:R-:W-:-:S05]  /*20ee0*/  LOP3.LUT R0, R0, 0x10000, RZ, 0xfc, !PT ;  /* 0x0001000000007812 */ /* 0x000fca00078efcff */
[----:B------:R-:W-:-:S04]  /*20ef0*/  IMAD R4, R3, 0x780, R0 ;  /* 0x0000078003047824 */ /* 0x000fc800078e0200 */
[C---:B------:R-:W-:Y:S01]  /*20f00*/  VIADD R6, R4.reuse, 0x180 ;  /* 0x0000018004067836 */ /* 0x040fe20000000000 */
[----:B------:R-:W-:-:S13]  /*20f10*/  R2UR UR6, R4 ;  /* 0x00000000040672ca */ /* 0x000fda00000e0000 */
[----:B------:R-:W-:Y:S01]  /*20f20*/  QGMMA.64x192x32.F32.E4M3.E4M3 R24, R216, gdesc[UR4], R24, gsb0 ;  /* 0x02e00004d8187df3 */ /* 0x000fe20008000818 */
[----:B------:R-:W-:Y:S01]  /*20f30*/  R2UR UR6, R6 ;  /* 0x00000000060672ca */ /* 0x000fe200000e0000 */
[----:B------:R-:W-:Y:S01]  /*20f40*/  VIADD R6, R4, 0x300 ;  /* 0x0000030004067836 */ /* 0x000fe20000000000 */
[----:B------:R-:W-:Y:S01]  /*20f50*/  R2UR UR7, R7 ;  /* 0x00000000070772ca */ /* 0x000fe200000e0000 */
[----:B------:R-:W-:Y:S01]  /*20f60*/  IMAD.MOV.U32 R7, RZ, RZ, -0x3ffffff0 ;  /* 0xc0000010ff077424 */ /* 0x000fe200078e00ff */
[----:B--2---:R-:W-:-:S04]  /*20f70*/  SHF.R.U32.HI R9, RZ, 0x7, R9 ;  /* 0x00000007ff097819 */ /* 0x004fc80000011609 */
[----:B------:R-:W-:Y:S01]  /*20f80*/  IADD3 R0, -R9, 0xb, RZ ;  /* 0x0000000b09007810 */ /* 0x000fe20007ffe1ff */
[----:B------:R-:W-:Y:S02]  /*20f90*/  WARPGROUP.DEPBAR.LE gsb0, 0x0 ;  /* 0x00008000000079c5 */ /* 0x000fe40000010000 */
[----:B------:R-:W-:-:S08]  /*20fa0*/  WARPGROUP.ARRIVE ;  /* 0x00000000000079c5 */ /* 0x000fd00000000000 */
[----:B------:R-:W-:Y:S01]  /*20fb0*/  QGMMA.64x192x32.F32.E4M3.E4M3 R24, R212, gdesc[UR4], R24, gsb0 ;  /* 0x02e00004d4187df3 */ /* 0x000fe20008000818 */
[----:B------:R-:W-:Y:S01]  /*20fc0*/  R2UR UR6, R6 ;  /* 0x00000000060672ca */ /* 0x000fe200000e0000 */
[C---:B------:R-:W-:Y:S01]  /*20fd0*/  VIADD R6, R4.reuse, 0x480 ;  /* 0x0000048004067836 */ /* 0x040fe20000000000 */
[----:B------:R-:W-:Y:S01]  /*20fe0*/  R2UR UR7, R7 ;  /* 0x00000000070772ca */ /* 0x000fe200000e0000 */
[----:B------:R-:W-:Y:S01]  /*20ff0*/  IMAD.MOV.U32 R7, RZ, RZ, -0x3ffffff0 ;  /* 0xc0000010ff077424 */ /* 0x000fe200078e00ff */
[----:B------:R-:W-:Y:S01]  /*21000*/  IADD3 R4, R4, 0x600, RZ ;  /* 0x0000060004047810 */ /* 0x000fe20007ffe0ff */
[----:B------:R-:W-:Y:S02]  /*21010*/  WARPGROUP.DEPBAR.LE gsb0, 0x0 ;  /* 0x00008000000079c5 */ /* 0x000fe40000010000 */
[----:B------:R-:W-:-:S12]  /*21020*/  WARPGROUP.ARRIVE ;  /* 0x00000000000079c5 */ /* 0x000fd80000000000 */
        /* <DEDUP_REMOVED lines=15> */
.L_x_2844:
[----:B--2---:R-:W-:Y:S02]  /*21120*/  IMAD R0, R223, 0x8, R18 ;  /* 0x00000008df007824 */ /* 0x004fe400078e0212 */
[----:B------:R-:W-:Y:S02]  /*21130*/  IMAD.U32 R4, RZ, RZ, UR38 ;  /* 0x00000026ff047e24 */ /* 0x000fe4000f8e00ff */
[----:B------:R-:W-:-:S05]  /*21140*/  VIADD R0, R0, 0x33440 ;  /* 0x0003344000007836 */ /* 0x000fca0000000000 */
[----:B------:R-:W-:-:S04]  /*21150*/  PRMT R0, R4, 0x654, R0 ;  /* 0x0000065404007816 */ /* 0x000fc80000000000 */
[----:B------:R2:W-:Y:S02]  /*21160*/  SYNCS.ARRIVE.TRANS64.RED.A1T0 RZ, [R0+URZ], RZ ;  /* 0x000000ff00ff79a7 */ /* 0x0005e4000810043f */
[----:B--2---:R-:W-:-:S04]  /*21170*/  FMNMX.FTZ R0, R184, R10, !PT ;  /* 0x0000000ab8007209 */ /* 0x004fc80007810000 */
        /* <DEDUP_REMOVED lines=39> */
[----:B------:R-:W2:Y:S02]  /*213f0*/  SHFL.BFLY PT, R4, R0, 0x2, 0x1f ;  /* 0x0c401f0000047f89 */ /* 0x000ea400000e0000 */
[----:B--2---:R-:W-:-:S05]  /*21400*/  FMNMX.FTZ R4, R0, R4, !PT ;  /* 0x0000000400047209 */ /* 0x004fca0007810000 */
[----:B------:R-:W2:Y:S02]  /*21410*/  SHFL.BFLY PT, R0, R4, 0x1, 0x1f ;  /* 0x0c201f0004007f89 */ /* 0x000ea400000e0000 */
[----:B--2---:R-:W-:Y:S02]  /*21420*/  FMNMX.FTZ R4, R4, R0, !PT ;  /* 0x0000000004047209 */ /* 0x004fe40007810000 */
        /* <DEDUP_REMOVED lines=46> */
[----:B--2---:R-:W-:Y:S01]  /*21710*/  FMNMX.FTZ R0, R0, R5, !PT ;  /* 0x0000000500007209 */ /* 0x004fe20007810000 */
        /* <DEDUP_REMOVED lines=9> */
[----:B------:R-:W2:Y:S01]  /*217b0*/  MUFU.EX2 R184, R184 ;  /* 0x000000b800b87308 */ /* 0x000ea20000000800 */
        /* <DEDUP_REMOVED lines=15> */
[----:B------:R-:W3:Y:S01]  /*218b0*/  MUFU.EX2 R186, R186 ;  /* 0x000000ba00ba7308 */ /* 0x000ee20000000800 */
[----:B--2---:R-:W-:-:S01]  /*218c0*/  FFMA.FTZ R13, R6, R13, R184 ;  /* 0x0000000d060d7223 */ /* 0x004fc200000100b8 */
[C---:B------:R-:W-:Y:S01]  /*218d0*/  FFMA.FTZ R171, R2.reuse, R171, -R9 ;  /* 0x000000ab02ab7223 */ /* 0x040fe20000010809 */
[----:B------:R-:W-:-:S01]  /*218e0*/  FFMA.FTZ R172, R2, R172, -R5 ;  /* 0x000000ac02ac7223 */ /* 0x000fc20000010805 */
[C---:B------:R-:W-:Y:S01]  /*218f0*/  FFMA.FTZ R174, R2.reuse, R174, -R9 ;  /* 0x000000ae02ae7223 */ /* 0x040fe20000010809 */
        /* <DEDUP_REMOVED lines=11> */
[----:B------:R-:W4:Y:S01]  /*219b0*/  MUFU.EX2 R187, R187 ;  /* 0x000000bb00bb7308 */ /* 0x000f220000000800 */
[----:B---3--:R-:W-:-:S01]  /*219c0*/  FFMA.FTZ R12, R7, R12, R186 ;  /* 0x0000000c070c7223 */ /* 0x008fc200000100ba */
[C---:B------:R-:W-:Y:S01]  /*219d0*/  FFMA.FTZ R152, R2.reuse, R152, -R5 ;  /* 0x0000009802987223 */ /* 0x040fe20000010805 */
[----:B------:R-:W-:-:S01]  /*219e0*/  FFMA.FTZ R154, R2, R154, -R9 ;  /* 0x0000009a029a7223 */ /* 0x000fc20000010809 */
[C---:B------:R-:W-:Y:S01]  /*219f0*/  FFMA.FTZ R153, R2.reuse, R153, -R5 ;  /* 0x0000009902997223 */ /* 0x040fe20000010805 */
[----:B------:R-:W-:-:S01]  /*21a00*/  FFMA.FTZ R155, R2, R155, -R9 ;  /* 0x0000009b029b7223 */ /* 0x000fc20000010809 */
[C---:B------:R-:W-:Y:S01]  /*21a10*/  FFMA.FTZ R156, R2.reuse, R156, -R5 ;  /* 0x0000009c029c7223 */ /* 0x040fe20000010805 */
[----:B------:R-:W-:-:S01]  /*21a20*/  FFMA.FTZ R158, R2, R158, -R9 ;  /* 0x0000009e029e7223 */ /* 0x000fc20000010809 */
[----:B------:R-:W3:Y:S01]  /*21a30*/  MUFU.EX2 R188, R188 ;  /* 0x000000bc00bc7308 */ /* 0x000ee20000000800 */
        /* <DEDUP_REMOVED lines=8> */
[----:B----4-:R-:W-:-:S01]  /*21ac0*/  FADD.FTZ R11, R187, R12 ;  /* 0x0000000cbb0b7221 */ /* 0x010fc20000010000 */
[C---:B------:R-:W-:Y:S01]  /*21ad0*/  FFMA.FTZ R164, R2.reuse, R164, -R5 ;  /* 0x000000a402a47223 */ /* 0x040fe20000010805 */
[----:B------:R-:W-:-:S01]  /*21ae0*/  FFMA.FTZ R166, R2, R166, -R9 ;  /* 0x000000a602a67223 */ /* 0x000fc20000010809 */
[C---:B------:R-:W-:Y:S01]  /*21af0*/  FFMA.FTZ R165, R2.reuse, R165, -R5 ;  /* 0x000000a502a57223 */ /* 0x040fe20000010805 */
[----:B------:R-:W-:-:S01]  /*21b00*/  FFMA.FTZ R167, R2, R167, -R9 ;  /* 0x000000a702a77223 */ /* 0x000fc20000010809 */
[C---:B------:R-:W-:Y:S01]  /*21b10*/  FFMA.FTZ R136, R2.reuse, R136, -R5 ;  /* 0x0000008802887223 */ /* 0x040fe20000010805 */
[----:B------:R-:W-:-:S01]  /*21b20*/  FFMA.FTZ R138, R2, R138, -R9 ;  /* 0x0000008a028a7223 */ /* 0x000fc20000010809 */
[----:B------:R-:W4:Y:S01]  /*21b30*/  MUFU.EX2 R189, R189 ;  /* 0x000000bd00bd7308 */ /* 0x000f220000000800 */
[----:B---3--:R-:W-:-:S01]  /*21b40*/  FADD.FTZ R10, R188, R10 ;  /* 0x0000000abc0a7221 */ /* 0x008fc20000010000 */
        /* <DEDUP_REMOVED lines=39> */
[----:B----4-:R-:W-:-:S07]  /*21dc0*/  FADD.FTZ R11, R194, R11 ;  /* 0x0000000bc20b7221 */ /* 0x010fce0000010000 */
[----:B------:R-:W4:Y:S01]  /*21dd0*/  MUFU.EX2 R196, R196 ;  /* 0x000000c400c47308 */ /* 0x000f220000000800 */
[----:B---3--:R-:W-:-:S07]  /*21de0*/  FADD.FTZ R10, R193, R10 ;  /* 0x0000000ac10a7221 */ /* 0x008fce0000010000 */
[----:B------:R-:W3:Y:S01]  /*21df0*/  MUFU.EX2 R198, R198 ;  /* 0x000000c600c67308 */ /* 0x000ee20000000800 */
[----:B--2---:R-:W-:-:S07]  /*21e00*/  FADD.FTZ R11, R195, R11 ;  /* 0x0000000bc30b7221 */ /* 0x004fce0000010000 */
        /* <DEDUP_REMOVED lines=131> */
[----:B--2---:R-:W-:-:S01]  /*22640*/  FADD.FTZ R11, R134, R11 ;  /* 0x0000000b860b7221 */ /* 0x004fc20000010000 */
[----:B----4-:R-:W-:-:S03]  /*22650*/  FADD.FTZ R13, R5, R10 ;  /* 0x0000000a050d7221 */ /* 0x010fc60000010000 */
[----:B---3--:R-:W-:Y:S01]  /*22660*/  FADD.FTZ R12, R9, R11 ;  /* 0x0000000b090c7221 */ /* 0x008fe20000010000 */
[----:B------:R-:W-:Y:S06]  /*22670*/  @!P0 BRA `(.L_x_2845) ;  /* 0x0000000000048947 */ /* 0x000fec0003800000 */
[----:B------:R-:W-:Y:S01]  /*22680*/  BPT.TRAP 0x1 ;  /* 0x000000040000795c */ /* 0x000fe20000300000 */
.L_x_2845:
[----:B------:R-:W-:Y:S01]  /*22690*/  F2FP.SATFINITE.E4M3.F32.PACK_AB_MERGE_C R9, R9, R134, RZ ;  /* 0x000000860909723e */ /* 0x000fe200048070ff */
[----:B------:R-:W-:Y:S01]  /*226a0*/  IMAD R3, R3, 0x8, R18 ;  /* 0x0000000803037824 */ /* 0x000fe200078e0212 */
[----:B------:R-:W-:Y:S01]  /*226b0*/  ISETP.GT.AND P1, PT, R8, RZ, PT ;  /* 0x000000ff0800720c */ /* 0x000fe20003f24270 */
[----:B------:R-:W-:Y:S01]  /*226c0*/  FMUL.FTZ R24, R24, R6 ;  /* 0x0000000618187220 */ /* 0x000fe20000410000 */
[----:B------:R-:W-:Y:S01]  /*226d0*/  F2FP.SATFINITE.E4M3.F32.PACK_AB_MERGE_C R203, R131, R130, R9 ;  /* 0x0000008283cb723e */ /* 0x000fe20004807009 */
[----:B------:R-:W-:Y:S01]  /*226e0*/  VIADD R3, R3, 0x33460 ;  /* 0x0003346003037836 */ /* 0x000fe20000000000 */
[----:B------:R2:W5:Y:S01]  /*226f0*/  LDL R9, [R1+0x4] ;  /* 0x0000040001097983 */ /* 0x0005620000100800 */
[----:B------:R-:W-:Y:S01]  /*22700*/  MOV R10, UR38 ;  /* 0x00000026000a7c02 */ /* 0x000fe20008000f00 */
        /* <DEDUP_REMOVED lines=138> */
[----:B---3--:R-:W-:Y:S01]  /*22fb0*/  IMAD.MOV.U32 R3, RZ, RZ, R223 ;  /* 0x000000ffff037224 */ /* 0x008fe200078e00df */
[----:B--2---:R-:W-:Y:S06]  /*22fc0*/  @P1 BRA `(.L_x_2846) ;  /* 0xffffffcc00081947 */ /* 0x004fec000383ffff */
.L_x_2834:
[----:B------:R-:W-:Y:S05]  /*22fd0*/  WARPSYNC.ALL ;  /* 0x0000000000007948 */ /* 0x000fea0003800000 */
[----:B------:R-:W-:Y:S06]  /*22fe0*/  BAR.ARV 0x8, 0x180 ;  /* 0x0206000000007b1d */ /* 0x000fec0000002000 */
[----:B------:R-:W-:Y:S05]  /*22ff0*/  @!P0 BRA `(.L_x_2847) ;  /* 0x0000000000048947 */ /* 0x000fea0003800000 */
[----:B------:R-:W-:Y:S01]  /*23000*/  BPT.TRAP 0x1 ;  /* 0x000000040000795c */ /* 0x000fe20000300000 */
.L_x_2847:
[----:B------:R-:W2:Y:S01]  /*23010*/  LDL R3, [R1+0x4] ;  /* 0x0000040001037983 */ /* 0x000ea20000100800 */
[----:B------:R-:W-:Y:S01]  /*23020*/  IMAD R20, R223, 0x8, R18 ;  /* 0x00000008df147824 */ /* 0x000fe200078e0212 */
[----:B--2---:R-:W-:-:S04]  /*23030*/  SHF.L.U32 R3, R3, 0x1f, RZ ;  /* 0x0000001f03037819 */ /* 0x004fc800000006ff */
[----:B------:R2:W3:Y:S01]  /*23040*/  SYNCS.PHASECHK.TRANS64.TRYWAIT P1, [R20+URZ+0x33450], R3 ;  /* 0x03345003140075a7 */ /* 0x0004e2000802017f */
[----:B------:R-:W-:Y:S05]  /*23050*/  @!P0 BRA `(.L_x_2848) ;  /* 0x0000000000048947 */ /* 0x000fea0003800000 */
[----:B------:R-:W-:Y:S01]  /*23060*/  BPT.TRAP 0x1 ;  /* 0x000000040000795c */ /* 0x000fe20000300000 */
.L_x_2848:
[----:B------:R-:W-:-:S05]  /*23070*/  VIADD R18, R18, 0x200 ;  /* 0x0000020012127836 */ /* 0x000fca0000000000 */
[----:B------:R-:W-:-:S04]  /*23080*/  SHF.R.U32.HI R18, RZ, 0x4, R18 ;  /* 0x00000004ff127819 */ /* 0x000fc80000011612 */
[----:B------:R-:W-:-:S04]  /*23090*/  LOP3.LUT R18, R18, 0x3fff, RZ, 0xc0, !PT ;  /* 0x00003fff12127812 */ /* 0x000fc800078ec0ff */
[----:B------:R-:W-:Y:S01]  /*230a0*/  LOP3.LUT R18, R18, 0x10000, RZ, 0xfc, !PT ;  /* 0x0001000012127812 */ /* 0x000fe200078efcff */
[----:B---3--:R-:W-:Y:S06]  /*230b0*/  @P1 BRA `(.L_x_2849) ;  /* 0x0000000000081947 */ /* 0x008fec0003800000 */
[----:B------:R-:W3:Y:S02]  /*230c0*/  SYNCS.PHASECHK.TRANS64.TRYWAIT P1, [R20+URZ+0x33450], R3 ;  /* 0x03345003140075a7 */ /* 0x000ee4000802017f */
[----:B---3--:R-:W-:Y:S05]  /*230d0*/  @!P1 BRA `(.L_x_2850) ;  /* 0x000000d000d49947 */ /* 0x008fea0003800000 */
.L_x_2849:
[----:B------:R-:W-:Y:S01]  /*230e0*/  IMAD R6, R223, 0x780, R18 ;  /* 0x00000780df067824 */ /* 0x000fe200078e0212 */
[----:B------:R-:W-:Y:S01]  /*230f0*/  MOV R7, 0xc0000010 ;  /* 0xc000001000077802 */ /* 0x000fe20000000f00 */
[----:B------:R-:W-:Y:S05]  /*23100*/  WARPSYNC.ALL ;  /* 0x0000000000007948 */ /* 0x000fea0003800000 */
[----:B------:R-:W-:Y:S01]  /*23110*/  R2UR UR6, R6 ;  /* 0x00000000060672ca */ /* 0x000fe200000e0000 */
[----:B------:R-:W4:Y:S01]  /*23120*/  LDL R5, [R1+0x60] ;  /* 0x0000600001057983 */ /* 0x000f220000100800 */
[----:B------:R-:W-:Y:S01]  /*23130*/  R2UR UR7, R7 ;  /* 0x00000000070772ca */ /* 0x000fe200000e0000 */
[----:B------:R-:W-:-:S02]  /*23140*/  WARPGROUP.ARRIVE ;  /* 0x00000000000079c5 */ /* 0x000fc40000000000 */
[----:B------:R-:W2:Y:S01]  /*23150*/  LDL R21, [R1+0x50] ;  /* 0x0000500001157983 */ /* 0x000ea20000100800 */
[----:B------:R-:W-:Y:S01]  /*23160*/  VIADD R8, R6, 0x180 ;  /* 0x0000018006087836 */ /* 0x000fe20000000000 */
[----:B------:R-:W-:Y:S01]  /*23170*/  ULDC.64 UR4, c[0x0][0x9a0] ;  /* 0x0002680000047ab9 */ /* 0x000fe20000000a00 */
[----:B-----5:R-:W-:Y:S01]  /*23180*/  IMAD.MOV.U32 R9, RZ, RZ, -0x3ffffff0 ;  /* 0xc0000010ff097424 */ /* 0x020fe200078e00ff */
[----:B------:R-:W-:-:S04]  /*23190*/  ISETP.NE.U32.AND P1, PT, RZ, UR4, PT ;  /* 0x00000004ff007c0c */ /* 0x000fc8000bf25070 */
[----:B------:R-:W-:Y:S02]  /*231a0*/  ISETP.NE.AND.EX P1, PT, RZ, UR5, PT, P1 ;  /* 0x00000005ff007c0c */ /* 0x000fe4000bf25310 */
[----:B------:R-:W-:Y:S01]  /*231b0*/  QGMMA.64x192x32.F32.E4M3.E4M3 R24, R216, gdesc[UR4], R24, gsb0 ;  /* 0x02e00004d8187df3 */ /* 0x000fe20008000818 */
[----:B------:R-:W-:Y:S01]  /*231c0*/  R2UR UR6, R8 ;  /* 0x00000000080672ca */ /* 0x000fe200000e0000 */
[----:B------:R-:W-:Y:S01]  /*231d0*/  VIADD R8, R6, 0x300 ;  /* 0x0000030006087836 */ /* 0x000fe20000000000 */
[----:B------:R-:W-:Y:S01]  /*231e0*/  R2UR UR7, R9 ;  /* 0x00000000090772ca */ /* 0x000fe200000e0000 */
[----:B------:R-:W-:-:S07]  /*231f0*/  IMAD.MOV.U32 R9, RZ, RZ, -0x3ffffff0 ;  /* 0xc0000010ff097424 */ /* 0x000fce00078e00ff */
[----:B------:R-:W4:Y:S08]  /*23200*/  @P1 LDC.64 R10, c[0x0][0x9c8] ;  /* 0x00027200ff0a1b82 */ /* 0x000f300000000a00 */
[----:B------:R-:W0:Y:S01]  /*23210*/  @P1 LDC.64 R14, c[0x0][0x9d0] ;  /* 0x00027400ff0e1b82 */ /* 0x000e220000000a00 */
[----:B------:R-:W-:Y:S02]  /*23220*/  WARPGROUP.DEPBAR.LE gsb0, 0x0 ;  /* 0x00008000000079c5 */ /* 0x000fe40000010000 */
[----:B------:R-:W-:-:S06]  /*23230*/  WARPGROUP.ARRIVE ;  /* 0x00000000000079c5 */ /* 0x000fcc0000000000 */
[----:B------:R-:W-:Y:S01]  /*23240*/  QGMMA.64x192x32.F32.E4M3.E4M3 R24, R212, gdesc[UR4], R24, gsb0 ;  /* 0x02e00004d4187df3 */ /* 0x000fe20008000818 */
[----:B------:R-:W-:Y:S02]  /*23250*/  R2UR UR6, R8 ;  /* 0x00000000080672ca */ /* 0x000fe400000e0000 */
[----:B------:R-:W-:Y:S01]  /*23260*/  R2UR UR7, R9 ;  /* 0x00000000090772ca */ /* 0x000fe200000e0000 */
[----:B----4-:R-:W-:Y:S01]  /*23270*/  @P1 IMAD R8, R5, R10, RZ ;  /* 0x0000000a05081224 */ /* 0x010fe200078e02ff */
[----:B------:R-:W-:-:S03]  /*23280*/  @P1 SHF.R.S32.HI R5, RZ, 0x1f, R22 ;  /* 0x0000001fff051819 */ /* 0x000fc60000011416 */
[C---:B--23--:R-:W-:Y:S02]  /*23290*/  @P1 IMAD R3, R21.reuse, R11, R8 ;  /* 0x0000000b15031224 */ /* 0x04cfe400078e0208 */
[----:B------:R-:W-:-:S04]  /*232a0*/  @P1 IMAD.WIDE.U32 R8, R21, R10, RZ ;  /* 0x0000000a15081225 */ /* 0x000fc800078e00ff */
[-C--:B0-----:R-:W-:Y:S02]  /*232b0*/  @P1 IMAD R5, R5, R14.reuse, RZ ;  /* 0x0000000e05051224 */ /* 0x081fe400078e02ff */
[----:B------:R-:W-:Y:S02]  /*232c0*/  @P1 IMAD.IADD R9, R9, 0x1, R3 ;  /* 0x0000000109091824 */ /* 0x000fe400078e0203 */
[C---:B------:R-:W-:Y:S02]  /*232d0*/  @P1 IMAD R3, R22.reuse, R15, R5 ;  /* 0x0000000f16031224 */ /* 0x040fe400078e0205 */
[----:B------:R-:W-:-:S04]  /*232e0*/  @P1 IMAD.WIDE.U32 R8, R22, R14, R8 ;  /* 0x0000000e16081225 */ /* 0x000fc800078e0008 */
[----:B------:R-:W-:Y:S01]  /*232f0*/  @P1 IMAD.IADD R3, R9, 0x1, R3 ;  /* 0x0000000109031824 */ /* 0x000fe200078e0203 */
[----:B------:R-:W-:-:S04]  /*23300*/  @P1 LEA R10, P2, R8, UR4, 0x2 ;  /* 0x00000004080a1c11 */ /* 0x000fc8000f8410ff */
[----:B------:R-:W-:Y:S02]  /*23310*/  @P1 LEA.HI.X R11, R8, UR5, R3, 0x2, P2 ;  /* 0x00000005080b1c11 */ /* 0x000fe400090f1403 */
[----:B------:R-:W-:-:S06]  /*23320*/  MOV R3, 0x3f800000 ;  /* 0x3f80000000037802 */ /* 0x000fcc0000000f00 */
[----:B------:R0:W2:Y:S01]  /*23330*/  @P1 LDG.E R3, desc[UR50][R10.64] ;  /* 0x000000320a031981 */ /* 0x0000a2000c1e1900 */
[----:B------:R-:W-:Y:S02]  /*23340*/  WARPGROUP.DEPBAR.LE gsb0, 0x0 ;  /* 0x00008000000079c5 */ /* 0x000fe40000010000 */
[----:B------:R-:W-:-:S06]  /*23350*/  WARPGROUP.ARRIVE ;  /* 0x00000000000079c5 */ /* 0x000fcc0000000000 */
[----:B------:R-:W-:Y:S01]  /*23360*/  QGMMA.64x192x32.F32.E4M3.E4M3 R24, R208, gdesc[UR4], R24, gsb0 ;  /* 0x02e00004d0187df3 */ /* 0x000fe20008000818 */
[----:B------:R-:W-:Y:S02]  /*23370*/  VIADD R8, R6, 0x480 ;  /* 0x0000048006087836 */ /* 0x000fe40000000000 */
[----:B------:R-:W-:-:S03]  /*23380*/  IMAD.MOV.U32 R9, RZ, RZ, -0x3ffffff0 ;  /* 0xc0000010ff097424 */ /* 0x000fc600078e00ff */
[----:B------:R-:W-:Y:S02]  /*23390*/  R2UR UR6, R8 ;  /* 0x00000000080672ca */ /* 0x000fe400000e0000 */
[----:B------:R-:W-:Y:S01]  /*233a0*/  R2UR UR7, R9 ;  /* 0x00000000090772ca */ /* 0x000fe200000e0000 */
[----:B------:R-:W-:Y:S02]  /*233b0*/  VIADD R6, R6, 0x600 ;  /* 0x0000060006067836 */ /* 0x000fe40000000000 */
[----:B------:R-:W-:Y:S01]  /*233c0*/  IMAD.MOV.U32 R7, RZ, RZ, -0x3ffffff0 ;  /* 0xc0000010ff077424 */ /* 0x000fe200078e00ff */
[----:B------:R-:W-:Y:S02]  /*233d0*/  WARPGROUP.DEPBAR.LE gsb0, 0x0 ;  /* 0x00008000000079c5 */ /* 0x000fe40000010000 */
[----:B------:R-:W-:-:S07]  /*233e0*/  WARPGROUP.ARRIVE ;  /* 0x00000000000079c5 */ /* 0x000fce0000000000 */
[----:B------:R-:W-:Y:S01]  /*233f0*/  QGMMA.64x192x32.F32.E4M3.E4M3 R24, R204, gdesc[UR4], R24, gsb0 ;  /* 0x02e00004cc187df3 */ /* 0x000fe20008000818 */
[----:B------:R-:W-:Y:S02]  /*23400*/  R2UR UR6, R6 ;  /* 0x00000000060672ca */ /* 0x000fe400000e0000 */
[----:B------:R-:W-:Y:S01]  /*23410*/  R2UR UR7, R7 ;  /* 0x00000000070772ca */ /* 0x000fe200000e0000 */
[----:B------:R-:W3:Y:S04]  /*23420*/  SHFL.BFLY PT, R6, R13, 0x2, 0x1f ;  /* 0x0c401f000d067f89 */ /* 0x000ee800000e0000 */
[----:B------:R-:W4:Y:S01]  /*23430*/  SHFL.BFLY PT, R7, R12, 0x2, 0x1f ;  /* 0x0c401f000c077f89 */ /* 0x000f2200000e0000 */
[----:B---3--:R-:W-:-:S01]  /*23440*/  FADD.FTZ R6, R6, R13 ;  /* 0x0000000d06067221 */ /* 0x008fc20000010000 */
[----:B----4-:R-:W-:-:S04]  /*23450*/  FADD.FTZ R7, R7, R12 ;  /* 0x0000000c07077221 */ /* 0x010fc80000010000 */
[----:B------:R-:W3:Y:S04]  /*23460*/  SHFL.BFLY PT, R5, R6, 0x1, 0x1f ;  /* 0x0c201f0006057f89 */ /* 0x000ee800000e0000 */
[----:B------:R-:W0:Y:S01]  /*23470*/  SHFL.BFLY PT, R8, R7, 0x1, 0x1f ;  /* 0x0c201f0007087f89 */ /* 0x000e2200000e0000 */
[----:B---3--:R-:W-:-:S01]  /*23480*/  FADD.FTZ R9, R6, R5 ;  /* 0x0000000506097221 */ /* 0x008fc20000010000 */
        /* <DEDUP_REMOVED lines=14> */
[----:B------:R-:W3:Y:S08]  /*23570*/  @P2 MUFU.LG2 R6, R14 ;  /* 0x0000000e00062308 */ /* 0x000ef00000000c00 */
[----:B------:R-:W4:Y:S01]  /*23580*/  @P1 MUFU.RCP R10, R11 ;  /* 0x0000000b000a1308 */ /* 0x000f220000001000 */
[C---:B------:R-:W-:Y:S01]  /*23590*/  @P2 FMUL.FTZ R5, R2.reuse, 0.69314718246459960938 ;  /* 0x3f31721802052820 */ /* 0x040fe20000410000 */
[----:B------:R-:W-:Y:S01]  /*235a0*/  @P3 FMUL.FTZ R2, R2, 0.69314718246459960938 ;  /* 0x3f31721802023820 */ /* 0x000fe20000410000 */
[----:B0-----:R-:W-:Y:S01]  /*235b0*/  @P3 FMUL.FTZ R7, R7, 0.69314718246459960938 ;  /* 0x3f31721807073820 */ /* 0x001fe20000410000 */
[----:B------:R-:W-:Y:S01]  /*235c0*/  IMAD.MOV.U32 R121, RZ, RZ, -0x800000 ;  /* 0xff800000ff797424 */ /* 0x000fe200078e00ff */
[----:B------:R-:W-:Y:S01]  /*235d0*/  MOV R120, 0xff800000 ;  /* 0xff80000000787802 */ /* 0x000fe20000000f00 */
[----:B---3--:R-:W-:Y:S01]  /*235e0*/  @P2 FMUL.FTZ R6, R6, 0.69314718246459960938 ;  /* 0x3f31721806062820 */ /* 0x008fe20000410000 */
[----:B------:R-:W-:-:S01]  /*235f0*/  @P3 FFMA.FTZ R121, R2, R0, R7 ;  /* 0x0000000002793223 */ /* 0x000fc20000010007 */
[----:B--2---:R-:W-:-:S02]  /*23600*/  FMUL.FTZ R18, R8, R3 ;  /* 0x0000000308127220 */ /* 0x004fc40000410000 */
[----:B------:R-:W-:-:S01]  /*23610*/  @P2 FFMA.FTZ R120, R5, R4, R6 ;  /* 0x0000000405782223 */ /* 0x000fc20000010006 */
[----:B----4-:R-:W-:Y:S01]  /*23620*/  FMUL.FTZ R0, R10, R3 ;  /* 0x000000030a007220 */ /* 0x010fe20000410000 */
[----:B------:R-:W-:Y:S02]  /*23630*/  WARPGROUP.DEPBAR.LE gsb0, 0x0 ;  /* 0x00008000000079c5 */ /* 0x000fe40000010000 */
[----:B------:R-:W-:Y:S05]  /*23640*/  @!P0 BRA `(.L_x_2851) ;  /* 0x0000000000048947 */ /* 0x000fea0003800000 */
[----:B------:R-:W-:Y:S01]  /*23650*/  BPT.TRAP 0x1 ;  /* 0x000000040000795c */ /* 0x000fe20000300000 */
.L_x_2851:
[----:B------:R-:W2:Y:S01]  /*23660*/  LDL.LU R21, [R1+0x4] ;  /* 0x0000040001157983 */ /* 0x000ea20000300800 */
        /* <DEDUP_REMOVED lines=16> */
[----:B------:R-:W-:Y:S01]  /*23770*/  FMUL.FTZ R37, R92, R18 ;  /* 0x000000125c257220 */ /* 0x000fe20000410000 */
[----:B------:R-:W-:Y:S01]  /*23780*/  FMUL.FTZ R109, R50, R0 ;  /* 0x00000000326d7220 */ /* 0x000fe20000410000 */
        /* <DEDUP_REMOVED lines=86> */
[----:B------:R-:W-:Y:S01]  /*23cf0*/  SEL R223, R223, RZ, P1 ;  /* 0x000000ffdfdf7207 */ /* 0x000fe20000800000 */
[----:B------:R-:W-:Y:S01]  /*23d00*/  UIADD3 UR37, UR37, 0x1, URZ ;  /* 0x0000000125257890 */ /* 0x000fe2000fffe03f */
[----:B--2---:R-:W-:-:S05]  /*23d10*/  LOP3.LUT R21, R21, R2, RZ, 0x3c, !PT ;  /* 0x0000000215157212 */ /* 0x004fca00078e3cff */
[----:B------:R0:W-:Y:S06]  /*23d20*/  STL [R1+0x4], R21 ;  /* 0x0000041501007387 */ /* 0x0001ec0000100800 */
.L_x_2780:
[----:B------:R-:W-:Y:S05]  /*23d30*/  WARPSYNC.ALL ;  /* 0x0000000000007948 */ /* 0x000fea0003800000 */
[----:B------:R-:W2:Y:S08]  /*23d40*/  S2UR UR38, SR_CgaCtaId ;  /* 0x00000000002679c3 */ /* 0x000eb00000008800 */
[----:B------:R-:W-:Y:S06]  /*23d50*/  BAR.SYNC.DEFER_BLOCKING 0x5, 0x180 ;  /* 0x0146000000007b1d */ /* 0x000fec0000010000 */
[----:B------:R-:W-:Y:S01]  /*23d60*/  UMOV UR4, 0x400 ;  /* 0x0000040000047882 */ /* 0x000fe20000000000 */
[----:B------:R-:W-:Y:S01]  /*23d70*/  BSSY B0, `(.L_x_2852) ;  /* 0x0000334000007945 */ /* 0x000fe20003800000 */
[----:B--2---:R-:W-:-:S06]  /*23d80*/  ULEA UR4, UR38, UR4, 0x18 ;  /* 0x0000000426047291 */ /* 0x004fcc000f8ec03f */
[----:B------:R-:W-:-:S05]  /*23d90*/  IMAD.U32 R18, RZ, RZ, UR4 ;  /* 0x00000004ff127e24 */ /* 0x000fca000f8e00ff */
[----:B0-----:R0:W2:Y:S01]  /*23da0*/  LDS.128 R20, [R18+0x334d0] ;  /* 0x0334d00012147984 */ /* 0x0010a20000000c00 */
[----:B------:R-:W-:Y:S06]  /*23db0*/  BAR.ARV 0x4, 0x180 ;  /* 0x0106000000007b1d */ /* 0x000fec0000002000 */
[----:B------:R-:W-:Y:S05]  /*23dc0*/  @P0 BRA `(.L_x_2853) ;  /* 0x0000002400640947 */ /* 0x000fea0003800000 */
[----:B------:R-:W3:Y:S01]  /*23dd0*/  LDL R87, [R1+0x70] ;  /* 0x0000700001577983 */ /* 0x000ee20000100800 */
[----:B------:R-:W-:Y:S01]  /*23de0*/  ULDC.64 UR4, c[0x4][0x38] ;  /* 0x01000e0000047ab9 */ /* 0x000fe20000000a00 */
[----:B------:R-:W4:Y:S02]  /*23df0*/  S2R R103, SR_TID.X ;  /* 0x0000000000677919 */ /* 0x000f240000002100 */
[----:B------:R-:W5:Y:S04]  /*23e00*/  LDL R79, [R1+0x60] ;  /* 0x00006000014f7983 */ /* 0x000f680000100800 */
[----:B------:R-:W5:Y:S01]  /*23e10*/  LDL R83, [R1+0x50] ;  /* 0x0000500001537983 */ /* 0x000f620000100800 */
[----:B----4-:R-:W-:-:S04]  /*23e20*/  SHF.L.U32 R0, R103, 0x2, RZ ;  /* 0x0000000267007819 */ /* 0x010fc800000006ff */
[----:B------:R-:W-:-:S04]  /*23e30*/  LOP3.LUT R0, R0, 0xc, RZ, 0xc0, !PT ;  /* 0x0000000c00007812 */ /* 0x000fc800078ec0ff */
[----:B------:R-:W-:-:S05]  /*23e40*/  IADD3 R2, P0, R0, UR4, RZ ;  /* 0x0000000400027c10 */ /* 0x000fca000ff1e0ff */
[----:B------:R-:W-:-:S05]  /*23e50*/  IMAD.X R3, RZ, RZ, UR5, P0 ;  /* 0x00000005ff037e24 */ /* 0x000fca00080e06ff */
[----:B------:R4:W5:Y:S02]  /*23e60*/  LDG.E.CONSTANT R0, desc[UR50][R2.64] ;  /* 0x0000003202007981 */ /* 0x000964000c1e9900 */
[----:B----4-:R-:W4:Y:S01]  /*23e70*/  S2R R3, SR_SWINHI ;  /* 0x0000000000037919 */ /* 0x010f220000002f00 */
        /* <DEDUP_REMOVED lines=10> */
[----:B----4-:R-:W-:-:S02]  /*23f20*/  MOV R61, R3 ;  /* 0x00000003003d7202 */ /* 0x010fc40000000f00 */
[----:B------:R-:W-:Y:S02]  /*23f30*/  F2FP.BF16.F32.PACK_AB R59, R59, R50 ;  /* 0x000000323b3b723e */ /* 0x000fe400000010ff */
[----:B------:R-:W-:Y:S02]  /*23f40*/  F2FP.BF16.F32.PACK_AB R50, R11, R80 ;  /* 0x000000500b32723e */ /* 0x000fe400000010ff */
[----:B------:R-:W-:Y:S02]  /*23f50*/  F2FP.BF16.F32.PACK_AB R99, R12, R81 ;  /* 0x000000510c63723e */ /* 0x000fe400000010ff */
[----:B--2---:R-:W-:Y:S02]  /*23f60*/  F2FP.BF16.F32.PACK_AB R20, R29, R40 ;  /* 0x000000281d14723e */ /* 0x004fe400000010ff */
        /* <DEDUP_REMOVED lines=13> */
[----:B------:R-:W-:-:S02]  /*24040*/  ISETP.EQ.OR P0, PT, R2, 0x3, !P0 ;  /* 0x000000030200780c */ /* 0x000fc40004702670 */
[----:B------:R-:W-:Y:S02]  /*24050*/  F2FP.BF16.F32.PACK_AB R56, R13, R56 ;  /* 0x000000380d38723e */ /* 0x000fe400000010ff */
[----:B------:R-:W-:Y:S02]  /*24060*/  F2FP.BF16.F32.PACK_AB R72, R9, R72 ;  /* 0x000000480948723e */ /* 0x000fe400000010ff */
[----:B------:R-:W-:Y:S02]  /*24070*/  SEL R13, R24, R25, P0 ;  /* 0x00000019180d7207 */ /* 0x000fe40000000000 */
[----:B------:R-:W-:Y:S02]  /*24080*/  SEL R2, R25, R24, P0 ;  /* 0x0000001819027207 */ /* 0x000fe40000000000 */
[----:B------:R-:W-:Y:S02]  /*24090*/  F2FP.BF16.F32.PACK_AB R95, R10, R73 ;  /* 0x000000490a5f723e */ /* 0x000fe400000010ff */
[----:B------:R-:W-:Y:S01]  /*240a0*/  F2FP.BF16.F32.PACK_AB R40, R86, R75 ;  /* 0x0000004b5628723e */ /* 0x000fe200000010ff */
[----:B------:R-:W-:Y:S01]  /*240b0*/  UMOV UR4, 0xffffffff ;  /* 0xffffffff00047882 */ /* 0x000fe20000000000 */
        /* <DEDUP_REMOVED lines=19> */
[----:B---3--:R-:W-:-:S03]  /*241f0*/  IMAD.WIDE R14, R87, 0x2, R60 ;  /* 0x00000002570e7825 */ /* 0x008fc600078e023c */
        /* <DEDUP_REMOVED lines=9> */
[----:B------:R-:W-:Y:S02]  /*24290*/  IADD3 R27, P3, R14, 0x4040, RZ ;  /* 0x000040400e1b7810 */ /* 0x000fe40007f7e0ff */
[----:B------:R-:W-:Y:S02]  /*242a0*/  LOP3.LUT R36, R37, 0x380, RZ, 0xc0, !PT ;  /* 0x0000038025247812 */ /* 0x000fe400078ec0ff */
[----:B------:R-:W-:Y:S02]  /*242b0*/  LOP3.LUT R34, R35, 0x380, RZ, 0xc0, !PT ;  /* 0x0000038023227812 */ /* 0x000fe400078ec0ff */
[----:B------:R-:W-:Y:S02]  /*242c0*/  LOP3.LUT R30, R31, 0x380, RZ, 0xc0, !PT ;  /* 0x000003801f1e7812 */ /* 0x000fe400078ec0ff */
[----:B------:R-:W-:Y:S02]  /*242d0*/  LOP3.LUT R28, R29, 0x380, RZ, 0xc0, !PT ;  /* 0x000003801d1c7812 */ /* 0x000fe400078ec0ff */
[----:B------:R-:W-:-:S02]  /*242e0*/  LOP3.LUT R26, R27, 0x380, RZ, 0xc0, !PT ;  /* 0x000003801b1a7812 */ /* 0x000fc400078ec0ff */
[----:B------:R-:W-:Y:S02]  /*242f0*/  SHF.R.U64 R36, R36, 0x3, RZ ;  /* 0x0000000324247819 */ /* 0x000fe400000012ff */
[----:B------:R-:W-:Y:S02]  /*24300*/  SHF.R.U64 R34, R34, 0x3, RZ ;  /* 0x0000000322227819 */ /* 0x000fe400000012ff */
[----:B------:R-:W-:Y:S02]  /*24310*/  SHF.R.U64 R30, R30, 0x3, RZ ;  /* 0x000000031e1e7819 */ /* 0x000fe400000012ff */
[----:B------:R-:W-:Y:S02]  /*24320*/  SHF.R.U64 R28, R28, 0x3, RZ ;  /* 0x000000031c1c7819 */ /* 0x000fe400000012ff */
[----:B------:R-:W-:Y:S02]  /*24330*/  SHF.R.U64 R26, R26, 0x3, RZ ;  /* 0x000000031a1a7819 */ /* 0x000fe400000012ff */
[----:B------:R-:W-:Y:S01]  /*24340*/  LOP3.LUT R36, R36, R37, RZ, 0x3c, !PT ;  /* 0x0000002524247212 */ /* 0x000fe200078e3cff */
[----:B------:R-:W-:Y:S01]  /*24350*/  IMAD.X R37, RZ, RZ, R15, P2 ;  /* 0x000000ffff257224 */ /* 0x000fe200010e060f */
[----:B------:R-:W-:-:S02]  /*24360*/  LOP3.LUT R34, R34, R35, RZ, 0x3c, !PT ;  /* 0x0000002322227212 */ /* 0x000fc400078e3cff */
[----:B------:R-:W-:Y:S01]  /*24370*/  LOP3.LUT R30, R30, R31, RZ, 0x3c, !PT ;  /* 0x0000001f1e1e7212 */ /* 0x000fe200078e3cff */
[--C-:B------:R-:W-:Y:S01]  /*24380*/  IMAD.X R31, RZ, RZ, R15.reuse, P5 ;  /* 0x000000ffff1f7224 */ /* 0x100fe200028e060f */
[----:B------:R-:W-:Y:S01]  /*24390*/  LOP3.LUT R28, R28, R29, RZ, 0x3c, !PT ;  /* 0x0000001d1c1c7212 */ /* 0x000fe200078e3cff */
[--C-:B------:R-:W-:Y:S01]  /*243a0*/  IMAD.X R29, RZ, RZ, R15.reuse, P4 ;  /* 0x000000ffff1d7224 */ /* 0x100fe200020e060f */
[----:B------:R-:W-:Y:S01]  /*243b0*/  LOP3.LUT R26, R26, R27, RZ, 0x3c, !PT ;  /* 0x0000001b1a1a7212 */ /* 0x000fe200078e3cff */
[----:B------:R-:W-:Y:S01]  /*243c0*/  IMAD.X R27, RZ, RZ, R15, P3 ;  /* 0x000000ffff1b7224 */ /* 0x000fe200018e060f */
[----:B------:R-:W-:Y:S02]  /*243d0*/  IADD3.X R35, RZ, R15, RZ, P1, !PT ;  /* 0x0000000fff237210 */ /* 0x000fe40000ffe4ff */
[C---:B------:R-:W-:Y:S02]  /*243e0*/  IADD3 R25, P2, R14.reuse, 0x4020, RZ ;  /* 0x000040200e197810 */ /* 0x040fe40007f5e0ff */
[----:B------:R-:W-:-:S02]  /*243f0*/  IADD3 R11, P1, R14, 0x4000, RZ ;  /* 0x000040000e0b7810 */ /* 0x000fc40007f3e0ff */
[C---:B------:R-:W-:Y:S02]  /*24400*/  IADD3 R87, P5, R14.reuse, 0x60, RZ ;  /* 0x000000600e577810 */ /* 0x040fe40007fbe0ff */
[C---:B------:R-:W-:Y:S02]  /*24410*/  IADD3 R9, P4, R14.reuse, 0x40, RZ ;  /* 0x000000400e097810 */ /* 0x040fe40007f9e0ff */
[----:B------:R-:W-:Y:S02]  /*24420*/  IADD3 R7, P3, R14, 0x20, RZ ;  /* 0x000000200e077810 */ /* 0x000fe40007f7e0ff */
[----:B------:R-:W-:Y:S02]  /*24430*/  LOP3.LUT R24, R25, 0x380, RZ, 0xc0, !PT ;  /* 0x0000038019187812 */ /* 0x000fe400078ec0ff */
[----:B------:R-:W-:Y:S02]  /*24440*/  LOP3.LUT R10, R11, 0x380, RZ, 0xc0, !PT ;  /* 0x000003800b0a7812 */ /* 0x000fe400078ec0ff */
[----:B------:R-:W-:-:S02]  /*24450*/  LOP3.LUT R86, R87, 0x380, RZ, 0xc0, !PT ;  /* 0x0000038057567812 */ /* 0x000fc400078ec0ff */
[----:B------:R-:W-:Y:S02]  /*24460*/  LOP3.LUT R8, R9, 0x380, RZ, 0xc0, !PT ;  /* 0x0000038009087812 */ /* 0x000fe400078ec0ff */
[----:B------:R-:W-:Y:S02]  /*24470*/  LOP3.LUT R6, R7, 0x380, RZ, 0xc0, !PT ;  /* 0x0000038007067812 */ /* 0x000fe400078ec0ff */
[----:B------:R-:W-:Y:S02]  /*24480*/  LOP3.LUT R3, R14, 0x380, RZ, 0xc0, !PT ;  /* 0x000003800e037812 */ /* 0x000fe400078ec0ff */
[----:B------:R-:W-:Y:S02]  /*24490*/  SHF.R.U64 R24, R24, 0x3, RZ ;  /* 0x0000000318187819 */ /* 0x000fe400000012ff */
[----:B------:R-:W-:Y:S02]  /*244a0*/  SHF.R.U64 R10, R10, 0x3, RZ ;  /* 0x000000030a0a7819 */ /* 0x000fe400000012ff */
[----:B------:R-:W-:-:S02]  /*244b0*/  SHF.R.U64 R86, R86, 0x3, RZ ;  /* 0x0000000356567819 */ /* 0x000fc400000012ff */
[----:B------:R-:W-:Y:S02]  /*244c0*/  SHF.R.U64 R8, R8, 0x3, RZ ;  /* 0x0000000308087819 */ /* 0x000fe400000012ff */
[----:B------:R-:W-:Y:S02]  /*244d0*/  SHF.R.U64 R6, R6, 0x3, RZ ;  /* 0x0000000306067819 */ /* 0x000fe400000012ff */
[----:B------:R-:W-:Y:S01]  /*244e0*/  SHF.R.U64 R3, R3, 0x3, RZ ;  /* 0x0000000303037819 */ /* 0x000fe200000012ff */
[----:B-----5:R-:W-:Y:S01]  /*244f0*/  IMAD.MOV.U32 R94, RZ, RZ, R83 ;  /* 0x000000ffff5e7224 */ /* 0x020fe200078e0053 */
[----:B------:R-:W-:Y:S01]  /*24500*/  LOP3.LUT R24, R24, R25, RZ, 0x3c, !PT ;  /* 0x0000001918187212 */ /* 0x000fe200078e3cff */
[----:B------:R-:W-:Y:S01]  /*24510*/  IMAD.MOV.U32 R98, RZ, RZ, R79 ;  /* 0x000000ffff627224 */ /* 0x000fe200078e004f */
        /* <DEDUP_REMOVED lines=8> */
[----:B------:R-:W-:-:S02]  /*245a0*/  IADD3.X R87, RZ, R15, RZ, P5, !PT ;  /* 0x0000000fff577210 */ /* 0x000fc40002ffe4ff */
[----:B------:R-:W-:Y:S01]  /*245b0*/  LOP3.LUT R14, R3, R14, RZ, 0x3c, !PT ;  /* 0x0000000e030e7212 */ /* 0x000fe200078e3cff */
[----:B------:R-:W-:Y:S01]  /*245c0*/  IMAD.SHL.U32 R88, R94, 0x4, RZ ;  /* 0x000000045e587824 */ /* 0x000fe200078e00ff */
        /* <DEDUP_REMOVED lines=12> */
[----:B------:R-:W-:Y:S02]  /*24690*/  SHF.L.U64.HI R90, R94, 0x2, R98 ;  /* 0x000000025e5a7819 */ /* 0x000fe40000010262 */
[----:B------:R-:W-:Y:S01]  /*246a0*/  LOP3.LUT R3, R0, 0x2, RZ, 0x3c, !PT ;  /* 0x0000000200037812 */ /* 0x000fe200078e3cff */
        /* <DEDUP_REMOVED lines=10> */
[----:B------:R-:W-:Y:S02]  /*24750*/  SEL R47, R66, R51, P0 ;  /* 0x00000033422f7207 */ /* 0x000fe40000000000 */
        /* <DEDUP_REMOVED lines=25> */
[----:B------:R-:W3:Y:S01]  /*248f0*/  SHFL.IDX PT, R9, R20, R3, 0x1c1f ;  /* 0x001c1f0314097589 */ /* 0x000ee200000e0000 */
        /* <DEDUP_REMOVED lines=14> */
[----:B------:R4:W5:Y:S01]  /*249e0*/  SHFL.IDX PT, R27, R28, R3, 0x1c1f ;  /* 0x001c1f031c1b7589 */ /* 0x00096200000e0000 */
[----:B------:R-:W-:Y:S02]  /*249f0*/  SEL R43, R62, R5, P0 ;  /* 0x000000053e2b7207 */ /* 0x000fe40000000000 */
[----:B------:R-:W-:Y:S01]  /*24a00*/  SEL R57, R40, R63, P0 ;  /* 0x0000003f28397207 */ /* 0x000fe20000000000 */
[----:B------:R-:W-:Y:S01]  /*24a10*/  SHFL.IDX PT, R58, R41, R0, 0x1c1f ;  /* 0x001c1f00293a7589 */ /* 0x000fe200000e0000 */
[----:B------:R-:W-:-:S02]  /*24a20*/  SEL R76, R63, R40, P0 ;  /* 0x000000283f4c7207 */ /* 0x000fc40000000000 */
[----:B------:R-:W-:Y:S01]  /*24a30*/  SEL R78, R65, R78, P0 ;  /* 0x0000004e414e7207 */ /* 0x000fe20000000000 */
[----:B------:R-:W0:Y:S01]  /*24a40*/  SHFL.IDX PT, R40, R36, R3, 0x1c1f ;  /* 0x001c1f0324287589 */ /* 0x000e2200000e0000 */
[----:B------:R-:W-:Y:S02]  /*24a50*/  SEL R56, R113, R112, P0 ;  /* 0x0000007071387207 */ /* 0x000fe40000000000 */
[----:B------:R-:W-:Y:S01]  /*24a60*/  SEL R62, R5, R62, P0 ;  /* 0x0000003e053e7207 */ /* 0x000fe20000000000 */
[----:B------:R5:W1:Y:S01]  /*24a70*/  SHFL.IDX PT, R29, R32, R3, 0x1c1f ;  /* 0x001c1f03201d7589 */ /* 0x000a6200000e0000 */
[----:B------:R-:W-:Y:S02]  /*24a80*/  SEL R63, R80, R67, P0 ;  /* 0x00000043503f7207 */ /* 0x000fe40000000000 */
[----:B------:R-:W-:Y:S01]  /*24a90*/  SEL R65, R82, R93, P0 ;  /* 0x0000005d52417207 */ /* 0x000fe20000000000 */
[----:B------:R-:W1:Y:S01]  /*24aa0*/  SHFL.IDX PT, R5, R2, R3, 0x1c1f ;  /* 0x001c1f0302057589 */ /* 0x000e6200000e0000 */
[----:B------:R-:W-:-:S02]  /*24ab0*/  SEL R80, R67, R80, P0 ;  /* 0x0000005043507207 */ /* 0x000fc40000000000 */
[----:B------:R-:W-:Y:S01]  /*24ac0*/  SEL R82, R93, R82, P0 ;  /* 0x000000525d527207 */ /* 0x000fe20000000000 */
[----:B------:R-:W1:Y:S01]  /*24ad0*/  SHFL.IDX PT, R42, R42, R3, 0x1c1f ;  /* 0x001c1f032a2a7589 */ /* 0x000e6200000e0000 */
[----:B------:R-:W-:Y:S02]  /*24ae0*/  SEL R67, R46, R97, P0 ;  /* 0x000000612e437207 */ /* 0x000fe40000000000 */
[----:B------:R-:W-:Y:S01]  /*24af0*/  SEL R84, R97, R46, P0 ;  /* 0x0000002e61547207 */ /* 0x000fe20000000000 */
[----:B------:R-:W1:Y:S01]  /*24b00*/  SHFL.IDX PT, R37, R48, R3, 0x1c1f ;  /* 0x001c1f0330257589 */ /* 0x000e6200000e0000 */
[----:B--2---:R-:W-:Y:S02]  /*24b10*/  SEL R8, R10, R7, P0 ;  /* 0x000000070a087207 */ /* 0x004fe40000000000 */
[----:B---3--:R-:W-:Y:S01]  /*24b20*/  SEL R24, R26, R9, P0 ;  /* 0x000000091a187207 */ /* 0x008fe20000000000 */
[----:B------:R-:W-:Y:S01]  /*24b30*/  SHFL.IDX PT, R46, R35, R0, 0x1c1f ;  /* 0x001c1f00232e7589 */ /* 0x000fe200000e0000 */
[----:B----4-:R-:W-:-:S02]  /*24b40*/  SEL R28, R30, R25, P0 ;  /* 0x000000191e1c7207 */ /* 0x010fc40000000000 */
[----:B-----5:R-:W-:Y:S01]  /*24b50*/  SEL R32, R34, R27, P0 ;  /* 0x0000001b22207207 */ /* 0x020fe20000000000 */
[----:B------:R-:W2:Y:S01]  /*24b60*/  SHFL.IDX PT, R35, R44, R3, 0x1c1f ;  /* 0x001c1f032c237589 */ /* 0x000ea200000e0000 */
[----:B0-----:R-:W-:Y:S02]  /*24b70*/  SEL R12, R31, R40, P0 ;  /* 0x000000281f0c7207 */ /* 0x001fe40000000000 */
[----:B------:R-:W-:Y:S01]  /*24b80*/  SEL R14, R40, R31, P0 ;  /* 0x0000001f280e7207 */ /* 0x000fe20000000000 */
[----:B------:R-:W0:Y:S01]  /*24b90*/  SHFL.IDX PT, R39, R52, R3, 0x1c1f ;  /* 0x001c1f0334277589 */ /* 0x000e2200000e0000 */
[----:B-1----:R-:W-:Y:S02]  /*24ba0*/  SEL R36, R38, R29, P0 ;  /* 0x0000001d26247207 */ /* 0x002fe40000000000 */
[----:B------:R-:W-:Y:S01]  /*24bb0*/  SEL R10, R7, R10, P0 ;  /* 0x0000000a070a7207 */ /* 0x000fe20000000000 */
[----:B------:R-:W1:Y:S01]  /*24bc0*/  SHFL.IDX PT, R41, R56, R3, 0x1c1f ;  /* 0x001c1f0338297589 */ /* 0x000e6200000e0000 */
        /* <DEDUP_REMOVED lines=12> */
[----:B--2---:R-:W-:Y:S02]  /*24c90*/  SEL R44, R46, R35, P0 ;  /* 0x000000232e2c7207 */ /* 0x004fe40000000000 */
[----:B------:R-:W-:Y:S01]  /*24ca0*/  SEL R42, R42, R33, P0 ;  /* 0x000000212a2a7207 */ /* 0x000fe20000000000 */
[----:B------:R-:W2:Y:S01]  /*24cb0*/  SHFL.IDX PT, R62, R62, R3, 0x1c1f ;  /* 0x001c1f033e3e7589 */ /* 0x000ea200000e0000 */
[----:B0-----:R-:W-:Y:S02]  /*24cc0*/  SEL R52, R54, R39, P0 ;  /* 0x0000002736347207 */ /* 0x001fe40000000000 */
[----:B------:R-:W-:Y:S01]  /*24cd0*/  SEL R46, R35, R46, P0 ;  /* 0x0000002e232e7207 */ /* 0x000fe20000000000 */
[----:B------:R-:W0:Y:S01]  /*24ce0*/  SHFL.IDX PT, R64, R64, R3, 0x1c1f ;  /* 0x001c1f0340407589 */ /* 0x000e2200000e0000 */
[----:B------:R-:W-:-:S02]  /*24cf0*/  SEL R50, R37, R50, P0 ;  /* 0x0000003225327207 */ /* 0x000fc40000000000 */
[----:B------:R-:W-:Y:S01]  /*24d00*/  SEL R54, R39, R54, P0 ;  /* 0x0000003627367207 */ /* 0x000fe20000000000 */
[----:B------:R-:W3:Y:S01]  /*24d10*/  SHFL.IDX PT, R66, R66, R3, 0x1c1f ;  /* 0x001c1f0342427589 */ /* 0x000ee200000e0000 */
[----:B-1----:R-:W-:Y:S02]  /*24d20*/  SEL R56, R58, R41, P0 ;  /* 0x000000293a387207 */ /* 0x002fe40000000000 */
[----:B------:R-:W-:Y:S01]  /*24d30*/  SEL R58, R41, R58, P0 ;  /* 0x0000003a293a7207 */ /* 0x000fe20000000000 */
[----:B------:R-:W1:Y:S04]  /*24d40*/  SHFL.IDX PT, R68, R68, R3, 0x1c1f ;  /* 0x001c1f0344447589 */ /* 0x000e6800000e0000 */
[----:B------:R-:W4:Y:S04]  /*24d50*/  SHFL.IDX PT, R70, R70, R3, 0x1c1f ;  /* 0x001c1f0346467589 */ /* 0x000f2800000e0000 */
[----:B------:R-:W5:Y:S04]  /*24d60*/  SHFL.IDX PT, R72, R72, R3, 0x1c1f ;  /* 0x001c1f0348487589 */ /* 0x000f6800000e0000 */
[----:B------:R-:W5:Y:S01]  /*24d70*/  SHFL.IDX PT, R74, R74, R3, 0x1c1f ;  /* 0x001c1f034a4a7589 */ /* 0x000f6200000e0000 */
[----:B--2---:R-:W-:-:S02]  /*24d80*/  SEL R5, R43, R62, P0 ;  /* 0x0000003e2b057207 */ /* 0x004fc40000000000 */
[----:B------:R-:W-:Y:S01]  /*24d90*/  SEL R7, R62, R43, P0 ;  /* 0x0000002b3e077207 */ /* 0x000fe20000000000 */
[----:B------:R-:W-:Y:S01]  /*24da0*/  SHFL.IDX PT, R57, R57, R0, 0x1c1f ;  /* 0x001c1f0039397589 */ /* 0x000fe200000e0000 */
[----:B0-----:R-:W-:Y:S02]  /*24db0*/  SEL R9, R45, R64, P0 ;  /* 0x000000402d097207 */ /* 0x001fe40000000000 */
[----:B------:R-:W-:Y:S01]  /*24dc0*/  SEL R11, R64, R45, P0 ;  /* 0x0000002d400b7207 */ /* 0x000fe20000000000 */
[----:B------:R-:W-:Y:S01]  /*24dd0*/  SHFL.IDX PT, R59, R59, R0, 0x1c1f ;  /* 0x001c1f003b3b7589 */ /* 0x000fe200000e0000 */
[----:B---3--:R-:W-:Y:S02]  /*24de0*/  SEL R25, R47, R66, P0 ;  /* 0x000000422f197207 */ /* 0x008fe40000000000 */
[----:B------:R-:W-:Y:S01]  /*24df0*/  SEL R27, R66, R47, P0 ;  /* 0x0000002f421b7207 */ /* 0x000fe20000000000 */
[----:B------:R-:W-:Y:S01]  /*24e00*/  SHFL.IDX PT, R63, R63, R0, 0x1c1f ;  /* 0x001c1f003f3f7589 */ /* 0x000fe200000e0000 */
[----:B-1----:R-:W-:-:S02]  /*24e10*/  SEL R29, R49, R68, P0 ;  /* 0x00000044311d7207 */ /* 0x002fc40000000000 */
[----:B------:R-:W-:Y:S01]  /*24e20*/  SEL R31, R68, R49, P0 ;  /* 0x00000031441f7207 */ /* 0x000fe20000000000 */
[----:B------:R-:W-:Y:S01]  /*24e30*/  SHFL.IDX PT, R65, R65, R0, 0x1c1f ;  /* 0x001c1f0041417589 */ /* 0x000fe200000e0000 */
[----:B----4-:R-:W-:Y:S02]  /*24e40*/  SEL R33, R51, R70, P0 ;  /* 0x0000004633217207 */ /* 0x010fe40000000000 */
[----:B------:R-:W-:Y:S01]  /*24e50*/  SEL R35, R70, R51, P0 ;  /* 0x0000003346237207 */ /* 0x000fe20000000000 */
[----:B------:R-:W0:Y:S01]  /*24e60*/  SHFL.IDX PT, R76, R76, R3, 0x1c1f ;  /* 0x001c1f034c4c7589 */ /* 0x000e2200000e0000 */
[----:B-----5:R-:W-:Y:S02]  /*24e70*/  SEL R37, R53, R72, P0 ;  /* 0x0000004835257207 */ /* 0x020fe40000000000 */
[----:B------:R-:W-:Y:S01]  /*24e80*/  SEL R39, R72, R53, P0 ;  /* 0x0000003548277207 */ /* 0x000fe20000000000 */
[----:B------:R-:W1:Y:S01]  /*24e90*/  SHFL.IDX PT, R78, R78, R3, 0x1c1f ;  /* 0x001c1f034e4e7589 */ /* 0x000e6200000e0000 */
[----:B------:R-:W-:-:S02]  /*24ea0*/  SEL R13, R55, R74, P0 ;  /* 0x0000004a370d7207 */ /* 0x000fc40000000000 */
        /* <DEDUP_REMOVED lines=14> */
.L_x_3114:
[----:B------:R-:W-:Y:S05]  /*24f90*/  WARPSYNC.ALL ;  /* 0x0000000000007948 */ /* 0x000fea0003800000 */
[----:B------:R-:W-:Y:S01]  /*24fa0*/  BAR.SYNC.DEFER_BLOCKING 0x1, 0x100 ;  /* 0x0044000000007b1d */ /* 0x000fe20000010000 */
[----:B----4-:R-:W-:-:S05]  /*24fb0*/  SEL R57, R67, R84, P0 ;  /* 0x0000005443397207 */ /* 0x010fca0000000000 */
[----:B------:R-:W-:Y:S01]  /*24fc0*/  ULDC.64 UR4, c[0x0][0xc00] ;  /* 0x0003000000047ab9 */ /* 0x000fe20000000a00 */
[----:B------:R-:W-:Y:S01]  /*24fd0*/  SEL R59, R84, R67, P0 ;  /* 0x00000043543b7207 */ /* 0x000fe20000000000 */
[----:B------:R-:W2:Y:S01]  /*24fe0*/  LDL R62, [R1+0x58] ;  /* 0x00005800013e7983 */ /* 0x000ea20000100800 */
[----:B------:R-:W-:Y:S01]  /*24ff0*/  ISETP.NE.U32.AND P1, PT, RZ, UR4, PT ;  /* 0x00000004ff007c0c */ /* 0x000fe2000bf25070 */
[----:B------:R-:W0:Y:S01]  /*25000*/  LDC R20, c[0x0][0xbe8] ;  /* 0x0002fa00ff147b82 */ /* 0x000e220000000800 */
[----:B------:R-:W-:Y:S01]  /*25010*/  IADD3 R2, P2, R88, UR4, RZ ;  /* 0x0000000458027c10 */ /* 0x000fe2000ff5e0ff */
[----:B------:R-:W2:Y:S01]  /*25020*/  LDL R68, [R1+0x44] ;  /* 0x0000440001447983 */ /* 0x000ea20000100800 */
[----:B------:R-:W-:Y:S02]  /*25030*/  ISETP.NE.AND.EX P1, PT, RZ, UR5, PT, P1 ;  /* 0x00000005ff007c0c */ /* 0x000fe4000bf25310 */
[----:B------:R-:W-:Y:S01]  /*25040*/  IADD3.X R3, R90, UR5, RZ, P2, !PT ;  /* 0x000000055a037c10 */ /* 0x000fe200097fe4ff */
[----:B------:R-:W-:Y:S01]  /*25050*/  ULDC.64 UR4, c[0x0][0xc08] ;  /* 0x0003020000047ab9 */ /* 0x000fe20000000a00 */
[----:B------:R1:W-:Y:S04]  /*25060*/  STSM.16.M88.4 [R85], R4 ;  /* 0x0000000455007844 */ /* 0x0003e80000000200 */
[----:B------:R3:W-:Y:S04]  /*25070*/  STSM.16.M88.4 [R89], R8 ;  /* 0x0000000859007844 */ /* 0x0007e80000000200 */
[----:B------:R-:W-:Y:S04]  /*25080*/  STSM.16.M88.4 [R87], R24 ;  /* 0x0000001857007844 */ /* 0x000fe80000000200 */
[----:B------:R-:W-:Y:S04]  /*25090*/  STSM.16.M88.4 [R86], R28 ;  /* 0x0000001c56007844 */ /* 0x000fe80000000200 */
[----:B------:R-:W-:Y:S04]  /*250a0*/  STSM.16.M88.4 [R77], R32 ;  /* 0x000000204d007844 */ /* 0x000fe80000000200 */
[----:B------:R-:W-:Y:S04]  /*250b0*/  STSM.16.M88.4 [R79], R36 ;  /* 0x000000244f007844 */ /* 0x000fe80000000200 */
[----:B------:R4:W-:Y:S01]  /*250c0*/  STSM.16.M88.4 [R81], R12 ;  /* 0x0000000c51007844 */ /* 0x0009e20000000200 */
[----:B------:R-:W-:-:S03]  /*250d0*/  ISETP.NE.U32.AND P0, PT, RZ, UR4, PT ;  /* 0x00000004ff007c0c */ /* 0x000fc6000bf05070 */
[----:B------:R0:W-:Y:S04]  /*250e0*/  STSM.16.M88.4 [R83], R40 ;  /* 0x0000002853007844 */ /* 0x0001e80000000200 */
[----:B------:R0:W-:Y:S04]  /*250f0*/  STSM.16.M88.4 [R69], R44 ;  /* 0x0000002c45007844 */ /* 0x0001e80000000200 */
[----:B------:R0:W-:Y:S04]  /*25100*/  STSM.16.M88.4 [R71], R48 ;  /* 0x0000003047007844 */ /* 0x0001e80000000200 */
[----:B------:R0:W-:Y:S01]  /*25110*/  STSM.16.M88.4 [R73], R52 ;  /* 0x0000003449007844 */ /* 0x0001e20000000200 */
[----:B------:R-:W-:-:S03]  /*25120*/  ISETP.NE.AND.EX P0, PT, RZ, UR5, PT, P0 ;  /* 0x00000005ff007c0c */ /* 0x000fc6000bf05300 */
[----:B------:R0:W-:Y:S01]  /*25130*/  STSM.16.M88.4 [R75], R56 ;  /* 0x000000384b007844 */ /* 0x0001e20000000200 */
[----:B------:R-:W-:Y:S09]  /*25140*/  BAR.SYNC.DEFER_BLOCKING 0x1, 0x100 ;  /* 0x0044000000007b1d */ /* 0x000ff20000010000 */
[----:B------:R-:W-:Y:S01]  /*25150*/  @P0 IADD3 R88, P3, R88, UR4, RZ ;  /* 0x0000000458580c10 */ /* 0x000fe2000ff7e0ff */
[----:B------:R-:W-:-:S02]  /*25160*/  ULDC UR4, c[0x0][0xa88] ;  /* 0x0002a20000047ab9 */ /* 0x000fc40000000800 */
[----:B-1----:R-:W-:Y:S02]  /*25170*/  MOV R7, UR4 ;  /* 0x0000000400077c02 */ /* 0x002fe40008000f00 */
[----:B---3--:R-:W-:Y:S01]  /*25180*/  @P0 IADD3.X R89, R90, UR5, RZ, P3, !PT ;  /* 0x000000055a590c10 */ /* 0x008fe20009ffe4ff */
[----:B------:R1:W5:Y:S01]  /*25190*/  @P1 LDG.E R0, desc[UR50][R2.64] ;  /* 0x0000003202001981 */ /* 0x000362000c1e1900 */
[----:B0-----:R-:W-:Y:S01]  /*251a0*/  ISETP.NE.AND P2, PT, R20, 0x1, PT ;  /* 0x000000011400780c */ /* 0x001fe20003f45270 */
[----:B------:R-:W-:Y:S02]  /*251b0*/  VIADD R8, R103, 0xffffff80 ;  /* 0xffffff8067087836 */ /* 0x000fe40000000000 */
[----:B------:R1:W5:Y:S03]  /*251c0*/  @P0 LDG.E R7, desc[UR50][R88.64] ;  /* 0x0000003258070981 */ /* 0x000366000c1e1900 */
[----:B------:R-:W-:-:S07]  /*251d0*/  SHF.R.S32.HI R5, RZ, 0x1f, R8 ;  /* 0x0000001fff057819 */ /* 0x000fce0000011408 */
[----:B------:R-:W0:Y:S08]  /*251e0*/  @P2 LDC R6, c[0x0][0xbec] ;  /* 0x0002fb00ff062b82 */ /* 0x000e300000000800 */
[----:B----4-:R-:W3:Y:S01]  /*251f0*/  @P2 LDC R13, c[0x0][0xbf0] ;  /* 0x0002fc00ff0d2b82 */ /* 0x010ee20000000800 */
[----:B--2---:R-:W-:Y:S01]  /*25200*/  IMAD.IADD R15, R62, 0x1, R68 ;  /* 0x000000013e0f7824 */ /* 0x004fe200078e0244 */
[----:B01-3--:R-:W-:Y:S06]  /*25210*/  @P0 BRA `(.L_x_2855) ;  /* 0x0000000000100947 */ /* 0x00bfec0003800000 */
[----:B------:R-:W-:Y:S05]  /*25220*/  @!P1 BRA `(.L_x_2855) ;  /* 0x00000000000c9947 */ /* 0x000fea0003800000 */
[----:B------:R-:W2:Y:S04]  /*25230*/  LDG.E R4, desc[UR50][R2.64] ;  /* 0x0000003202047981 */ /* 0x000ea8000c1e1900 */
[----:B-----5:R-:W2:Y:S02]  /*25240*/  LDG.E R7, desc[UR50][R2.64+0x4] ;  /* 0x0000043202077981 */ /* 0x020ea4000c1e1900 */
[----:B--2---:R-:W-:-:S07]  /*25250*/  IMAD.IADD R7, R7, 0x1, -R4 ;  /* 0x0000000107077824 */ /* 0x004fce00078e0a04 */
.L_x_2855:
[----:B------:R-:W2:Y:S01]  /*25260*/  LDL.LU R70, [R1+0x5c] ;  /* 0x00005c0001467983 */ /* 0x000ea20000300800 */
[----:B------:R-:W-:Y:S01]  /*25270*/  ULDC.64 UR4, c[0x0][0xb90] ;  /* 0x0002e40000047ab9 */ /* 0x000fe20000000a00 */
[--C-:B-----5:R-:W-:Y:S01]  /*25280*/  SHF.R.S32.HI R3, RZ, 0x1f, R0.reuse ;  /* 0x0000001fff037819 */ /* 0x120fe20000011400 */
[----:B------:R-:W-:Y:S01]  /*25290*/  IMAD.MOV.U32 R2, RZ, RZ, R0 ;  /* 0x000000ffff027224 */ /* 0x000fe200078e0000 */
[----:B------:R-:W-:Y:S01]  /*252a0*/  LEA.HI R10, R5, R8, RZ, 0x7 ;  /* 0x00000008050a7211 */ /* 0x000fe200078f38ff */
[----:B------:R-:W-:Y:S01]  /*252b0*/  @P2 IMAD.HI.U32 R6, R15, R6, RZ ;  /* 0x000000060f062227 */ /* 0x000fe200078e00ff */
[----:B------:R-:W-:Y:S01]  /*252c0*/  LEA.HI R63, R5, R8, RZ, 0x3 ;  /* 0x00000008053f7211 */ /* 0x000fe200078f18ff */
[----:B------:R-:W0:Y:S01]  /*252d0*/  @P2 LDC R67, c[0x0][0xbec] ;  /* 0x0002fb00ff432b82 */ /* 0x000e220000000800 */
[----:B------:R-:W-:Y:S01]  /*252e0*/  LOP3.LUT R25, R10, 0xffffff80, RZ, 0xc0, !PT ;  /* 0xffffff800a197812 */ /* 0x000fe200078ec0ff */
[----:B------:R-:W-:Y:S01]  /*252f0*/  IMAD.MOV.U32 R9, RZ, RZ, R15 ;  /* 0x000000ffff097224 */ /* 0x000fe200078e000f */
[----:B------:R-:W-:Y:S01]  /*25300*/  @P2 SHF.R.U32.HI R9, RZ, R13, R6 ;  /* 0x0000000dff092219 */ /* 0x000fe20000011606 */
[----:B------:R-:W-:Y:S01]  /*25310*/  IMAD R69, R7, R20, RZ ;  /* 0x0000001407457224 */ /* 0x000fe200078e02ff */
[----:B------:R-:W-:Y:S01]  /*25320*/  SEL R65, R98, RZ, !P1 ;  /* 0x000000ff62417207 */ /* 0x000fe20004800000 */
[----:B------:R-:W-:Y:S01]  /*25330*/  IMAD.IADD R25, R8, 0x1, -R25 ;  /* 0x0000000108197824 */ /* 0x000fe200078e0a19 */
[----:B------:R-:W-:Y:S01]  /*25340*/  SEL R62, R94, RZ, !P1 ;  /* 0x000000ff5e3e7207 */ /* 0x000fe20004800000 */
[----:B------:R-:W1:Y:S01]  /*25350*/  @P2 LDC R71, c[0x0][0xbf0] ;  /* 0x0002fc00ff472b82 */ /* 0x000e620000000800 */
[----:B------:R-:W-:-:S02]  /*25360*/  LOP3.LUT R27, R63, 0xfffffff8, RZ, 0xc0, !PT ;  /* 0xfffffff83f1b7812 */ /* 0x000fc400078ec0ff */
[----:B------:R-:W-:Y:S02]  /*25370*/  SHF.R.S32.HI R63, RZ, 0x3, R63 ;  /* 0x00000003ff3f7819 */ /* 0x000fe4000001143f */
[----:B------:R-:W-:Y:S02]  /*25380*/  IADD3 R66, R8, -R27, RZ ;  /* 0x8000001b08427210 */ /* 0x000fe40007ffe0ff */
[----:B------:R-:W-:Y:S02]  /*25390*/  SHF.R.S32.HI R8, RZ, 0x1f, R25 ;  /* 0x0000001fff087819 */ /* 0x000fe40000011419 */
[----:B------:R-:W-:Y:S02]  /*253a0*/  LOP3.LUT P0, RZ, R25, 0x3, RZ, 0xc0, !PT ;  /* 0x0000000319ff7812 */ /* 0x000fe4000780c0ff */
[CC--:B------:R-:W-:Y:S02]  /*253b0*/  LEA.HI R12, R8.reuse, R25.reuse, RZ, 0x2 ;  /* 0x00000019080c7211 */ /* 0x0c0fe400078f10ff */
[----:B------:R-:W-:-:S02]  /*253c0*/  LEA.HI R25, R8, R25, RZ, 0x5 ;  /* 0x0000001908197211 */ /* 0x000fc400078f28ff */
[--C-:B------:R-:W-:Y:S02]  /*253d0*/  SHF.R.S32.HI R14, RZ, 0x2, R12.reuse ;  /* 0x00000002ff0e7819 */ /* 0x100fe4000001140c */
[----:B------:R-:W-:Y:S02]  /*253e0*/  SHF.R.S32.HI R27, RZ, 0x1f, R12 ;  /* 0x0000001fff1b7819 */ /* 0x000fe4000001140c */
[----:B------:R-:W-:Y:S02]  /*253f0*/  SHF.R.S32.HI R25, RZ, 0x5, R25 ;  /* 0x00000005ff197819 */ /* 0x000fe40000011419 */
[----:B------:R-:W-:-:S04]  /*25400*/  LEA.HI R27, R27, R14, RZ, 0x3 ;  /* 0x0000000e1b1b7211 */ /* 0x000fc800078f18ff */
[----:B------:R-:W-:-:S05]  /*25410*/  LOP3.LUT R27, R27, 0xfffffff8, RZ, 0xc0, !PT ;  /* 0xfffffff81b1b7812 */ /* 0x000fca00078ec0ff */
[----:B------:R-:W-:Y:S01]  /*25420*/  IMAD.IADD R14, R14, 0x1, -R27 ;  /* 0x000000010e0e7824 */ /* 0x000fe200078e0a1b */
[----:B------:R-:W-:Y:S01]  /*25430*/  BSSY B1, `(.L_x_2856) ;  /* 0x00000ba000017945 */ /* 0x000fe20003800000 */
[----:B--2---:R-:W-:-:S05]  /*25440*/  SHF.R.S32.HI R64, RZ, 0x1f, R70 ;  /* 0x0000001fff407819 */ /* 0x004fca0000011446 */
[----:B------:R-:W-:-:S04]  /*25450*/  IMAD R4, R64, UR4, RZ ;  /* 0x0000000440047c24 */ /* 0x000fc8000f8e02ff */
[C---:B------:R-:W-:Y:S02]  /*25460*/  IMAD R11, R70.reuse, UR5, R4 ;  /* 0x00000005460b7c24 */ /* 0x040fe4000f8e0204 */
[----:B------:R-:W-:Y:S01]  /*25470*/  IMAD.WIDE.U32 R4, R70, UR4, R2 ;  /* 0x0000000446047c25 */ /* 0x000fe2000f8e0002 */
[----:B------:R-:W-:-:S03]  /*25480*/  ULDC.64 UR4, c[0x0][0xb98] ;  /* 0x0002e60000047ab9 */ /* 0x000fc60000000a00 */
[----:B------:R-:W-:Y:S02]  /*25490*/  IMAD.IADD R5, R5, 0x1, R11 ;  /* 0x0000000105057824 */ /* 0x000fe400078e020b */
[----:B------:R-:W-:Y:S02]  /*254a0*/  IMAD.MOV R11, RZ, RZ, -R9 ;  /* 0x000000ffff0b7224 */ /* 0x000fe400078e0a09 */
[----:B------:R-:W-:Y:S02]  /*254b0*/  IMAD R13, R65, UR4, RZ ;  /* 0x00000004410d7c24 */ /* 0x000fe4000f8e02ff */
[----:B------:R-:W-:-:S04]  /*254c0*/  IMAD.WIDE.U32 R4, R62, UR4, R4 ;  /* 0x000000043e047c25 */ /* 0x000fc8000f8e0004 */
[----:B------:R-:W-:Y:S01]  /*254d0*/  IMAD R11, R20, R11, R15 ;  /* 0x0000000b140b7224 */ /* 0x000fe200078e020f */
[----:B------:R-:W-:Y:S01]  /*254e0*/  SHF.R.S32.HI R15, RZ, 0x1f, R9 ;  /* 0x0000001fff0f7819 */ /* 0x000fe20000011409 */
[----:B------:R-:W-:Y:S01]  /*254f0*/  IMAD R6, R62, UR5, R13 ;  /* 0x000000053e067c24 */ /* 0x000fe2000f8e020d */
[----:B------:R-:W-:Y:S01]  /*25500*/  IADD3 R4, P1, R9, R4, RZ ;  /* 0x0000000409047210 */ /* 0x000fe20007f3e0ff */
[----:B------:R-:W-:Y:S01]  /*25510*/  IMAD.SHL.U32 R2, R66, 0x8, RZ ;  /* 0x0000000842027824 */ /* 0x000fe200078e00ff */
[----:B------:R-:W-:Y:S02]  /*25520*/  ULDC.64 UR4, c[0x0][0xb88] ;  /* 0x0002e20000047ab9 */ /* 0x000fe40000000a00 */
[----:B------:R-:W-:Y:S01]  /*25530*/  IADD3.X R5, R15, R5, R6, P1, !PT ;  /* 0x000000050f057210 */ /* 0x000fe20000ffe406 */
[----:B------:R-:W-:Y:S01]  /*25540*/  IMAD R13, R63, 0x40, R2 ;  /* 0x000000403f0d7824 */ /* 0x000fe200078e0202 */
[----:B------:R-:W-:Y:S02]  /*25550*/  SHF.R.S32.HI R6, RZ, 0x1f, R11 ;  /* 0x0000001fff067819 */ /* 0x000fe4000001140b */
[----:B------:R-:W-:Y:S01]  /*25560*/  SHF.R.S32.HI R15, RZ, 0x7, R10 ;  /* 0x00000007ff0f7819 */ /* 0x000fe2000001140a */
[----:B------:R-:W-:-:S03]  /*25570*/  IMAD.WIDE R60, R13, 0x2, R60 ;  /* 0x000000020d3c7825 */ /* 0x000fc600078e023c */
[----:B------:R-:W-:Y:S01]  /*25580*/  LEA.HI R10, R10, R15, RZ, 0x1 ;  /* 0x0000000f0a0a7211 */ /* 0x000fe200078f08ff */
[----:B------:R-:W-:Y:S01]  /*25590*/  IMAD R6, R6, UR4, RZ ;  /* 0x0000000406067c24 */ /* 0x000fe2000f8e02ff */
[C---:B------:R-:W-:Y:S01]  /*255a0*/  IADD3 R29, P3, R60.reuse, 0x4000, RZ ;  /* 0x000040003c1d7810 */ /* 0x040fe20007f7e0ff */
[----:B------:R-:W-:Y:S01]  /*255b0*/  IMAD.WIDE.U32 R4, R11, UR4, R4 ;  /* 0x000000040b047c25 */ /* 0x000fe2000f8e0004 */
[----:B------:R-:W-:Y:S02]  /*255c0*/  IADD3 R9, P5, R60, 0x1000, RZ ;  /* 0x000010003c097810 */ /* 0x000fe40007fbe0ff */
[----:B------:R-:W-:Y:S01]  /*255d0*/  LOP3.LUT R28, R29, 0x380, RZ, 0xc0, !PT ;  /* 0x000003801d1c7812 */ /* 0x000fe200078ec0ff */
[----:B------:R-:W-:Y:S01]  /*255e0*/  IMAD R13, R11, UR5, R6 ;  /* 0x000000050b0d7c24 */ /* 0x000fe2000f8e0206 */
[----:B------:R-:W-:Y:S01]  /*255f0*/  LOP3.LUT R6, R10, 0x3fffffe, RZ, 0xc0, !PT ;  /* 0x03fffffe0a067812 */ /* 0x000fe200078ec0ff */
[----:B------:R-:W-:Y:S01]  /*25600*/  ULDC.64 UR4, c[0x0][0xb50] ;  /* 0x0002d40000047ab9 */ /* 0x000fe20000000a00 */
[----:B------:R-:W-:-:S02]  /*25610*/  LOP3.LUT R8, R9, 0x380, RZ, 0xc0, !PT ;  /* 0x0000038009087812 */ /* 0x000fc400078ec0ff */
[----:B------:R-:W-:Y:S01]  /*25620*/  IADD3 R5, R5, R13, RZ ;  /* 0x0000000d05057210 */ /* 0x000fe20007ffe0ff */
[----:B------:R-:W-:Y:S01]  /*25630*/  IMAD.IADD R6, R15, 0x1, -R6 ;  /* 0x000000010f067824 */ /* 0x000fe200078e0a06 */
[----:B------:R-:W-:Y:S01]  /*25640*/  LEA R10, P1, R4, UR4, 0x2 ;  /* 0x00000004040a7c11 */ /* 0x000fe2000f8210ff */
[----:B------:R-:W-:Y:S01]  /*25650*/  IMAD R15, R25, 0x10, R14 ;  /* 0x00000010190f7824 */ /* 0x000fe200078e020e */
[----:B------:R-:W-:Y:S02]  /*25660*/  IADD3 R13, P4, R60, 0x2000, RZ ;  /* 0x000020003c0d7810 */ /* 0x000fe40007f9e0ff */
[----:B------:R-:W-:Y:S01]  /*25670*/  LEA.HI.X R11, R4, UR5, R5, 0x2, P1 ;  /* 0x00000005040b7c11 */ /* 0x000fe200088f1405 */
[----:B------:R-:W-:Y:S01]  /*25680*/  IMAD R4, R6, 0x40, R15 ;  /* 0x0000004006047824 */ /* 0x000fe200078e020f */
[----:B------:R-:W-:Y:S01]  /*25690*/  IADD3 R25, P1, R60, 0x3000, RZ ;  /* 0x000030003c197810 */ /* 0x000fe20007f3e0ff */
[----:B------:R-:W-:Y:S01]  /*256a0*/  SHFL.IDX PT, R50, R10, RZ, 0x1c1f ;  /* 0x001c1fff0a327589 */ /* 0x000fe200000e0000 */
[----:B------:R-:W-:Y:S01]  /*256b0*/  LOP3.LUT R12, R13, 0x380, RZ, 0xc0, !PT ;  /* 0x000003800d0c7812 */ /* 0x000fe200078ec0ff */
[----:B------:R-:W-:Y:S01]  /*256c0*/  IMAD.IADD R4, R4, 0x1, R68 ;  /* 0x0000000104047824 */ /* 0x000fe200078e0244 */
[----:B------:R-:W-:Y:S01]  /*256d0*/  LOP3.LUT R24, R25, 0x380, RZ, 0xc0, !PT ;  /* 0x0000038019187812 */ /* 0x000fe200078ec0ff */
[----:B------:R-:W2:Y:S01]  /*256e0*/  SHFL.IDX PT, R51, R11, RZ, 0x1c1f ;  /* 0x001c1fff0b337589 */ /* 0x000ea200000e0000 */
[----:B------:R-:W-:Y:S01]  /*256f0*/  SHF.R.U64 R28, R28, 0x3, RZ ;  /* 0x000000031c1c7819 */ /* 0x000fe200000012ff */
[----:B------:R-:W-:Y:S01]  /*25700*/  ULDC.64 UR4, c[0x0][0xaa0] ;  /* 0x0002a80000047ab9 */ /* 0x000fe20000000a00 */
[----:B------:R-:W-:Y:S01]  /*25710*/  SHF.R.U64 R24, R24, 0x3, RZ ;  /* 0x0000000318187819 */ /* 0x000fe200000012ff */
[----:B------:R-:W-:Y:S01]  /*25720*/  SHFL.IDX PT, R54, R10, 0x1, 0x1c1f ;  /* 0x003c1f000a367f89 */ /* 0x000fe200000e0000 */
[----:B------:R-:W-:-:S02]  /*25730*/  SHF.R.U64 R8, R8, 0x3, RZ ;  /* 0x0000000308087819 */ /* 0x000fc400000012ff */
[----:B------:R-:W-:Y:S01]  /*25740*/  LOP3.LUT R24, R24, R25, RZ, 0x3c, !PT ;  /* 0x0000001918187212 */ /* 0x000fe200078e3cff */
[--C-:B------:R-:W-:Y:S01]  /*25750*/  IMAD.X R25, RZ, RZ, R61.reuse, P1 ;  /* 0x000000ffff197224 */ /* 0x100fe200008e063d */
[----:B------:R-:W-:Y:S01]  /*25760*/  IADD3 R41, P1, R60, 0x7000, RZ ;  /* 0x000070003c297810 */ /* 0x000fe20007f3e0ff */
[----:B------:R-:W3:Y:S01]  /*25770*/  SHFL.IDX PT, R55, R11, 0x1, 0x1c1f ;  /* 0x003c1f000b377f89 */ /* 0x000ee200000e0000 */
[----:B------:R-:W-:Y:S02]  /*25780*/  SHF.R.U64 R12, R12, 0x3, RZ ;  /* 0x000000030c0c7819 */ /* 0x000fe400000012ff */
[----:B------:R-:W-:Y:S02]  /*25790*/  LOP3.LUT R28, R28, R29, RZ, 0x3c, !PT ;  /* 0x0000001d1c1c7212 */ /* 0x000fe400078e3cff */
[----:B------:R-:W-:Y:S02]  /*257a0*/  LOP3.LUT R40, R41, 0x380, RZ, 0xc0, !PT ;  /* 0x0000038029287812 */ /* 0x000fe400078ec0ff */
[----:B------:R-:W-:Y:S01]  /*257b0*/  LOP3.LUT R8, R8, R9, RZ, 0x3c, !PT ;  /* 0x0000000908087212 */ /* 0x000fe200078e3cff */
[--C-:B------:R-:W-:Y:S01]  /*257c0*/  IMAD.X R9, RZ, RZ, R61.reuse, P5 ;  /* 0x000000ffff097224 */ /* 0x100fe200028e063d */
[----:B------:R-:W-:Y:S01]  /*257d0*/  LOP3.LUT R12, R12, R13, RZ, 0x3c, !PT ;  /* 0x0000000d0c0c7212 */ /* 0x000fe200078e3cff */
[----:B------:R-:W-:Y:S01]  /*257e0*/  IMAD.X R13, RZ, RZ, R61, P4 ;  /* 0x000000ffff0d7224 */ /* 0x000fe200020e063d */
[----:B------:R-:W-:-:S02]  /*257f0*/  IADD3.X R29, RZ, R61, RZ, P3, !PT ;  /* 0x0000003dff1d7210 */ /* 0x000fc40001ffe4ff */
[C---:B------:R-:W-:Y:S02]  /*25800*/  IADD3 R45, P3, R60.reuse, 0x8000, RZ ;  /* 0x000080003c2d7810 */ /* 0x040fe40007f7e0ff */
[C---:B------:R-:W-:Y:S02]  /*25810*/  IADD3 R33, P5, R60.reuse, 0x5000, RZ ;  /* 0x000050003c217810 */ /* 0x040fe40007fbe0ff */
[----:B------:R-:W-:Y:S02]  /*25820*/  IADD3 R37, P4, R60, 0x6000, RZ ;  /* 0x000060003c257810 */ /* 0x000fe40007f9e0ff */
[----:B------:R-:W-:Y:S02]  /*25830*/  SHF.R.U64 R40, R40, 0x3, RZ ;  /* 0x0000000328287819 */ /* 0x000fe400000012ff */
[----:B------:R-:W-:Y:S02]  /*25840*/  LOP3.LUT R44, R45, 0x380, RZ, 0xc0, !PT ;  /* 0x000003802d2c7812 */ /* 0x000fe400078ec0ff */
[----:B------:R-:W-:-:S02]  /*25850*/  LOP3.LUT R32, R33, 0x380, RZ, 0xc0, !PT ;  /* 0x0000038021207812 */ /* 0x000fc400078ec0ff */
[----:B------:R-:W-:Y:S02]  /*25860*/  LOP3.LUT R36, R37, 0x380, RZ, 0xc0, !PT ;  /* 0x0000038025247812 */ /* 0x000fe400078ec0ff */
[----:B------:R-:W-:Y:S01]  /*25870*/  LOP3.LUT R40, R40, R41, RZ, 0x3c, !PT ;  /* 0x0000002928287212 */ /* 0x000fe200078e3cff */
[----:B------:R-:W-:Y:S01]  /*25880*/  IMAD.X R41, RZ, RZ, R61, P1 ;  /* 0x000000ffff297224 */ /* 0x000fe200008e063d */
[----:B------:R-:W-:Y:S02]  /*25890*/  SHF.R.U64 R44, R44, 0x3, RZ ;  /* 0x000000032c2c7819 */ /* 0x000fe400000012ff */
[C---:B------:R-:W-:Y:S01]  /*258a0*/  ISETP.GE.OR P1, PT, R4.reuse, R69, P0 ;  /* 0x000000450400720c */ /* 0x040fe20000726670 */
[----:B------:R-:W-:Y:S01]  /*258b0*/  VIADD R4, R4, 0x8 ;  /* 0x0000000804047836 */ /* 0x000fe20000000000 */
[----:B------:R-:W-:Y:S02]  /*258c0*/  SHF.R.U64 R32, R32, 0x3, RZ ;  /* 0x0000000320207819 */ /* 0x000fe400000012ff */
[----:B------:R-:W-:-:S02]  /*258d0*/  SHF.R.U64 R36, R36, 0x3, RZ ;  /* 0x0000000324247819 */ /* 0x000fc400000012ff */
[----:B------:R-:W-:Y:S02]  /*258e0*/  LOP3.LUT R44, R44, R45, RZ, 0x3c, !PT ;  /* 0x0000002d2c2c7212 */ /* 0x000fe400078e3cff */
[----:B------:R-:W-:Y:S01]  /*258f0*/  LOP3.LUT R32, R32, R33, RZ, 0x3c, !PT ;  /* 0x0000002120207212 */ /* 0x000fe200078e3cff */
[--C-:B------:R-:W-:Y:S01]  /*25900*/  IMAD.X R33, RZ, RZ, R61.reuse, P5 ;  /* 0x000000ffff217224 */ /* 0x100fe200028e063d */
[----:B------:R-:W-:Y:S01]  /*25910*/  LOP3.LUT R36, R36, R37, RZ, 0x3c, !PT ;  /* 0x0000002524247212 */ /* 0x000fe200078e3cff */
[----:B------:R-:W-:Y:S01]  /*25920*/  IMAD.X R37, RZ, RZ, R61, P4 ;  /* 0x000000ffff257224 */ /* 0x000fe200020e063d */
[----:B------:R-:W-:Y:S02]  /*25930*/  IADD3.X R45, RZ, R61, RZ, P3, !PT ;  /* 0x0000003dff2d7210 */ /* 0x000fe40001ffe4ff */
[C---:B------:R-:W-:Y:S01]  /*25940*/  LOP3.LUT R6, R60.reuse, 0x380, RZ, 0xc0, !PT ;  /* 0x000003803c067812 */ /* 0x040fe200078ec0ff */
[----:B------:R-:W-:Y:S01]  /*25950*/  IMAD R3, R3, UR4, RZ ;  /* 0x0000000403037c24 */ /* 0x000fe2000f8e02ff */
[----:B------:R-:W-:Y:S01]  /*25960*/  IADD3 R5, P3, R60, 0xb000, RZ ;  /* 0x0000b0003c057810 */ /* 0x000fe20007f7e0ff */
[----:B--2---:R2:W-:Y:S01]  /*25970*/  @!P1 ST.E desc[UR50][R50.64], R120 ;  /* 0x0000007832009985 */ /* 0x0045e2000c101932 */
[----:B------:R-:W-:-:S02]  /*25980*/  ISETP.GE.OR P0, PT, R4, R69, P0 ;  /* 0x000000450400720c */ /* 0x000fc40000706670 */
[C---:B------:R-:W-:Y:S01]  /*25990*/  IADD3 R49, P5, R60.reuse, 0x9000, RZ ;  /* 0x000090003c317810 */ /* 0x040fe20007fbe0ff */
[----:B------:R-:W-:Y:S01]  /*259a0*/  IMAD.X R57, RZ, RZ, R61, P3 ;  /* 0x000000ffff397224 */ /* 0x000fe200018e063d */
[----:B------:R-:W-:Y:S02]  /*259b0*/  IADD3 R53, P4, R60, 0xa000, RZ ;  /* 0x0000a0003c357810 */ /* 0x000fe40007f9e0ff */
[----:B------:R-:W-:Y:S02]  /*259c0*/  LOP3.LUT R4, R5, 0x380, RZ, 0xc0, !PT ;  /* 0x0000038005047812 */ /* 0x000fe400078ec0ff */
[----:B------:R-:W-:Y:S02]  /*259d0*/  LOP3.LUT R48, R49, 0x380, RZ, 0xc0, !PT ;  /* 0x0000038031307812 */ /* 0x000fe400078ec0ff */
[----:B------:R-:W-:Y:S02]  /*259e0*/  LOP3.LUT R52, R53, 0x380, RZ, 0xc0, !PT ;  /* 0x0000038035347812 */ /* 0x000fe400078ec0ff */
[----:B------:R-:W-:Y:S01]  /*259f0*/  SHF.R.U64 R7, R6, 0x3, RZ ;  /* 0x0000000306077819 */ /* 0x000fe200000012ff */
[----:B---3--:R3:W-:Y:S01]  /*25a00*/  @!P0 ST.E desc[UR50][R54.64], R121 ;  /* 0x0000007936008985 */ /* 0x0087e2000c101932 */
[----:B------:R-:W-:-:S02]  /*25a10*/  SHF.R.U64 R4, R4, 0x3, RZ ;  /* 0x0000000304047819 */ /* 0x000fc400000012ff */
[----:B------:R-:W-:Y:S01]  /*25a20*/  SHF.R.U64 R48, R48, 0x3, RZ ;  /* 0x0000000330307819 */ /* 0x000fe200000012ff */
[----:B------:R-:W-:Y:S01]  /*25a30*/  IMAD R3, R0, UR5, R3 ;  /* 0x0000000500037c24 */ /* 0x000fe2000f8e0203 */
[----:B------:R-:W-:Y:S01]  /*25a40*/  SHF.R.U64 R52, R52, 0x3, RZ ;  /* 0x0000000334347819 */ /* 0x000fe200000012ff */
[----:B------:R-:W5:Y:S01]  /*25a50*/  LD.E.128 R8, desc[UR50][R8.64] ;  /* 0x0000003208087980 */ /* 0x000f62000c101d00 */
[----:B------:R-:W-:Y:S02]  /*25a60*/  LOP3.LUT R60, R7, R60, RZ, 0x3c, !PT ;  /* 0x0000003c073c7212 */ /* 0x000fe400078e3cff */
[----:B------:R-:W-:Y:S01]  /*25a70*/  LOP3.LUT R48, R48, R49, RZ, 0x3c, !PT ;  /* 0x0000003130307212 */ /* 0x000fe200078e3cff */
[--C-:B------:R-:W-:Y:S01]  /*25a80*/  IMAD.X R49, RZ, RZ, R61.reuse, P5 ;  /* 0x000000ffff317224 */ /* 0x100fe200028e063d */
[----:B------:R-:W-:Y:S01]  /*25a90*/  LOP3.LUT R52, R52, R53, RZ, 0x3c, !PT ;  /* 0x0000003534347212 */ /* 0x000fe200078e3cff */
[----:B------:R-:W-:Y:S01]  /*25aa0*/  IMAD.X R53, RZ, RZ, R61, P4 ;  /* 0x000000ffff357224 */ /* 0x000fe200020e063d */
[----:B------:R-:W-:Y:S01]  /*25ab0*/  LOP3.LUT R56, R4, R5, RZ, 0x3c, !PT ;  /* 0x0000000504387212 */ /* 0x000fe200078e3cff */
[----:B------:R-:W5:Y:S04]  /*25ac0*/  LD.E.128 R12, desc[UR50][R12.64] ;  /* 0x000000320c0c7980 */ /* 0x000f68000c101d00 */
[----:B------:R4:W5:Y:S04]  /*25ad0*/  LD.E.128 R4, desc[UR50][R60.64] ;  /* 0x000000323c047980 */ /* 0x000968000c101d00 */
[----:B------:R-:W5:Y:S04]  /*25ae0*/  LD.E.128 R24, desc[UR50][R24.64] ;  /* 0x0000003218187980 */ /* 0x000f68000c101d00 */
[----:B------:R-:W5:Y:S01]  /*25af0*/  LD.E.128 R28, desc[UR50][R28.64] ;  /* 0x000000321c1c7980 */ /* 0x000f62000c101d00 */
[----:B----4-:R-:W-:Y:S01]  /*25b00*/  IMAD.WIDE.U32 R60, R0, UR4, RZ ;  /* 0x00000004003c7c25 */ /* 0x010fe2000f8e00ff */
[----:B------:R-:W-:Y:S01]  /*25b10*/  LEA R0, R66, R63, 0x5 ;  /* 0x0000003f42007211 */ /* 0x000fe200078e28ff */
[----:B------:R-:W-:Y:S01]  /*25b20*/  ULDC.64 UR4, c[0x0][0xae8] ;  /* 0x0002ba0000047ab9 */ /* 0x000fe20000000a00 */
[----:B------:R-:W5:Y:S01]  /*25b30*/  LD.E.128 R32, desc[UR50][R32.64] ;  /* 0x0000003220207980 */ /* 0x000f62000c101d00 */
[----:B------:R-:W-:-:S02]  /*25b40*/  IMAD.IADD R61, R61, 0x1, R3 ;  /* 0x000000013d3d7824 */ /* 0x000fc400078e0203 */
[----:B------:R-:W-:Y:S01]  /*25b50*/  IMAD R64, R64, UR4, RZ ;  /* 0x0000000440407c24 */ /* 0x000fe2000f8e02ff */
[----:B------:R-:W5:Y:S01]  /*25b60*/  LD.E.128 R36, desc[UR50][R36.64] ;  /* 0x0000003224247980 */ /* 0x000f62000c101d00 */
[----:B------:R-:W-:Y:S02]  /*25b70*/  IMAD.IADD R66, R68, 0x1, R0 ;  /* 0x0000000144427824 */ /* 0x000fe400078e0200 */
[C---:B------:R-:W-:Y:S01]  /*25b80*/  IMAD R3, R70.reuse, UR5, R64 ;  /* 0x0000000546037c24 */ /* 0x040fe2000f8e0240 */
[----:B------:R-:W5:Y:S01]  /*25b90*/  LD.E.128 R40, desc[UR50][R40.64] ;  /* 0x0000003228287980 */ /* 0x000f62000c101d00 */
[----:B------:R-:W-:Y:S01]  /*25ba0*/  IMAD.WIDE.U32 R60, R70, UR4, R60 ;  /* 0x00000004463c7c25 */ /* 0x000fe2000f8e003c */
[----:B------:R-:W-:Y:S02]  /*25bb0*/  ULDC.64 UR4, c[0x0][0xaf0] ;  /* 0x0002bc0000047ab9 */ /* 0x000fe40000000a00 */
[----:B------:R-:W5:Y:S01]  /*25bc0*/  LD.E.128 R44, desc[UR50][R44.64] ;  /* 0x000000322c2c7980 */ /* 0x000f62000c101d00 */
[----:B0-----:R-:W-:-:S03]  /*25bd0*/  @P2 IMAD.HI.U32 R0, R66, R67, RZ ;  /* 0x0000004342002227 */ /* 0x001fc600078e00ff */
[----:B--2---:R-:W5:Y:S01]  /*25be0*/  LD.E.128 R48, desc[UR50][R48.64] ;  /* 0x0000003230307980 */ /* 0x004f62000c101d00 */
[----:B------:R-:W-:Y:S02]  /*25bf0*/  IMAD.IADD R61, R61, 0x1, R3 ;  /* 0x000000013d3d7824 */ /* 0x000fe400078e0203 */
[----:B------:R-:W-:Y:S01]  /*25c00*/  IMAD.MOV.U32 R3, RZ, RZ, R66 ;  /* 0x000000ffff037224 */ /* 0x000fe200078e0042 */
[----:B-1----:R-:W-:Y:S01]  /*25c10*/  @P2 SHF.R.U32.HI R3, RZ, R71, R0 ;  /* 0x00000047ff032219 */ /* 0x002fe20000011600 */
[----:B------:R-:W-:Y:S01]  /*25c20*/  IMAD R65, R65, UR4, RZ ;  /* 0x0000000441417c24 */ /* 0x000fe2000f8e02ff */
[----:B---3--:R-:W5:Y:S01]  /*25c30*/  LD.E.128 R52, desc[UR50][R52.64] ;  /* 0x0000003234347980 */ /* 0x008f62000c101d00 */
[C---:B------:R-:W-:Y:S01]  /*25c40*/  IMAD.WIDE.U32 R60, R62.reuse, UR4, R60 ;  /* 0x000000043e3c7c25 */ /* 0x040fe2000f8e003c */
[----:B------:R-:W-:Y:S02]  /*25c50*/  SHF.R.S32.HI R0, RZ, 0x1f, R3 ;  /* 0x0000001fff007819 */ /* 0x000fe40000011403 */
[----:B------:R-:W5:Y:S01]  /*25c60*/  LD.E.128 R56, desc[UR50][R56.64] ;  /* 0x0000003238387980 */ /* 0x000f62000c101d00 */
[----:B------:R-:W-:Y:S01]  /*25c70*/  IMAD R65, R62, UR5, R65 ;  /* 0x000000053e417c24 */ /* 0x000fe2000f8e0241 */
[----:B------:R-:W-:Y:S01]  /*25c80*/  ULDC.64 UR4, c[0x0][0xae0] ;  /* 0x0002b80000047ab9 */ /* 0x000fe20000000a00 */
[----:B------:R-:W-:Y:S01]  /*25c90*/  IMAD.MOV R67, RZ, RZ, -R3 ;  /* 0x000000ffff437224 */ /* 0x000fe200078e0a03 */
        /* <DEDUP_REMOVED lines=8> */
[----:B------:R-:W-:Y:S02]  /*25d20*/  IMAD R65, R20, R67, R66 ;  /* 0x0000004314417224 */ /* 0x000fe400078e0242 */
[C---:B------:R-:W-:Y:S02]  /*25d30*/  IMAD R67, R3.reuse, UR5, R0 ;  /* 0x0000000503437c24 */ /* 0x040fe4000f8e0200 */
[----:B------:R-:W-:Y:S01]  /*25d40*/  IMAD.WIDE.U32 R60, R3, UR4, R60 ;  /* 0x00000004033c7c25 */ /* 0x000fe2000f8e003c */
[----:B------:R-:W-:Y:S01]  /*25d50*/  SHF.R.S32.HI R0, RZ, 0x1f, R65 ;  /* 0x0000001fff007819 */ /* 0x000fe20000011441 */
[----:B------:R-:W-:-:S03]  /*25d60*/  ULDC.64 UR4, c[0x0][0xad8] ;  /* 0x0002b60000047ab9 */ /* 0x000fc60000000a00 */
[----:B------:R-:W-:Y:S01]  /*25d70*/  IADD3 R61, R61, R67, RZ ;  /* 0x000000433d3d7210 */ /* 0x000fe20007ffe0ff */
[----:B------:R-:W-:Y:S02]  /*25d80*/  IMAD R0, R0, UR4, RZ ;  /* 0x0000000400007c24 */ /* 0x000fe4000f8e02ff */
[----:B------:R-:W-:Y:S02]  /*25d90*/  IMAD.IADD R68, R63, 0x1, R68 ;  /* 0x000000013f447824 */ /* 0x000fe400078e0244 */
[C---:B------:R-:W-:Y:S02]  /*25da0*/  IMAD R63, R65.reuse, UR5, R0 ;  /* 0x00000005413f7c24 */ /* 0x040fe4000f8e0200 */
[----:B------:R-:W-:Y:S01]  /*25db0*/  IMAD.WIDE.U32 R60, R65, UR4, R60 ;  /* 0x00000004413c7c25 */ /* 0x000fe2000f8e003c */
[----:B------:R-:W-:-:S03]  /*25dc0*/  ULDC.64 UR4, c[0x0][0xa80] ;  /* 0x0002a00000047ab9 */ /* 0x000fc60000000a00 */
[----:B------:R-:W-:Y:S01]  /*25dd0*/  VIADD R3, R68, 0x20 ;  /* 0x0000002044037836 */ /* 0x000fe20000000000 */
[----:B------:R-:W-:Y:S01]  /*25de0*/  LEA R66, P2, R60, UR4, 0x1 ;  /* 0x000000043c427c11 */ /* 0x000fe2000f8408ff */
[----:B------:R-:W-:-:S03]  /*25df0*/  IMAD.IADD R61, R61, 0x1, R63 ;  /* 0x000000013d3d7824 */ /* 0x000fc600078e023f */
[-C--:B------:R-:W-:Y:S02]  /*25e00*/  ISETP.GE.AND P1, PT, R3, R69.reuse, PT ;  /* 0x000000450300720c */ /* 0x080fe40003f26270 */
[----:B------:R-:W-:Y:S02]  /*25e10*/  LEA.HI.X R3, R60, UR5, R61, 0x1, P2 ;  /* 0x000000053c037c11 */ /* 0x000fe400090f0c3d */
[----:B------:R-:W-:Y:S01]  /*25e20*/  ISETP.GE.AND P2, PT, R68, R69, PT ;  /* 0x000000454400720c */ /* 0x000fe20003f46270 */
[----:B------:R-:W-:Y:S02]  /*25e30*/  VIADD R0, R18, 0x33420 ;  /* 0x0003342012007836 */ /* 0x000fe40000000000 */
[----:B------:R-:W-:-:S03]  /*25e40*/  VIADD R20, R68, 0x40 ;  /* 0x0000004044147836 */ /* 0x000fc60000000000 */
[----:B------:R-:W-:Y:S01]  /*25e50*/  PRMT R0, RZ, 0x654, R0 ;  /* 0x00000654ff007816 */ /* 0x000fe20000000000 */
[----:B------:R-:W-:Y:S01]  /*25e60*/  VIADD R72, R2, 0x80 ;  /* 0x0000008002487836 */ /* 0x000fe20000000000 */
[----:B------:R-:W-:Y:S01]  /*25e70*/  ISETP.GE.AND P0, PT, R20, R69, PT ;  /* 0x000000451400720c */ /* 0x000fe20003f06270 */
[----:B0-----:R0:W1:Y:S01]  /*25e80*/  SHFL.IDX PT, R67, R66, RZ, 0x181f ;  /* 0x00181fff42437589 */ /* 0x00106200000e0000 */
[----:B------:R-:W-:Y:S01]  /*25e90*/  IADD3 R20, R2, 0x40, RZ ;  /* 0x0000004002147810 */ /* 0x000fe20007ffe0ff */
[----:B------:R0:W-:Y:S02]  /*25ea0*/  SYNCS.ARRIVE.TRANS64.RED.A1T0 RZ, [R0+URZ], RZ ;  /* 0x000000ff00ff79a7 */ /* 0x0001e4000810043f */
[----:B------:R0:W2:Y:S01]  /*25eb0*/  SHFL.IDX PT, R65, R3, RZ, 0x181f ;  /* 0x00181fff03417589 */ /* 0x0000a200000e0000 */
[----:B------:R-:W-:Y:S02]  /*25ec0*/  SHF.R.S32.HI R73, RZ, 0x1f, R2 ;  /* 0x0000001fff497819 */ /* 0x000fe40000011402 */
[----:B------:R-:W-:-:S02]  /*25ed0*/  SHF.R.S32.HI R70, RZ, 0x1f, R20 ;  /* 0x0000001fff467819 */ /* 0x000fc40000011414 */
        /* <DEDUP_REMOVED lines=15> */
.L_x_2857:
[----:B------:R-:W-:Y:S05]  /*25fd0*/  BSYNC B1 ;  /* 0x0000000000017941 */ /* 0x000fea0003800000 */
.L_x_2856:
[----:B---3-5:R3:W4:Y:S01]  /*25fe0*/  SHFL.IDX PT, R29, R3, 0x1, 0x181f ;  /* 0x00381f00031d7f89 */ /* 0x02872200000e0000 */
        /* <DEDUP_REMOVED lines=16> */
.L_x_2859:
[----:B------:R-:W-:Y:S05]  /*260f0*/  BSYNC B1 ;  /* 0x0000000000017941 */ /* 0x000fea0003800000 */
.L_x_2858:
        /* <DEDUP_REMOVED lines=17> */
.L_x_2861:
[----:B------:R-:W-:Y:S05]  /*26210*/  BSYNC B1 ;  /* 0x0000000000017941 */ /* 0x000fea0003800000 */
.L_x_2860:
        /* <DEDUP_REMOVED lines=20> */
.L_x_2853:
[----:B------:R-:W3:Y:S01]  /*26360*/  LDL R11, [R1+0x50] ;  /* 0x00005000010b7983 */ /* 0x000ee20000100800 */
[----:B------:R-:W-:-:S03]  /*26370*/  ULDC.64 UR4, c[0x0][0xc00] ;  /* 0x0003000000047ab9 */ /* 0x000fc60000000a00 */
[----:B------:R-:W4:Y:S01]  /*26380*/  LDL R9, [R1+0x60] ;  /* 0x0000600001097983 */ /* 0x000f220000100800 */
[----:B------:R-:W-:Y:S01]  /*26390*/  ISETP.NE.U32.AND P0, PT, RZ, UR4, PT ;  /* 0x00000004ff007c0c */ /* 0x000fe2000bf05070 */
[----:B------:R-:W-:Y:S01]  /*263a0*/  IMAD.MOV.U32 R0, RZ, RZ, RZ ;  /* 0x000000ffff007224 */ /* 0x000fe200078e00ff */
[----:B------:R-:W1:Y:S02]  /*263b0*/  LDC R27, c[0x0][0xbe8] ;  /* 0x0002fa00ff1b7b82 */ /* 0x000e640000000800 */
[----:B------:R-:W-:Y:S01]  /*263c0*/  ISETP.NE.AND.EX P0, PT, RZ, UR5, PT, P0 ;  /* 0x00000005ff007c0c */ /* 0x000fe2000bf05300 */
[C---:B---3--:R-:W-:Y:S01]  /*263d0*/  IMAD.SHL.U32 R4, R11.reuse, 0x4, RZ ;  /* 0x000000040b047824 */ /* 0x048fe200078e00ff */
[----:B----4-:R-:W-:-:S04]  /*263e0*/  SHF.L.U64.HI R5, R11, 0x2, R9 ;  /* 0x000000020b057819 */ /* 0x010fc80000010209 */
        /* <DEDUP_REMOVED lines=11> */
[----:B-1----:R-:W-:Y:S01]  /*264a0*/  ISETP.NE.AND P2, PT, R27, 0x1, PT ;  /* 0x000000011b00780c */ /* 0x002fe20003f45270 */
[----:B------:R-:W1:-:S12]  /*264b0*/  S2R R8, SR_TID.X ;  /* 0x0000000000087919 */ /* 0x000e580000002100 */
[----:B------:R-:W4:Y:S01]  /*264c0*/  @P2 LDC R29, c[0x0][0xbec] ;  /* 0x0002fb00ff1d2b82 */ /* 0x000f220000000800 */
[----:B-1----:R-:W-:-:S04]  /*264d0*/  IADD3 R14, R8, -0x80, RZ ;  /* 0xffffff80080e7810 */ /* 0x002fc80007ffe0ff */
[----:B------:R-:W-:Y:S02]  /*264e0*/  ISETP.GE.AND P3, PT, R14, 0x80, PT ;  /* 0x000000800e00780c */ /* 0x000fe40003f66270 */
[----:B------:R-:W-:Y:S01]  /*264f0*/  SHF.R.S32.HI R7, RZ, 0x1f, R14 ;  /* 0x0000001fff077819 */ /* 0x000fe2000001140e */
[----:B---3--:R-:W-:Y:S10]  /*26500*/  @P1 BRA `(.L_x_2863) ;  /* 0x0000000000101947 */ /* 0x008ff40003800000 */
[----:B------:R-:W-:Y:S05]  /*26510*/  @!P0 BRA `(.L_x_2863) ;  /* 0x00000000000c8947 */ /* 0x000fea0003800000 */
[----:B------:R-:W3:Y:S04]  /*26520*/  LDG.E R5, desc[UR50][R2.64] ;  /* 0x0000003202057981 */ /* 0x000ee8000c1e1900 */
[----:B-----5:R-:W3:Y:S02]  /*26530*/  LDG.E R6, desc[UR50][R2.64+0x4] ;  /* 0x0000043202067981 */ /* 0x020ee4000c1e1900 */
[----:B---3--:R-:W-:-:S07]  /*26540*/  IMAD.IADD R6, R6, 0x1, -R5 ;  /* 0x0000000106067824 */ /* 0x008fce00078e0a05 */
.L_x_2863:
[----:B------:R-:W3:Y:S04]  /*26550*/  LDL R26, [R1+0x5c] ;  /* 0x00005c00011a7983 */ /* 0x000ee80000100800 */
[----:B------:R1:W5:Y:S01]  /*26560*/  LDL R24, [R1+0x44] ;  /* 0x0000440001187983 */ /* 0x0003620000100800 */
[----:B--2---:R-:W-:Y:S01]  /*26570*/  LEA.HI R20, R7, R14, RZ, 0x3 ;  /* 0x0000000e07147211 */ /* 0x004fe200078f18ff */
[----:B------:R-:W-:Y:S01]  /*26580*/  BSSY B1, `(.L_x_2864) ;  /* 0x000002d000017945 */ /* 0x000fe20003800000 */
[----:B------:R-:W-:Y:S02]  /*26590*/  SEL R13, R11, RZ, !P0 ;  /* 0x000000ff0b0d7207 */ /* 0x000fe40004000000 */
[----:B------:R-:W-:Y:S02]  /*265a0*/  SEL R12, R9, RZ, !P0 ;  /* 0x000000ff090c7207 */ /* 0x000fe40004000000 */
[----:B------:R-:W-:-:S02]  /*265b0*/  LOP3.LUT R31, R20, 0xfffffff8, RZ, 0xc0, !PT ;  /* 0xfffffff8141f7812 */ /* 0x000fc400078ec0ff */
[----:B-----5:R-:W-:Y:S02]  /*265c0*/  SHF.R.S32.HI R11, RZ, 0x1f, R0 ;  /* 0x0000001fff0b7819 */ /* 0x020fe40000011400 */
[----:B---3--:R-:W-:Y:S01]  /*265d0*/  SHF.R.S32.HI R10, RZ, 0x1f, R26 ;  /* 0x0000001fff0a7819 */ /* 0x008fe2000001141a */
[----:B-1----:R-:W-:Y:S06]  /*265e0*/  @P3 BRA `(.L_x_2865) ;  /* 0x0000000000983947 */ /* 0x002fec0003800000 */
        /* <DEDUP_REMOVED lines=21> */
[C---:B------:R-:W-:Y:S02]  /*26740*/  IADD3 R7, -R5.reuse, RZ, RZ ;  /* 0x000000ff05077210 */ /* 0x040fe40007ffe1ff */
[----:B------:R-:W-:-:S03]  /*26750*/  IADD3 R2, P0, R5, R2, RZ ;  /* 0x0000000205027210 */ /* 0x000fc60007f1e0ff */
        /* <DEDUP_REMOVED lines=15> */
.L_x_2865:
[----:B------:R-:W-:Y:S05]  /*26850*/  BSYNC B1 ;  /* 0x0000000000017941 */ /* 0x000fea0003800000 */
.L_x_2864:
[----:B------:R-:W2:Y:S01]  /*26860*/  @P2 LDC R9, c[0x0][0xbf0] ;  /* 0x0002fc00ff092b82 */ /* 0x000ea20000000800 */
[----:B------:R-:W-:Y:S01]  /*26870*/  ULDC.64 UR4, c[0x0][0xaa0] ;  /* 0x0002a80000047ab9 */ /* 0x000fe20000000a00 */
[----:B------:R-:W-:Y:S01]  /*26880*/  SHF.R.S32.HI R20, RZ, 0x3, R20 ;  /* 0x00000003ff147819 */ /* 0x000fe20000011414 */
[----:B------:R-:W-:Y:S02]  /*26890*/  IMAD.IADD R31, R14, 0x1, -R31 ;  /* 0x000000010e1f7824 */ /* 0x000fe400078e0a1f */
[----:B-1----:R-:W-:Y:S02]  /*268a0*/  IMAD R3, R11, UR4, RZ ;  /* 0x000000040b037c24 */ /* 0x002fe4000f8e02ff */
[C---:B------:R-:W-:Y:S01]  /*268b0*/  IMAD R4, R31.reuse, 0x20, R20 ;  /* 0x000000201f047824 */ /* 0x040fe200078e0214 */
[----:B------:R-:W-:Y:S01]  /*268c0*/  SHF.L.U32 R31, R31, 0x3, RZ ;  /* 0x000000031f1f7819 */ /* 0x000fe200000006ff */
[C---:B------:R-:W-:Y:S02]  /*268d0*/  IMAD R5, R0.reuse, UR5, R3 ;  /* 0x0000000500057c24 */ /* 0x040fe4000f8e0203 */
[----:B------:R-:W-:Y:S01]  /*268e0*/  IMAD.WIDE.U32 R2, R0, UR4, RZ ;  /* 0x0000000400027c25 */ /* 0x000fe2000f8e00ff */
[----:B------:R-:W-:Y:S01]  /*268f0*/  ULDC.64 UR4, c[0x0][0xae8] ;  /* 0x0002ba0000047ab9 */ /* 0x000fe20000000a00 */
[----:B------:R-:W-:-:S02]  /*26900*/  IADD3 R8, R24, R4, RZ ;  /* 0x0000000418087210 */ /* 0x000fc40007ffe0ff */
[----:B------:R-:W-:Y:S02]  /*26910*/  IMAD R0, R10, UR4, RZ ;  /* 0x000000040a007c24 */ /* 0x000fe4000f8e02ff */
[----:B------:R-:W-:Y:S02]  /*26920*/  IMAD.IADD R3, R3, 0x1, R5 ;  /* 0x0000000103037824 */ /* 0x000fe400078e0205 */
[----:B------:R-:W-:Y:S02]  /*26930*/  IMAD R7, R26, UR5, R0 ;  /* 0x000000051a077c24 */ /* 0x000fe4000f8e0200 */
[----:B----4-:R-:W-:-:S04]  /*26940*/  @P2 IMAD.HI.U32 R0, R8, R29, RZ ;  /* 0x0000001d08002227 */ /* 0x010fc800078e00ff */
[----:B------:R-:W-:Y:S01]  /*26950*/  IMAD.WIDE.U32 R2, R26, UR4, R2 ;  /* 0x000000041a027c25 */ /* 0x000fe2000f8e0002 */
[----:B------:R-:W-:-:S03]  /*26960*/  ULDC.64 UR4, c[0x0][0xaf0] ;  /* 0x0002bc0000047ab9 */ /* 0x000fc60000000a00 */
[----:B------:R-:W-:Y:S01]  /*26970*/  IMAD.MOV.U32 R5, RZ, RZ, R8 ;  /* 0x000000ffff057224 */ /* 0x000fe200078e0008 */
[----:B--2---:R-:W-:Y:S01]  /*26980*/  @P2 SHF.R.U32.HI R5, RZ, R9, R0 ;  /* 0x00000009ff052219 */ /* 0x004fe20000011600 */
[----:B------:R-:W-:Y:S02]  /*26990*/  IMAD.IADD R3, R3, 0x1, R7 ;  /* 0x0000000103037824 */ /* 0x000fe400078e0207 */
[----:B------:R-:W-:Y:S01]  /*269a0*/  IMAD R4, R12, UR4, RZ ;  /* 0x000000040c047c24 */ /* 0x000fe2000f8e02ff */
[--C-:B------:R-:W-:Y:S01]  /*269b0*/  SHF.R.S32.HI R0, RZ, 0x1f, R5.reuse ;  /* 0x0000001fff007819 */ /* 0x100fe20000011405 */
[----:B------:R-:W-:Y:S02]  /*269c0*/  IMAD.MOV R7, RZ, RZ, -R5 ;  /* 0x000000ffff077224 */ /* 0x000fe400078e0a05 */
[C---:B------:R-:W-:Y:S02]  /*269d0*/  IMAD R9, R13.reuse, UR5, R4 ;  /* 0x000000050d097c24 */ /* 0x040fe4000f8e0204 */
[----:B------:R-:W-:Y:S01]  /*269e0*/  IMAD.WIDE.U32 R2, R13, UR4, R2 ;  /* 0x000000040d027c25 */ /* 0x000fe2000f8e0002 */
[----:B------:R-:W-:-:S03]  /*269f0*/  ULDC.64 UR4, c[0x0][0xae0] ;  /* 0x0002b80000047ab9 */ /* 0x000fc60000000a00 */
        /* <DEDUP_REMOVED lines=12> */
[----:B------:R-:W-:Y:S01]  /*26ac0*/  IMAD.IADD R3, R5, 0x1, R9 ;  /* 0x0000000105037824 */ /* 0x000fe200078e0209 */
[C---:B------:R-:W-:Y:S01]  /*26ad0*/  LEA R2, P0, R4.reuse, UR4, 0x1 ;  /* 0x0000000404027c11 */ /* 0x040fe2000f8008ff */
[C---:B------:R-:W-:Y:S01]  /*26ae0*/  VIADD R7, R31.reuse, 0x40 ;  /* 0x000000401f077836 */ /* 0x040fe20000000000 */
[----:B------:R-:W-:Y:S01]  /*26af0*/  UMOV UR4, 0xffffffff ;  /* 0xffffffff00047882 */ /* 0x000fe20000000000 */
[----:B------:R-:W-:Y:S01]  /*26b00*/  VIADD R5, R31, 0x80 ;  /* 0x000000801f057836 */ /* 0x000fe20000000000 */
[----:B------:R-:W-:Y:S02]  /*26b10*/  LEA.HI.X R3, R4, UR5, R3, 0x1, P0 ;  /* 0x0000000504037c11 */ /* 0x000fe400080f0c03 */
[----:B------:R-:W-:Y:S02]  /*26b20*/  SHF.R.S32.HI R9, RZ, 0x1f, R31 ;  /* 0x0000001fff097819 */ /* 0x000fe4000001141f */
[----:B------:R-:W-:Y:S02]  /*26b30*/  SHF.R.S32.HI R8, RZ, 0x1f, R7 ;  /* 0x0000001fff087819 */ /* 0x000fe40000011407 */
[----:B------:R-:W-:Y:S01]  /*26b40*/  SHF.R.S32.HI R10, RZ, 0x1f, R5 ;  /* 0x0000001fff0a7819 */ /* 0x000fe20000011405 */
[----:B------:R-:W-:Y:S06]  /*26b50*/  BRA.DIV UR4, `(.L_x_2866) ;  /* 0x000000b204447947 */ /* 0x000fec000b800000 */
[----:B------:R1:W2:Y:S04]  /*26b60*/  SHFL.IDX PT, R0, R3, RZ, 0x181f ;  /* 0x00181fff03007589 */ /* 0x0002a800000e0000 */
[----:B------:R1:W3:Y:S02]  /*26b70*/  SHFL.IDX PT, R14, R2, RZ, 0x181f ;  /* 0x00181fff020e7589 */ /* 0x0002e400000e0000 */
.L_x_3117:
[----:B------:R-:W-:Y:S01]  /*26b80*/  IMAD R27, R6, R27, RZ ;  /* 0x0000001b061b7224 */ /* 0x000fe200078e02ff */
[----:B------:R-:W-:Y:S01]  /*26b90*/  BSSY B1, `(.L_x_2867) ;  /* 0x0000011000017945 */ /* 0x000fe20003800000 */
[----:B------:R-:W-:-:S05]  /*26ba0*/  IMAD.IADD R6, R20, 0x1, R24 ;  /* 0x0000000114067824 */ /* 0x000fca00078e0218 */
[----:B------:R-:W-:-:S13]  /*26bb0*/  ISETP.GE.AND P0, PT, R6, R27, PT ;  /* 0x0000001b0600720c */ /* 0x000fda0003f06270 */
        /* <DEDUP_REMOVED lines=8> */
[-C--:B--2---:R-:W-:Y:S02]  /*26c40*/  @!P3 LEA.HI.X R13, R31, R0.reuse, R9, 0x1, P0 ;  /* 0x000000001f0db211 */ /* 0x084fe400000f0c09 */
[-C--:B------:R-:W-:Y:S02]  /*26c50*/  @!P4 LEA.HI.X R25, R7, R0.reuse, R8, 0x1, P1 ;  /* 0x000000000719c211 */ /* 0x080fe400008f0c08 */
[----:B------:R-:W-:Y:S01]  /*26c60*/  @!P5 LEA.HI.X R15, R5, R0, R10, 0x1, P2 ;  /* 0x00000000050fd211 */ /* 0x000fe200010f0c0a */
[----:B------:R4:W-:Y:S04]  /*26c70*/  @!P3 ST.E.128 desc[UR50][R12.64], RZ ;  /* 0x000000ff0c00b985 */ /* 0x0009e8000c101d32 */
[----:B------:R4:W-:Y:S04]  /*26c80*/  @!P4 ST.E.128 desc[UR50][R24.64], RZ ;  /* 0x000000ff1800c985 */ /* 0x0009e8000c101d32 */
[----:B------:R4:W-:Y:S02]  /*26c90*/  @!P5 ST.E.128 desc[UR50][R14.64], RZ ;  /* 0x000000ff0e00d985 */ /* 0x0009e4000c101d32 */
.L_x_2868:
[----:B------:R-:W-:Y:S05]  /*26ca0*/  BSYNC B1 ;  /* 0x0000000000017941 */ /* 0x000fea0003800000 */
.L_x_2867:
[----:B------:R-:W-:-:S03]  /*26cb0*/  UMOV UR4, 0xffffffff ;  /* 0xffffffff00047882 */ /* 0x000fc60000000000 */
[----:B------:R-:W-:Y:S05]  /*26cc0*/  BRA.DIV UR4, `(.L_x_2869) ;  /* 0x000000b2041c7947 */ /* 0x000fea000b800000 */
[----:B--2---:R2:W0:Y:S04]  /*26cd0*/  SHFL.IDX PT, R0, R3, 0x1, 0x181f ;  /* 0x00381f0003007f89 */ /* 0x00442800000e0000 */
[----:B---34-:R2:W3:Y:S02]  /*26ce0*/  SHFL.IDX PT, R14, R2, 0x1, 0x181f ;  /* 0x00381f00020e7f89 */ /* 0x0184e400000e0000 */
.L_x_3121:
        /* <DEDUP_REMOVED lines=17> */
.L_x_2871:
[----:B------:R-:W-:Y:S05]  /*26e00*/  BSYNC B1 ;  /* 0x0000000000017941 */ /* 0x000fea0003800000 */
.L_x_2870:
[----:B------:R-:W-:-:S03]  /*26e10*/  UMOV UR4, 0xffffffff ;  /* 0xffffffff00047882 */ /* 0x000fc60000000000 */
[----:B------:R-:W-:Y:S05]  /*26e20*/  BRA.DIV UR4, `(.L_x_2872) ;  /* 0x000000b2040c7947 */ /* 0x000fea000b800000 */
[----:B0-----:R0:W0:Y:S04]  /*26e30*/  SHFL.IDX PT, R0, R3, 0x2, 0x181f ;  /* 0x00581f0003007f89 */ /* 0x00102800000e0000 */
[----:B---34-:R3:W4:Y:S02]  /*26e40*/  SHFL.IDX PT, R14, R2, 0x2, 0x181f ;  /* 0x00581f00020e7f89 */ /* 0x01872400000e0000 */
.L_x_3125:
[----:B------:R-:W-:Y:S01]  /*26e50*/  IADD3 R4, R6, 0x40, RZ ;  /* 0x0000004006047810 */ /* 0x000fe20007ffe0ff */
[----:B------:R-:W-:Y:S03]  /*26e60*/  BSSY B1, `(.L_x_2873) ;  /* 0x0000010000017945 */ /* 0x000fe60003800000 */
        /* <DEDUP_REMOVED lines=15> */
.L_x_2874:
[----:B------:R-:W-:Y:S05]  /*26f60*/  BSYNC B1 ;  /* 0x0000000000017941 */ /* 0x000fea0003800000 */
.L_x_2873:
[----:B------:R-:W-:-:S03]  /*26f70*/  UMOV UR4, 0xffffffff ;  /* 0xffffffff00047882 */ /* 0x000fc60000000000 */
[----:B------:R-:W-:Y:S05]  /*26f80*/  BRA.DIV UR4, `(.L_x_2875) ;  /* 0x000000ae04fc7947 */ /* 0x000fea000b800000 */
[----:B0-----:R0:W0:Y:S04]  /*26f90*/  SHFL.IDX PT, R0, R3, 0x3, 0x181f ;  /* 0x00781f0003007f89 */ /* 0x00102800000e0000 */
[----:B----4-:R4:W0:Y:S02]  /*26fa0*/  SHFL.IDX PT, R14, R2, 0x3, 0x181f ;  /* 0x00781f00020e7f89 */ /* 0x01082400000e0000 */
.L_x_3129:
[----:B-1234-:R-:W-:-:S05]  /*26fb0*/  VIADD R2, R6, 0x60 ;  /* 0x0000006006027836 */ /* 0x01efca0000000000 */
        /* <DEDUP_REMOVED lines=15> */
.L_x_2862:
[----:B------:R-:W-:Y:S05]  /*270b0*/  BSYNC B0 ;  /* 0x0000000000007941 */ /* 0x000fea0003800000 */
.L_x_2852:
[----:B------:R-:W-:Y:S02]  /*270c0*/  ULDC UR4, c[0x0][0xc3c] ;  /* 0x00030f0000047ab9 */ /* 0x000fe40000000800 */
[----:B------:R-:W-:-:S13]  /*270d0*/  ISETP.GE.AND P0, PT, R23, UR4, PT ;  /* 0x0000000417007c0c */ /* 0x000fda000bf06270 */
[----:B------:R-:W-:Y:S05]  /*270e0*/  @!P0 BRA `(.L_x_2876) ;  /* 0xfffffda000a88947 */ /* 0x000fea000383ffff */
[----:B------:R-:W-:Y:S05]  /*270f0*/  BRA `(.L_x_2664) ;  /* 0x00000084001c7947 */ /* 0x000fea0003800000 */
.L_x_2662:
        /* <DEDUP_REMOVED lines=58> */
.L_x_2882:
[----:B------:R-:W-:Y:S01]  /*274a0*/  UIADD3 UR4, UR4, 0x1f, URZ ;  /* 0x0000001f04047890 */ /* 0x000fe2000fffe03f */
[----:B------:R-:W-:-:S05]  /*274b0*/  IMAD.U32 R19, RZ, RZ, UR7 ;  /* 0x00000007ff137e24 */ /* 0x000fca000f8e00ff */
[----:B0-----:R-:W-:-:S13]  /*274c0*/  ISETP.LE.AND P6, PT, R10, UR4, PT ;  /* 0x000000040a007c0c */ /* 0x001fda000bfc3270 */
[----:B------:R-:W-:Y:S05]  /*274d0*/  @P6 BRA `(.L_x_2879) ;  /* 0x0000000400b06947 */ /* 0x000fea0003800000 */
[----:B------:R-:W-:Y:S01]  /*274e0*/  IADD3 R7, R5, UR4, RZ ;  /* 0x0000000405077c10 */ /* 0x000fe2000fffe0ff */
[----:B------:R-:W-:Y:S01]  /*274f0*/  BSSY B0, `(.L_x_2880) ;  /* 0x0000007000007945 */ /* 0x000fe20003800000 */
[----:B------:R-:W-:Y:S02]  /*27500*/  IMAD.MOV.U32 R0, RZ, RZ, RZ ;  /* 0x000000ffff007224 */ /* 0x000fe400078e00ff */
[----:B------:R-:W-:-:S13]  /*27510*/  ISETP.GE.OR P6, PT, R7, R10, !P0 ;  /* 0x0000000a0700720c */ /* 0x000fda00047c6670 */
[----:B------:R-:W-:Y:S05]  /*27520*/  @P6 BRA `(.L_x_2881) ;  /* 0x00000000000c6947 */ /* 0x000fea0003800000 */
[----:B------:R-:W0:Y:S02]  /*27530*/  LDC.64 R2, c[0x0][0xc80] ;  /* 0x00032000ff027b82 */ /* 0x000e240000000a00 */
[----:B0-----:R-:W-:-:S05]  /*27540*/  IMAD.WIDE R2, R7, 0x4, R2 ;  /* 0x0000000407027825 */ /* 0x001fca00078e0202 */
[----:B------:R0:W5:Y:S02]  /*27550*/  LDG.E R0, desc[UR50][R2.64] ;  /* 0x0000003202007981 */ /* 0x000164000c1e1900 */
.L_x_2881:
[----:B------:R-:W-:Y:S05]  /*27560*/  BSYNC B0 ;  /* 0x0000000000007941 */ /* 0x000fea0003800000 */
.L_x_2880:
        /* <DEDUP_REMOVED lines=15> */
[----:B------:R-:W0:Y:S02]  /*27660*/  SHFL.IDX PT, R3, R6, 0x1f, 0x1f ;  /* 0x03e01f0006037f89 */ /* 0x000e2400000e0000 */
[----:B0-----:R-:W-:-:S04]  /*27670*/  IMAD R3, R3, UR5, RZ ;  /* 0x0000000503037c24 */ /* 0x001fc8000f8e02ff */
[----:B------:R-:W-:-:S05]  /*27680*/  IMAD.IADD R4, R3, 0x1, R4 ;  /* 0x0000000103047824 */ /* 0x000fca00078e0204 */
[----:B------:R-:W-:-:S13]  /*27690*/  ISETP.GT.AND P6, PT, R4, UR6, PT ;  /* 0x0000000604007c0c */ /* 0x000fda000bfc4270 */
[----:B------:R-:W-:Y:S05]  /*276a0*/  @!P6 BRA `(.L_x_2882) ;  /* 0xfffffffc007ce947 */ /* 0x000fea000383ffff */
.L_x_2878:
        /* <DEDUP_REMOVED lines=20> */
.L_x_2883:
[----:B-1----:R-:W-:Y:S01]  /*277f0*/  IADD3 R2, RZ, -R3, RZ ;  /* 0x80000003ff027210 */ /* 0x002fe20007ffe0ff */
[----:B---3--:R-:W-:-:S04]  /*27800*/  IMAD R16, R16, UR5, R11 ;  /* 0x0000000510107c24 */ /* 0x008fc8000f8e020b */
        /* <DEDUP_REMOVED lines=13> */
[-C--:B------:R-:W-:Y:S01]  /*278e0*/  @!P1 IADD3 R3, R3, -R12.reuse, RZ ;  /* 0x8000000c03039210 */ /* 0x080fe20007ffe0ff */
        /* <DEDUP_REMOVED lines=8> */
[----:B------:R-:W-:Y:S01]  /*27970*/  IMAD R11, R7, R2, RZ ;  /* 0x00000002070b7224 */ /* 0x000fe200078e02ff */
[----:B------:R-:W-:-:S03]  /*27980*/  IADD3 R2, -R2, RZ, RZ ;  /* 0x000000ff02027210 */ /* 0x000fc60007ffe1ff */
[----:B------:R-:W-:Y:S02]  /*27990*/  IMAD.MOV R6, RZ, RZ, -R11 ;  /* 0x000000ffff067224 */ /* 0x000fe400078e0a0b */
[----:B------:R-:W-:Y:S02]  /*279a0*/  IMAD R4, R4, R2, R9 ;  /* 0x0000000204047224 */ /* 0x000fe400078e0209 */
[----:B------:R-:W-:Y:S01]  /*279b0*/  IMAD.MOV.U32 R2, RZ, RZ, RZ ;  /* 0x000000ffff027224 */ /* 0x000fe200078e00ff */
[----:B------:R-:W-:Y:S02]  /*279c0*/  VIADDMNMX R13, R6, UR5, R7, PT ;  /* 0x00000005060d7c46 */ /* 0x000fe4000b800107 */
[----:B------:R-:W-:Y:S02]  /*279d0*/  IABS R9, R4 ;  /* 0x0000000400097213 */ /* 0x000fe40000000000 */
[-C--:B------:R-:W-:Y:S01]  /*279e0*/  IABS R8, R13.reuse ;  /* 0x0000000d00087213 */ /* 0x080fe20000000000 */
[----:B------:R-:W-:Y:S01]  /*279f0*/  IMAD.MOV R18, RZ, RZ, -R13 ;  /* 0x000000ffff127224 */ /* 0x000fe200078e0a0d */
[----:B0-----:R-:W-:-:S02]  /*27a00*/  IABS R10, R13 ;  /* 0x0000000d000a7213 */ /* 0x001fc40000000000 */
        /* <DEDUP_REMOVED lines=18> */
[----:B------:R-:W-:-:S06]  /*27b30*/  @P0 IADD3 R2, R2, 0x1, RZ ;  /* 0x0000000102020810 */ /* 0x000fcc0007ffe0ff */
[----:B------:R-:W-:Y:S01]  /*27b40*/  @!P2 IMAD.MOV R2, RZ, RZ, -R2 ;  /* 0x000000ffff02a224 */ /* 0x000fe200078e0a02 */
[----:B------:R-:W-:-:S04]  /*27b50*/  @!P1 LOP3.LUT R2, RZ, R13, RZ, 0x33, !PT ;  /* 0x0000000dff029212 */ /* 0x000fc800078e33ff */
[----:B------:R-:W-:Y:S01]  /*27b60*/  LOP3.LUT R17, RZ, R2, RZ, 0x33, !PT ;  /* 0x00000002ff117212 */ /* 0x000fe200078e33ff */
[----:B------:R-:W-:-:S04]  /*27b70*/  IMAD R18, R2, R18, R3 ;  /* 0x0000001202127224 */ /* 0x000fc800078e0203 */
[----:B------:R-:W-:Y:S01]  /*27b80*/  IMAD.IADD R17, R0, 0x1, R17 ;  /* 0x0000000100117824 */ /* 0x000fe200078e0211 */
[----:B------:R-:W-:Y:S06]  /*27b90*/  BRA `(.L_x_2884) ;  /* 0x00000000000c7947 */ /* 0x000fec0003800000 */
.L_x_2879:
[----:B------:R-:W-:Y:S01]  /*27ba0*/  IMAD.MOV.U32 R17, RZ, RZ, RZ ;  /* 0x000000ffff117224 */ /* 0x000fe200078e00ff */
[----:B------:R-:W-:Y:S01]  /*27bb0*/  MOV R16, UR6 ;  /* 0x0000000600107c02 */ /* 0x000fe20008000f00 */
[----:B------:R-:W-:-:S07]  /*27bc0*/  IMAD.MOV.U32 R18, RZ, RZ, RZ ;  /* 0x000000ffff127224 */ /* 0x000fce00078e00ff */
.L_x_2884:
[----:B------:R-:W-:-:S13]  /*27bd0*/  ISETP.NE.AND P0, PT, R5, RZ, PT ;  /* 0x000000ff0500720c */ /* 0x000fda0003f05270 */
[----:B------:R-:W0:Y:S01]  /*27be0*/  @!P0 S2R R3, SR_CgaCtaId ;  /* 0x0000000000038919 */ /* 0x000e220000008800 */
[----:B------:R-:W-:-:S04]  /*27bf0*/  @!P0 MOV R0, 0x400 ;  /* 0x0000040000008802 */ /* 0x000fc80000000f00 */
[----:B0-----:R-:W-:-:S05]  /*27c00*/  @!P0 LEA R0, R3, R0, 0x18 ;  /* 0x0000000003008211 */ /* 0x001fca00078ec0ff */
[----:B------:R2:W-:Y:S01]  /*27c10*/  @!P0 STS.128 [R0+0x334d0], R16 ;  /* 0x0334d01000008388 */ /* 0x0005e20000000c00 */
[----:B------:R-:W-:Y:S06]  /*27c20*/  BAR.ARV 0x5, 0x180 ;  /* 0x0146000000007b1d */ /* 0x000fec0000002000 */
.L_x_2877:
        /* <DEDUP_REMOVED lines=18> */
[C---:B0-----:R-:W-:Y:S01]  /*27d50*/  IMAD.SHL.U32 R2, R9.reuse, 0x40, RZ ;  /* 0x0000004009027824 */ /* 0x041fe200078e00ff */
[----:B------:R-:W-:Y:S01]  /*27d60*/  SHF.R.U32.HI R3, RZ, 0x1, R9 ;  /* 0x00000001ff037819 */ /* 0x000fe20000011609 */
[C---:B------:R-:W-:Y:S01]  /*27d70*/  IMAD.SHL.U32 R36, R9.reuse, 0x10, RZ ;  /* 0x0000001009247824 */ /* 0x040fe200078e00ff */
[C---:B------:R-:W-:Y:S01]  /*27d80*/  LOP3.LUT R11, R9.reuse, 0x7f, RZ, 0xc0, !PT ;  /* 0x0000007f090b7812 */ /* 0x040fe200078ec0ff */
[----:B------:R-:W-:Y:S01]  /*27d90*/  IMAD.SHL.U32 R8, R9, 0x4, RZ ;  /* 0x0000000409087824 */ /* 0x000fe200078e00ff */
[----:B--2---:R-:W-:-:S02]  /*27da0*/  LOP3.LUT R0, R2, 0x180, RZ, 0xc0, !PT ;  /* 0x0000018002007812 */ /* 0x004fc400078ec0ff */
[----:B------:R-:W-:Y:S01]  /*27db0*/  SHF.L.U32 R6, R9, 0x1, RZ ;  /* 0x0000000109067819 */ /* 0x000fe200000006ff */
[----:B------:R-:W-:Y:S01]  /*27dc0*/  IMAD.SHL.U32 R4, R11, 0x10, RZ ;  /* 0x000000100b047824 */ /* 0x000fe200078e00ff */
[----:B------:R-:W-:Y:S01]  /*27dd0*/  LOP3.LUT R3, R0, 0x30, R3, 0xf8, !PT ;  /* 0x0000003000037812 */ /* 0x000fe200078ef803 */
[C---:B------:R-:W-:Y:S01]  /*27de0*/  IMAD.SHL.U32 R0, R9.reuse, 0x20, RZ ;  /* 0x0000002009007824 */ /* 0x040fe200078e00ff */
[----:B------:R-:W-:Y:S02]  /*27df0*/  LOP3.LUT R5, R36, 0x1b0, RZ, 0xc0, !PT ;  /* 0x000001b024057812 */ /* 0x000fe400078ec0ff */
[----:B------:R-:W-:Y:S01]  /*27e00*/  LOP3.LUT R7, R4, 0x600, RZ, 0xc0, !PT ;  /* 0x0000060004077812 */ /* 0x000fe200078ec0ff */
[----:B------:R-:W-:Y:S01]  /*27e10*/  IMAD.SHL.U32 R4, R9, 0x8, RZ ;  /* 0x0000000809047824 */ /* 0x000fe200078e00ff */
[----:B------:R-:W-:Y:S02]  /*27e20*/  LOP3.LUT R6, R5, 0x30, R6, 0x78, !PT ;  /* 0x0000003005067812 */ /* 0x000fe400078e7806 */
[----:B------:R-:W-:-:S02]  /*27e30*/  LOP3.LUT R5, R0, 0x80, RZ, 0xc0, !PT ;  /* 0x0000008000057812 */ /* 0x000fc400078ec0ff */
[----:B------:R-:W-:Y:S02]  /*27e40*/  LOP3.LUT R3, R3, 0x30, R4, 0x78, !PT ;  /* 0x0000003003037812 */ /* 0x000fe400078e7804 */
[----:B------:R-:W-:Y:S02]  /*27e50*/  LOP3.LUT R5, R5, 0x10, R9, 0xf8, !PT ;  /* 0x0000001005057812 */ /* 0x000fe400078ef809 */
[C---:B------:R-:W-:Y:S02]  /*27e60*/  LOP3.LUT R9, R7.reuse, 0x40, R36, 0xf8, !PT ;  /* 0x0000004007097812 */ /* 0x040fe400078ef824 */
[----:B------:R-:W-:Y:S02]  /*27e70*/  LOP3.LUT R7, R7, 0x60, R0, 0xf8, !PT ;  /* 0x0000006007077812 */ /* 0x000fe400078ef800 */
[----:B------:R-:W-:Y:S02]  /*27e80*/  LOP3.LUT R10, R9, R6, RZ, 0xfc, !PT ;  /* 0x00000006090a7212 */ /* 0x000fe400078efcff */
[----:B------:R-:W-:-:S02]  /*27e90*/  LOP3.LUT R2, R3, 0x640, R2, 0xf8, !PT ;  /* 0x0000064003027812 */ /* 0x000fc400078ef802 */
[----:B------:R-:W-:Y:S01]  /*27ea0*/  LOP3.LUT R5, R5, 0x10, R8, 0x78, !PT ;  /* 0x0000001005057812 */ /* 0x000fe200078e7808 */
[----:B------:R-:W-:Y:S01]  /*27eb0*/  STL [R1+0x10], R10 ;  /* 0x0000100a01007387 */ /* 0x000fe20000100800 */
[--C-:B------:R-:W-:Y:S02]  /*27ec0*/  LOP3.LUT R4, R7, 0x100, R0.reuse, 0xf8, !PT ;  /* 0x0000010007047812 */ /* 0x100fe400078ef800 */
[----:B------:R-:W-:Y:S01]  /*27ed0*/  SHF.R.U32.HI R3, RZ, 0x2, R11 ;  /* 0x00000002ff037819 */ /* 0x000fe2000001160b */
[----:B------:R0:W-:Y:S01]  /*27ee0*/  STL [R1+0x18], R2 ;  /* 0x0000180201007387 */ /* 0x0001e20000100800 */
[----:B------:R-:W-:Y:S02]  /*27ef0*/  LOP3.LUT R36, R36, 0x30, RZ, 0xc0, !PT ;  /* 0x0000003024247812 */ /* 0x000fe400078ec0ff */
[----:B------:R-:W-:Y:S02]  /*27f00*/  LOP3.LUT R0, R3, 0x60, R0, 0xf8, !PT ;  /* 0x0000006003007812 */ /* 0x000fe400078ef800 */
[----:B------:R-:W-:-:S02]  /*27f10*/  LOP3.LUT R3, R36, 0x80, RZ, 0xfc, !PT ;  /* 0x0000008024037812 */ /* 0x000fc400078efcff */
        /* <DEDUP_REMOVED lines=10> */
.L_x_3005:
[----:B012---:R-:W1:Y:S02]  /*27fc0*/  LDC.64 R2, c[0x0][0xc88] ;  /* 0x00032200ff027b82 */ /* 0x007e640000000a00 */
[----:B-1----:R-:W-:-:S05]  /*27fd0*/  IMAD.WIDE R2, R19, 0x4, R2 ;  /* 0x0000000413027825 */ /* 0x002fca00078e0202 */
[----:B------:R-:W0:Y:S01]  /*27fe0*/  LDG.E R23, desc[UR50][R2.64] ;  /* 0x0000003202177981 */ /* 0x000e22000c1e1900 */
[----:B------:R-:W-:Y:S05]  /*27ff0*/  YIELD ;  /* 0x0000000000007946 */ /* 0x000fea0003800000 */
[----:B------:R-:W-:Y:S01]  /*28000*/  ULDC.64 UR4, c[0x0][0xa28] ;  /* 0x00028a0000047ab9 */ /* 0x000fe20000000a00 */
[----:B------:R-:W-:Y:S01]  /*28010*/  IMAD.MOV.U32 R8, RZ, RZ, RZ ;  /* 0x000000ffff087224 */ /* 0x000fe200078e00ff */
[----:B------:R-:W-:Y:S01]  /*28020*/  ISETP.NE.U32.AND P0, PT, RZ, UR4, PT ;  /* 0x00000004ff007c0c */ /* 0x000fe2000bf05070 */
[----:B------:R-:W-:Y:S01]  /*28030*/  ULDC.64 UR6, c[0x0][0xa10] ;  /* 0x0002840000067ab9 */ /* 0x000fe20000000a00 */
[----:B------:R-:W-:Y:S01]  /*28040*/  IMAD.MOV.U32 R27, RZ, RZ, RZ ;  /* 0x000000ffff1b7224 */ /* 0x000fe200078e00ff */
[----:B------:R-:W-:Y:S01]  /*28050*/  ULDC.64 UR8, c[0x0][0xa18] ;  /* 0x0002860000087ab9 */ /* 0x000fe20000000a00 */
[----:B------:R-:W-:-:S02]  /*28060*/  ISETP.NE.AND.EX P0, PT, RZ, UR5, PT, P0 ;  /* 0x00000005ff007c0c */ /* 0x000fc4000bf05300 */
[----:B0--3--:R-:W-:-:S11]  /*28070*/  SHF.R.S32.HI R0, RZ, 0x1f, R23 ;  /* 0x0000001fff007819 */ /* 0x009fd60000011417 */
[C---:B------:R-:W-:Y:S02]  /*28080*/  @P0 LEA R2, P1, R23.reuse, UR4, 0x2 ;  /* 0x0000000417020c11 */ /* 0x040fe4000f8210ff */
[C---:B------:R-:W-:Y:S01]  /*28090*/  SHF.L.U32 R24, R23.reuse, 0x2, RZ ;  /* 0x0000000217187819 */ /* 0x040fe200000006ff */
[----:B------:R0:W-:Y:S01]  /*280a0*/  STL [R1+0x2c], R0 ;  /* 0x00002c0001007387 */ /* 0x0001e20000100800 */
[----:B------:R-:W-:Y:S01]  /*280b0*/  @P0 LEA.HI.X R3, R23, UR5, R0, 0x2, P1 ;  /* 0x0000000517030c11 */ /* 0x000fe200088f1400 */
[----:B------:R-:W-:-:S04]  /*280c0*/  ULDC.64 UR4, c[0x0][0xa00] ;  /* 0x0002800000047ab9 */ /* 0x000fc80000000a00 */
[----:B------:R1:W2:Y:S01]  /*280d0*/  @P0 LDG.E R8, desc[UR50][R2.64] ;  /* 0x0000003202080981 */ /* 0x0002a2000c1e1900 */
[----:B------:R-:W-:Y:S02]  /*280e0*/  ISETP.NE.U32.AND P0, PT, RZ, UR4, PT ;  /* 0x00000004ff007c0c */ /* 0x000fe4000bf05070 */
[----:B------:R-:W-:Y:S02]  /*280f0*/  ISETP.NE.U32.AND P1, PT, RZ, UR6, PT ;  /* 0x00000006ff007c0c */ /* 0x000fe4000bf25070 */
[----:B------:R-:W-:Y:S02]  /*28100*/  ISETP.NE.AND.EX P0, PT, RZ, UR5, PT, P0 ;  /* 0x00000005ff007c0c */ /* 0x000fe4000bf05300 */
[----:B------:R-:W-:Y:S02]  /*28110*/  ISETP.NE.AND.EX P1, PT, RZ, UR7, PT, P1 ;  /* 0x00000007ff007c0c */ /* 0x000fe4000bf25310 */
[----:B------:R-:W-:Y:S01]  /*28120*/  SHF.L.U64.HI R25, R23, 0x2, R0 ;  /* 0x0000000217197819 */ /* 0x000fe20000010200 */
[----:B0-----:R-:W-:Y:S01]  /*28130*/  IMAD.MOV.U32 R0, RZ, RZ, RZ ;  /* 0x000000ffff007224 */ /* 0x001fe200078e00ff */
[----:B-1----:R-:W-:-:S02]  /*28140*/  IADD3 R2, P3, R24, UR4, RZ ;  /* 0x0000000418027c10 */ /* 0x002fc4000ff7e0ff */
[----:B------:R-:W-:Y:S02]  /*28150*/  IADD3 R4, P4, R24, UR6, RZ ;  /* 0x0000000618047c10 */ /* 0x000fe4000ff9e0ff */
[C---:B------:R-:W-:Y:S02]  /*28160*/  IADD3.X R3, R25.reuse, UR5, RZ, P3, !PT ;  /* 0x0000000519037c10 */ /* 0x040fe40009ffe4ff */
[----:B------:R-:W-:Y:S02]  /*28170*/  IADD3.X R5, R25, UR7, RZ, P4, !PT ;  /* 0x0000000719057c10 */ /* 0x000fe4000a7fe4ff */
[----:B------:R-:W-:Y:S01]  /*28180*/  ISETP.NE.U32.AND P2, PT, RZ, UR8, PT ;  /* 0x00000008ff007c0c */ /* 0x000fe2000bf45070 */
[----:B------:R-:W5:Y:S01]  /*28190*/  @P0 LDG.E R27, desc[UR50][R2.64] ;  /* 0x00000032021b0981 */ /* 0x000f62000c1e1900 */
[----:B------:R-:W-:Y:S02]  /*281a0*/  ULDC UR4, c[0x0][0x288] ;  /* 0x0000a20000047ab9 */ /* 0x000fe40000000800 */
[----:B------:R-:W-:Y:S01]  /*281b0*/  ISETP.NE.AND.EX P2, PT, RZ, UR9, PT, P2 ;  /* 0x00000009ff007c0c */ /* 0x000fe2000bf45320 */
[----:B------:R-:W5:Y:S01]  /*281c0*/  @P1 LDG.E R0, desc[UR50][R4.64] ;  /* 0x0000003204001981 */ /* 0x000f62000c1e1900 */
[----:B------:R-:W-:Y:S01]  /*281d0*/  IMAD.U32 R28, RZ, RZ, UR4 ;  /* 0x00000004ff1c7e24 */ /* 0x000fe2000f8e00ff */
[----:B------:R-:W-:-:S02]  /*281e0*/  ULDC.64 UR4, c[0x0][0x418] ;  /* 0x0001060000047ab9 */ /* 0x000fc40000000a00 */
[----:B------:R-:W-:-:S03]  /*281f0*/  UISETP.NE.U32.AND UP0, UPT, UR4, URZ, UPT ;  /* 0x0000003f0400728c */ /* 0x000fc6000bf05070 */
[----:B------:R-:W-:Y:S01]  /*28200*/  ULDC UR4, c[0x0][0x424] ;  /* 0x0001090000047ab9 */ /* 0x000fe20000000800 */
[----:B------:R-:W-:-:S03]  /*28210*/  UISETP.NE.AND.EX UP0, UPT, UR5, URZ, UPT, UP0 ;  /* 0x0000003f0500728c */ /* 0x000fc6000bf05300 */
[----:B------:R-:W-:Y:S01]  /*28220*/  ULDC UR5, c[0x0][0x2f0] ;  /* 0x0000bc0000057ab9 */ /* 0x000fe20000000800 */
[----:B------:R-:W-:Y:S01]  /*28230*/  @P2 IADD3 R6, P3, R24, UR8, RZ ;  /* 0x0000000818062c10 */ /* 0x000fe2000ff7e0ff */
[----:B------:R-:W-:-:S03]  /*28240*/  USEL UR4, UR4, 0x1, UP0 ;  /* 0x0000000104047887 */ /* 0x000fc60008000000 */
[----:B------:R-:W-:Y:S01]  /*28250*/  @P2 IADD3.X R7, R25, UR9, RZ, P3, !PT ;  /* 0x0000000919072c10 */ /* 0x000fe20009ffe4ff */
[----:B------:R-:W-:-:S03]  /*28260*/  UIMAD UR4, UR4, UR5, URZ ;  /* 0x00000005040472a4 */ /* 0x000fc6000f8e023f */
[----:B------:R-:W-:Y:S01]  /*28270*/  ULDC UR5, c[0x0][0x348] ;  /* 0x0000d20000057ab9 */ /* 0x000fe20000000800 */
[----:B------:R0:W5:Y:S02]  /*28280*/  @P2 LDG.E R28, desc[UR50][R6.64] ;  /* 0x00000032061c2981 */ /* 0x000164000c1e1900 */
[----:B0-----:R-:W-:Y:S02]  /*28290*/  IMAD.U32 R6, RZ, RZ, UR5 ;  /* 0x00000005ff067e24 */ /* 0x001fe4000f8e00ff */
[----:B------:R-:W-:Y:S01]  /*282a0*/  IMAD.U32 R7, RZ, RZ, UR4 ;  /* 0x00000004ff077e24 */ /* 0x000fe2000f8e00ff */
[----:B--2---:R0:W-:Y:S01]  /*282b0*/  STL [R1+0x4], R8 ;  /* 0x0000040801007387 */ /* 0x0041e20000100800 */
[----:B------:R-:W-:Y:S05]  /*282c0*/  @P2 BRA `(.L_x_2886) ;  /* 0x0000000000102947 */ /* 0x000fea0003800000 */
[----:B------:R-:W-:Y:S05]  /*282d0*/  @!P0 BRA `(.L_x_2886) ;  /* 0x00000000000c8947 */ /* 0x000fea0003800000 */
[----:B-----5:R-:W2:Y:S04]  /*282e0*/  LDG.E R28, desc[UR50][R2.64] ;  /* 0x00000032021c7981 */ /* 0x020ea8000c1e1900 */
[----:B------:R-:W2:Y:S02]  /*282f0*/  LDG.E R2, desc[UR50][R2.64+0x4] ;  /* 0x0000043202027981 */ /* 0x000ea4000c1e1900 */
[----:B--2---:R-:W-:-:S07]  /*28300*/  IADD3 R28, -R28, R2, RZ ;  /* 0x000000021c1c7210 */ /* 0x004fce0007ffe1ff */
.L_x_2886:
[----:B------:R-:W-:Y:S01]  /*28310*/  ULDC.64 UR4, c[0x0][0xa20] ;  /* 0x0002880000047ab9 */ /* 0x000fe20000000a00 */
[----:B------:R-:W-:Y:S01]  /*28320*/  IMAD.MOV.U32 R32, RZ, RZ, R23 ;  /* 0x000000ffff207224 */ /* 0x000fe200078e0017 */
[----:B------:R-:W-:-:S04]  /*28330*/  ISETP.NE.U32.AND P0, PT, RZ, UR4, PT ;  /* 0x00000004ff007c0c */ /* 0x000fc8000bf05070 */
[----:B------:R-:W-:-:S13]  /*28340*/  ISETP.NE.AND.EX P0, PT, RZ, UR5, PT, P0 ;  /* 0x00000005ff007c0c */ /* 0x000fda000bf05300 */
[----:B------:R-:W-:Y:S05]  /*28350*/  @!P0 BRA `(.L_x_2887) ;  /* 0x0000000000108947 */ /* 0x000fea0003800000 */
[----:B------:R-:W-:-:S04]  /*28360*/  IADD3 R2, P0, R24, UR4, RZ ;  /* 0x0000000418027c10 */ /* 0x000fc8000ff1e0ff */
[----:B------:R-:W-:-:S05]  /*28370*/  IADD3.X R3, R25, UR5, RZ, P0, !PT ;  /* 0x0000000519037c10 */ /* 0x000fca00087fe4ff */
[----:B------:R1:W5:Y:S01]  /*28380*/  LDG.E R7, desc[UR50][R2.64] ;  /* 0x0000003202077981 */ /* 0x000362000c1e1900 */
[----:B------:R-:W-:Y:S05]  /*28390*/  BRA `(.L_x_2888) ;  /* 0x0000000000247947 */ /* 0x000fea0003800000 */
.L_x_2887:
[----:B------:R-:W-:Y:S02]  /*283a0*/  ULDC.64 UR4, c[0x0][0xa08] ;  /* 0x0002820000047ab9 */ /* 0x000fe40000000a00 */
[----:B------:R-:W-:-:S04]  /*283b0*/  ISETP.NE.U32.AND P0, PT, RZ, UR4, PT ;  /* 0x00000004ff007c0c */ /* 0x000fc8000bf05070 */
[----:B------:R-:W-:-:S13]  /*283c0*/  ISETP.NE.AND.EX P0, PT, RZ, UR5, PT, P0 ;  /* 0x00000005ff007c0c */ /* 0x000fda000bf05300 */
[----:B------:R-:W-:Y:S05]  /*283d0*/  @!P0 BRA `(.L_x_2888) ;  /* 0x0000000000148947 */ /* 0x000fea0003800000 */
[----:B------:R-:W1:Y:S02]  /*283e0*/  LDC.64 R2, c[0x0][0xa08] ;  /* 0x00028200ff027b82 */ /* 0x000e640000000a00 */
[----:B-1----:R-:W-:-:S05]  /*283f0*/  IMAD.WIDE R2, R32, 0x4, R2 ;  /* 0x0000000420027825 */ /* 0x002fca00078e0202 */
[----:B------:R-:W2:Y:S04]  /*28400*/  LDG.E R7, desc[UR50][R2.64] ;  /* 0x0000003202077981 */ /* 0x000ea8000c1e1900 */
[----:B------:R-:W2:Y:S02]  /*28410*/  LDG.E R2, desc[UR50][R2.64+0x4] ;  /* 0x0000043202027981 */ /* 0x000ea4000c1e1900 */
[----:B--2---:R-:W-:-:S07]  /*28420*/  IMAD.IADD R7, R2, 0x1, -R7 ;  /* 0x0000000102077824 */ /* 0x004fce00078e0a07 */
.L_x_2888:
[----:B-1----:R-:W2:Y:S01]  /*28430*/  @P1 LDG.E R2, desc[UR50][R4.64] ;  /* 0x0000003204021981 */ /* 0x002ea2000c1e1900 */
[----:B------:R-:W1:Y:S03]  /*28440*/  LDC R3, c[0x0][0x448] ;  /* 0x00011200ff037b82 */ /* 0x000e660000000800 */
[----:B------:R3:W2:Y:S01]  /*28450*/  @P1 LDG.E R5, desc[UR50][R4.64+0x4] ;  /* 0x0000043204051981 */ /* 0x0006a2000c1e1900 */
[----:B-----5:R-:W-:Y:S01]  /*28460*/  IMAD.IADD R7, R7, 0x1, -R8 ;  /* 0x0000000107077824 */ /* 0x020fe200078e0a08 */
[----:B------:R-:W-:Y:S01]  /*28470*/  BSSY B0, `(.L_x_2889) ;  /* 0x0000164000007945 */ /* 0x000fe20003800000 */
[----:B-1----:R-:W-:-:S13]  /*28480*/  ISETP.NE.AND P0, PT, R3, 0x1, PT ;  /* 0x000000010300780c */ /* 0x002fda0003f05270 */
[----:B------:R-:W1:Y:S08]  /*28490*/  @P0 LDC R3, c[0x0][0x44c] ;  /* 0x00011300ff030b82 */ /* 0x000e700000000800 */
[----:B---3--:R-:W3:Y:S01]  /*284a0*/  @P0 LDC R4, c[0x0][0x450] ;  /* 0x00011400ff040b82 */ /* 0x008ee20000000800 */
[----:B--2---:R-:W-:Y:S02]  /*284b0*/  @P1 IMAD.IADD R6, R5, 0x1, -R2 ;  /* 0x0000000105061824 */ /* 0x004fe400078e0a02 */
[----:B------:R-:W-:-:S02]  /*284c0*/  IMAD.SHL.U32 R2, R17, 0x80, RZ ;  /* 0x0000008011027824 */ /* 0x000fc400078e00ff */
[----:B------:R-:W-:Y:S02]  /*284d0*/  IMAD.IADD R26, R7, 0x1, R6 ;  /* 0x00000001071a7824 */ /* 0x000fe400078e0206 */
[----:B------:R-:W-:Y:S02]  /*284e0*/  VIADD R2, R2, 0x7f ;  /* 0x0000007f02027836 */ /* 0x000fe40000000000 */
[----:B------:R-:W-:Y:S02]  /*284f0*/  VIADD R30, R26, 0x9f ;  /* 0x0000009f1a1e7836 */ /* 0x000fe40000000000 */
[----:B-1----:R-:W-:Y:S01]  /*28500*/  @P0 IMAD.HI.U32 R5, R2, R3, RZ ;  /* 0x0000000302050227 */ /* 0x002fe200078e00ff */
[----:B------:R-:W-:-:S03]  /*28510*/  MOV R3, R2 ;  /* 0x0000000200037202 */ /* 0x000fc60000000f00 */
[----:B------:R-:W-:Y:S01]  /*28520*/  IMAD.HI R30, R30, 0x66666667, RZ ;  /* 0x666666671e1e7827 */ /* 0x000fe200078e02ff */
[----:B---3--:R-:W-:-:S04]  /*28530*/  @P0 SHF.R.U32.HI R3, RZ, R4, R5 ;  /* 0x00000004ff030219 */ /* 0x008fc80000011605 */
[----:B------:R-:W-:-:S04]  /*28540*/  SHF.R.U32.HI R2, RZ, 0x1f, R30 ;  /* 0x0000001fff027819 */ /* 0x000fc8000001161e */
[----:B------:R-:W-:Y:S02]  /*28550*/  LEA.HI.SX32 R30, R30, R2, 0x1a ;  /* 0x000000021e1e7211 */ /* 0x000fe400078fd2ff */
[----:B------:R-:W-:-:S05]  /*28560*/  IADD3 R2, R26, 0xa0, -R28 ;  /* 0x000000a01a027810 */ /* 0x000fca0007ffe81c */
[----:B------:R-:W-:-:S04]  /*28570*/  IMAD.IADD R3, R2, 0x1, R3 ;  /* 0x0000000102037824 */ /* 0x000fc800078e0203 */
[----:B------:R-:W-:-:S05]  /*28580*/  IMAD.HI R3, R3, 0x66666667, RZ ;  /* 0x6666666703037827 */ /* 0x000fca00078e02ff */
[----:B------:R-:W-:-:S04]  /*28590*/  SHF.R.U32.HI R4, RZ, 0x1f, R3 ;  /* 0x0000001fff047819 */ /* 0x000fc80000011603 */
[----:B------:R-:W-:-:S04]  /*285a0*/  LEA.HI.SX32 R4, R3, R4, 0x1a ;  /* 0x0000000403047211 */ /* 0x000fc800078fd2ff */
[----:B------:R-:W-:-:S05]  /*285b0*/  VIMNMX R3, R30, R4, PT ;  /* 0x000000041e037248 */ /* 0x000fca0003fe0100 */
[--C-:B------:R-:W-:Y:S02]  /*285c0*/  IMAD R3, R3, 0xa0, -R7.reuse ;  /* 0x000000a003037824 */ /* 0x100fe400078e0a07 */
[----:B------:R-:W-:-:S03]  /*285d0*/  IMAD.MOV R7, RZ, RZ, -R7 ;  /* 0x000000ffff077224 */ /* 0x000fc600078e0a07 */
[----:B------:R-:W-:Y:S02]  /*285e0*/  VIMNMX R3, R3, R6, PT ;  /* 0x0000000603037248 */ /* 0x000fe40003fe0100 */
[----:B------:R-:W-:-:S04]  /*285f0*/  VIMNMX R7, RZ, R7, !PT ;  /* 0x00000007ff077248 */ /* 0x000fc80007fe0100 */
[----:B------:R-:W-:Y:S01]  /*28600*/  ISETP.GT.AND P0, PT, R3, R7, PT ;  /* 0x000000070300720c */ /* 0x000fe20003f04270 */
[----:B------:R-:W-:-:S05]  /*28610*/  IMAD.WIDE.U32 R4, R7, -0x33333333, RZ ;  /* 0xcccccccd07047825 */ /* 0x000fca00078e00ff */
[----:B------:R-:W-:-:S05]  /*28620*/  SHF.R.U32.HI R5, RZ, 0x7, R5 ;  /* 0x00000007ff057819 */ /* 0x000fca0000011605 */
[----:B------:R-:W-:Y:S02]  /*28630*/  IMAD.MOV.U32 R4, RZ, RZ, R5 ;  /* 0x000000ffff047224 */ /* 0x000fe400078e0005 */
[----:B------:R-:W-:-:S05]  /*28640*/  @P0 IADD3 R3, R3, 0x9f, RZ ;  /* 0x0000009f03030810 */ /* 0x000fca0007ffe0ff */
[----:B------:R-:W-:-:S05]  /*28650*/  @P0 IMAD.HI R3, R3, 0x66666667, RZ ;  /* 0x6666666703030827 */ /* 0x000fca00078e02ff */
[----:B------:R-:W-:-:S04]  /*28660*/  @P0 SHF.R.U32.HI R6, RZ, 0x1f, R3 ;  /* 0x0000001fff060819 */ /* 0x000fc80000011603 */
        /* <DEDUP_REMOVED lines=11> */
.L_x_3132:
[----:B--2---:R-:W-:Y:S02]  /*28720*/  ISETP.NE.AND P0, PT, R14, RZ, PT ;  /* 0x000000ff0e00720c */ /* 0x004fe40003f05270 */
[----:B------:R-:W-:-:S11]  /*28730*/  PLOP3.LUT P6, PT, PT, PT, PT, 0x8, 0x0 ;  /* 0x000000000000781c */ /* 0x000fd60003fce170 */
[----:B------:R-:W-:Y:S05]  /*28740*/  @P0 BRA `(.L_x_2892) ;  /* 0x00000000000c0947 */ /* 0x000fea0003800000 */
[----:B------:R-:W-:-:S03]  /*28750*/  UMOV UR4, 0xffffffff ;  /* 0xffffffff00047882 */ /* 0x000fc60000000000 */
[----:B------:R-:W-:Y:S05]  /*28760*/  BRA.DIV UR4, `(.L_x_2893) ;  /* 0x0000009a04807947 */ /* 0x000fea000b800000 */
[----:B------:R-:W-:-:S13]  /*28770*/  ELECT P6, URZ, PT ;  /* 0x00000000003f782f */ /* 0x000fda00038c0000 */
.L_x_2892:
[----:B-1----:R-:W2:Y:S01]  /*28780*/  LDL R6, [R1+0x30] ;  /* 0x0000300001067983 */ /* 0x002ea20000100800 */
[----:B------:R-:W-:Y:S01]  /*28790*/  BSSY B1, `(.L_x_2894) ;  /* 0x0000008000017945 */ /* 0x000fe20003800000 */
[----:B--2---:R-:W-:-:S05]  /*287a0*/  VIADD R6, R6, 0x1 ;  /* 0x0000000106067836 */ /* 0x004fca0000000000 */
[----:B------:R-:W-:-:S04]  /*287b0*/  LEA.HI R7, R6, R6, RZ, 0x1 ;  /* 0x0000000606077211 */ /* 0x000fc800078f08ff */
[----:B------:R-:W-:-:S05]  /*287c0*/  LOP3.LUT R7, R7, 0xfffffffe, RZ, 0xc0, !PT ;  /* 0xfffffffe07077812 */ /* 0x000fca00078ec0ff */
[----:B------:R-:W-:-:S05]  /*287d0*/  IMAD.IADD R6, R6, 0x1, -R7 ;  /* 0x0000000106067824 */ /* 0x000fca00078e0a07 */
[----:B------:R-:W-:-:S04]  /*287e0*/  SHF.L.U32 R6, R6, 0x1f, RZ ;  /* 0x0000001f06067819 */ /* 0x000fc800000006ff */
[----:B------:R-:W1:Y:S02]  /*287f0*/  SYNCS.PHASECHK.TRANS64.TRYWAIT P0, [R22+URZ+0x33420], R6 ;  /* 0x03342006160075a7 */ /* 0x000e64000800017f */
[----:B-1----:R-:W-:Y:S05]  /*28800*/  @!P0 BRA `(.L_x_2895) ;  /* 0x0000009800788947 */ /* 0x002fea0003800000 */
.L_x_3135:
[----:B------:R-:W-:Y:S05]  /*28810*/  BSYNC B1 ;  /* 0x0000000000017941 */ /* 0x000fea0003800000 */
.L_x_2894:
[----:B------:R-:W-:Y:S04]  /*28820*/  BSSY B1, `(.L_x_2896) ;  /* 0x000008b000017945 */ /* 0x000fe80003800000 */
[----:B------:R-:W-:Y:S05]  /*28830*/  @!P6 BRA `(.L_x_2897) ;  /* 0x000000080024e947 */ /* 0x000fea0003800000 */
[----:B------:R-:W-:Y:S01]  /*28840*/  IMAD R10, R31, 0x8, R22 ;  /* 0x000000081f0a7824 */ /* 0x000fe200078e0216 */
[----:B------:R-:W-:Y:S01]  /*28850*/  SHF.L.U32 R9, R35, 0x1f, RZ ;  /* 0x0000001f23097819 */ /* 0x000fe200000006ff */
[----:B------:R-:W2:Y:S01]  /*28860*/  S2R R7, SR_TID.X ;  /* 0x0000000000077919 */ /* 0x000ea20000002100 */
[----:B------:R-:W-:Y:S02]  /*28870*/  BSSY B2, `(.L_x_2898) ;  /* 0x0000005000027945 */ /* 0x000fe40003800000 */
[----:B------:R-:W3:Y:S01]  /*28880*/  SYNCS.PHASECHK.TRANS64.TRYWAIT P0, [R10+URZ+0x334a0], R9 ;  /* 0x0334a0090a0075a7 */ /* 0x000ee2000800017f */
[----:B--2---:R-:W-:-:S04]  /*28890*/  LOP3.LUT R7, R7, 0x7f, RZ, 0xc0, !PT ;  /* 0x0000007f07077812 */ /* 0x004fc800078ec0ff */
[----:B------:R-:W-:Y:S01]  /*288a0*/  ISETP.NE.AND P1, PT, R7, RZ, PT ;  /* 0x000000ff0700720c */ /* 0x000fe20003f25270 */
[----:B---3--:R-:W-:-:S12]  /*288b0*/  @!P0 BRA `(.L_x_2899) ;  /* 0x0000009800608947 */ /* 0x008fd80003800000 */
.L_x_3136:
[----:B------:R-:W-:Y:S05]  /*288c0*/  BSYNC B2 ;  /* 0x0000000000027941 */ /* 0x000fea0003800000 */
.L_x_2898:
[----:B------:R-:W-:Y:S04]  /*288d0*/  BSSY B2, `(.L_x_2900) ;  /* 0x0000009000027945 */ /* 0x000fe80003800000 */
[----:B------:R-:W-:Y:S05]  /*288e0*/  @P1 BRA `(.L_x_2901) ;  /* 0x00000000001c1947 */ /* 0x000fea0003800000 */
[----:B-1----:R-:W1:Y:S02]  /*288f0*/  S2R R6, SR_TID.X ;  /* 0x0000000000067919 */ /* 0x002e640000002100 */
[----:B-1----:R-:W-:Y:S01]  /*28900*/  LOP3.LUT R7, R6, 0x1f, RZ, 0xc0, !PT ;  /* 0x0000001f06077812 */ /* 0x002fe200078ec0ff */
[----:B------:R-:W-:-:S03]  /*28910*/  IMAD.MOV.U32 R6, RZ, RZ, 0x7800 ;  /* 0x00007800ff067424 */ /* 0x000fc600078e00ff */
[----:B------:R-:W-:Y:S01]  /*28920*/  ISETP.NE.AND P0, PT, R7, RZ, PT ;  /* 0x000000ff0700720c */ /* 0x000fe20003f05270 */
[----:B------:R3:W-:-:S12]  /*28930*/  SYNCS.ARRIVE.TRANS64 RZ, [R10+URZ+0x33490], R6 ;  /* 0x033490060aff79a7 */ /* 0x0007d8000800003f */
[----:B---3--:R-:W-:Y:S05]  /*28940*/  @!P0 BRA `(.L_x_2901) ;  /* 0x0000000000048947 */ /* 0x008fea0003800000 */
[----:B------:R-:W-:Y:S01]  /*28950*/  BPT.TRAP 0x1 ;  /* 0x000000040000795c */ /* 0x000fe20000300000 */
.L_x_2901:
[----:B------:R-:W-:Y:S05]  /*28960*/  BSYNC B2 ;  /* 0x0000000000027941 */ /* 0x000fea0003800000 */
.L_x_2900:
[----:B------:R-:W-:Y:S01]  /*28970*/  MOV R20, RZ ;  /* 0x000000ff00147202 */ /* 0x000fe20000000f00 */
[----:B------:R-:W-:Y:S01]  /*28980*/  IMAD R7, R4, 0xa0, R0 ;  /* 0x000000a004077824 */ /* 0x000fe200078e0200 */
[----:B------:R-:W-:Y:S01]  /*28990*/  UIADD3 UR4, UP0, UR40, 0x570, URZ ;  /* 0x0000057028047890 */ /* 0x000fe2000ff1e03f */
[----:B0-----:R-:W-:Y:S01]  /*289a0*/  IMAD R8, R31, 0x7800, R22 ;  /* 0x000078001f087824 */ /* 0x001fe200078e0216 */
[----:B------:R-:W-:Y:S01]  /*289b0*/  R2UR UR10, R20 ;  /* 0x00000000140a72ca */ /* 0x000fe200000e0000 */
[----:B------:R-:W-:Y:S01]  /*289c0*/  VIADD R7, R7, 0xffffff60 ;  /* 0xffffff6007077836 */ /* 0x000fe20000000000 */
[----:B------:R-:W-:Y:S01]  /*289d0*/  PLOP3.LUT P0, PT, PT, PT, PT, 0x80, 0x0 ;  /* 0x000000000000781c */ /* 0x000fe20003f0f070 */
[----:B-1----:R-:W-:Y:S01]  /*289e0*/  VIADD R6, R10, 0x33490 ;  /* 0x000334900a067836 */ /* 0x002fe20000000000 */
[----:B------:R-:W-:Y:S01]  /*289f0*/  UIADD3.X UR5, URZ, UR41, URZ, UP0, !UPT ;  /* 0x000000293f057290 */ /* 0x000fe200087fe43f */
[----:B------:R-:W-:Y:S01]  /*28a00*/  VIADD R11, R8, 0x24200 ;  /* 0x00024200080b7836 */ /* 0x000fe20000000000 */
[----:B------:R-:W-:Y:S01]  /*28a10*/  UMOV UR6, 0x0 ;  /* 0x0000000000067882 */ /* 0x000fe20000000000 */
[----:B------:R-:W-:-:S09]  /*28a20*/  UMOV UR7, 0x12f00000 ;  /* 0x12f0000000077882 */ /* 0x000fd20000000000 */
.L_x_2902:
        /* <DEDUP_REMOVED lines=16> */
.L_x_2903:
        /* <DEDUP_REMOVED lines=10> */
[----:B------:R-:W-:Y:S01]  /*28bd0*/  MOV R14, 0x80 ;  /* 0x00000080000e7802 */ /* 0x000fe20000000f00 */
[----:B------:R-:W-:Y:S01]  /*28be0*/  VIADD R11, R8, 0x29200 ;  /* 0x00029200080b7836 */ /* 0x000fe20000000000 */
[----:B------:R-:W-:Y:S01]  /*28bf0*/  PLOP3.LUT P0, PT, PT, PT, PT, 0x80, 0x0 ;  /* 0x000000000000781c */ /* 0x000fe20003f0f070 */
[----:B------:R-:W-:Y:S01]  /*28c00*/  UMOV UR6, 0x0 ;  /* 0x0000000000067882 */ /* 0x000fe20000000000 */
[----:B------:R-:W-:Y:S01]  /*28c10*/  R2UR UR10, R14 ;  /* 0x000000000e0a72ca */ /* 0x000fe200000e0000 */
[----:B------:R-:W-:-:S14]  /*28c20*/  UMOV UR7, 0x12f00000 ;  /* 0x12f0000000077882 */ /* 0x000fdc0000000000 */
.L_x_2904:
        /* <DEDUP_REMOVED lines=13> */
.L_x_3137:
[----:B------:R-:W-:Y:S05]  /*28d00*/  BSYNC B2 ;  /* 0x0000000000027941 */ /* 0x000fea0003800000 */
.L_x_2905:
[----:B------:R-:W-:Y:S01]  /*28d10*/  BSSY B2, `(.L_x_2907) ;  /* 0x000000b000027945 */ /* 0x000fe20003800000 */
[----:B------:R-:W-:Y:S02]  /*28d20*/  IMAD.MOV.U32 R12, RZ, RZ, 0x0 ;  /* 0x00000000ff0c7424 */ /* 0x000fe400078e00ff */
[----:B------:R-:W-:Y:S01]  /*28d30*/  IMAD.MOV.U32 R13, RZ, RZ, 0x12f00000 ;  /* 0x12f00000ff0d7424 */ /* 0x000fe200078e00ff */
[----:B------:R-:W-:Y:S06]  /*28d40*/  @P1 BRA `(.L_x_2908) ;  /* 0x00000000001c1947 */ /* 0x000fec0003800000 */
[----:B------:R-:W1:Y:S02]  /*28d50*/  S2R R6, SR_TID.X ;  /* 0x0000000000067919 */ /* 0x000e640000002100 */
[----:B-1----:R-:W-:Y:S01]  /*28d60*/  LOP3.LUT R11, R6, 0x1f, RZ, 0xc0, !PT ;  /* 0x0000001f060b7812 */ /* 0x002fe200078ec0ff */
[----:B------:R-:W-:-:S03]  /*28d70*/  IMAD.MOV.U32 R6, RZ, RZ, 0x7800 ;  /* 0x00007800ff067424 */ /* 0x000fc600078e00ff */
[----:B------:R-:W-:Y:S01]  /*28d80*/  ISETP.NE.AND P0, PT, R11, RZ, PT ;  /* 0x000000ff0b00720c */ /* 0x000fe20003f05270 */
[----:B------:R1:W-:-:S12]  /*28d90*/  SYNCS.ARRIVE.TRANS64 RZ, [R10+URZ+0x334b0], R6 ;  /* 0x0334b0060aff79a7 */ /* 0x0003d8000800003f */
[----:B-1----:R-:W-:Y:S05]  /*28da0*/  @!P0 BRA `(.L_x_2908) ;  /* 0x0000000000048947 */ /* 0x002fea0003800000 */
[----:B------:R-:W-:Y:S01]  /*28db0*/  BPT.TRAP 0x1 ;  /* 0x000000040000795c */ /* 0x000fe20000300000 */
.L_x_2908:
[----:B------:R-:W-:Y:S05]  /*28dc0*/  BSYNC B2 ;  /* 0x0000000000027941 */ /* 0x000fea0003800000 */
.L_x_2907:
[----:B------:R-:W-:Y:S01]  /*28dd0*/  R2UR UR10, R20 ;  /* 0x00000000140a72ca */ /* 0x000fe200000e0000 */
[----:B------:R-:W-:Y:S01]  /*28de0*/  UIADD3 UR4, UP0, UR40, 0x670, URZ ;  /* 0x0000067028047890 */ /* 0x000fe2000ff1e03f */
[----:B------:R-:W-:Y:S01]  /*28df0*/  R2UR UR6, R12 ;  /* 0x000000000c0672ca */ /* 0x000fe200000e0000 */
[----:B0-2---:R-:W-:Y:S01]  /*28e00*/  VIADD R10, R10, 0x334b0 ;  /* 0x000334b00a0a7836 */ /* 0x005fe20000000000 */
[----:B------:R-:W-:Y:S01]  /*28e10*/  R2UR UR7, R13 ;  /* 0x000000000d0772ca */ /* 0x000fe200000e0000 */
[----:B------:R-:W-:Y:S01]  /*28e20*/  UIADD3.X UR5, URZ, UR41, URZ, UP0, !UPT ;  /* 0x000000293f057290 */ /* 0x000fe200087fe43f */
[----:B------:R-:W-:Y:S02]  /*28e30*/  PLOP3.LUT P0, PT, PT, PT, PT, 0x80, 0x0 ;  /* 0x000000000000781c */ /* 0x000fe40003f0f070 */
[----:B------:R-:W-:-:S11]  /*28e40*/  IADD3 R6, R8, 0xf200, RZ ;  /* 0x0000f20008067810 */ /* 0x000fd60007ffe0ff */
.L_x_2909:
        /* <DEDUP_REMOVED lines=15> */
.L_x_2910:
        /* <DEDUP_REMOVED lines=15> */
.L_x_2911:
        /* <DEDUP_REMOVED lines=10> */
.L_x_2897:
[----:B------:R-:W-:Y:S05]  /*290d0*/  BSYNC B1 ;  /* 0x0000000000017941 */ /* 0x000fea0003800000 */
.L_x_2896:
        /* <DEDUP_REMOVED lines=9> */
.L_x_2928:
[----:B------:R-:W-:Y:S05]  /*29170*/  YIELD ;  /* 0x0000000000007946 */ /* 0x000fea0003800000 */
[----:B------:R-:W-:Y:S04]  /*29180*/  BSSY B1, `(.L_x_2912) ;  /* 0x000008a000017945 */ /* 0x000fe80003800000 */
[----:B------:R-:W-:Y:S05]  /*29190*/  @!P6 BRA `(.L_x_2913) ;  /* 0x000000080020e947 */ /* 0x000fea0003800000 */
[----:B------:R-:W-:Y:S01]  /*291a0*/  IMAD R9, R31, 0x8, R22 ;  /* 0x000000081f097824 */ /* 0x000fe200078e0216 */
[----:B0-----:R-:W-:Y:S01]  /*291b0*/  SHF.L.U32 R8, R35, 0x1f, RZ ;  /* 0x0000001f23087819 */ /* 0x001fe200000006ff */
[----:B------:R-:W0:Y:S01]  /*291c0*/  S2R R4, SR_TID.X ;  /* 0x0000000000047919 */ /* 0x000e220000002100 */
[----:B------:R-:W-:Y:S02]  /*291d0*/  BSSY B2, `(.L_x_2914) ;  /* 0x0000005000027945 */ /* 0x000fe40003800000 */
[----:B------:R-:W2:Y:S01]  /*291e0*/  SYNCS.PHASECHK.TRANS64.TRYWAIT P1, [R9+URZ+0x334a0], R8 ;  /* 0x0334a008090075a7 */ /* 0x000ea2000802017f */
[----:B0-----:R-:W-:-:S04]  /*291f0*/  LOP3.LUT R4, R4, 0x7f, RZ, 0xc0, !PT ;  /* 0x0000007f04047812 */ /* 0x001fc800078ec0ff */
[----:B------:R-:W-:Y:S01]  /*29200*/  ISETP.NE.AND P2, PT, R4, RZ, PT ;  /* 0x000000ff0400720c */ /* 0x000fe20003f45270 */
[----:B--2---:R-:W-:-:S12]  /*29210*/  @!P1 BRA `(.L_x_2915) ;  /* 0x0000009000309947 */ /* 0x004fd80003800000 */
.L_x_3138:
[----:B------:R-:W-:Y:S05]  /*29220*/  BSYNC B2 ;  /* 0x0000000000027941 */ /* 0x000fea0003800000 */
.L_x_2914:
[----:B------:R-:W-:Y:S04]  /*29230*/  BSSY B2, `(.L_x_2916) ;  /* 0x0000009000027945 */ /* 0x000fe80003800000 */
[----:B------:R-:W-:Y:S05]  /*29240*/  @P2 BRA `(.L_x_2917) ;  /* 0x00000000001c2947 */ /* 0x000fea0003800000 */
[----:B------:R-:W1:Y:S02]  /*29250*/  S2R R4, SR_TID.X ;  /* 0x0000000000047919 */ /* 0x000e640000002100 */
[----:B-1----:R-:W-:Y:S02]  /*29260*/  LOP3.LUT R6, R4, 0x1f, RZ, 0xc0, !PT ;  /* 0x0000001f04067812 */ /* 0x002fe400078ec0ff */
[----:B------:R-:W-:Y:S02]  /*29270*/  MOV R4, 0x7800 ;  /* 0x0000780000047802 */ /* 0x000fe40000000f00 */
[----:B------:R-:W-:Y:S02]  /*29280*/  ISETP.NE.AND P1, PT, R6, RZ, PT ;  /* 0x000000ff0600720c */ /* 0x000fe40003f25270 */
[----:B------:R2:W-:Y:S11]  /*29290*/  SYNCS.ARRIVE.TRANS64 RZ, [R9+URZ+0x33490], R4 ;  /* 0x0334900409ff79a7 */ /* 0x0005f6000800003f */
[----:B--2---:R-:W-:Y:S05]  /*292a0*/  @!P1 BRA `(.L_x_2917) ;  /* 0x0000000000049947 */ /* 0x004fea0003800000 */
[----:B------:R-:W-:Y:S01]  /*292b0*/  BPT.TRAP 0x1 ;  /* 0x000000040000795c */ /* 0x000fe20000300000 */
.L_x_2917:
[----:B------:R-:W-:Y:S05]  /*292c0*/  BSYNC B2 ;  /* 0x0000000000027941 */ /* 0x000fea0003800000 */
.L_x_2916:
[----:B------:R-:W-:Y:S01]  /*292d0*/  IMAD.MOV.U32 R14, RZ, RZ, RZ ;  /* 0x000000ffff0e7224 */ /* 0x000fe200078e00ff */
[----:B------:R-:W-:Y:S01]  /*292e0*/  UIADD3 UR4, UP0, UR40, 0x570, URZ ;  /* 0x0000057028047890 */ /* 0x000fe2000ff1e03f */
[----:B------:R-:W-:Y:S01]  /*292f0*/  IMAD R7, R31, 0x7800, R22 ;  /* 0x000078001f077824 */ /* 0x000fe200078e0216 */
[----:B------:R-:W-:Y:S01]  /*29300*/  PLOP3.LUT P1, PT, PT, PT, PT, 0x80, 0x0 ;  /* 0x000000000000781c */ /* 0x000fe20003f2f070 */
[----:B-1----:R-:W-:Y:S01]  /*29310*/  IMAD R6, R10, 0xa0, R0 ;  /* 0x000000a00a067824 */ /* 0x002fe200078e0200 */
[----:B------:R-:W-:Y:S01]  /*29320*/  R2UR UR10, R14 ;  /* 0x000000000e0a72ca */ /* 0x000fe200000e0000 */
[----:B------:R-:W-:Y:S01]  /*29330*/  VIADD R4, R9, 0x33490 ;  /* 0x0003349009047836 */ /* 0x000fe20000000000 */
[----:B------:R-:W-:Y:S01]  /*29340*/  UIADD3.X UR5, URZ, UR41, URZ, UP0, !UPT ;  /* 0x000000293f057290 */ /* 0x000fe200087fe43f */
[----:B------:R-:W-:Y:S01]  /*29350*/  VIADD R11, R7, 0x24200 ;  /* 0x00024200070b7836 */ /* 0x000fe20000000000 */
[----:B------:R-:W-:Y:S01]  /*29360*/  UMOV UR6, 0x0 ;  /* 0x0000000000067882 */ /* 0x000fe20000000000 */
[----:B------:R-:W-:-:S10]  /*29370*/  UMOV UR7, 0x12f00000 ;  /* 0x12f0000000077882 */ /* 0x000fd40000000000 */
.L_x_2918:
        /* <DEDUP_REMOVED lines=16> */
.L_x_2919:
        /* <DEDUP_REMOVED lines=16> */
.L_x_2920:
        /* <DEDUP_REMOVED lines=13> */
.L_x_3139:
[----:B------:R-:W-:Y:S05]  /*29650*/  BSYNC B2 ;  /* 0x0000000000027941 */ /* 0x000fea0003800000 */
.L_x_2921:
        /* <DEDUP_REMOVED lines=11> */
.L_x_2924:
[----:B------:R-:W-:Y:S05]  /*29710*/  BSYNC B2 ;  /* 0x0000000000027941 */ /* 0x000fea0003800000 */
.L_x_2923:
[----:B------:R-:W-:Y:S01]  /*29720*/  R2UR UR10, R14 ;  /* 0x000000000e0a72ca */ /* 0x000fe200000e0000 */
[----:B------:R-:W-:Y:S01]  /*29730*/  UIADD3 UR4, UP0, UR40, 0x670, URZ ;  /* 0x0000067028047890 */ /* 0x000fe2000ff1e03f */
[----:B------:R-:W-:Y:S01]  /*29740*/  R2UR UR6, R12 ;  /* 0x000000000c0672ca */ /* 0x000fe200000e0000 */
[----:B01----:R-:W-:Y:S01]  /*29750*/  VIADD R9, R9, 0x334b0 ;  /* 0x000334b009097836 */ /* 0x003fe20000000000 */
[----:B------:R-:W-:Y:S01]  /*29760*/  R2UR UR7, R13 ;  /* 0x000000000d0772ca */ /* 0x000fe200000e0000 */
[----:B------:R-:W-:Y:S01]  /*29770*/  UIADD3.X UR5, URZ, UR41, URZ, UP0, !UPT ;  /* 0x000000293f057290 */ /* 0x000fe200087fe43f */
[----:B------:R-:W-:Y:S02]  /*29780*/  PLOP3.LUT P1, PT, PT, PT, PT, 0x80, 0x0 ;  /* 0x000000000000781c */ /* 0x000fe40003f2f070 */
[----:B------:R-:W-:-:S11]  /*29790*/  IADD3 R4, R7, 0xf200, RZ ;  /* 0x0000f20007047810 */ /* 0x000fd60007ffe0ff */
.L_x_2925:
        /* <DEDUP_REMOVED lines=15> */
.L_x_2926:
        /* <DEDUP_REMOVED lines=15> */
.L_x_2927:
        /* <DEDUP_REMOVED lines=10> */
.L_x_2913:
[----:B------:R-:W-:Y:S05]  /*29a20*/  BSYNC B1 ;  /* 0x0000000000017941 */ /* 0x000fea0003800000 */
.L_x_2912:
        /* <DEDUP_REMOVED lines=8> */
.L_x_2890:
[----:B------:R-:W-:Y:S05]  /*29ab0*/  BSYNC B0 ;  /* 0x0000000000007941 */ /* 0x000fea0003800000 */
.L_x_2889:
[----:B------:R-:W2:Y:S01]  /*29ac0*/  LDC R0, c[0x0][0x448] ;  /* 0x00011200ff007b82 */ /* 0x000ea20000000800 */
[----:B------:R-:W-:Y:S01]  /*29ad0*/  LEA R3, R17, 0x7f, 0x7 ;  /* 0x0000007f11037811 */ /* 0x000fe200078e38ff */
[----:B------:R-:W-:Y:S06]  /*29ae0*/  @!P0 WARPSYNC.ALL ;  /* 0x0000000000008948 */ /* 0x000fec0003800000 */
[----:B------:R-:W-:Y:S01]  /*29af0*/  @!P0 BAR.SYNC.DEFER_BLOCKING 0xc, 0x180 ;  /* 0x0306000000008b1d */ /* 0x000fe20000010000 */
[----:B--2---:R-:W-:-:S13]  /*29b00*/  ISETP.NE.AND P1, PT, R0, 0x1, PT ;  /* 0x000000010000780c */ /* 0x004fda0003f25270 */
[----:B------:R-:W2:Y:S08]  /*29b10*/  @P1 LDC R4, c[0x0][0x44c] ;  /* 0x00011300ff041b82 */ /* 0x000eb00000000800 */
[----:B------:R-:W3:Y:S01]  /*29b20*/  @P1 LDC R0, c[0x0][0x450] ;  /* 0x00011400ff001b82 */ /* 0x000ee20000000800 */
[----:B--2---:R-:W-:-:S05]  /*29b30*/  @P1 IMAD.HI.U32 R4, R3, R4, RZ ;  /* 0x0000000403041227 */ /* 0x004fca00078e00ff */
[----:B---3--:R-:W-:-:S05]  /*29b40*/  @P1 SHF.R.U32.HI R3, RZ, R0, R4 ;  /* 0x00000000ff031219 */ /* 0x008fca0000011604 */
[----:B------:R-:W-:-:S04]  /*29b50*/  IMAD.IADD R3, R2, 0x1, R3 ;  /* 0x0000000102037824 */ /* 0x000fc800078e0203 */
[----:B------:R-:W-:-:S05]  /*29b60*/  IMAD.HI R3, R3, 0x66666667, RZ ;  /* 0x6666666703037827 */ /* 0x000fca00078e02ff */
[----:B------:R-:W-:-:S04]  /*29b70*/  SHF.R.U32.HI R0, RZ, 0x1f, R3 ;  /* 0x0000001fff007819 */ /* 0x000fc80000011603 */
[----:B------:R-:W-:-:S04]  /*29b80*/  LEA.HI.SX32 R3, R3, R0, 0x1a ;  /* 0x0000000003037211 */ /* 0x000fc800078fd2ff */
[----:B------:R-:W-:-:S04]  /*29b90*/  VIMNMX R30, R30, R3, PT ;  /* 0x000000031e1e7248 */ /* 0x000fc80003fe0100 */
[----:B------:R-:W-:-:S13]  /*29ba0*/  ISETP.GT.AND P0, PT, R30, RZ, PT ;  /* 0x000000ff1e00720c */ /* 0x000fda0003f04270 */
[----:B------:R-:W-:Y:S05]  /*29bb0*/  @P0 BRA `(.L_x_2929) ;  /* 0x0000000000440947 */ /* 0x000fea0003800000 */
[----:B-1----:R-:W1:Y:S02]  /*29bc0*/  S2R R6, SR_TID.X ;  /* 0x0000000000067919 */ /* 0x002e640000002100 */
[----:B-1----:R-:W-:-:S04]  /*29bd0*/  LOP3.LUT R6, R6, 0x7f, RZ, 0xc0, !PT ;  /* 0x0000007f06067812 */ /* 0x002fc800078ec0ff */
[----:B------:R-:W-:-:S13]  /*29be0*/  ISETP.NE.AND P0, PT, R6, RZ, PT ;  /* 0x000000ff0600720c */ /* 0x000fda0003f05270 */
[----:B------:R-:W-:Y:S05]  /*29bf0*/  @P0 BRA `(.L_x_2930) ;  /* 0x0000004800480947 */ /* 0x000fea0003800000 */
[----:B------:R-:W1:Y:S01]  /*29c00*/  S2R R5, SR_LANEID ;  /* 0x0000000000057919 */ /* 0x000e620000000000 */
[----:B------:R-:W-:Y:S01]  /*29c10*/  VOTEU.ANY UR4, UPT, PT ;  /* 0x0000000000047886 */ /* 0x000fe200038e0100 */
[----:B------:R-:W2:Y:S01]  /*29c20*/  LDC.64 R2, c[0x0][0xc60] ;  /* 0x00031800ff027b82 */ /* 0x000ea20000000a00 */
[----:B------:R-:W1:Y:S02]  /*29c30*/  FLO.U32 R0, UR4 ;  /* 0x0000000400007d00 */ /* 0x000e6400080e0000 */
[----:B-1----:R-:W-:-:S06]  /*29c40*/  ISETP.EQ.U32.AND P0, PT, R0, R5, PT ;  /* 0x000000050000720c */ /* 0x002fcc0003f02070 */
[----:B------:R-:W2:Y:S07]  /*29c50*/  POPC R5, UR4 ;  /* 0x0000000400057d09 */ /* 0x000eae0008000000 */
[----:B--2---:R-:W2:Y:S01]  /*29c60*/  @P0 ATOMG.E.ADD.STRONG.GPU PT, R3, desc[UR50][R2.64], R5 ;  /* 0x00000005020309a8 */ /* 0x004ea200081ee1f2 */
[----:B------:R-:W1:Y:S02]  /*29c70*/  S2R R4, SR_LTMASK ;  /* 0x0000000000047919 */ /* 0x000e640000003900 */
[----:B-1----:R-:W-:-:S04]  /*29c80*/  LOP3.LUT R4, R4, UR4, RZ, 0xc0, !PT ;  /* 0x0000000404047c12 */ /* 0x002fc8000f8ec0ff */
[----:B------:R-:W1:Y:S01]  /*29c90*/  POPC R7, R4 ;  /* 0x0000000400077309 */ /* 0x000e620000000000 */
[----:B--2---:R-:W1:Y:S02]  /*29ca0*/  SHFL.IDX PT, R0, R3, R0, 0x1f ;  /* 0x00001f0003007589 */ /* 0x004e6400000e0000 */
[----:B-1----:R-:W-:Y:S01]  /*29cb0*/  IADD3 R16, R0, UR38, R7 ;  /* 0x0000002600107c10 */ /* 0x002fe2000fffe007 */
[----:B------:R-:W-:Y:S06]  /*29cc0*/  BRA `(.L_x_2930) ;  /* 0x0000004800147947 */ /* 0x000fec0003800000 */
.L_x_2929:
[----:B------:R-:W-:Y:S01]  /*29cd0*/  IADD3 R0, R22, 0x24200, RZ ;  /* 0x0002420016007810 */ /* 0x000fe20007ffe0ff */
[----:B------:R-:W-:Y:S03]  /*29ce0*/  BSSY B6, `(.L_x_2931) ;  /* 0x0000013000067945 */ /* 0x000fe60003800000 */
[----:B------:R-:W-:-:S13]  /*29cf0*/  LOP3.LUT P0, RZ, R0, 0x1bf, RZ, 0xc0, !PT ;  /* 0x000001bf00ff7812 */ /* 0x000fda000780c0ff */
[----:B------:R-:W-:Y:S05]  /*29d00*/  @!P0 BRA `(.L_x_2932) ;  /* 0x0000000000408947 */ /* 0x000fea0003800000 */
[----:B------:R-:W-:Y:S01]  /*29d10*/  MOV R2, 0x0 ;  /* 0x0000000000027802 */ /* 0x000fe20000000f00 */
[----:B------:R-:W-:Y:S01]  /*29d20*/  ULDC.64 UR6, c[0x4][0xc0] ;  /* 0x0100300000067ab9 */ /* 0x000fe20000000a00 */
[----:B------:R-:W-:Y:S01]  /*29d30*/  ULDC.64 UR8, c[0x4][0xc8] ;  /* 0x0100320000087ab9 */ /* 0x000fe20000000a00 */
[----:B------:R-:W-:Y:S01]  /*29d40*/  ULDC.64 UR4, c[0x4][0x8] ;  /* 0x0100020000047ab9 */ /* 0x000fe20000000a00 */
[----:B------:R-:W-:Y:S01]  /*29d50*/  IMAD.U32 R4, RZ, RZ, UR6 ;  /* 0x00000006ff047e24 */ /* 0x000fe2000f8e00ff */
[----:B------:R-:W-:Y:S01]  /*29d60*/  MOV R11, UR5 ;  /* 0x00000005000b7c02 */ /* 0x000fe20008000f00 */
[----:B------:R-:W2:Y:S01]  /*29d70*/  LDC.64 R2, c[0x4][R2] ;  /* 0x0100000002027b82 */ /* 0x000ea20000000a00 */
[----:B------:R-:W-:Y:S02]  /*29d80*/  IMAD.U32 R5, RZ, RZ, UR7 ;  /* 0x00000007ff057e24 */ /* 0x000fe4000f8e00ff */
[----:B-1----:R-:W-:Y:S02]  /*29d90*/  IMAD.U32 R6, RZ, RZ, UR8 ;  /* 0x00000008ff067e24 */ /* 0x002fe4000f8e00ff */
[----:B------:R-:W-:-:S02]  /*29da0*/  IMAD.U32 R7, RZ, RZ, UR9 ;  /* 0x00000009ff077e24 */ /* 0x000fc4000f8e00ff */
[----:B------:R-:W-:Y:S02]  /*29db0*/  IMAD.U32 R10, RZ, RZ, UR4 ;  /* 0x00000004ff0a7e24 */ /* 0x000fe4000f8e00ff */
[----:B0-----:R-:W-:Y:S02]  /*29dc0*/  IMAD.MOV.U32 R8, RZ, RZ, 0x70 ;  /* 0x00000070ff087424 */ /* 0x001fe400078e00ff */
[----:B------:R-:W-:Y:S02]  /*29dd0*/  IMAD.MOV.U32 R12, RZ, RZ, 0x1 ;  /* 0x00000001ff0c7424 */ /* 0x000fe400078e00ff */
[----:B------:R-:W-:-:S07]  /*29de0*/  IMAD.MOV.U32 R13, RZ, RZ, RZ ;  /* 0x000000ffff0d7224 */ /* 0x000fce00078e00ff */
[----:B------:R-:W-:-:S07]  /*29df0*/  LEPC R20, `(.L_x_2932) ;  /* 0x000000001014794e */ /* 0x000fce0000000000 */
[----:B--2---:R-:W-:Y:S05]  /*29e00*/  CALL.ABS.NOINC R2 ;  /* 0x0000000002007343 */ /* 0x004fea0003c00000 */
.L_x_2932:
[----:B------:R-:W-:Y:S05]  /*29e10*/  BSYNC B6 ;  /* 0x0000000000067941 */ /* 0x000fea0003800000 */
.L_x_2931:
        /* <DEDUP_REMOVED lines=12> */
[----:B------:R-:W-:Y:S01]  /*29ee0*/  IMAD.U32 R4, RZ, RZ, UR6 ;  /* 0x00000006ff047e24 */ /* 0x000fe2000f8e00ff */
[----:B------:R-:W-:Y:S01]  /*29ef0*/  MOV R5, UR7 ;  /* 0x0000000700057c02 */ /* 0x000fe20008000f00 */
[----:B------:R-:W3:Y:S01]  /*29f00*/  LDC.64 R2, c[0x4][R2] ;  /* 0x0100000002027b82 */ /* 0x000ee20000000a00 */
[----:B-1----:R-:W-:Y:S01]  /*29f10*/  IMAD.U32 R6, RZ, RZ, UR8 ;  /* 0x00000008ff067e24 */ /* 0x002fe2000f8e00ff */
[----:B------:R-:W-:Y:S01]  /*29f20*/  MOV R12, 0x1 ;  /* 0x00000001000c7802 */ /* 0x000fe20000000f00 */
[----:B------:R-:W-:Y:S02]  /*29f30*/  IMAD.U32 R7, RZ, RZ, UR9 ;  /* 0x00000009ff077e24 */ /* 0x000fe4000f8e00ff */
[----:B------:R-:W-:-:S02]  /*29f40*/  IMAD.U32 R10, RZ, RZ, UR4 ;  /* 0x00000004ff0a7e24 */ /* 0x000fc4000f8e00ff */
[----:B------:R-:W-:Y:S02]  /*29f50*/  IMAD.U32 R11, RZ, RZ, UR5 ;  /* 0x00000005ff0b7e24 */ /* 0x000fe4000f8e00ff */
[----:B0-----:R-:W-:Y:S02]  /*29f60*/  IMAD.MOV.U32 R8, RZ, RZ, 0x70 ;  /* 0x00000070ff087424 */ /* 0x001fe400078e00ff */
[----:B------:R-:W-:-:S07]  /*29f70*/  IMAD.MOV.U32 R13, RZ, RZ, RZ ;  /* 0x000000ffff0d7224 */ /* 0x000fce00078e00ff */
[----:B------:R-:W-:-:S07]  /*29f80*/  LEPC R20, `(.L_x_2934) ;  /* 0x000000001014794e */ /* 0x000fce0000000000 */
[----:B--23--:R-:W-:Y:S05]  /*29f90*/  CALL.ABS.NOINC R2 ;  /* 0x0000000002007343 */ /* 0x00cfea0003c00000 */
.L_x_2934:
[----:B------:R-:W-:Y:S05]  /*29fa0*/  BSYNC B6 ;  /* 0x0000000000067941 */ /* 0x000fea0003800000 */
.L_x_2933:
        /* <DEDUP_REMOVED lines=19> */
[----:B--23--:R-:W-:Y:S05]  /*2a0e0*/  CALL.ABS.NOINC R2 ;  /* 0x0000000002007343 */ /* 0x00cfea0003c00000 */
.L_x_2936:
[----:B------:R-:W-:Y:S05]  /*2a0f0*/  BSYNC B6 ;  /* 0x0000000000067941 */ /* 0x000fea0003800000 */
.L_x_2935:
[----:B------:R-:W-:Y:S01]  /*2a100*/  LOP3.LUT P6, RZ, R34, 0x1, RZ, 0xc0, !PT ;  /* 0x0000000122ff7812 */ /* 0x000fe200078cc0ff */
[----:B------:R-:W-:-:S12]  /*2a110*/  BSSY B6, `(.L_x_2937) ;  /* 0x0000012000067945 */ /* 0x000fd80003800000 */
[----:B------:R-:W-:Y:S05]  /*2a120*/  @!P6 BRA `(.L_x_2938) ;  /* 0x000000000040e947 */ /* 0x000fea0003800000 */
[----:B------:R-:W-:Y:S01]  /*2a130*/  MOV R2, 0x0 ;  /* 0x0000000000027802 */ /* 0x000fe20000000f00 */
[----:B------:R-:W-:Y:S01]  /*2a140*/  ULDC.64 UR4, c[0x4][0xc0] ;  /* 0x0100300000047ab9 */ /* 0x000fe20000000a00 */
[----:B------:R-:W-:Y:S01]  /*2a150*/  ULDC.64 UR6, c[0x4][0xc8] ;  /* 0x0100320000067ab9 */ /* 0x000fe20000000a00 */
[----:B------:R-:W-:Y:S01]  /*2a160*/  ULDC.64 UR8, c[0x4][0x20] ;  /* 0x0100080000087ab9 */ /* 0x000fe20000000a00 */
[----:B------:R-:W-:Y:S01]  /*2a170*/  MOV R4, UR4 ;  /* 0x0000000400047c02 */ /* 0x000fe20008000f00 */
[----:B------:R-:W-:Y:S01]  /*2a180*/  IMAD.U32 R5, RZ, RZ, UR5 ;  /* 0x00000005ff057e24 */ /* 0x000fe2000f8e00ff */
[----:B------:R-:W3:Y:S01]  /*2a190*/  LDC.64 R2, c[0x4][R2] ;  /* 0x0100000002027b82 */ /* 0x000ee20000000a00 */
[----:B-1----:R-:W-:Y:S01]  /*2a1a0*/  IMAD.U32 R6, RZ, RZ, UR6 ;  /* 0x00000006ff067e24 */ /* 0x002fe2000f8e00ff */
[----:B0-----:R-:W-:Y:S01]  /*2a1b0*/  MOV R8, 0x70 ;  /* 0x0000007000087802 */ /* 0x001fe20000000f00 */
[----:B------:R-:W-:Y:S02]  /*2a1c0*/  IMAD.U32 R7, RZ, RZ, UR7 ;  /* 0x00000007ff077e24 */ /* 0x000fe4000f8e00ff */
[----:B------:R-:W-:-:S02]  /*2a1d0*/  IMAD.U32 R10, RZ, RZ, UR8 ;  /* 0x00000008ff0a7e24 */ /* 0x000fc4000f8e00ff */
[----:B------:R-:W-:Y:S02]  /*2a1e0*/  IMAD.U32 R11, RZ, RZ, UR9 ;  /* 0x00000009ff0b7e24 */ /* 0x000fe4000f8e00ff */
[----:B------:R-:W-:Y:S02]  /*2a1f0*/  IMAD.MOV.U32 R12, RZ, RZ, 0x1 ;  /* 0x00000001ff0c7424 */ /* 0x000fe400078e00ff */
[----:B------:R-:W-:-:S07]  /*2a200*/  IMAD.MOV.U32 R13, RZ, RZ, RZ ;  /* 0x000000ffff0d7224 */ /* 0x000fce00078e00ff */
[----:B------:R-:W-:-:S07]  /*2a210*/  LEPC R20, `(.L_x_2938) ;  /* 0x000000001014794e */ /* 0x000fce0000000000 */
[----:B--23--:R-:W-:Y:S05]  /*2a220*/  CALL.ABS.NOINC R2 ;  /* 0x0000000002007343 */ /* 0x00cfea0003c00000 */
.L_x_2938:
[----:B------:R-:W-:Y:S05]  /*2a230*/  BSYNC B6 ;  /* 0x0000000000067941 */ /* 0x000fea0003800000 */
.L_x_2937:
[----:B------:R-:W3:Y:S01]  /*2a240*/  LDL R21, [R1+0x4] ;  /* 0x0000040001157983 */ /* 0x000ee20000100800 */
[----:B------:R-:W-:Y:S01]  /*2a250*/  ULDC.64 UR4, c[0x0][0x9f8] ;  /* 0x00027e0000047ab9 */ /* 0x000fe20000000a00 */
[----:B------:R-:W4:Y:S01]  /*2a260*/  LDC R11, c[0x0][0x430] ;  /* 0x00010c00ff0b7b82 */ /* 0x000f220000000800 */
[----:B------:R-:W-:Y:S01]  /*2a270*/  ISETP.NE.U32.AND P0, PT, RZ, UR4, PT ;  /* 0x00000004ff007c0c */ /* 0x000fe2000bf05070 */
[----:B------:R-:W0:Y:S03]  /*2a280*/  S2R R2, SR_TID.X ;  /* 0x0000000000027919 */ /* 0x000e260000002100 */
[----:B------:R-:W-:-:S13]  /*2a290*/  ISETP.NE.AND.EX P0, PT, RZ, UR5, PT, P0 ;  /* 0x00000005ff007c0c */ /* 0x000fda000bf05300 */
[----:B------:R-:W-:-:S04]  /*2a2a0*/  @P0 IADD3 R24, P1, R24, UR4, RZ ;  /* 0x0000000418180c10 */ /* 0x000fc8000ff3e0ff */
[----:B------:R-:W-:-:S05]  /*2a2b0*/  @P0 IADD3.X R25, R25, UR5, RZ, P1, !PT ;  /* 0x0000000519190c10 */ /* 0x000fca0008ffe4ff */
[----:B------:R-:W3:Y:S01]  /*2a2c0*/  @P0 LDG.E R32, desc[UR50][R24.64] ;  /* 0x0000003218200981 */ /* 0x000ee2000c1e1900 */
[----:B------:R-:W-:Y:S01]  /*2a2d0*/  IMAD.MOV.U32 R7, RZ, RZ, 0xa0 ;  /* 0x000000a0ff077424 */ /* 0x000fe200078e00ff */
[----:B----4-:R-:W-:Y:S01]  /*2a2e0*/  ISETP.NE.AND P0, PT, R11, 0x1, PT ;  /* 0x000000010b00780c */ /* 0x010fe20003f05270 */
[----:B------:R-:W4:Y:S02]  /*2a2f0*/  S2R R20, SR_TID.X ;  /* 0x0000000000147919 */ /* 0x000f240000002100 */
[----:B-1----:R-:W-:Y:S01]  /*2a300*/  IMAD R6, R30, R7, -0xa0 ;  /* 0xffffff601e067424 */ /* 0x002fe200078e0207 */
[----:B0-----:R-:W-:-:S04]  /*2a310*/  LOP3.LUT R2, R2, 0x7f, RZ, 0xc0, !PT ;  /* 0x0000007f02027812 */ /* 0x001fc800078ec0ff */
[----:B------:R-:W-:-:S05]  /*2a320*/  SHF.R.U32.HI R2, RZ, 0x2, R2 ;  /* 0x00000002ff027819 */ /* 0x000fca0000011602 */
[----:B------:R-:W0:Y:S08]  /*2a330*/  @P0 LDC R5, c[0x0][0x434] ;  /* 0x00010d00ff050b82 */ /* 0x000e300000000800 */
[----:B------:R-:W1:Y:S08]  /*2a340*/  @P0 LDC R3, c[0x0][0x438] ;  /* 0x00010e00ff030b82 */ /* 0x000e700000000800 */
[----:B------:R-:W1:Y:S01]  /*2a350*/  @P0 LDC R0, c[0x0][0x434] ;  /* 0x00010d00ff000b82 */ /* 0x000e620000000800 */
[----:B----4-:R-:W-:-:S05]  /*2a360*/  IMAD.SHL.U32 R20, R20, 0x20, RZ ;  /* 0x0000002014147824 */ /* 0x010fca00078e00ff */
[----:B------:R-:W-:Y:S02]  /*2a370*/  LOP3.LUT R20, R2, 0x60, R20, 0xf8, !PT ;  /* 0x0000006002147812 */ /* 0x000fe400078ef814 */
[----:B------:R-:W4:Y:S03]  /*2a380*/  S2R R2, SR_TID.X ;  /* 0x0000000000027919 */ /* 0x000f260000002100 */
[----:B------:R-:W-:Y:S02]  /*2a390*/  IMAD.IADD R4, R20, 0x1, R6 ;  /* 0x0000000114047824 */ /* 0x000fe400078e0206 */
[----:B------:R-:W2:Y:S03]  /*2a3a0*/  S2R R20, SR_TID.X ;  /* 0x0000000000147919 */ /* 0x000ea60000002100 */
[----:B------:R-:W-:-:S02]  /*2a3b0*/  ISETP.GE.AND P1, PT, R4, R26, PT ;  /* 0x0000001a0400720c */ /* 0x000fc40003f26270 */
[----:B----4-:R-:W-:-:S04]  /*2a3c0*/  LOP3.LUT R2, R2, 0x7f, RZ, 0xc0, !PT ;  /* 0x0000007f02027812 */ /* 0x010fc800078ec0ff */
[----:B------:R-:W-:Y:S01]  /*2a3d0*/  SHF.R.U32.HI R8, RZ, 0x2, R2 ;  /* 0x00000002ff087819 */ /* 0x000fe20000011602 */
[----:B--2---:R-:W-:Y:S01]  /*2a3e0*/  IMAD.SHL.U32 R20, R20, 0x20, RZ ;  /* 0x0000002014147824 */ /* 0x004fe200078e00ff */
[----:B------:R-:W2:Y:S04]  /*2a3f0*/  @P0 LDC R2, c[0x0][0x438] ;  /* 0x00010e00ff020b82 */ /* 0x000ea80000000800 */
[----:B------:R-:W-:-:S04]  /*2a400*/  LOP3.LUT R20, R8, 0x60, R20, 0xf8, !PT ;  /* 0x0000006008147812 */ /* 0x000fc800078ef814 */
[----:B------:R-:W-:-:S05]  /*2a410*/  LOP3.LUT R20, R20, 0x80, RZ, 0xfc, !PT ;  /* 0x0000008014147812 */ /* 0x000fca00078efcff */
[----:B------:R-:W-:Y:S01]  /*2a420*/  IMAD.IADD R6, R20, 0x1, R6 ;  /* 0x0000000114067824 */ /* 0x000fe200078e0206 */
[----:B------:R-:W-:Y:S02]  /*2a430*/  LOP3.LUT R34, R34, 0xfffffff7, RZ, 0xc0, !PT ;  /* 0xfffffff722227812 */ /* 0x000fe400078ec0ff */
[----:B---3--:R-:W-:Y:S01]  /*2a440*/  IADD3 R10, R4, R21, RZ ;  /* 0x00000015040a7210 */ /* 0x008fe20007ffe0ff */
[----:B------:R-:W-:-:S04]  /*2a450*/  IMAD.IADD R8, R6, 0x1, R21 ;  /* 0x0000000106087824 */ /* 0x000fc800078e0215 */
[----:B0-----:R-:W-:-:S04]  /*2a460*/  @P0 IMAD.HI.U32 R5, R10, R5, RZ ;  /* 0x000000050a050227 */ /* 0x001fc800078e00ff */
[----:B------:R-:W-:Y:S01]  /*2a470*/  IMAD.MOV.U32 R9, RZ, RZ, R10 ;  /* 0x000000ffff097224 */ /* 0x000fe200078e000a */
[----:B-1----:R-:W-:Y:S01]  /*2a480*/  @P0 SHF.R.U32.HI R9, RZ, R3, R5 ;  /* 0x00000003ff090219 */ /* 0x002fe20000011605 */
[----:B------:R-:W-:Y:S01]  /*2a490*/  @P0 IMAD.HI.U32 R3, R8, R0, RZ ;  /* 0x0000000008030227 */ /* 0x000fe200078e00ff */
[----:B------:R-:W0:Y:S02]  /*2a4a0*/  @!P1 LDC.64 R4, c[0x0][0x418] ;  /* 0x00010600ff049b82 */ /* 0x000e240000000a00 */
[----:B------:R-:W-:Y:S01]  /*2a4b0*/  @!P1 SHF.R.S32.HI R7, RZ, 0x1f, R9 ;  /* 0x0000001fff079819 */ /* 0x000fe20000011409 */
[----:B------:R-:W-:Y:S01]  /*2a4c0*/  IMAD.MOV.U32 R0, RZ, RZ, R8 ;  /* 0x000000ffff007224 */ /* 0x000fe200078e0008 */
[----:B--2---:R-:W-:Y:S02]  /*2a4d0*/  @P0 SHF.R.U32.HI R0, RZ, R2, R3 ;  /* 0x00000002ff000219 */ /* 0x004fe40000011603 */
[----:B------:R-:W-:Y:S02]  /*2a4e0*/  ISETP.GE.AND P0, PT, R6, R26, PT ;  /* 0x0000001a0600720c */ /* 0x000fe40003f06270 */
[----:B------:R-:W1:Y:S01]  /*2a4f0*/  @!P1 LDC.64 R2, c[0x0][0x428] ;  /* 0x00010a00ff029b82 */ /* 0x000e620000000a00 */
[----:B------:R-:W-:-:S02]  /*2a500*/  @!P1 MOV R6, R9 ;  /* 0x0000000900069202 */ /* 0x000fc40000000f00 */
[----:B------:R-:W-:Y:S02]  /*2a510*/  ISETP.GT.U32.OR P0, PT, R20, 0x9f, P0 ;  /* 0x0000009f1400780c */ /* 0x000fe40000704470 */
        /* <DEDUP_REMOVED lines=9> */
[----:B------:R-:W-:Y:S01]  /*2a5b0*/  @!P0 IMAD.MOV.U32 R6, RZ, RZ, R0 ;  /* 0x000000ffff068224 */ /* 0x000fe200078e0000 */
[----:B------:R-:W0:Y:S01]  /*2a5c0*/  @!P0 LDC.64 R2, c[0x0][0x428] ;  /* 0x00010a00ff028b82 */ /* 0x000e220000000a00 */
[----:B------:R-:W-:-:S04]  /*2a5d0*/  IMAD.MOV R5, RZ, RZ, -R9 ;  /* 0x000000ffff057224 */ /* 0x000fc800078e0a09 */
[----:B------:R-:W-:-:S03]  /*2a5e0*/  IMAD R5, R11, R5, R10 ;  /* 0x000000050b057224 */ /* 0x000fc600078e020a */
[----:B------:R-:W1:Y:S01]  /*2a5f0*/  LDC R9, c[0x0][0x2f4] ;  /* 0x0000bd00ff097b82 */ /* 0x000e620000000800 */
[-C--:B0-----:R-:W-:Y:S02]  /*2a600*/  @!P0 IMAD R4, R14, R2.reuse, RZ ;  /* 0x000000020e048224 */ /* 0x081fe400078e02ff */
[----:B------:R-:W-:-:S04]  /*2a610*/  @!P0 IMAD.WIDE.U32 R6, R32, R2, R6 ;  /* 0x0000000220068225 */ /* 0x000fc800078e0006 */
[----:B------:R-:W-:Y:S02]  /*2a620*/  @!P0 IMAD R4, R32, R3, R4 ;  /* 0x0000000320048224 */ /* 0x000fe400078e0204 */
[----:B------:R-:W0:Y:S02]  /*2a630*/  @!P0 LDC.64 R2, c[0x0][0x418] ;  /* 0x00010600ff028b82 */ /* 0x000e240000000a00 */
[----:B------:R-:W-:Y:S01]  /*2a640*/  @!P0 IMAD.IADD R4, R4, 0x1, R7 ;  /* 0x0000000104048824 */ /* 0x000fe200078e0207 */
[----:B------:R-:W-:Y:S02]  /*2a650*/  MOV R10, UR39 ;  /* 0x00000027000a7c02 */ /* 0x000fe40008000f00 */
[----:B0-----:R-:W-:-:S04]  /*2a660*/  @!P0 LEA R2, P2, R6, R2, 0x2 ;  /* 0x0000000206028211 */ /* 0x001fc800078410ff */
[----:B------:R-:W-:Y:S02]  /*2a670*/  @!P0 LEA.HI.X R3, R6, R3, R4, 0x2, P2 ;  /* 0x0000000306038211 */ /* 0x000fe400010f1404 */
[----:B------:R-:W-:Y:S02]  /*2a680*/  CS2R R6, SRZ ;  /* 0x0000000000067805 */ /* 0x000fe4000001ff00 */
[----:B------:R-:W-:-:S04]  /*2a690*/  ISETP.GT.U32.AND P2, PT, R20, 0x9f, PT ;  /* 0x0000009f1400780c */ /* 0x000fc80003f44070 */
[----:B------:R0:W5:Y:S01]  /*2a6a0*/  @!P1 LDG.E R6, desc[UR50][R12.64] ;  /* 0x000000320c069981 */ /* 0x000162000c1e1900 */
[-C--:B-1----:R-:W-:Y:S02]  /*2a6b0*/  ISETP.GE.AND P1, PT, R36, R9.reuse, PT ;  /* 0x000000092400720c */ /* 0x082fe40003f26270 */
[----:B------:R-:W-:Y:S01]  /*2a6c0*/  ISETP.NE.AND P3, PT, R10, 0x3, PT ;  /* 0x000000030a00780c */ /* 0x000fe20003f65270 */
[----:B------:R0:W5:Y:S01]  /*2a6d0*/  @!P0 LDG.E R7, desc[UR50][R2.64] ;  /* 0x0000003202078981 */ /* 0x000162000c1e1900 */
[----:B--2---:R-:W-:Y:S01]  /*2a6e0*/  LOP3.LUT R14, R36, 0x40, RZ, 0xfc, !PT ;  /* 0x00000040240e7812 */ /* 0x004fe200078efcff */
[----:B------:R-:W-:Y:S01]  /*2a6f0*/  UMOV UR4, 0xffffffff ;  /* 0xffffffff00047882 */ /* 0x000fe20000000000 */
[----:B------:R-:W-:Y:S02]  /*2a700*/  IMAD.MOV R0, RZ, RZ, -R0 ;  /* 0x000000ffff007224 */ /* 0x000fe400078e0a00 */
[----:B------:R-:W-:Y:S02]  /*2a710*/  @P2 LOP3.LUT R34, R34, 0x8, RZ, 0xfc, !PT ;  /* 0x0000000822222812 */ /* 0x000fe400078efcff */
[----:B------:R-:W-:Y:S01]  /*2a720*/  ISETP.GE.AND P0, PT, R14, R9, PT ;  /* 0x000000090e00720c */ /* 0x000fe20003f06270 */
[----:B------:R-:W-:Y:S01]  /*2a730*/  IMAD R8, R11, R0, R8 ;  /* 0x000000000b087224 */ /* 0x000fe200078e0208 */
[----:B------:R-:W-:-:S02]  /*2a740*/  LOP3.LUT R34, R34, 0xffffffef, RZ, 0xc0, !PT ;  /* 0xffffffef22227812 */ /* 0x000fc400078ec0ff */
        /* <DEDUP_REMOVED lines=8> */
[----:B------:R-:W-:-:S05]  /*2a7d0*/  @P0 LOP3.LUT R34, R34, 0x1, RZ, 0xfc, !PT ;  /* 0x0000000122220812 */ /* 0x000fca00078efcff */
[----:B------:R0:W-:Y:S01]  /*2a7e0*/  STL [R1], R34 ;  /* 0x0000002201007387 */ /* 0x0001e20000100800 */
[----:B------:R-:W-:Y:S05]  /*2a7f0*/  BRA.DIV UR4, `(.L_x_2939) ;  /* 0x0000007a04e07947 */ /* 0x000fea000b800000 */
.L_x_3142:
[----:B------:R-:W-:Y:S01]  /*2a800*/  SHF.R.S32.HI R37, RZ, 0x1f, R18 ;  /* 0x0000001fff257819 */ /* 0x000fe20000011412 */
[----:B------:R-:W-:Y:S01]  /*2a810*/  VIADD R9, R30, 0xffffffff ;  /* 0xffffffff1e097836 */ /* 0x000fe20000000000 */
[----:B------:R-:W-:Y:S06]  /*2a820*/  @!P3 BRA `(.L_x_2940) ;  /* 0x000000000004b947 */ /* 0x000fec0003800000 */
[----:B------:R-:W-:Y:S01]  /*2a830*/  BPT.TRAP 0x1 ;  /* 0x000000040000795c */ /* 0x000fe20000300000 */
.L_x_2940:
[----:B------:R-:W-:Y:S01]  /*2a840*/  IMAD R0, R29, 0x8, R22 ;  /* 0x000000081d007824 */ /* 0x000fe200078e0216 */
[----:B0-----:R-:W-:Y:S01]  /*2a850*/  SHF.L.U32 R2, R33, 0x1f, RZ ;  /* 0x0000001f21027819 */ /* 0x001fe200000006ff */
[----:B------:R-:W-:Y:S01]  /*2a860*/  BSSY B0, `(.L_x_2941) ;  /* 0x0000005000007945 */ /* 0x000fe20003800000 */
[----:B------:R-:W-:Y:S02]  /*2a870*/  SHF.R.S32.HI R34, RZ, 0x1f, R5 ;  /* 0x0000001fff227819 */ /* 0x000fe40000011405 */
[----:B------:R-:W0:Y:S01]  /*2a880*/  SYNCS.PHASECHK.TRANS64.TRYWAIT P0, [R0+URZ+0x33480], R2 ;  /* 0x03348002000075a7 */ /* 0x000e22000800017f */
[----:B------:R1:W-:Y:S02]  /*2a890*/  STL [R1+0x28], R2 ;  /* 0x0000280201007387 */ /* 0x0003e40000100800 */
[----:B01----:R-:W-:Y:S05]  /*2a8a0*/  @!P0 BRA `(.L_x_2942) ;  /* 0x0000007800e88947 */ /* 0x003fea0003800000 */
.L_x_3143:
[----:B------:R-:W-:Y:S05]  /*2a8b0*/  BSYNC B0 ;  /* 0x0000000000007941 */ /* 0x000fea0003800000 */
.L_x_2941:
[----:B-----5:R-:W-:Y:S01]  /*2a8c0*/  SHF.R.S32.HI R10, RZ, 0x1f, R6 ;  /* 0x0000001fff0a7819 */ /* 0x020fe20000011406 */
[----:B------:R-:W-:Y:S01]  /*2a8d0*/  ULDC.64 UR4, c[0x0][0x328] ;  /* 0x0000ca0000047ab9 */ /* 0x000fe20000000a00 */
[----:B------:R-:W-:Y:S01]  /*2a8e0*/  ULDC.64 UR6, c[0x0][0x338] ;  /* 0x0000ce0000067ab9 */ /* 0x000fe20000000a00 */
[----:B------:R-:W-:Y:S01]  /*2a8f0*/  IMAD R4, R34, UR4, RZ ;  /* 0x0000000422047c24 */ /* 0x000fe2000f8e02ff */
[----:B------:R-:W-:Y:S01]  /*2a900*/  ULDC.64 UR8, c[0x0][0x330] ;  /* 0x0000cc0000087ab9 */ /* 0x000fe20000000a00 */
[----:B------:R1:W-:Y:S01]  /*2a910*/  STL [R1+0x24], R10 ;  /* 0x0000240a01007387 */ /* 0x0003e20000100800 */
[C---:B0-----:R-:W-:Y:S01]  /*2a920*/  IMAD.WIDE.U32 R2, R5.reuse, UR4, RZ ;  /* 0x0000000405027c25 */ /* 0x041fe2000f8e00ff */
[----:B------:R-:W-:Y:S02]  /*2a930*/  ULDC.64 UR10, c[0x0][0x318] ;  /* 0x0000c600000a7ab9 */ /* 0x000fe40000000a00 */
[----:B------:R-:W2:Y:S01]  /*2a940*/  LDL R13, [R1+0x10] ;  /* 0x00001000010d7983 */ /* 0x000ea20000100800 */
[----:B------:R-:W-:-:S03]  /*2a950*/  IMAD R4, R5, UR5, R4 ;  /* 0x0000000505047c24 */ /* 0x000fc6000f8e0204 */
[----:B------:R-:W3:Y:S01]  /*2a960*/  LDL.LU R12, [R1] ;  /* 0x00000000010c7983 */ /* 0x000ee20000300800 */
[----:B------:R-:W-:Y:S02]  /*2a970*/  IMAD.IADD R3, R3, 0x1, R4 ;  /* 0x0000000103037824 */ /* 0x000fe400078e0204 */
[----:B------:R-:W-:Y:S02]  /*2a980*/  IMAD R4, R10, UR6, RZ ;  /* 0x000000060a047c24 */ /* 0x000fe4000f8e02ff */
[C---:B------:R-:W-:Y:S01]  /*2a990*/  IMAD.WIDE.U32 R2, R6.reuse, UR6, R2 ;  /* 0x0000000606027c25 */ /* 0x040fe2000f8e0002 */
[----:B------:R-:W0:Y:S03]  /*2a9a0*/  S2R R14, SR_TID.X ;  /* 0x00000000000e7919 */ /* 0x000e260000002100 */
[----:B------:R-:W-:-:S04]  /*2a9b0*/  IMAD R4, R6, UR7, R4 ;  /* 0x0000000706047c24 */ /* 0x000fc8000f8e0204 */
[----:B------:R-:W-:Y:S02]  /*2a9c0*/  IMAD.IADD R3, R3, 0x1, R4 ;  /* 0x0000000103037824 */ /* 0x000fe400078e0204 */
[----:B------:R-:W-:Y:S01]  /*2a9d0*/  IMAD R11, R9, -0xa0, R26 ;  /* 0xffffff60090b7824 */ /* 0x000fe200078e021a */
[----:B------:R-:W-:Y:S01]  /*2a9e0*/  SHF.R.S32.HI R26, RZ, 0x1f, R8 ;  /* 0x0000001fff1a7819 */ /* 0x000fe20000011408 */
[----:B------:R-:W-:-:S04]  /*2a9f0*/  IMAD.WIDE.U32 R2, R18, UR8, R2 ;  /* 0x0000000812027c25 */ /* 0x000fc8000f8e0002 */
[----:B------:R-:W-:Y:S01]  /*2aa00*/  IMAD R4, R37, UR8, RZ ;  /* 0x0000000825047c24 */ /* 0x000fe2000f8e02ff */
[----:B-1----:R-:W-:Y:S01]  /*2aa10*/  IADD3 R10, P0, R2, UR10, RZ ;  /* 0x0000000a020a7c10 */ /* 0x002fe2000ff1e0ff */
[----:B------:R-:W-:Y:S02]  /*2aa20*/  IMAD R2, R26, UR4, RZ ;  /* 0x000000041a027c24 */ /* 0x000fe4000f8e02ff */
[----:B------:R-:W-:Y:S01]  /*2aa30*/  IMAD R4, R18, UR9, R4 ;  /* 0x0000000912047c24 */ /* 0x000fe2000f8e0204 */
[----:B------:R-:W-:Y:S01]  /*2aa40*/  SHF.R.S32.HI R25, RZ, 0x1f, R7 ;  /* 0x0000001fff197819 */ /* 0x000fe20000011407 */
[----:B------:R-:W-:-:S03]  /*2aa50*/  IMAD R9, R8, UR5, R2 ;  /* 0x0000000508097c24 */ /* 0x000fc6000f8e0202 */
[----:B------:R-:W-:Y:S01]  /*2aa60*/  IADD3.X R20, R3, UR11, R4, P0, !PT ;  /* 0x0000000b03147c10 */ /* 0x000fe200087fe404 */
[----:B------:R-:W-:-:S04]  /*2aa70*/  IMAD.WIDE.U32 R2, R8, UR4, RZ ;  /* 0x0000000408027c25 */ /* 0x000fc8000f8e00ff */
[----:B------:R-:W-:Y:S02]  /*2aa80*/  IMAD.IADD R3, R3, 0x1, R9 ;  /* 0x0000000103037824 */ /* 0x000fe400078e0209 */
[----:B------:R-:W-:Y:S02]  /*2aa90*/  IMAD R9, R25, UR6, RZ ;  /* 0x0000000619097c24 */ /* 0x000fe4000f8e02ff */
[----:B------:R-:W-:-:S04]  /*2aaa0*/  IMAD.WIDE.U32 R2, R7, UR6, R2 ;  /* 0x0000000607027c25 */ /* 0x000fc8000f8e0002 */
[----:B------:R-:W-:Y:S01]  /*2aab0*/  IMAD R9, R7, UR7, R9 ;  /* 0x0000000707097c24 */ /* 0x000fe2000f8e0209 */
[----:B0-----:R-:W-:-:S04]  /*2aac0*/  LOP3.LUT R14, R14, 0x7f, RZ, 0xc0, !PT ;  /* 0x0000007f0e0e7812 */ /* 0x001fc800078ec0ff */
[----:B------:R-:W-:Y:S02]  /*2aad0*/  IADD3 R3, R3, R9, RZ ;  /* 0x0000000903037210 */ /* 0x000fe40007ffe0ff */
[----:B------:R-:W-:Y:S01]  /*2aae0*/  SHF.R.U32.HI R14, RZ, 0x2, R14 ;  /* 0x00000002ff0e7819 */ /* 0x000fe2000001160e */
[----:B------:R-:W-:-:S04]  /*2aaf0*/  IMAD.WIDE.U32 R2, R18, UR8, R2 ;  /* 0x0000000812027c25 */ /* 0x000fc8000f8e0002 */
[----:B------:R-:W-:Y:S01]  /*2ab00*/  IMAD.IADD R9, R11, 0x1, -R14 ;  /* 0x000000010b097824 */ /* 0x000fe200078e0a0e */
[----:B------:R-:W-:-:S04]  /*2ab10*/  IADD3 R24, P0, R2, UR10, RZ ;  /* 0x0000000a02187c10 */ /* 0x000fc8000ff1e0ff */
[----:B------:R-:W-:Y:S02]  /*2ab20*/  IADD3.X R21, R4, UR11, R3, P0, !PT ;  /* 0x0000000b04157c10 */ /* 0x000fe400087fe403 */
[----:B------:R-:W-:Y:S01]  /*2ab30*/  ISETP.GE.AND P0, PT, R9, 0x1, PT ;  /* 0x000000010900780c */ /* 0x000fe20003f06270 */
[----:B------:R-:W-:Y:S01]  /*2ab40*/  UMOV UR4, 0xffffffff ;  /* 0xffffffff00047882 */ /* 0x000fe20000000000 */
[----:B---3--:R-:W-:-:S11]  /*2ab50*/  LOP3.LUT R12, R12, 0xffffffdf, RZ, 0xc0, !PT ;  /* 0xffffffdf0c0c7812 */ /* 0x008fd600078ec0ff */
[----:B------:R-:W-:-:S05]  /*2ab60*/  @P0 LOP3.LUT R12, R12, 0x20, RZ, 0xfc, !PT ;  /* 0x000000200c0c0812 */ /* 0x000fca00078efcff */
[----:B------:R0:W-:Y:S01]  /*2ab70*/  STL [R1], R12 ;  /* 0x0000000c01007387 */ /* 0x0001e20000100800 */
[----:B--2---:R-:W-:Y:S01]  /*2ab80*/  IMAD R4, R29, 0x7800, R13 ;  /* 0x000078001d047824 */ /* 0x004fe200078e020d */
[----:B------:R-:W-:Y:S06]  /*2ab90*/  BRA.DIV UR4, `(.L_x_2943) ;  /* 0x0000007a04447947 */ /* 0x000fec000b800000 */
[----:B------:R-:W1:Y:S01]  /*2aba0*/  SHFL.IDX PT, R2, R10, RZ, 0x1c1f ;  /* 0x001c1fff0a027589 */ /* 0x000e6200000e0000 */
[----:B0-----:R-:W0:Y:S01]  /*2abb0*/  LDC R12, c[0x0][0x2f4] ;  /* 0x0000bd00ff0c7b82 */ /* 0x001e220000000800 */
[----:B------:R-:W-:Y:S01]  /*2abc0*/  IMAD.IADD R4, R22, 0x1, R4 ;  /* 0x0000000116047824 */ /* 0x000fe200078e0204 */
[C---:B------:R-:W-:Y:S01]  /*2abd0*/  LOP3.LUT R11, R36.reuse, 0x80, RZ, 0xfc, !PT ;  /* 0x00000080240b7812 */ /* 0x040fe200078efcff */
[----:B------:R-:W2:Y:S01]  /*2abe0*/  SHFL.IDX PT, R3, R20, RZ, 0x1c1f ;  /* 0x001c1fff14037589 */ /* 0x000ea200000e0000 */
[C---:B------:R-:W-:Y:S02]  /*2abf0*/  LOP3.LUT R13, R36.reuse, 0x40, RZ, 0xfc, !PT ;  /* 0x00000040240d7812 */ /* 0x040fe400078efcff */
[C---:B-1----:R-:W-:Y:S02]  /*2ac00*/  IADD3 R2, P0, R36.reuse, R2, RZ ;  /* 0x0000000224027210 */ /* 0x042fe40007f1e0ff */
[-C--:B0-----:R-:W-:Y:S02]  /*2ac10*/  ISETP.GE.AND P3, PT, R36, R12.reuse, PT ;  /* 0x0000000c2400720c */ /* 0x081fe40003f66270 */
[----:B------:R-:W-:Y:S01]  /*2ac20*/  ISETP.GE.AND P2, PT, R13, R12, PT ;  /* 0x0000000c0d00720c */ /* 0x000fe20003f46270 */
[----:B--2---:R-:W-:Y:S01]  /*2ac30*/  IMAD.X R3, RZ, RZ, R3, P0 ;  /* 0x000000ffff037224 */ /* 0x004fe200000e0603 */
[----:B------:R-:W-:-:S13]  /*2ac40*/  ISETP.LT.OR P0, PT, R9, 0x1, P3 ;  /* 0x000000010900780c */ /* 0x000fda0001f01670 */
[----:B------:R-:W-:Y:S01]  /*2ac50*/  @!PT LDS RZ, [RZ] ;  /* 0x00000000fffff984 */ /* 0x000fe20000000800 */
[----:B------:R-:W-:Y:S01]  /*2ac60*/  LDGSTS.E.BYPASS.LTC128B.128 [R4+0xf200], desc[UR50][R2.64], !P0 ;  /* 0x0f20000002047fae */ /* 0x000fe2000c101d72 */
[----:B------:R-:W-:-:S03]  /*2ac70*/  ISETP.GE.AND P0, PT, R11, R12, PT ;  /* 0x0000000c0b00720c */ /* 0x000fc60003f06270 */
[----:B------:R-:W2:Y:S01]  /*2ac80*/  LDL.LU R11, [R1] ;  /* 0x00000000010b7983 */ /* 0x000ea20000300800 */
[C---:B------:R-:W-:Y:S02]  /*2ac90*/  ISETP.LT.OR P1, PT, R9.reuse, 0x1, P2 ;  /* 0x000000010900780c */ /* 0x040fe40001721670 */
[C---:B------:R-:W-:Y:S02]  /*2aca0*/  ISETP.GE.AND P6, PT, R9.reuse, 0x81, PT ;  /* 0x000000810900780c */ /* 0x040fe40003fc6270 */
[C---:B------:R-:W-:Y:S02]  /*2acb0*/  ISETP.GE.AND P5, PT, R9.reuse, 0x21, PT ;  /* 0x000000210900780c */ /* 0x040fe40003fa6270 */
[----:B------:R-:W-:-:S07]  /*2acc0*/  ISETP.GE.AND P4, PT, R9, 0x41, PT ;  /* 0x000000410900780c */ /* 0x000fce0003f86270 */
        /* <DEDUP_REMOVED lines=35> */
[----:B------:R0:W3:Y:S01]  /*2af00*/  SHFL.IDX PT, R2, R24, RZ, 0x1c1f ;  /* 0x001c1fff18027589 */ /* 0x0000e200000e0000 */
[----:B--2---:R-:W-:-:S04]  /*2af10*/  LOP3.LUT R11, R11, 0xffffffbf, RZ, 0xc0, !PT ;  /* 0xffffffbf0b0b7812 */ /* 0x004fc800078ec0ff */
[----:B------:R-:W-:-:S05]  /*2af20*/  @P6 LOP3.LUT R11, R11, 0x40, RZ, 0xfc, !PT ;  /* 0x000000400b0b6812 */ /* 0x000fca00078efcff */
[----:B------:R0:W-:Y:S02]  /*2af30*/  STL [R1], R11 ;  /* 0x0000000b01007387 */ /* 0x0001e40000100800 */
.L_x_3155:
[C---:B------:R-:W-:Y:S02]  /*2af40*/  ISETP.LT.OR P3, PT, R9.reuse, 0x81, P3 ;  /* 0x000000810900780c */ /* 0x040fe40001f61670 */
[C---:B------:R-:W-:Y:S02]  /*2af50*/  ISETP.LT.OR P2, PT, R9.reuse, 0x81, P2 ;  /* 0x000000810900780c */ /* 0x040fe40001741670 */
[----:B------:R-:W-:Y:S02]  /*2af60*/  ISETP.LT.OR P0, PT, R9, 0x81, P0 ;  /* 0x000000810900780c */ /* 0x000fe40000701670 */
[----:B---3--:R-:W-:-:S05]  /*2af70*/  IADD3 R2, P6, R36, R2, RZ ;  /* 0x0000000224027210 */ /* 0x008fca0007fde0ff */
        /* <DEDUP_REMOVED lines=9> */
.L_x_2944:
        /* <DEDUP_REMOVED lines=11> */
.L_x_2945:
[----:B------:R1:W-:Y:S01]  /*2b0c0*/  SYNCS.ARRIVE.TRANS64.A1T0 RZ, [R0+URZ+0x33470], RZ ;  /* 0x033470ff00ff79a7 */ /* 0x0003e2000810003f */
[----:B------:R-:W-:Y:S05]  /*2b0d0*/  @!P3 BRA `(.L_x_2946) ;  /* 0x000000000004b947 */ /* 0x000fea0003800000 */
[----:B------:R-:W-:Y:S01]  /*2b0e0*/  BPT.TRAP 0x1 ;  /* 0x000000040000795c */ /* 0x000fe20000300000 */
.L_x_2946:
[----:B------:R-:W3:Y:S01]  /*2b0f0*/  LDL R2, [R1+0x28] ;  /* 0x0000280001027983 */ /* 0x000ee20000100800 */
[----:B------:R-:W-:Y:S01]  /*2b100*/  BSSY B0, `(.L_x_2947) ;  /* 0x0000003000007945 */ /* 0x000fe20003800000 */
[----:B---3--:R-:W3:Y:S03]  /*2b110*/  SYNCS.PHASECHK.TRANS64.TRYWAIT P0, [R0+URZ+0x33440], R2 ;  /* 0x03344002000075a7 */ /* 0x008ee6000800017f */
[----:B---3--:R-:W-:Y:S05]  /*2b120*/  @!P0 BRA `(.L_x_2948) ;  /* 0x0000007800e88947 */ /* 0x008fea0003800000 */
.L_x_3156:
[----:B------:R-:W-:Y:S05]  /*2b130*/  BSYNC B0 ;  /* 0x0000000000007941 */ /* 0x000fea0003800000 */
.L_x_2947:
[----:B0-----:R-:W4:Y:S01]  /*2b140*/  LDL.LU R11, [R1+0x24] ;  /* 0x00002400010b7983 */ /* 0x001f220000300800 */
[----:B------:R-:W-:Y:S01]  /*2b150*/  ULDC.64 UR4, c[0x0][0x300] ;  /* 0x0000c00000047ab9 */ /* 0x000fe20000000a00 */
[----:B------:R-:W-:Y:S01]  /*2b160*/  ULDC.64 UR6, c[0x0][0x310] ;  /* 0x0000c40000067ab9 */ /* 0x000fe20000000a00 */
[----:B------:R-:W-:Y:S01]  /*2b170*/  IMAD R9, R34, UR4, RZ ;  /* 0x0000000422097c24 */ /* 0x000fe2000f8e02ff */
[----:B------:R0:W5:Y:S01]  /*2b180*/  LDL R20, [R1] ;  /* 0x0000000001147983 */ /* 0x0001620000100800 */
[----:B---3--:R-:W-:-:S04]  /*2b190*/  IMAD.WIDE.U32 R2, R5, UR4, RZ ;  /* 0x0000000405027c25 */ /* 0x008fc8000f8e00ff */
[----:B------:R-:W-:-:S04]  /*2b1a0*/  IMAD R9, R5, UR5, R9 ;  /* 0x0000000505097c24 */ /* 0x000fc8000f8e0209 */
[----:B------:R-:W-:Y:S02]  /*2b1b0*/  IMAD.IADD R3, R3, 0x1, R9 ;  /* 0x0000000103037824 */ /* 0x000fe400078e0209 */
[----:B------:R-:W-:-:S04]  /*2b1c0*/  IMAD.WIDE.U32 R2, R6, UR6, R2 ;  /* 0x0000000606027c25 */ /* 0x000fc8000f8e0002 */
[----:B--2---:R-:W-:Y:S02]  /*2b1d0*/  IMAD.MOV.U32 R10, RZ, RZ, R2 ;  /* 0x000000ffff0a7224 */ /* 0x004fe400078e0002 */
[----:B------:R-:W-:-:S04]  /*2b1e0*/  IMAD R9, R25, UR6, RZ ;  /* 0x0000000619097c24 */ /* 0x000fc8000f8e02ff */
[----:B------:R-:W-:Y:S02]  /*2b1f0*/  IMAD R9, R7, UR7, R9 ;  /* 0x0000000707097c24 */ /* 0x000fe4000f8e0209 */
[----:B----4-:R-:W-:-:S04]  /*2b200*/  IMAD R5, R11, UR6, RZ ;  /* 0x000000060b057c24 */ /* 0x010fc8000f8e02ff */
[----:B------:R-:W-:-:S04]  /*2b210*/  IMAD R5, R6, UR7, R5 ;  /* 0x0000000706057c24 */ /* 0x000fc8000f8e0205 */
[----:B------:R-:W-:Y:S02]  /*2b220*/  IMAD.IADD R11, R3, 0x1, R5 ;  /* 0x00000001030b7824 */ /* 0x000fe400078e0205 */
[----:B------:R-:W-:Y:S02]  /*2b230*/  IMAD R5, R26, UR4, RZ ;  /* 0x000000041a057c24 */ /* 0x000fe4000f8e02ff */
[----:B------:R-:W-:-:S04]  /*2b240*/  IMAD.WIDE.U32 R2, R8, UR4, RZ ;  /* 0x0000000408027c25 */ /* 0x000fc8000f8e00ff */
[----:B------:R-:W-:Y:S01]  /*2b250*/  IMAD R5, R8, UR5, R5 ;  /* 0x0000000508057c24 */ /* 0x000fe2000f8e0205 */
[----:B------:R-:W-:-:S04]  /*2b260*/  ULDC.64 UR4, c[0x0][0x308] ;  /* 0x0000c20000047ab9 */ /* 0x000fc80000000a00 */
[----:B------:R-:W-:Y:S01]  /*2b270*/  IADD3 R3, R3, R5, RZ ;  /* 0x0000000503037210 */ /* 0x000fe20007ffe0ff */
[----:B------:R-:W-:Y:S02]  /*2b280*/  IMAD R8, R37, UR4, RZ ;  /* 0x0000000425087c24 */ /* 0x000fe4000f8e02ff */
[----:B------:R-:W-:Y:S01]  /*2b290*/  IMAD.WIDE.U32 R2, R7, UR6, R2 ;  /* 0x0000000607027c25 */ /* 0x000fe2000f8e0002 */
[----:B------:R-:W-:-:S03]  /*2b2a0*/  ULDC.64 UR6, c[0x0][0x2e8] ;  /* 0x0000ba0000067ab9 */ /* 0x000fc60000000a00 */
[----:B------:R-:W-:-:S04]  /*2b2b0*/  IMAD.WIDE.U32 R6, R18, UR4, R10 ;  /* 0x0000000412067c25 */ /* 0x000fc8000f8e000a */
[----:B------:R-:W-:Y:S01]  /*2b2c0*/  IMAD.IADD R3, R3, 0x1, R9 ;  /* 0x0000000103037824 */ /* 0x000fe200078e0209 */
[----:B------:R-:W-:Y:S01]  /*2b2d0*/  IADD3 R5, P0, R6, UR6, RZ ;  /* 0x0000000606057c10 */ /* 0x000fe2000ff1e0ff */
[C---:B------:R-:W-:Y:S02]  /*2b2e0*/  IMAD R8, R18.reuse, UR5, R8 ;  /* 0x0000000512087c24 */ /* 0x040fe4000f8e0208 */
[----:B------:R-:W-:-:S03]  /*2b2f0*/  IMAD.WIDE.U32 R2, R18, UR4, R2 ;  /* 0x0000000412027c25 */ /* 0x000fc6000f8e0002 */
[----:B------:R-:W-:Y:S02]  /*2b300*/  IADD3.X R6, R7, UR7, R8, P0, !PT ;  /* 0x0000000707067c10 */ /* 0x000fe400087fe408 */
[----:B------:R-:W-:Y:S01]  /*2b310*/  IADD3 R7, P0, R2, UR6, RZ ;  /* 0x0000000602077c10 */ /* 0x000fe2000ff1e0ff */
[----:B------:R-:W-:-:S03]  /*2b320*/  UMOV UR4, 0xffffffff ;  /* 0xffffffff00047882 */ /* 0x000fc60000000000 */
[----:B------:R-:W-:Y:S01]  /*2b330*/  IADD3.X R8, R8, UR7, R3, P0, !PT ;  /* 0x0000000708087c10 */ /* 0x000fe200087fe403 */
[----:B0-----:R-:W-:Y:S08]  /*2b340*/  BRA.DIV UR4, `(.L_x_2949) ;  /* 0x0000007a04787947 */ /* 0x001ff0000b800000 */
[----:B------:R-:W0:Y:S01]  /*2b350*/  SHFL.IDX PT, R3, R5, RZ, 0x1c1f ;  /* 0x001c1fff05037589 */ /* 0x000e2200000e0000 */
[----:B-----5:R-:W-:Y:S01]  /*2b360*/  LOP3.LUT R20, R20, 0xfffffeff, RZ, 0xc0, !PT ;  /* 0xfffffeff14147812 */ /* 0x020fe200078ec0ff */
[----:B------:R-:W2:Y:S01]  /*2b370*/  LDC R10, c[0x0][0x2f4] ;  /* 0x0000bd00ff0a7b82 */ /* 0x000ea20000000800 */
[----:B------:R-:W-:Y:S01]  /*2b380*/  LOP3.LUT R11, R36, 0x40, RZ, 0xfc, !PT ;  /* 0x00000040240b7812 */ /* 0x000fe200078efcff */
[----:B------:R-:W3:Y:S01]  /*2b390*/  SHFL.IDX PT, R2, R6, RZ, 0x1c1f ;  /* 0x001c1fff06027589 */ /* 0x000ee200000e0000 */
[----:B------:R-:W-:Y:S02]  /*2b3a0*/  @P1 LOP3.LUT R20, R20, 0x100, RZ, 0xfc, !PT ;  /* 0x0000010014141812 */ /* 0x000fe400078efcff */
[----:B------:R-:W-:Y:S01]  /*2b3b0*/  LOP3.LUT R9, R36, 0x80, RZ, 0xfc, !PT ;  /* 0x0000008024097812 */ /* 0x000fe200078efcff */
[----:B------:R-:W-:Y:S01]  /*2b3c0*/  SHFL.IDX PT, R8, R8, RZ, 0x1c1f ;  /* 0x001c1fff08087589 */ /* 0x000fe200000e0000 */
[----:B------:R-:W-:-:S03]  /*2b3d0*/  LOP3.LUT P1, RZ, R20, 0x20, RZ, 0xc0, !PT ;  /* 0x0000002014ff7812 */ /* 0x000fc6000782c0ff */
[----:B------:R-:W-:Y:S10]  /*2b3e0*/  STL [R1], R20 ;  /* 0x0000001401007387 */ /* 0x000ff40000100800 */
[----:B0-----:R-:W-:-:S02]  /*2b3f0*/  @P1 IADD3 R3, P0, R36, R3, RZ ;  /* 0x0000000324031210 */ /* 0x001fc40007f1e0ff */
[-C--:B--2---:R-:W-:Y:S02]  /*2b400*/  ISETP.GE.AND P6, PT, R36, R10.reuse, PT ;  /* 0x0000000a2400720c */ /* 0x084fe40003fc6270 */
[-C--:B------:R-:W-:Y:S01]  /*2b410*/  ISETP.GE.AND P3, PT, R11, R10.reuse, PT ;  /* 0x0000000a0b00720c */ /* 0x080fe20003f66270 */
[----:B---3--:R-:W-:Y:S01]  /*2b420*/  @P1 IMAD.X R2, RZ, RZ, R2, P0 ;  /* 0x000000ffff021224 */ /* 0x008fe200000e0602 */
        /* <DEDUP_REMOVED lines=8> */
[----:B0-----:R-:W0:Y:S04]  /*2b4b0*/  SHFL.IDX PT, R3, R5, 0x1, 0x1c1f ;  /* 0x003c1f0005037f89 */ /* 0x001e2800000e0000 */
[----:B------:R-:W2:Y:S01]  /*2b4c0*/  SHFL.IDX PT, R2, R6, 0x1, 0x1c1f ;  /* 0x003c1f0006027f89 */ /* 0x000ea200000e0000 */
[----:B0-----:R-:W-:-:S05]  /*2b4d0*/  @P5 IADD3 R3, P0, R36, R3, RZ ;  /* 0x0000000324035210 */ /* 0x001fca0007f1e0ff */
[----:B--2---:R-:W-:-:S05]  /*2b4e0*/  @P5 IMAD.X R2, RZ, RZ, R2, P0 ;  /* 0x000000ffff025224 */ /* 0x004fca00000e0602 */
[----:B------:R-:W-:-:S04]  /*2b4f0*/  @P5 LOP3.LUT R3, R3, R2, RZ, 0x3c, !PT ;  /* 0x0000000203035212 */ /* 0x000fc800078e3cff */
[----:B------:R-:W-:-:S04]  /*2b500*/  @P5 LOP3.LUT R2, R3, R2, RZ, 0x3c, !PT ;  /* 0x0000000203025212 */ /* 0x000fc800078e3cff */
[----:B------:R-:W-:-:S05]  /*2b510*/  @P5 LOP3.LUT R3, R3, R2, RZ, 0x3c, !PT ;  /* 0x0000000203035212 */ /* 0x000fca00078e3cff */
[----:B------:R-:W-:Y:S04]  /*2b520*/  @P5 LDGSTS.E.BYPASS.LTC128B.128 [R4+0x24a00], desc[UR50][R2.64], !P6 ;  /* 0x24a0000002045fae */ /* 0x000fe8000f101d72 */
[----:B------:R-:W-:Y:S04]  /*2b530*/  @P5 LDGSTS.E.BYPASS.LTC128B.128 [R4+0x27200], desc[UR50][R2.64+0x40], !P3 ;  /* 0x2720004002045fae */ /* 0x000fe8000d901d72 */
[----:B------:R0:W-:Y:S04]  /*2b540*/  @P5 LDGSTS.E.BYPASS.LTC128B.128 [R4+0x29a00], desc[UR50][R2.64+0x80], !P2 ;  /* 0x29a0008002045fae */ /* 0x0001e8000d101d72 */
[----:B0-----:R-:W0:Y:S04]  /*2b550*/  SHFL.IDX PT, R3, R5, 0x2, 0x1c1f ;  /* 0x005c1f0005037f89 */ /* 0x001e2800000e0000 */
[----:B------:R-:W2:Y:S04]  /*2b560*/  SHFL.IDX PT, R2, R6, 0x2, 0x1c1f ;  /* 0x005c1f0006027f89 */ /* 0x000ea800000e0000 */
[----:B------:R-:W3:Y:S04]  /*2b570*/  SHFL.IDX PT, R5, R5, 0x3, 0x1c1f ;  /* 0x007c1f0005057f89 */ /* 0x000ee800000e0000 */
[----:B------:R-:W4:Y:S01]  /*2b580*/  SHFL.IDX PT, R6, R6, 0x3, 0x1c1f ;  /* 0x007c1f0006067f89 */ /* 0x000f2200000e0000 */
[----:B0-----:R-:W-:-:S05]  /*2b590*/  @P4 IADD3 R3, P0, R36, R3, RZ ;  /* 0x0000000324034210 */ /* 0x001fca0007f1e0ff */
[----:B--2---:R-:W-:-:S05]  /*2b5a0*/  @P4 IMAD.X R2, RZ, RZ, R2, P0 ;  /* 0x000000ffff024224 */ /* 0x004fca00000e0602 */
[----:B------:R-:W-:-:S04]  /*2b5b0*/  @P4 LOP3.LUT R3, R3, R2, RZ, 0x3c, !PT ;  /* 0x0000000203034212 */ /* 0x000fc800078e3cff */
[----:B------:R-:W-:-:S04]  /*2b5c0*/  @P4 LOP3.LUT R2, R3, R2, RZ, 0x3c, !PT ;  /* 0x0000000203024212 */ /* 0x000fc800078e3cff */
[----:B------:R-:W-:-:S05]  /*2b5d0*/  @P4 LOP3.LUT R3, R3, R2, RZ, 0x3c, !PT ;  /* 0x0000000203034212 */ /* 0x000fca00078e3cff */
[----:B------:R-:W-:Y:S04]  /*2b5e0*/  @P4 LDGSTS.E.BYPASS.LTC128B.128 [R4+0x25200], desc[UR50][R2.64], !P6 ;  /* 0x2520000002044fae */ /* 0x000fe8000f101d72 */
[----:B------:R-:W-:Y:S04]  /*2b5f0*/  @P4 LDGSTS.E.BYPASS.LTC128B.128 [R4+0x27a00], desc[UR50][R2.64+0x40], !P3 ;  /* 0x27a0004002044fae */ /* 0x000fe8000d901d72 */
[----:B------:R3:W-:Y:S02]  /*2b600*/  @P4 LDGSTS.E.BYPASS.LTC128B.128 [R4+0x2a200], desc[UR50][R2.64+0x80], !P2 ;  /* 0x2a20008002044fae */ /* 0x0007e4000d101d72 */
[----:B---3--:R-:W-:-:S05]  /*2b610*/  @P1 IADD3 R2, P0, R36, R5, RZ ;  /* 0x0000000524021210 */ /* 0x008fca0007f1e0ff */
[----:B----4-:R-:W-:-:S05]  /*2b620*/  @P1 IMAD.X R3, RZ, RZ, R6, P0 ;  /* 0x000000ffff031224 */ /* 0x010fca00000e0606 */
[----:B------:R-:W-:Y:S04]  /*2b630*/  @P1 LDGSTS.E.BYPASS.LTC128B.128 [R4+0x25a00], desc[UR50][R2.64], !P6 ;  /* 0x25a0000002041fae */ /* 0x000fe8000f101d72 */
[----:B------:R-:W-:Y:S04]  /*2b640*/  @P1 LDGSTS.E.BYPASS.LTC128B.128 [R4+0x28200], desc[UR50][R2.64+0x40], !P3 ;  /* 0x2820004002041fae */ /* 0x000fe8000d901d72 */
[----:B------:R0:W-:Y:S04]  /*2b650*/  @P1 LDGSTS.E.BYPASS.LTC128B.128 [R4+0x2aa00], desc[UR50][R2.64+0x80], !P2 ;  /* 0x2aa0008002041fae */ /* 0x0001e8000d101d72 */
[----:B0-----:R0:W2:Y:S02]  /*2b660*/  SHFL.IDX PT, R2, R7, RZ, 0x1c1f ;  /* 0x001c1fff07027589 */ /* 0x0010a400000e0000 */
.L_x_3168:
[----:B------:R-:W-:Y:S01]  /*2b670*/  LOP3.LUT P0, RZ, R20, 0x40, RZ, 0xc0, !PT ;  /* 0x0000004014ff7812 */ /* 0x000fe2000780c0ff */
[----:B------:R-:W-:-:S12]  /*2b680*/  BSSY B0, `(.L_x_2950) ;  /* 0x0000010000007945 */ /* 0x000fd80003800000 */
[----:B------:R-:W-:Y:S05]  /*2b690*/  @!P0 BRA `(.L_x_2951) ;  /* 0x0000000000388947 */ /* 0x000fea0003800000 */
[----:B------:R-:W3:Y:S01]  /*2b6a0*/  LDC R6, c[0x0][0x2f4] ;  /* 0x0000bd00ff067b82 */ /* 0x000ee20000000800 */
[C---:B0-----:R-:W-:Y:S02]  /*2b6b0*/  LOP3.LUT R7, R36.reuse, 0x40, RZ, 0xfc, !PT ;  /* 0x0000004024077812 */ /* 0x041fe400078efcff */
[C---:B------:R-:W-:Y:S02]  /*2b6c0*/  LOP3.LUT R5, R36.reuse, 0x80, RZ, 0xfc, !PT ;  /* 0x0000008024057812 */ /* 0x040fe400078efcff */
[----:B--2---:R-:W-:-:S04]  /*2b6d0*/  IADD3 R2, P0, R36, R2, RZ ;  /* 0x0000000224027210 */ /* 0x004fc80007f1e0ff */
[----:B------:R-:W-:Y:S02]  /*2b6e0*/  IADD3.X R3, RZ, R8, RZ, P0, !PT ;  /* 0x00000008ff037210 */ /* 0x000fe400007fe4ff */
[-C--:B---3--:R-:W-:Y:S02]  /*2b6f0*/  ISETP.GE.AND P3, PT, R36, R6.reuse, PT ;  /* 0x000000062400720c */ /* 0x088fe40003f66270 */
        /* <DEDUP_REMOVED lines=8> */
.L_x_2951:
[----:B------:R-:W-:Y:S05]  /*2b780*/  BSYNC B0 ;  /* 0x0000000000007941 */ /* 0x000fea0003800000 */
.L_x_2950:
[----:B------:R-:W-:Y:S01]  /*2b790*/  NOP ;  /* 0x0000000000007918 */ /* 0x000fe20000000000 */
[----:B------:R-:W-:-:S13]  /*2b7a0*/  PLOP3.LUT P0, PT, PT, PT, PT, 0x80, 0x0 ;  /* 0x000000000000781c */ /* 0x000fda0003f0f070 */
.L_x_2952:
[----:B------:R-:W-:Y:S02]  /*2b7b0*/  PLOP3.LUT P1, PT, P1, P0, PT, 0xa2, 0x0 ;  /* 0x000000000000781c */ /* 0x000fe40000f21472 */
[----:B------:R-:W-:-:S08]  /*2b7c0*/  @P0 R2UR P1, UR4, R0 ;  /* 0x00000000000402ca */ /* 0x000fd00000020000 */
[----:B------:R-:W-:-:S05]  /*2b7d0*/  @P0 PLOP3.LUT P0, PT, P1, PT, PT, 0x80, 0x0 ;  /* 0x000000000000081c */ /* 0x000fca0000f0f070 */
[----:B------:R-:W-:Y:S01]  /*2b7e0*/  @!P1 SYNCS.ARRIVE.TRANS64.RED.A0T1 RZ, [UR4+0x33430], RZ ;  /* 0x033430ffffff99a7 */ /* 0x000fe20008200404 */
[----:B------:R-:W-:Y:S07]  /*2b7f0*/  @!P1 ARRIVES.LDGSTSBAR.64.TRANSCNT [UR4+0x33430] ;  /* 0x03343000ff0099b0 */ /* 0x000fee0008000a84 */
[----:B------:R-:W-:Y:S05]  /*2b800*/  @P0 BRA.U.ANY `(.L_x_2952) ;  /* 0xfffffffd00e80947 */ /* 0x000fea000393ffff */
[----:B------:R-:W-:Y:S01]  /*2b810*/  NOP ;  /* 0x0000000000007918 */ /* 0x000fe20000000000 */
[----:B--23--:R-:W-:-:S05]  /*2b820*/  IMAD.U32 R2, RZ, RZ, UR39 ;  /* 0x00000027ff027e24 */ /* 0x00cfca000f8e00ff */
[----:B------:R-:W-:-:S13]  /*2b830*/  ISETP.NE.AND P2, PT, R2, 0x3, PT ;  /* 0x000000030200780c */ /* 0x000fda0003f45270 */
[----:B------:R-:W-:Y:S05]  /*2b840*/  @!P2 BRA `(.L_x_2953) ;  /* 0x000000000004a947 */ /* 0x000fea0003800000 */
[----:B------:R-:W-:Y:S01]  /*2b850*/  BPT.TRAP 0x1 ;  /* 0x000000040000795c */ /* 0x000fe20000300000 */
.L_x_2953:
[----:B------:R2:W5:Y:S01]  /*2b860*/  LDL.LU R3, [R1+0x2c] ;  /* 0x00002c0001037983 */ /* 0x0005620000300800 */
[----:B------:R2:W-:Y:S02]  /*2b870*/  SYNCS.ARRIVE.TRANS64.A1T0 RZ, [R0+URZ+0x33430], RZ ;  /* 0x033430ff00ff79a7 */ /* 0x0005e4000810003f */
[----:B------:R-:W-:Y:S05]  /*2b880*/  WARPSYNC.ALL ;  /* 0x0000000000007948 */ /* 0x000fea0003800000 */
[----:B------:R-:W-:Y:S01]  /*2b890*/  ULDC.64 UR6, c[0x0][0xa00] ;  /* 0x0002800000067ab9 */ /* 0x000fe20000000a00 */
[----:B------:R-:W-:Y:S01]  /*2b8a0*/  VIADD R2, R22, 0x1e200 ;  /* 0x0001e20016027836 */ /* 0x000fe20000000000 */
[----:B------:R-:W-:Y:S01]  /*2b8b0*/  BAR.SYNC.DEFER_BLOCKING 0x8, 0x180 ;  /* 0x0206000000007b1d */ /* 0x000fe20000010000 */
[----:B------:R-:W-:Y:S02]  /*2b8c0*/  ISETP.NE.U32.AND P0, PT, RZ, UR6, PT ;  /* 0x00000006ff007c0c */ /* 0x000fe4000bf05070 */
[----:B-12---:R-:W-:-:S02]  /*2b8d0*/  SHF.R.S32.HI R0, RZ, 0x1f, R27 ;  /* 0x0000001fff007819 */ /* 0x006fc4000001141b */
[----:B------:R-:W-:Y:S01]  /*2b8e0*/  ISETP.NE.AND.EX P0, PT, RZ, UR7, PT, P0 ;  /* 0x00000007ff007c0c */ /* 0x000fe2000bf05300 */
[----:B------:R-:W-:Y:S01]  /*2b8f0*/  ULDC.64 UR4, c[0x0][0x298] ;  /* 0x0000a60000047ab9 */ /* 0x000fe20000000a00 */
[----:B------:R-:W-:Y:S01]  /*2b900*/  BSSY B6, `(.L_x_2954) ;  /* 0x0000019000067945 */ /* 0x000fe20003800000 */
[----:B------:R-:W-:Y:S01]  /*2b910*/  IMAD R0, R0, UR4, RZ ;  /* 0x0000000400007c24 */ /* 0x000fe2000f8e02ff */
[----:B------:R-:W-:Y:S01]  /*2b920*/  SEL R23, R23, RZ, !P0 ;  /* 0x000000ff17177207 */ /* 0x000fe20004000000 */
[----:B------:R-:W-:-:S04]  /*2b930*/  IMAD.WIDE.U32 R24, R27, UR4, RZ ;  /* 0x000000041b187c25 */ /* 0x000fc8000f8e00ff */
[----:B------:R-:W-:-:S04]  /*2b940*/  IMAD R0, R27, UR5, R0 ;  /* 0x000000051b007c24 */ /* 0x000fc8000f8e0200 */
[----:B------:R-:W-:Y:S01]  /*2b950*/  IMAD.IADD R26, R25, 0x1, R0 ;  /* 0x00000001191a7824 */ /* 0x000fe200078e0200 */
[----:B-----5:R-:W-:Y:S02]  /*2b960*/  SEL R34, R3, RZ, !P0 ;  /* 0x000000ff03227207 */ /* 0x020fe40004000000 */
        /* <DEDUP_REMOVED lines=8> */
[----:B------:R-:W1:Y:S01]  /*2b9f0*/  LDC.64 R2, c[0x4][R2] ;  /* 0x0100000002027b82 */ /* 0x000e620000000a00 */
[----:B------:R-:W-:Y:S01]  /*2ba00*/  IMAD.U32 R5, RZ, RZ, UR5 ;  /* 0x00000005ff057e24 */ /* 0x000fe2000f8e00ff */
[----:B------:R-:W-:Y:S01]  /*2ba10*/  MOV R13, RZ ;  /* 0x000000ff000d7202 */ /* 0x000fe20000000f00 */
[----:B0-----:R-:W-:Y:S02]  /*2ba20*/  IMAD.U32 R7, RZ, RZ, UR7 ;  /* 0x00000007ff077e24 */ /* 0x001fe4000f8e00ff */
[----:B------:R-:W-:-:S02]  /*2ba30*/  IMAD.U32 R10, RZ, RZ, UR8 ;  /* 0x00000008ff0a7e24 */ /* 0x000fc4000f8e00ff */
[----:B------:R-:W-:Y:S02]  /*2ba40*/  IMAD.U32 R11, RZ, RZ, UR9 ;  /* 0x00000009ff0b7e24 */ /* 0x000fe4000f8e00ff */
[----:B------:R-:W-:Y:S02]  /*2ba50*/  IMAD.MOV.U32 R8, RZ, RZ, 0x70 ;  /* 0x00000070ff087424 */ /* 0x000fe400078e00ff */
[----:B------:R-:W-:-:S07]  /*2ba60*/  IMAD.MOV.U32 R12, RZ, RZ, 0x1 ;  /* 0x00000001ff0c7424 */ /* 0x000fce00078e00ff */
[----:B------:R-:W-:-:S07]  /*2ba70*/  LEPC R20, `(.L_x_2955) ;  /* 0x000000001014794e */ /* 0x000fce0000000000 */
[----:B-1----:R-:W-:Y:S05]  /*2ba80*/  CALL.ABS.NOINC R2 ;  /* 0x0000000002007343 */ /* 0x002fea0003c00000 */
.L_x_2955:
[----:B------:R-:W-:Y:S05]  /*2ba90*/  BSYNC B6 ;  /* 0x0000000000067941 */ /* 0x000fea0003800000 */
.L_x_2954:
[----:B------:R1:W5:Y:S01]  /*2baa0*/  LDL R8, [R1+0x1c] ;  /* 0x00001c0001087983 */ /* 0x0003620000100800 */
[----:B0-----:R-:W0:Y:S01]  /*2bab0*/  LDC R7, c[0x0][0x448] ;  /* 0x00011200ff077b82 */ /* 0x001e220000000800 */
[----:B------:R-:W-:Y:S01]  /*2bac0*/  ULDC.64 UR4, c[0x0][0x2d8] ;  /* 0x0000b60000047ab9 */ /* 0x000fe20000000a00 */
[----:B------:R-:W-:Y:S01]  /*2bad0*/  IMAD.MOV.U32 R2, RZ, RZ, R24 ;  /* 0x000000ffff027224 */ /* 0x000fe200078e0018 */
[----:B------:R-:W2:Y:S01]  /*2bae0*/  S2R R20, SR_TID.X ;  /* 0x0000000000147919 */ /* 0x000ea20000002100 */
[----:B------:R-:W-:Y:S02]  /*2baf0*/  IMAD.MOV.U32 R3, RZ, RZ, R26 ;  /* 0x000000ffff037224 */ /* 0x000fe400078e001a */
[----:B------:R-:W-:Y:S02]  /*2bb00*/  IMAD R0, R37, UR4, RZ ;  /* 0x0000000425007c24 */ /* 0x000fe4000f8e02ff */
[----:B------:R-:W-:-:S04]  /*2bb10*/  IMAD.WIDE.U32 R2, R18, UR4, R2 ;  /* 0x0000000412027c25 */ /* 0x000fc8000f8e0002 */
[----:B------:R-:W-:Y:S01]  /*2bb20*/  IMAD R0, R18, UR5, R0 ;  /* 0x0000000512007c24 */ /* 0x000fe2000f8e0200 */
[----:B------:R-:W-:-:S03]  /*2bb30*/  ULDC.64 UR4, c[0x0][0x2e0] ;  /* 0x0000b80000047ab9 */ /* 0x000fc60000000a00 */
[----:B------:R-:W-:Y:S02]  /*2bb40*/  IMAD.IADD R3, R3, 0x1, R0 ;  /* 0x0000000103037824 */ /* 0x000fe400078e0200 */
[----:B------:R-:W-:Y:S02]  /*2bb50*/  IMAD R0, R34, UR4, RZ ;  /* 0x0000000422007c24 */ /* 0x000fe4000f8e02ff */
[----:B------:R-:W-:Y:S01]  /*2bb60*/  IMAD.WIDE.U32 R2, R23, UR4, R2 ;  /* 0x0000000417027c25 */ /* 0x000fe2000f8e0002 */
[----:B0-----:R-:W-:-:S03]  /*2bb70*/  ISETP.NE.AND P0, PT, R7, 0x1, PT ;  /* 0x000000010700780c */ /* 0x001fc60003f05270 */
[----:B------:R-:W-:Y:S01]  /*2bb80*/  IMAD R0, R23, UR5, R0 ;  /* 0x0000000517007c24 */ /* 0x000fe2000f8e0200 */
[----:B------:R-:W-:-:S03]  /*2bb90*/  ULDC.64 UR4, c[0x0][0x2d0] ;  /* 0x0000b40000047ab9 */ /* 0x000fc60000000a00 */
[----:B------:R-:W-:Y:S01]  /*2bba0*/  IMAD.IADD R3, R3, 0x1, R0 ;  /* 0x0000000103037824 */ /* 0x000fe200078e0200 */
[C---:B--2---:R-:W-:Y:S01]  /*2bbb0*/  LOP3.LUT R21, R20.reuse, 0x7f, RZ, 0xc0, !PT ;  /* 0x0000007f14157812 */ /* 0x044fe200078ec0ff */
[----:B------:R-:W-:-:S04]  /*2bbc0*/  IMAD.SHL.U32 R20, R20, 0x20, RZ ;  /* 0x0000002014147824 */ /* 0x000fc800078e00ff */
[----:B------:R-:W0:Y:S01]  /*2bbd0*/  @P0 LDC R6, c[0x0][0x44c] ;  /* 0x00011300ff060b82 */ /* 0x000e220000000800 */
[----:B------:R-:W-:-:S04]  /*2bbe0*/  SHF.R.U32.HI R21, RZ, 0x2, R21 ;  /* 0x00000002ff157819 */ /* 0x000fc80000011615 */
[----:B------:R-:W-:-:S03]  /*2bbf0*/  LOP3.LUT R20, R21, 0x60, R20, 0xf8, !PT ;  /* 0x0000006015147812 */ /* 0x000fc600078ef814 */
[----:B------:R-:W2:Y:S01]  /*2bc00*/  @P0 LDC R0, c[0x0][0x450] ;  /* 0x00011400ff000b82 */ /* 0x000ea20000000800 */
[----:B------:R-:W-:Y:S02]  /*2bc10*/  LEA R5, R17, R20, 0x7 ;  /* 0x0000001411057211 */ /* 0x000fe400078e38ff */
[----:B------:R-:W3:Y:S03]  /*2bc20*/  S2R R20, SR_TID.X ;  /* 0x0000000000147919 */ /* 0x000ee60000002100 */
[----:B------:R-:W-:Y:S02]  /*2bc30*/  IMAD.MOV.U32 R4, RZ, RZ, R5 ;  /* 0x000000ffff047224 */ /* 0x000fe400078e0005 */
[----:B0-----:R-:W-:-:S05]  /*2bc40*/  @P0 IMAD.HI.U32 R6, R5, R6, RZ ;  /* 0x0000000605060227 */ /* 0x001fca00078e00ff */
[----:B--2---:R-:W-:-:S05]  /*2bc50*/  @P0 SHF.R.U32.HI R4, RZ, R0, R6 ;  /* 0x00000000ff040219 */ /* 0x004fca0000011606 */
        /* <DEDUP_REMOVED lines=15> */
[----:B---3--:R-:W-:Y:S02]  /*2bd50*/  LOP3.LUT R21, R20, 0x7f, RZ, 0xc0, !PT ;  /* 0x0000007f14157812 */ /* 0x008fe400078ec0ff */
[C---:B------:R-:W-:Y:S02]  /*2bd60*/  LOP3.LUT R27, R36.reuse, 0x40, RZ, 0xfc, !PT ;  /* 0x00000040241b7812 */ /* 0x040fe400078efcff */
[C---:B------:R-:W-:Y:S02]  /*2bd70*/  LOP3.LUT R20, R36.reuse, 0x80, RZ, 0xfc, !PT ;  /* 0x0000008024147812 */ /* 0x040fe400078efcff */
[----:B------:R-:W-:Y:S01]  /*2bd80*/  IADD3.X R4, R3, UR5, R4, P0, !PT ;  /* 0x0000000503047c10 */ /* 0x000fe200087fe404 */
[----:B------:R-:W-:Y:S01]  /*2bd90*/  UMOV UR5, 0xffffffff ;  /* 0xffffffff00057882 */ /* 0x000fe20000000000 */
[----:B------:R-:W-:-:S02]  /*2bda0*/  ISETP.GE.AND P3, PT, R36, UR4, PT ;  /* 0x0000000424007c0c */ /* 0x000fc4000bf66270 */
[----:B------:R-:W-:Y:S02]  /*2bdb0*/  ISETP.GE.AND P2, PT, R27, UR4, PT ;  /* 0x000000041b007c0c */ /* 0x000fe4000bf46270 */
[----:B------:R-:W-:Y:S02]  /*2bdc0*/  ISETP.GE.AND P0, PT, R20, UR4, PT ;  /* 0x0000000414007c0c */ /* 0x000fe4000bf06270 */
[----:B------:R-:W-:Y:S01]  /*2bdd0*/  SHF.R.U32.HI R9, RZ, 0x2, R21 ;  /* 0x00000002ff097819 */ /* 0x000fe20000011615 */
[----:B-1----:R-:W-:Y:S10]  /*2bde0*/  BRA.DIV UR5, `(.L_x_2956) ;  /* 0x0000007605a07947 */ /* 0x002ff4000b800000 */
[----:B------:R-:W0:Y:S01]  /*2bdf0*/  SHFL.IDX PT, R3, R0, RZ, 0x1c1f ;  /* 0x001c1fff00037589 */ /* 0x000e2200000e0000 */
[----:B------:R-:W-:Y:S02]  /*2be00*/  IMAD R28, R28, R7, RZ ;  /* 0x000000071c1c7224 */ /* 0x000fe400078e02ff */
[----:B------:R-:W-:Y:S01]  /*2be10*/  IMAD R17, R17, 0x80, R9 ;  /* 0x0000008011117824 */ /* 0x000fe200078e0209 */
[----:B------:R-:W1:Y:S04]  /*2be20*/  SHFL.IDX PT, R2, R4, RZ, 0x1c1f ;  /* 0x001c1fff04027589 */ /* 0x000e6800000e0000 */
[----:B------:R-:W-:Y:S01]  /*2be30*/  ISETP.GE.AND P1, PT, R17, R28, PT ;  /* 0x0000001c1100720c */ /* 0x000fe20003f26270 */
[----:B------:R-:W2:-:S12]  /*2be40*/  SHFL.IDX PT, R14, R0, 0x1, 0x1c1f ;  /* 0x003c1f00000e7f89 */ /* 0x000e9800000e0000 */
[----:B0-----:R-:W-:-:S05]  /*2be50*/  @!P1 IADD3 R5, P4, R36, R3, RZ ;  /* 0x0000000324059210 */ /* 0x001fca0007f9e0ff */
[----:B-1----:R-:W-:Y:S01]  /*2be60*/  @!P1 IMAD.X R3, RZ, RZ, R2, P4 ;  /* 0x000000ffff039224 */ /* 0x002fe200020e0602 */
[----:B------:R-:W-:Y:S01]  /*2be70*/  @!P1 MOV R2, R5 ;  /* 0x0000000500029202 */ /* 0x000fe20000000f00 */
[----:B------:R-:W-:-:S04]  /*2be80*/  VIADD R5, R17, 0x20 ;  /* 0x0000002011057836 */ /* 0x000fc80000000000 */
[----:B-----5:R-:W-:Y:S04]  /*2be90*/  @!P1 LDGSTS.E.BYPASS.LTC128B.128 [R8+0x1e200], desc[UR50][R2.64], !P3 ;  /* 0x1e20000002089fae */ /* 0x020fe8000d901d72 */
[----:B------:R-:W-:Y:S04]  /*2bea0*/  @!P1 LDGSTS.E.BYPASS.LTC128B.128 [R8+0x20200], desc[UR50][R2.64+0x40], !P2 ;  /* 0x2020004002089fae */ /* 0x000fe8000d101d72 */
[----:B------:R0:W-:Y:S01]  /*2beb0*/  @!P1 LDGSTS.E.BYPASS.LTC128B.128 [R8+0x22200], desc[UR50][R2.64+0x80], !P0 ;  /* 0x2220008002089fae */ /* 0x0001e2000c101d72 */
[----:B------:R-:W-:-:S03]  /*2bec0*/  ISETP.GE.AND P1, PT, R5, R28, PT ;  /* 0x0000001c0500720c */ /* 0x000fc60003f26270 */
[----:B0-----:R-:W0:Y:S10]  /*2bed0*/  SHFL.IDX PT, R2, R4, 0x1, 0x1c1f ;  /* 0x003c1f0004027f89 */ /* 0x001e3400000e0000 */
[----:B--2---:R-:W-:-:S02]  /*2bee0*/  @!P1 IADD3 R5, P4, R36, R14, RZ ;  /* 0x0000000e24059210 */ /* 0x004fc40007f9e0ff */
[----:B------:R-:W1:Y:S03]  /*2bef0*/  SHFL.IDX PT, R14, R0, 0x2, 0x1c1f ;  /* 0x005c1f00000e7f89 */ /* 0x000e6600000e0000 */
[----:B0-----:R-:W-:Y:S02]  /*2bf00*/  @!P1 IMAD.X R6, RZ, RZ, R2, P4 ;  /* 0x000000ffff069224 */ /* 0x001fe400020e0602 */
[----:B------:R-:W-:Y:S02]  /*2bf10*/  @!P1 IMAD.MOV.U32 R2, RZ, RZ, R5 ;  /* 0x000000ffff029224 */ /* 0x000fe400078e0005 */
[----:B------:R-:W-:Y:S02]  /*2bf20*/  @!P1 IMAD.MOV.U32 R3, RZ, RZ, R6 ;  /* 0x000000ffff039224 */ /* 0x000fe400078e0006 */
[----:B------:R-:W-:-:S03]  /*2bf30*/  VIADD R5, R17, 0x40 ;  /* 0x0000004011057836 */ /* 0x000fc60000000000 */
[----:B------:R-:W-:Y:S04]  /*2bf40*/  @!P1 LDGSTS.E.BYPASS.LTC128B.128 [R8+0x1ea00], desc[UR50][R2.64], !P3 ;  /* 0x1ea0000002089fae */ /* 0x000fe8000d901d72 */
[----:B------:R-:W-:Y:S04]  /*2bf50*/  @!P1 LDGSTS.E.BYPASS.LTC128B.128 [R8+0x20a00], desc[UR50][R2.64+0x40], !P2 ;  /* 0x20a0004002089fae */ /* 0x000fe8000d101d72 */
[----:B------:R0:W-:Y:S01]  /*2bf60*/  @!P1 LDGSTS.E.BYPASS.LTC128B.128 [R8+0x22a00], desc[UR50][R2.64+0x80], !P0 ;  /* 0x22a0008002089fae */ /* 0x0001e2000c101d72 */
[----:B------:R-:W-:-:S03]  /*2bf70*/  ISETP.GE.AND P1, PT, R5, R28, PT ;  /* 0x0000001c0500720c */ /* 0x000fc60003f26270 */
[----:B0-----:R-:W0:Y:S10]  /*2bf80*/  SHFL.IDX PT, R2, R4, 0x2, 0x1c1f ;  /* 0x005c1f0004027f89 */ /* 0x001e3400000e0000 */
[----:B-1----:R-:W-:Y:S01]  /*2bf90*/  @!P1 IADD3 R5, P4, R36, R14, RZ ;  /* 0x0000000e24059210 */ /* 0x002fe20007f9e0ff */
[----:B------:R-:W1:Y:S04]  /*2bfa0*/  SHFL.IDX PT, R4, R4, 0x3, 0x1c1f ;  /* 0x007c1f0004047f89 */ /* 0x000e6800000e0000 */
[----:B------:R2:W3:Y:S01]  /*2bfb0*/  SHFL.IDX PT, R14, R0, 0x3, 0x1c1f ;  /* 0x007c1f00000e7f89 */ /* 0x0004e200000e0000 */
[----:B0-----:R-:W-:Y:S01]  /*2bfc0*/  @!P1 IADD3.X R6, RZ, R2, RZ, P4, !PT ;  /* 0x00000002ff069210 */ /* 0x001fe200027fe4ff */
[----:B------:R-:W-:-:S04]  /*2bfd0*/  @!P1 IMAD.MOV.U32 R2, RZ, RZ, R5 ;  /* 0x000000ffff029224 */ /* 0x000fc800078e0005 */
[----:B------:R-:W-:-:S05]  /*2bfe0*/  @!P1 IMAD.MOV.U32 R3, RZ, RZ, R6 ;  /* 0x000000ffff039224 */ /* 0x000fca00078e0006 */
[----:B------:R2:W-:Y:S04]  /*2bff0*/  @!P1 LDGSTS.E.BYPASS.LTC128B.128 [R8+0x1f200], desc[UR50][R2.64], !P3 ;  /* 0x1f20000002089fae */ /* 0x0005e8000d901d72 */
[----:B------:R2:W-:Y:S04]  /*2c000*/  @!P1 LDGSTS.E.BYPASS.LTC128B.128 [R8+0x21200], desc[UR50][R2.64+0x40], !P2 ;  /* 0x2120004002089fae */ /* 0x0005e8000d101d72 */
[----:B-1-3--:R2:W-:Y:S02]  /*2c010*/  @!P1 LDGSTS.E.BYPASS.LTC128B.128 [R8+0x23200], desc[UR50][R2.64+0x80], !P0 ;  /* 0x2320008002089fae */ /* 0x00a5e4000c101d72 */
.L_x_3177:
[----:B------:R-:W-:Y:S01]  /*2c020*/  VIADD R17, R17, 0x60 ;  /* 0x0000006011117836 */ /* 0x000fe20000000000 */
[----:B------:R-:W-:Y:S04]  /*2c030*/  BSSY B0, `(.L_x_2957) ;  /* 0x000000b000007945 */ /* 0x000fe80003800000 */
[----:B------:R-:W-:-:S13]  /*2c040*/  ISETP.GE.AND P1, PT, R17, R28, PT ;  /* 0x0000001c1100720c */ /* 0x000fda0003f26270 */
[----:B------:R-:W-:Y:S05]  /*2c050*/  @P1 BRA `(.L_x_2958) ;  /* 0x0000000000201947 */ /* 0x000fea0003800000 */
[----:B--2---:R-:W-:-:S05]  /*2c060*/  IADD3 R2, P1, R36, R14, RZ ;  /* 0x0000000e24027210 */ /* 0x004fca0007f3e0ff */
[----:B------:R-:W-:-:S05]  /*2c070*/  IMAD.X R3, RZ, RZ, R4, P1 ;  /* 0x000000ffff037224 */ /* 0x000fca00008e0604 */
[----:B------:R-:W-:Y:S01]  /*2c080*/  @!PT LDS RZ, [RZ] ;  /* 0x00000000fffff984 */ /* 0x000fe20000000800 */
[----:B------:R-:W-:Y:S01]  /*2c090*/  @!PT LDS RZ, [RZ] ;  /* 0x00000000fffff984 */ /* 0x000fe20000000800 */
[----:B------:R-:W-:Y:S01]  /*2c0a0*/  @!PT LDS RZ, [RZ] ;  /* 0x00000000fffff984 */ /* 0x000fe20000000800 */
[----:B------:R0:W-:Y:S04]  /*2c0b0*/  LDGSTS.E.BYPASS.LTC128B.128 [R8+0x1fa00], desc[UR50][R2.64], !P3 ;  /* 0x1fa0000002087fae */ /* 0x0001e8000d901d72 */
[----:B------:R0:W-:Y:S04]  /*2c0c0*/  LDGSTS.E.BYPASS.LTC128B.128 [R8+0x21a00], desc[UR50][R2.64+0x40], !P2 ;  /* 0x21a0004002087fae */ /* 0x0001e8000d101d72 */
[----:B------:R0:W-:Y:S02]  /*2c0d0*/  LDGSTS.E.BYPASS.LTC128B.128 [R8+0x23a00], desc[UR50][R2.64+0x80], !P0 ;  /* 0x23a0008002087fae */ /* 0x0001e4000c101d72 */
.L_x_2958:
[----:B------:R-:W-:Y:S05]  /*2c0e0*/  BSYNC B0 ;  /* 0x0000000000007941 */ /* 0x000fea0003800000 */
.L_x_2957:
[----:B------:R-:W-:Y:S01]  /*2c0f0*/  NOP ;  /* 0x0000000000007918 */ /* 0x000fe20000000000 */
[----:B------:R-:W-:-:S13]  /*2c100*/  PLOP3.LUT P0, PT, PT, PT, PT, 0x80, 0x0 ;  /* 0x000000000000781c */ /* 0x000fda0003f0f070 */
.L_x_2959:
        /* <DEDUP_REMOVED lines=10> */
[----:B------:R-:W-:-:S04]  /*2c1b0*/  LOP3.LUT R0, R0, 0xfffffffe, RZ, 0xc0, !PT ;  /* 0xfffffffe00007812 */ /* 0x000fc800078ec0ff */
[----:B------:R-:W-:-:S04]  /*2c1c0*/  IADD3 R0, R2, -R0, RZ ;  /* 0x8000000002007210 */ /* 0x000fc80007ffe0ff */
[----:B------:R-:W-:Y:S01]  /*2c1d0*/  SHF.L.U32 R3, R0, 0x1f, RZ ;  /* 0x0000001f00037819 */ /* 0x000fe200000006ff */
[----:B------:R-:W-:Y:S01]  /*2c1e0*/  NOP ;  /* 0x0000000000007918 */ /* 0x000fe20000000000 */
[----:B------:R0:W-:Y:S01]  /*2c1f0*/  SYNCS.ARRIVE.TRANS64.A1T0 RZ, [R22+URZ+0x33400], RZ ;  /* 0x033400ff16ff79a7 */ /* 0x0001e2000810003f */
[----:B------:R-:W-:Y:S01]  /*2c200*/  BSSY B0, `(.L_x_2960) ;  /* 0x0000003000007945 */ /* 0x000fe20003800000 */
[----:B------:R-:W1:Y:S03]  /*2c210*/  SYNCS.PHASECHK.TRANS64.TRYWAIT P0, [R22+URZ+0x33420], R3 ;  /* 0x03342003160075a7 */ /* 0x000e66000800017f */
[----:B01----:R-:W-:Y:S05]  /*2c220*/  @!P0 BRA `(.L_x_2961) ;  /* 0x0000007400d08947 */ /* 0x003fea0003800000 */
.L_x_3178:
[----:B------:R-:W-:Y:S05]  /*2c230*/  BSYNC B0 ;  /* 0x0000000000007941 */ /* 0x000fea0003800000 */
.L_x_2960:
[----:B------:R-:W-:-:S13]  /*2c240*/  ISETP.GE.AND P0, PT, R30, 0x2, PT ;  /* 0x000000021e00780c */ /* 0x000fda0003f06270 */
[----:B------:R-:W-:Y:S05]  /*2c250*/  @!P0 BRA `(.L_x_2962) ;  /* 0x00000018003c8947 */ /* 0x000fea0003800000 */
[----:B------:R-:W-:Y:S02]  /*2c260*/  VIADD R30, R30, 0xfffffffe ;  /* 0xfffffffe1e1e7836 */ /* 0x000fe40000000000 */
[----:B------:R-:W-:Y:S02]  /*2c270*/  IMAD.MOV.U32 R17, RZ, RZ, R29 ;  /* 0x000000ffff117224 */ /* 0x000fe400078e001d */
[----:B------:R-:W-:-:S07]  /*2c280*/  IMAD.MOV.U32 R20, RZ, RZ, R33 ;  /* 0x000000ffff147224 */ /* 0x000fce00078e0021 */
.L_x_2982:
[----:B--2---:R-:W2:Y:S01]  /*2c290*/  LDL R0, [R1+0x4] ;  /* 0x0000040001007983 */ /* 0x004ea20000100800 */
[----:B-1----:R-:W1:Y:S03]  /*2c2a0*/  LDC R6, c[0x0][0x430] ;  /* 0x00010c00ff067b82 */ /* 0x002e660000000800 */
[----:B------:R-:W3:Y:S01]  /*2c2b0*/  LDL R9, [R1+0x8] ;  /* 0x0000080001097983 */ /* 0x000ee20000100800 */
[----:B0-----:R-:W0:Y:S01]  /*2c2c0*/  S2R R2, SR_TID.X ;  /* 0x0000000000027919 */ /* 0x001e220000002100 */
[----:B------:R-:W4:Y:S01]  /*2c2d0*/  S2R R8, SR_TID.X ;  /* 0x0000000000087919 */ /* 0x000f220000002100 */
[----:B-1----:R-:W-:-:S13]  /*2c2e0*/  ISETP.NE.AND P0, PT, R6, 0x1, PT ;  /* 0x000000010600780c */ /* 0x002fda0003f05270 */
[----:B------:R-:W1:Y:S01]  /*2c2f0*/  @P0 LDC R4, c[0x0][0x434] ;  /* 0x00010d00ff040b82 */ /* 0x000e620000000800 */
[C---:B0-----:R-:W-:Y:S01]  /*2c300*/  LOP3.LUT R3, R2.reuse, 0x7f, RZ, 0xc0, !PT ;  /* 0x0000007f02037812 */ /* 0x041fe200078ec0ff */
[----:B------:R-:W-:-:S03]  /*2c310*/  IMAD.SHL.U32 R5, R2, 0x20, RZ ;  /* 0x0000002002057824 */ /* 0x000fc600078e00ff */
[----:B------:R-:W-:-:S04]  /*2c320*/  SHF.R.U32.HI R3, RZ, 0x2, R3 ;  /* 0x00000002ff037819 */ /* 0x000fc80000011603 */
[----:B------:R-:W-:Y:S02]  /*2c330*/  LOP3.LUT R5, R3, 0x60, R5, 0xf8, !PT ;  /* 0x0000006003057812 */ /* 0x000fe400078ef805 */
[----:B------:R-:W0:Y:S01]  /*2c340*/  @P0 LDC R3, c[0x0][0x438] ;  /* 0x00010e00ff030b82 */ /* 0x000e220000000800 */
[----:B------:R-:W-:Y:S01]  /*2c350*/  LOP3.LUT R2, R2, 0x7f, RZ, 0xc0, !PT ;  /* 0x0000007f02027812 */ /* 0x000fe200078ec0ff */
[----:B----4-:R-:W-:-:S03]  /*2c360*/  IMAD.SHL.U32 R8, R8, 0x20, RZ ;  /* 0x0000002008087824 */ /* 0x010fc600078e00ff */
[----:B------:R-:W-:-:S04]  /*2c370*/  SHF.R.U32.HI R7, RZ, 0x2, R2 ;  /* 0x00000002ff077819 */ /* 0x000fc80000011602 */
[----:B------:R-:W-:Y:S02]  /*2c380*/  LOP3.LUT R8, R7, 0x60, R8, 0xf8, !PT ;  /* 0x0000006007087812 */ /* 0x000fe400078ef808 */
[----:B------:R-:W4:Y:S02]  /*2c390*/  @P0 LDC R7, c[0x0][0x434] ;  /* 0x00010d00ff070b82 */ /* 0x000f240000000800 */
[----:B------:R-:W-:Y:S01]  /*2c3a0*/  LOP3.LUT R8, R8, 0x80, RZ, 0xfc, !PT ;  /* 0x0000008008087812 */ /* 0x000fe200078efcff */
[----:B------:R-:W-:Y:S05]  /*2c3b0*/  YIELD ;  /* 0x0000000000007946 */ /* 0x000fea0003800000 */
[----:B------:R-:W-:Y:S01]  /*2c3c0*/  ULDC.64 UR4, c[0x0][0x428] ;  /* 0x00010a0000047ab9 */ /* 0x000fe20000000a00 */
[----:B------:R-:W-:Y:S01]  /*2c3d0*/  ULDC.64 UR6, c[0x0][0x418] ;  /* 0x0001060000067ab9 */ /* 0x000fe20000000a00 */
[----:B------:R-:W-:Y:S01]  /*2c3e0*/  ISETP.GT.U32.AND P1, PT, R8, 0x9f, PT ;  /* 0x0000009f0800780c */ /* 0x000fe20003f24070 */
[----:B--2---:R-:W-:-:S04]  /*2c3f0*/  IMAD R0, R30, 0xa0, R0 ;  /* 0x000000a01e007824 */ /* 0x004fc800078e0200 */
[----:B------:R-:W-:-:S04]  /*2c400*/  IMAD.IADD R5, R5, 0x1, R0 ;  /* 0x0000000105057824 */ /* 0x000fc800078e0200 */
[----:B-1----:R-:W-:Y:S01]  /*2c410*/  @P0 IMAD.HI.U32 R4, R5, R4, RZ ;  /* 0x0000000405040227 */ /* 0x002fe200078e00ff */
[----:B------:R-:W-:-:S04]  /*2c420*/  MOV R2, R5 ;  /* 0x0000000500027202 */ /* 0x000fc80000000f00 */
[----:B0-----:R-:W-:Y:S02]  /*2c430*/  @P0 SHF.R.U32.HI R2, RZ, R3, R4 ;  /* 0x00000003ff020219 */ /* 0x001fe40000011604 */
[----:B------:R-:W0:Y:S01]  /*2c440*/  @P0 LDC R3, c[0x0][0x438] ;  /* 0x00010e00ff030b82 */ /* 0x000e220000000800 */
[----:B------:R-:W-:-:S04]  /*2c450*/  IMAD.IADD R0, R8, 0x1, R0 ;  /* 0x0000000108007824 */ /* 0x000fc800078e0200 */
[----:B----4-:R-:W-:-:S04]  /*2c460*/  @P0 IMAD.HI.U32 R7, R0, R7, RZ ;  /* 0x0000000700070227 */ /* 0x010fc800078e00ff */
[----:B------:R-:W-:Y:S01]  /*2c470*/  IMAD.MOV.U32 R4, RZ, RZ, R0 ;  /* 0x000000ffff047224 */ /* 0x000fe200078e0000 */
[----:B0-----:R-:W-:Y:S01]  /*2c480*/  @P0 SHF.R.U32.HI R4, RZ, R3, R7 ;  /* 0x00000003ff040219 */ /* 0x001fe20000011607 */
[----:B------:R-:W-:-:S04]  /*2c490*/  IMAD.MOV R7, RZ, RZ, -R2 ;  /* 0x000000ffff077224 */ /* 0x000fc800078e0a02 */
[----:B------:R-:W-:Y:S02]  /*2c4a0*/  IMAD.MOV R3, RZ, RZ, -R4 ;  /* 0x000000ffff037224 */ /* 0x000fe400078e0a04 */
[C---:B------:R-:W-:Y:S02]  /*2c4b0*/  IMAD R5, R6.reuse, R7, R5 ;  /* 0x0000000706057224 */ /* 0x040fe400078e0205 */
[----:B------:R-:W-:Y:S01]  /*2c4c0*/  IMAD R6, R6, R3, R0 ;  /* 0x0000000306067224 */ /* 0x000fe200078e0200 */
[----:B------:R-:W-:Y:S01]  /*2c4d0*/  SHF.R.S32.HI R3, RZ, 0x1f, R2 ;  /* 0x0000001fff037819 */ /* 0x000fe20000011402 */
[----:B---3--:R-:W-:-:S04]  /*2c4e0*/  IMAD R0, R9, UR4, RZ ;  /* 0x0000000409007c24 */ /* 0x008fc8000f8e02ff */
[C---:B------:R-:W-:Y:S02]  /*2c4f0*/  IMAD R0, R32.reuse, UR5, R0 ;  /* 0x0000000520007c24 */ /* 0x040fe4000f8e0200 */
[----:B------:R-:W-:-:S05]  /*2c500*/  IMAD.WIDE.U32 R2, R32, UR4, R2 ;  /* 0x0000000420027c25 */ /* 0x000fca000f8e0002 */
[----:B------:R-:W-:Y:S02]  /*2c510*/  IADD3 R3, R0, R3, RZ ;  /* 0x0000000300037210 */ /* 0x000fe40007ffe0ff */
[----:B------:R-:W-:-:S04]  /*2c520*/  LEA R8, P0, R2, UR6, 0x2 ;  /* 0x0000000602087c11 */ /* 0x000fc8000f8010ff */
[----:B------:R-:W-:-:S05]  /*2c530*/  LEA.HI.X R9, R2, UR7, R3, 0x2, P0 ;  /* 0x0000000702097c11 */ /* 0x000fca00080f1403 */
[----:B------:R-:W2:Y:S01]  /*2c540*/  LDG.E R8, desc[UR50][R8.64] ;  /* 0x0000003208087981 */ /* 0x000ea2000c1e1900 */
[--C-:B------:R-:W-:Y:S01]  /*2c550*/  @!P1 SHF.R.S32.HI R3, RZ, 0x1f, R4.reuse ;  /* 0x0000001fff039819 */ /* 0x100fe20000011404 */
[----:B------:R-:W-:Y:S02]  /*2c560*/  @!P1 IMAD.MOV.U32 R2, RZ, RZ, R4 ;  /* 0x000000ffff029224 */ /* 0x000fe400078e0004 */
[----:B------:R-:W-:Y:S02]  /*2c570*/  IMAD.U32 R12, RZ, RZ, UR39 ;  /* 0x00000027ff0c7e24 */ /* 0x000fe4000f8e00ff */
[----:B------:R-:W-:-:S03]  /*2c580*/  @!P1 IMAD.WIDE.U32 R2, R32, UR4, R2 ;  /* 0x0000000420029c25 */ /* 0x000fc6000f8e0002 */
[----:B------:R-:W-:Y:S01]  /*2c590*/  ISETP.NE.AND P2, PT, R12, 0x3, PT ;  /* 0x000000030c00780c */ /* 0x000fe20003f45270 */
        /* <DEDUP_REMOVED lines=8> */
[C---:B------:R-:W-:Y:S02]  /*2c620*/  ISETP.GT.AND P1, PT, R30.reuse, RZ, PT ;  /* 0x000000ff1e00720c */ /* 0x040fe40003f24270 */
[----:B------:R-:W-:Y:S02]  /*2c630*/  SEL R29, R29, RZ, P0 ;  /* 0x000000ff1d1d7207 */ /* 0x000fe40000000000 */
[----:B------:R-:W-:Y:S02]  /*2c640*/  IADD3 R30, R30, -0x1, RZ ;  /* 0xffffffff1e1e7810 */ /* 0x000fe40007ffe0ff */
[----:B------:R-:W-:Y:S02]  /*2c650*/  LOP3.LUT R33, R20, R33, RZ, 0x3c, !PT ;  /* 0x0000002114217212 */ /* 0x000fe400078e3cff */
[----:B--2---:R-:W-:Y:S01]  /*2c660*/  SHF.R.S32.HI R27, RZ, 0x1f, R8 ;  /* 0x0000001fff1b7819 */ /* 0x004fe20000011408 */
[----:B0-----:R-:W-:Y:S06]  /*2c670*/  @!P2 BRA `(.L_x_2963) ;  /* 0x000000000004a947 */ /* 0x001fec0003800000 */
[----:B------:R-:W-:Y:S01]  /*2c680*/  BPT.TRAP 0x1 ;  /* 0x000000040000795c */ /* 0x000fe20000300000 */
.L_x_2963:
[----:B------:R-:W-:Y:S01]  /*2c690*/  IMAD R4, R29, 0x8, R22 ;  /* 0x000000081d047824 */ /* 0x000fe200078e0216 */
[----:B------:R-:W-:Y:S01]  /*2c6a0*/  SHF.L.U32 R28, R33, 0x1f, RZ ;  /* 0x0000001f211c7819 */ /* 0x000fe200000006ff */
[----:B------:R-:W-:Y:S01]  /*2c6b0*/  BSSY B0, `(.L_x_2964) ;  /* 0x0000004000007945 */ /* 0x000fe20003800000 */
[----:B------:R-:W-:Y:S02]  /*2c6c0*/  SHF.R.S32.HI R26, RZ, 0x1f, R5 ;  /* 0x0000001fff1a7819 */ /* 0x000fe40000011405 */
[----:B------:R-:W0:Y:S02]  /*2c6d0*/  SYNCS.PHASECHK.TRANS64.TRYWAIT P0, [R4+URZ+0x33480], R28 ;  /* 0x0334801c040075a7 */ /* 0x000e24000800017f */
[----:B0-----:R-:W-:Y:S05]  /*2c6e0*/  @!P0 BRA `(.L_x_2965) ;  /* 0x0000007000b48947 */ /* 0x001fea0003800000 */
.L_x_3179:
[----:B------:R-:W-:Y:S05]  /*2c6f0*/  BSYNC B0 ;  /* 0x0000000000007941 */ /* 0x000fea0003800000 */
.L_x_2964:
[----:B------:R-:W2:Y:S01]  /*2c700*/  LDL R14, [R1+0x10] ;  /* 0x00001000010e7983 */ /* 0x000ea20000100800 */
        /* <DEDUP_REMOVED lines=11> */
[C---:B------:R-:W-:Y:S01]  /*2c7c0*/  LOP3.LUT R13, R36.reuse, 0x80, RZ, 0xfc, !PT ;  /* 0x00000080240d7812 */ /* 0x040fe200078efcff */
        /* <DEDUP_REMOVED lines=30> */
[----:B-1----:R-:W-:-:S04]  /*2c9b0*/  IADD3 R2, P0, R36, R2, RZ ;  /* 0x0000000224027210 */ /* 0x002fc80007f1e0ff */
[----:B--2---:R-:W-:Y:S01]  /*2c9c0*/  IADD3.X R3, RZ, R0, RZ, P0, !PT ;  /* 0x00000000ff037210 */ /* 0x004fe200007fe4ff */
        /* <DEDUP_REMOVED lines=26> */
.L_x_3191:
        /* <DEDUP_REMOVED lines=10> */
.L_x_2967:
[----:B------:R-:W-:Y:S02]  /*2cc10*/  PLOP3.LUT P2, PT, P2, P0, PT, 0xa2, 0x0 ;  /* 0x000000000000781c */ /* 0x000fe40001741472 */
[----:B------:R-:W-:-:S08]  /*2cc20*/  @P0 R2UR P2, UR4, R4 ;  /* 0x00000000040402ca */ /* 0x000fd00000040000 */
[----:B------:R-:W-:-:S05]  /*2cc30*/  @P0 PLOP3.LUT P0, PT, P2, PT, PT, 0x80, 0x0 ;  /* 0x000000000000081c */ /* 0x000fca000170f070 */
[----:B------:R-:W-:Y:S01]  /*2cc40*/  @!P2 SYNCS.ARRIVE.TRANS64.RED.A0T1 RZ, [UR4+0x33470], RZ ;  /* 0x033470ffffffa9a7 */ /* 0x000fe20008200404 */
[----:B------:R-:W-:Y:S07]  /*2cc50*/  @!P2 ARRIVES.LDGSTSBAR.64.TRANSCNT [UR4+0x33470] ;  /* 0x03347000ff00a9b0 */ /* 0x000fee0008000a84 */
[----:B------:R-:W-:Y:S05]  /*2cc60*/  @P0 BRA.U.ANY `(.L_x_2967) ;  /* 0xfffffffd00e80947 */ /* 0x000fea000393ffff */
[----:B------:R-:W-:Y:S01]  /*2cc70*/  NOP ;  /* 0x0000000000007918 */ /* 0x000fe20000000000 */
[----:B--2---:R-:W-:-:S04]  /*2cc80*/  MOV R2, UR39 ;  /* 0x0000002700027c02 */ /* 0x004fc80008000f00 */
[----:B------:R-:W-:-:S13]  /*2cc90*/  ISETP.NE.AND P3, PT, R2, 0x3, PT ;  /* 0x000000030200780c */ /* 0x000fda0003f65270 */
[----:B------:R-:W-:Y:S05]  /*2cca0*/  @!P3 BRA `(.L_x_2968) ;  /* 0x000000000004b947 */ /* 0x000fea0003800000 */
[----:B------:R-:W-:Y:S01]  /*2ccb0*/  BPT.TRAP 0x1 ;  /* 0x000000040000795c */ /* 0x000fe20000300000 */
.L_x_2968:
[----:B------:R2:W-:Y:S01]  /*2ccc0*/  SYNCS.ARRIVE.TRANS64.A1T0 RZ, [R4+URZ+0x33470], RZ ;  /* 0x033470ff04ff79a7 */ /* 0x0005e2000810003f */
[----:B------:R-:W-:Y:S05]  /*2ccd0*/  @!P3 BRA `(.L_x_2969) ;  /* 0x000000000004b947 */ /* 0x000fea0003800000 */
[----:B------:R-:W-:Y:S01]  /*2cce0*/  BPT.TRAP 0x1 ;  /* 0x000000040000795c */ /* 0x000fe20000300000 */
.L_x_2969:
[----:B------:R-:W3:Y:S01]  /*2ccf0*/  SYNCS.PHASECHK.TRANS64.TRYWAIT P0, [R4+URZ+0x33440], R28 ;  /* 0x0334401c040075a7 */ /* 0x000ee2000800017f */
[----:B------:R-:W-:Y:S04]  /*2cd00*/  BSSY B0, `(.L_x_2970) ;  /* 0x0000002000007945 */ /* 0x000fe80003800000 */
[----:B---3--:R-:W-:Y:S05]  /*2cd10*/  @!P0 BRA `(.L_x_2971) ;  /* 0x0000007000bc8947 */ /* 0x008fea0003800000 */
.L_x_3192:
[----:B------:R-:W-:Y:S05]  /*2cd20*/  BSYNC B0 ;  /* 0x0000000000007941 */ /* 0x000fea0003800000 */
.L_x_2970:
        /* <DEDUP_REMOVED lines=10> */
[----:B------:R-:W-:Y:S02]  /*2cdd0*/  IMAD R5, R24, UR4, RZ ;  /* 0x0000000418057c24 */ /* 0x000fe4000f8e02ff */
[----:B------:R-:W-:-:S04]  /*2cde0*/  IMAD.WIDE.U32 R2, R8, UR6, R2 ;  /* 0x0000000608027c25 */ /* 0x000fc8000f8e0002 */
[----:B------:R-:W-:Y:S02]  /*2cdf0*/  IMAD R8, R8, UR7, R27 ;  /* 0x0000000708087c24 */ /* 0x000fe4000f8e021b */
[----:B------:R-:W-:Y:S02]  /*2ce00*/  IMAD R5, R6, UR5, R5 ;  /* 0x0000000506057c24 */ /* 0x000fe4000f8e0205 */
[----:B------:R-:W-:Y:S02]  /*2ce10*/  IMAD.IADD R9, R3, 0x1, R8 ;  /* 0x0000000103097824 */ /* 0x000fe400078e0208 */
[----:B------:R-:W-:Y:S01]  /*2ce20*/  IMAD.MOV.U32 R8, RZ, RZ, R2 ;  /* 0x000000ffff087224 */ /* 0x000fe200078e0002 */
        /* <DEDUP_REMOVED lines=26> */
[----:B----4-:R-:W-:-:S04]  /*2cfd0*/  IADD3 R2, P0, R36, R2, RZ ;  /* 0x0000000224027210 */ /* 0x010fc80007f1e0ff */
[----:B-----5:R-:W-:-:S05]  /*2cfe0*/  IADD3.X R3, RZ, R3, RZ, P0, !PT ;  /* 0x00000003ff037210 */ /* 0x020fca00007fe4ff */
        /* <DEDUP_REMOVED lines=23> */
.L_x_3204:
        /* <DEDUP_REMOVED lines=10> */
.L_x_2973:
        /* <DEDUP_REMOVED lines=11> */
.L_x_2974:
[----:B------:R-:W-:Y:S01]  /*2d2b0*/  MOV R0, UR37 ;  /* 0x0000002500007c02 */ /* 0x000fe20008000f00 */
[----:B------:R4:W-:Y:S03]  /*2d2c0*/  SYNCS.ARRIVE.TRANS64.A1T0 RZ, [R4+URZ+0x33430], RZ ;  /* 0x033430ff04ff79a7 */ /* 0x0009e6000810003f */
[----:B------:R-:W-:-:S13]  /*2d2d0*/  ISETP.NE.AND P0, PT, R0, 0x3, PT ;  /* 0x000000030000780c */ /* 0x000fda0003f05270 */
[----:B----4-:R-:W-:Y:S05]  /*2d2e0*/  @!P0 BRA `(.L_x_2975) ;  /* 0x0000000000048947 */ /* 0x010fea0003800000 */
[----:B------:R-:W-:Y:S01]  /*2d2f0*/  BPT.TRAP 0x1 ;  /* 0x000000040000795c */ /* 0x000fe20000300000 */
.L_x_2975:
[----:B------:R-:W-:Y:S01]  /*2d300*/  LOP3.LUT R3, R20, 0x1, RZ, 0x3c, !PT ;  /* 0x0000000114037812 */ /* 0x000fe200078e3cff */
[----:B------:R-:W-:Y:S01]  /*2d310*/  IMAD R0, R17, 0x8, R22 ;  /* 0x0000000811007824 */ /* 0x000fe200078e0216 */
[----:B------:R-:W-:Y:S02]  /*2d320*/  BSSY B0, `(.L_x_2976) ;  /* 0x0000004000007945 */ /* 0x000fe40003800000 */
[----:B------:R-:W-:-:S04]  /*2d330*/  SHF.L.U32 R3, R3, 0x1f, RZ ;  /* 0x0000001f03037819 */ /* 0x000fc800000006ff */
[----:B------:R-:W4:Y:S02]  /*2d340*/  SYNCS.PHASECHK.TRANS64.TRYWAIT P2, [R0+URZ+0x33470], R3 ;  /* 0x03347003000075a7 */ /* 0x000f24000804017f */
[----:B----4-:R-:W-:Y:S05]  /*2d350*/  @!P2 BRA `(.L_x_2977) ;  /* 0x0000007000b8a947 */ /* 0x010fea0003800000 */
.L_x_3205:
[----:B------:R-:W-:Y:S05]  /*2d360*/  BSYNC B0 ;  /* 0x0000000000007941 */ /* 0x000fea0003800000 */
.L_x_2976:
[----:B------:R-:W-:-:S05]  /*2d370*/  IMAD.U32 R2, RZ, RZ, UR39 ;  /* 0x00000027ff027e24 */ /* 0x000fca000f8e00ff */
[----:B------:R-:W-:-:S13]  /*2d380*/  ISETP.NE.AND P2, PT, R2, 0x3, PT ;  /* 0x000000030200780c */ /* 0x000fda0003f45270 */
[----:B------:R-:W-:Y:S05]  /*2d390*/  @!P2 BRA `(.L_x_2978) ;  /* 0x000000000004a947 */ /* 0x000fea0003800000 */
[----:B------:R-:W-:Y:S01]  /*2d3a0*/  BPT.TRAP 0x1 ;  /* 0x000000040000795c */ /* 0x000fe20000300000 */
.L_x_2978:
[----:B------:R-:W-:Y:S01]  /*2d3b0*/  SHF.L.U32 R5, R20, 0x1f, RZ ;  /* 0x0000001f14057819 */ /* 0x000fe200000006ff */
[----:B----4-:R-:W-:-:S03]  /*2d3c0*/  IMAD R3, R17, 0x7800, RZ ;  /* 0x0000780011037824 */ /* 0x010fc600078e02ff */
[----:B------:R-:W4:Y:S02]  /*2d3d0*/  SYNCS.PHASECHK.TRANS64.TRYWAIT P2, [R0+URZ+0x33460], R5 ;  /* 0x03346005000075a7 */ /* 0x000f24000804017f */
[----:B----4-:R-:W-:Y:S05]  /*2d3e0*/  @!P2 BRA `(.L_x_2979) ;  /* 0x0000007000a8a947 */ /* 0x010fea0003800000 */
.L_x_3206:
[----:B------:R-:W4:Y:S04]  /*2d3f0*/  LDL R2, [R1+0x18] ;  /* 0x0000180001027983 */ /* 0x000f280000100800 */
[----:B------:R-:W5:Y:S01]  /*2d400*/  LDL R8, [R1+0x14] ;  /* 0x0000140001087983 */ /* 0x000f620000100800 */
[----:B------:R-:W-:Y:S05]  /*2d410*/  WARPSYNC.ALL ;  /* 0x0000000000007948 */ /* 0x000fea0003800000 */
[----:B------:R-:W-:-:S05]  /*2d420*/  IMAD.U32 R17, RZ, RZ, UR39 ;  /* 0x00000027ff117e24 */ /* 0x000fca000f8e00ff */
[----:B------:R-:W-:Y:S02]  /*2d430*/  ISETP.NE.AND P2, PT, R17, 0x3, PT ;  /* 0x000000031100780c */ /* 0x000fe40003f45270 */
[C---:B----4-:R-:W-:Y:S02]  /*2d440*/  LOP3.LUT R5, R3.reuse, R2, RZ, 0xfc, !PT ;  /* 0x0000000203057212 */ /* 0x050fe400078efcff */
[----:B-----5:R-:W-:-:S03]  /*2d450*/  LOP3.LUT R3, R3, R8, RZ, 0xfc, !PT ;  /* 0x0000000803037212 */ /* 0x020fc600078efcff */
[C---:B------:R-:W-:Y:S02]  /*2d460*/  IMAD.IADD R2, R22.reuse, 0x1, R5 ;  /* 0x0000000116027824 */ /* 0x040fe400078e0205 */
[----:B------:R-:W-:-:S03]  /*2d470*/  IMAD.IADD R3, R22, 0x1, R3 ;  /* 0x0000000116037824 */ /* 0x000fc600078e0203 */
[----:B0-23--:R-:W0:Y:S02]  /*2d480*/  LDSM.16.MT88.4 R4, [R2+0xf200] ;  /* 0x00f200000204783b */ /* 0x00de240000004200 */
        /* <DEDUP_REMOVED lines=97> */
.L_x_2980:
[----:B--2---:R2:W-:Y:S01]  /*2daa0*/  SYNCS.ARRIVE.TRANS64.A1T0 RZ, [R0+URZ+0x33450], RZ ;  /* 0x033450ff00ff79a7 */ /* 0x0045e2000810003f */
[----:B------:R-:W-:Y:S06]  /*2dab0*/  BAR.SYNC.DEFER_BLOCKING 0x2, 0x80 ;  /* 0x0082000000007b1d */ /* 0x000fec0000010000 */
[----:B------:R-:W-:Y:S05]  /*2dac0*/  @!P0 BRA `(.L_x_2981) ;  /* 0x0000000000048947 */ /* 0x000fea0003800000 */
[----:B------:R-:W-:Y:S01]  /*2dad0*/  BPT.TRAP 0x1 ;  /* 0x000000040000795c */ /* 0x000fe20000300000 */
.L_x_2981:
[----:B------:R-:W3:Y:S01]  /*2dae0*/  LDL R2, [R1+0xc] ;  /* 0x00000c0001027983 */ /* 0x000ee20000100800 */
[----:B--2---:R-:W-:Y:S01]  /*2daf0*/  IADD3 R0, R0, 0x33480, RZ ;  /* 0x0003348000007810 */ /* 0x004fe20007ffe0ff */
[----:B------:R-:W-:Y:S02]  /*2db00*/  IMAD.MOV.U32 R17, RZ, RZ, R29 ;  /* 0x000000ffff117224 */ /* 0x000fe400078e001d */
[----:B------:R-:W-:Y:S01]  /*2db10*/  IMAD.MOV.U32 R20, RZ, RZ, R33 ;  /* 0x000000ffff147224 */ /* 0x000fe200078e0021 */
[----:B---3--:R-:W-:-:S04]  /*2db20*/  PRMT R0, R2, 0x654, R0 ;  /* 0x0000065402007816 */ /* 0x008fc80000000000 */
[----:B------:R2:W-:Y:S01]  /*2db30*/  SYNCS.ARRIVE.TRANS64.RED.A1T0 RZ, [R0+URZ], RZ ;  /* 0x000000ff00ff79a7 */ /* 0x0005e2000810043f */
[----:B------:R-:W-:Y:S05]  /*2db40*/  @P1 BRA `(.L_x_2982) ;  /* 0xffffffe400d01947 */ /* 0x000fea000383ffff */
.L_x_2962:
        /* <DEDUP_REMOVED lines=19> */
.L_x_2984:
[----:B------:R-:W-:Y:S05]  /*2dc80*/  BSYNC B0 ;  /* 0x0000000000007941 */ /* 0x000fea0003800000 */
.L_x_2983:
[----:B------:R-:W-:Y:S05]  /*2dc90*/  @!P0 BRA `(.L_x_2985) ;  /* 0x0000000000048947 */ /* 0x000fea0003800000 */
[----:B------:R-:W-:Y:S01]  /*2dca0*/  BPT.TRAP 0x1 ;  /* 0x000000040000795c */ /* 0x000fe20000300000 */
.L_x_2985:
[----:B------:R-:W-:Y:S01]  /*2dcb0*/  LOP3.LUT R0, R33, 0x1, RZ, 0x3c, !PT ;  /* 0x0000000121007812 */ /* 0x000fe200078e3cff */
[----:B0-----:R-:W-:Y:S01]  /*2dcc0*/  IMAD R3, R29, 0x8, R22 ;  /* 0x000000081d037824 */ /* 0x001fe200078e0216 */
[----:B------:R-:W-:Y:S02]  /*2dcd0*/  BSSY B0, `(.L_x_2986) ;  /* 0x0000004000007945 */ /* 0x000fe40003800000 */
[----:B------:R-:W-:-:S04]  /*2dce0*/  SHF.L.U32 R0, R0, 0x1f, RZ ;  /* 0x0000001f00007819 */ /* 0x000fc800000006ff */
[----:B------:R-:W0:Y:S02]  /*2dcf0*/  SYNCS.PHASECHK.TRANS64.TRYWAIT P1, [R3+URZ+0x33470], R0 ;  /* 0x03347000030075a7 */ /* 0x000e24000802017f */
[----:B0-----:R-:W-:Y:S05]  /*2dd00*/  @!P1 BRA `(.L_x_2987) ;  /* 0x0000006800749947 */ /* 0x001fea0003800000 */
.L_x_3207:
[----:B------:R-:W-:Y:S05]  /*2dd10*/  BSYNC B0 ;  /* 0x0000000000007941 */ /* 0x000fea0003800000 */
.L_x_2986:
[----:B------:R-:W-:-:S05]  /*2dd20*/  IMAD.U32 R2, RZ, RZ, UR39 ;  /* 0x00000027ff027e24 */ /* 0x000fca000f8e00ff */
[----:B------:R-:W-:-:S13]  /*2dd30*/  ISETP.NE.AND P1, PT, R2, 0x3, PT ;  /* 0x000000030200780c */ /* 0x000fda0003f25270 */
[----:B------:R-:W-:Y:S05]  /*2dd40*/  @!P1 BRA `(.L_x_2988) ;  /* 0x0000000000049947 */ /* 0x000fea0003800000 */
[----:B------:R-:W-:Y:S01]  /*2dd50*/  BPT.TRAP 0x1 ;  /* 0x000000040000795c */ /* 0x000fe20000300000 */
.L_x_2988:
[----:B0-----:R-:W-:-:S04]  /*2dd60*/  SHF.L.U32 R0, R33, 0x1f, RZ ;  /* 0x0000001f21007819 */ /* 0x001fc800000006ff */
[----:B------:R-:W0:Y:S02]  /*2dd70*/  SYNCS.PHASECHK.TRANS64.TRYWAIT P1, [R3+URZ+0x33460], R0 ;  /* 0x03346000030075a7 */ /* 0x000e24000802017f */
[----:B0-----:R-:W-:Y:S05]  /*2dd80*/  @!P1 BRA `(.L_x_2989) ;  /* 0x0000006800689947 */ /* 0x001fea0003800000 */
.L_x_3208:
[----:B------:R-:W2:Y:S04]  /*2dd90*/  LDL R4, [R1+0x18] ;  /* 0x0000180001047983 */ /* 0x000ea80000100800 */
[----:B------:R-:W3:Y:S01]  /*2dda0*/  LDL R10, [R1+0x14] ;  /* 0x00001400010a7983 */ /* 0x000ee20000100800 */
[----:B------:R-:W-:Y:S01]  /*2ddb0*/  IMAD R2, R29, 0x7800, RZ ;  /* 0x000078001d027824 */ /* 0x000fe200078e02ff */
[----:B------:R-:W-:Y:S05]  /*2ddc0*/  WARPSYNC.ALL ;  /* 0x0000000000007948 */ /* 0x000fea0003800000 */
[----:B------:R-:W-:-:S05]  /*2ddd0*/  IMAD.U32 R12, RZ, RZ, UR39 ;  /* 0x00000027ff0c7e24 */ /* 0x000fca000f8e00ff */
[----:B------:R-:W-:Y:S02]  /*2dde0*/  ISETP.NE.AND P1, PT, R12, 0x3, PT ;  /* 0x000000030c00780c */ /* 0x000fe40003f25270 */
[----:B--2---:R-:W-:-:S04]  /*2ddf0*/  LOP3.LUT R5, R2, R4, RZ, 0xfc, !PT ;  /* 0x0000000402057212 */ /* 0x004fc800078efcff */
[----:B0-----:R-:W-:-:S05]  /*2de00*/  IADD3 R0, R22, R5, RZ ;  /* 0x0000000516007210 */ /* 0x001fca0007ffe0ff */
        /* <DEDUP_REMOVED lines=100> */
.L_x_2990:
[----:B--2---:R2:W-:Y:S01]  /*2e450*/  SYNCS.ARRIVE.TRANS64.A1T0 RZ, [R3+URZ+0x33450], RZ ;  /* 0x033450ff03ff79a7 */ /* 0x0045e2000810003f */
[----:B------:R-:W-:Y:S06]  /*2e460*/  BAR.SYNC.DEFER_BLOCKING 0x2, 0x80 ;  /* 0x0082000000007b1d */ /* 0x000fec0000010000 */
[----:B------:R-:W-:Y:S05]  /*2e470*/  @!P0 BRA `(.L_x_2991) ;  /* 0x0000000000048947 */ /* 0x000fea0003800000 */
[----:B------:R-:W-:Y:S01]  /*2e480*/  BPT.TRAP 0x1 ;  /* 0x000000040000795c */ /* 0x000fe20000300000 */
.L_x_2991:
[----:B------:R-:W3:Y:S01]  /*2e490*/  LDL R0, [R1+0xc] ;  /* 0x00000c0001007983 */ /* 0x000ee20000100800 */
[----:B--2---:R-:W-:Y:S02]  /*2e4a0*/  VIADD R3, R3, 0x33480 ;  /* 0x0003348003037836 */ /* 0x004fe40000000000 */
[----:B------:R-:W-:-:S05]  /*2e4b0*/  VIADD R29, R29, 0x1 ;  /* 0x000000011d1d7836 */ /* 0x000fca0000000000 */
[----:B------:R-:W-:-:S04]  /*2e4c0*/  ISETP.NE.AND P0, PT, R29, 0x2, PT ;  /* 0x000000021d00780c */ /* 0x000fc80003f05270 */
[----:B------:R-:W-:Y:S02]  /*2e4d0*/  SEL R29, R29, RZ, P0 ;  /* 0x000000ff1d1d7207 */ /* 0x000fe40000000000 */
[----:B---3--:R-:W-:Y:S02]  /*2e4e0*/  PRMT R3, R0, 0x654, R3 ;  /* 0x0000065400037816 */ /* 0x008fe40000000003 */
[----:B------:R-:W-:Y:S02]  /*2e4f0*/  SEL R0, RZ, 0x1, P0 ;  /* 0x00000001ff007807 */ /* 0x000fe40000000000 */
[----:B------:R2:W-:Y:S02]  /*2e500*/  SYNCS.ARRIVE.TRANS64.RED.A1T0 RZ, [R3+URZ], RZ ;  /* 0x000000ff03ff79a7 */ /* 0x0005e4000810043f */
[----:B------:R-:W-:-:S07]  /*2e510*/  LOP3.LUT R33, R33, R0, RZ, 0x3c, !PT ;  /* 0x0000000021217212 */ /* 0x000fce00078e3cff */
.L_x_2930:
[----:B------:R-:W3:Y:S02]  /*2e520*/  LDL R0, [R1] ;  /* 0x0000000001007983 */ /* 0x000ee40000100800 */
[----:B---3--:R-:W-:-:S13]  /*2e530*/  LOP3.LUT P0, RZ, R0, 0x80, RZ, 0xc0, !PT ;  /* 0x0000008000ff7812 */ /* 0x008fda000780c0ff */
[----:B------:R-:W-:Y:S05]  /*2e540*/  @!P0 BRA `(.L_x_2992) ;  /* 0x0000000000288947 */ /* 0x000fea0003800000 */
[----:B------:R-:W-:Y:S05]  /*2e550*/  WARPSYNC.ALL ;  /* 0x0000000000007948 */ /* 0x000fea0003800000 */
[----:B------:R-:W3:Y:S08]  /*2e560*/  S2UR UR4, SR_CgaCtaId ;  /* 0x00000000000479c3 */ /* 0x000ef00000008800 */
[----:B------:R-:W-:Y:S01]  /*2e570*/  BAR.SYNC.DEFER_BLOCKING 0x5, 0x180 ;  /* 0x0146000000007b1d */ /* 0x000fe20000010000 */
[----:B------:R-:W-:Y:S01]  /*2e580*/  MOV R22, 0x400 ;  /* 0x0000040000167802 */ /* 0x000fe20000000f00 */
[----:B---3--:R-:W-:-:S05]  /*2e590*/  IMAD.U32 R0, RZ, RZ, UR4 ;  /* 0x00000004ff007e24 */ /* 0x008fca000f8e00ff */
[----:B------:R-:W-:Y:S01]  /*2e5a0*/  LEA R22, R0, R22, 0x18 ;  /* 0x0000001600167211 */ /* 0x000fe200078ec0ff */
[----:B------:R3:W-:Y:S04]  /*2e5b0*/  STL [R1+0xc], R0 ;  /* 0x00000c0001007387 */ /* 0x0007e80000100800 */
[----:B------:R3:W4:Y:S01]  /*2e5c0*/  LDS.128 R16, [R22+0x334d0] ;  /* 0x0334d00016107984 */ /* 0x0007220000000c00 */
[----:B------:R-:W-:Y:S06]  /*2e5d0*/  BAR.ARV 0x4, 0x180 ;  /* 0x0106000000007b1d */ /* 0x000fec0000002000 */
[----:B------:R-:W-:Y:S05]  /*2e5e0*/  BRA `(.L_x_2993) ;  /* 0x0000000800d47947 */ /* 0x000fea0003800000 */
.L_x_2992:
[----:B------:R-:W0:Y:S01]  /*2e5f0*/  S2R R0, SR_TID.X ;  /* 0x0000000000007919 */ /* 0x000e220000002100 */
[----:B------:R-:W-:Y:S01]  /*2e600*/  UMOV UR4, 0xffffffff ;  /* 0xffffffff00047882 */ /* 0x000fe20000000000 */
[----:B0-----:R-:W-:-:S04]  /*2e610*/  LOP3.LUT R8, R0, 0x1f, RZ, 0xc0, !PT ;  /* 0x0000001f00087812 */ /* 0x001fc800078ec0ff */
[----:B------:R-:W-:Y:S01]  /*2e620*/  ISETP.NE.AND P0, PT, R8, 0x1f, PT ;  /* 0x0000001f0800780c */ /* 0x000fe20003f05270 */
[----:B------:R-:W-:-:S12]  /*2e630*/  BRA.DIV UR4, `(.L_x_2994) ;  /* 0x0000006204507947 */ /* 0x000fd8000b800000 */
[----:B------:R-:W-:Y:S01]  /*2e640*/  IADD3 R5, R19, R8, RZ ;  /* 0x0000000813057210 */ /* 0x000fe20007ffe0ff */
[----:B------:R-:W-:-:S03]  /*2e650*/  ULDC UR4, c[0x0][0xc3c] ;  /* 0x00030f0000047ab9 */ /* 0x000fc60000000800 */
[----:B------:R-:W-:-:S13]  /*2e660*/  ISETP.GE.OR P1, PT, R5, UR4, !P0 ;  /* 0x0000000405007c0c */ /* 0x000fda000c726670 */
[----:B--2---:R-:W0:Y:S02]  /*2e670*/  @!P1 LDC.64 R2, c[0x0][0xc80] ;  /* 0x00032000ff029b82 */ /* 0x004e240000000a00 */
[----:B0-----:R-:W-:-:S06]  /*2e680*/  @!P1 IMAD.WIDE R2, R5, 0x4, R2 ;  /* 0x0000000405029825 */ /* 0x001fcc00078e0202 */
[----:B------:R-:W2:Y:S01]  /*2e690*/  @!P1 LDG.E R2, desc[UR50][R2.64] ;  /* 0x0000003202029981 */ /* 0x000ea2000c1e1900 */
[----:B------:R-:W-:Y:S01]  /*2e6a0*/  IMAD.MOV.U32 R17, RZ, RZ, RZ ;  /* 0x000000ffff117224 */ /* 0x000fe200078e00ff */
[C---:B------:R-:W-:Y:S02]  /*2e6b0*/  ISETP.GE.U32.AND P2, PT, R8.reuse, 0x2, PT ;  /* 0x000000020800780c */ /* 0x040fe40003f46070 */
[C---:B------:R-:W-:Y:S01]  /*2e6c0*/  ISETP.GE.U32.AND P3, PT, R8.reuse, 0x4, PT ;  /* 0x000000040800780c */ /* 0x040fe20003f66070 */
[----:B------:R-:W-:Y:S01]  /*2e6d0*/  SHFL.IDX PT, R0, R16, RZ, 0x1f ;  /* 0x00001fff10007589 */ /* 0x000fe200000e0000 */
[C---:B------:R-:W-:Y:S02]  /*2e6e0*/  ISETP.GE.U32.AND P4, PT, R8.reuse, 0x8, PT ;  /* 0x000000080800780c */ /* 0x040fe40003f86070 */
[C---:B------:R-:W-:Y:S01]  /*2e6f0*/  ISETP.GE.U32.AND P5, PT, R8.reuse, 0x10, PT ;  /* 0x000000100800780c */ /* 0x040fe20003fa6070 */
[----:B--2---:R-:W-:Y:S01]  /*2e700*/  @!P1 IMAD.MOV.U32 R17, RZ, RZ, R2 ;  /* 0x000000ffff119224 */ /* 0x004fe200078e0002 */
        /* <DEDUP_REMOVED lines=17> */
[----:B------:R0:W2:Y:S02]  /*2e820*/  SHFL.IDX PT, R14, R2, 0x1f, 0x1f ;  /* 0x03e01f00020e7f89 */ /* 0x0000a400000e0000 */
.L_x_3218:
[----:B------:R-:W-:Y:S02]  /*2e830*/  ULDC UR4, c[0x0][0xc38] ;  /* 0x00030e0000047ab9 */ /* 0x000fe40000000800 */
[----:B------:R-:W-:-:S04]  /*2e840*/  IMAD.U32 R4, RZ, RZ, UR4 ;  /* 0x00000004ff047e24 */ /* 0x000fc8000f8e00ff */
[----:B--2---:R-:W-:-:S04]  /*2e850*/  IMAD R14, R14, R4, RZ ;  /* 0x000000040e0e7224 */ /* 0x004fc800078e02ff */
[----:B------:R-:W-:-:S05]  /*2e860*/  IMAD.IADD R5, R5, 0x1, R14 ;  /* 0x0000000105057824 */ /* 0x000fca00078e020e */
[----:B------:R-:W-:-:S13]  /*2e870*/  ISETP.GT.AND P6, PT, R5, R0, PT ;  /* 0x000000000500720c */ /* 0x000fda0003fc4270 */
[----:B------:R-:W-:Y:S05]  /*2e880*/  @P6 BRA `(.L_x_2995) ;  /* 0x00000000009c6947 */ /* 0x000fea0003800000 */
.L_x_3000:
        /* <DEDUP_REMOVED lines=14> */
.L_x_2998:
[----:B------:R-:W-:Y:S05]  /*2e970*/  BSYNC B0 ;  /* 0x0000000000007941 */ /* 0x000fea0003800000 */
.L_x_2997:
[----:B------:R-:W-:-:S03]  /*2e980*/  UMOV UR4, 0xffffffff ;  /* 0xffffffff00047882 */ /* 0x000fc60000000000 */
[----:B------:R-:W-:Y:S05]  /*2e990*/  BRA.DIV UR4, `(.L_x_2999) ;  /* 0x00000062049c7947 */ /* 0x000fea000b800000 */
[----:B-----5:R-:W2:Y:S02]  /*2e9a0*/  SHFL.UP PT, R14, R17, 0x1, RZ ;  /* 0x04200000110e7989 */ /* 0x020ea400000e00ff */
[----:B--2---:R-:W-:-:S05]  /*2e9b0*/  SEL R14, R14, RZ, P1 ;  /* 0x000000ff0e0e7207 */ /* 0x004fca0000800000 */
        /* <DEDUP_REMOVED lines=13> */
[----:B------:R0:W2:Y:S02]  /*2ea90*/  SHFL.IDX PT, R14, R2, 0x1f, 0x1f ;  /* 0x03e01f00020e7f89 */ /* 0x0000a400000e0000 */
.L_x_3226:
[----:B------:R-:W-:Y:S02]  /*2eaa0*/  ULDC UR4, c[0x0][0xc38] ;  /* 0x00030e0000047ab9 */ /* 0x000fe40000000800 */
[----:B------:R-:W-:-:S05]  /*2eab0*/  MOV R4, UR4 ;  /* 0x0000000400047c02 */ /* 0x000fca0008000f00 */
[----:B--2---:R-:W-:-:S04]  /*2eac0*/  IMAD R14, R14, R4, RZ ;  /* 0x000000040e0e7224 */ /* 0x004fc800078e02ff */
[----:B------:R-:W-:-:S05]  /*2ead0*/  IMAD.IADD R5, R14, 0x1, R5 ;  /* 0x000000010e057824 */ /* 0x000fca00078e0205 */
[----:B------:R-:W-:-:S13]  /*2eae0*/  ISETP.GT.AND P6, PT, R5, R0, PT ;  /* 0x000000000500720c */ /* 0x000fda0003fc4270 */
[----:B------:R-:W-:Y:S05]  /*2eaf0*/  @!P6 BRA `(.L_x_3000) ;  /* 0xfffffffc0064e947 */ /* 0x000fea000383ffff */
.L_x_2995:
[----:B------:R-:W-:Y:S01]  /*2eb00*/  IMAD.IADD R5, R5, 0x1, -R14 ;  /* 0x0000000105057824 */ /* 0x000fe200078e0a0e */
[----:B------:R-:W-:-:S03]  /*2eb10*/  UMOV UR4, 0xffffffff ;  /* 0xffffffff00047882 */ /* 0x000fc60000000000 */
[----:B------:R-:W-:-:S05]  /*2eb20*/  IMAD R3, R2, R4, R5 ;  /* 0x0000000402037224 */ /* 0x000fca00078e0205 */
[----:B------:R-:W-:Y:S01]  /*2eb30*/  ISETP.GT.AND P6, PT, R3, R0, PT ;  /* 0x000000000300720c */ /* 0x000fe20003fc4270 */
[----:B------:R-:W-:-:S12]  /*2eb40*/  BRA.DIV UR4, `(.L_x_3001) ;  /* 0x0000006204ec7947 */ /* 0x000fd8000b800000 */
[----:B------:R-:W-:-:S04]  /*2eb50*/  VOTE.ANY R3, PT, !P6 ;  /* 0x0000000000037806 */ /* 0x000fc800070e0100 */
[----:B------:R-:W2:Y:S02]  /*2eb60*/  POPC R6, R3 ;  /* 0x0000000300067309 */ /* 0x000ea40000000000 */
[----:B--2---:R2:W3:Y:S02]  /*2eb70*/  SHFL.IDX PT, R17, R17, R6, 0x1f ;  /* 0x00001f0611117589 */ /* 0x0044e400000e0000 */
.L_x_3230:
[----:B------:R-:W-:Y:S01]  /*2eb80*/  ISETP.NE.AND P0, PT, R3, RZ, PT ;  /* 0x000000ff0300720c */ /* 0x000fe20003f05270 */
[----:B------:R-:W-:-:S12]  /*2eb90*/  IMAD.MOV.U32 R14, RZ, RZ, RZ ;  /* 0x000000ffff0e7224 */ /* 0x000fd800078e00ff */
[----:B------:R-:W-:Y:S05]  /*2eba0*/  @!P0 BRA `(.L_x_3002) ;  /* 0x0000000000108947 */ /* 0x000fea0003800000 */
[----:B------:R-:W-:Y:S01]  /*2ebb0*/  UMOV UR4, 0xffffffff ;  /* 0xffffffff00047882 */ /* 0x000fe20000000000 */
[----:B------:R-:W-:Y:S02]  /*2ebc0*/  VIADD R12, R6, 0xffffffff ;  /* 0xffffffff060c7836 */ /* 0x000fe40000000000 */
[----:B------:R-:W-:Y:S05]  /*2ebd0*/  BRA.DIV UR4, `(.L_x_3003) ;  /* 0x0000006604107947 */ /* 0x000fea000b800000 */
[----:B------:R4:W0:Y:S02]  /*2ebe0*/  SHFL.IDX PT, R14, R2, R12, 0x1f ;  /* 0x00001f0c020e7589 */ /* 0x00082400000e0000 */
.L_x_3002:
[----:B0---4-:R-:W0:Y:S01]  /*2ebf0*/  LDC.64 R2, c[0x0][0xc90] ;  /* 0x00032400ff027b82 */ /* 0x011e220000000a00 */
[----:B------:R-:W-:-:S04]  /*2ec00*/  IMAD.IADD R19, R6, 0x1, R19 ;  /* 0x0000000106137824 */ /* 0x000fc800078e0213 */
[----:B0-----:R-:W-:-:S05]  /*2ec10*/  IMAD.WIDE R2, R19, 0x4, R2 ;  /* 0x0000000413027825 */ /* 0x001fca00078e0202 */
[----:B------:R0:W2:Y:S01]  /*2ec20*/  LDG.E R7, desc[UR50][R2.64] ;  /* 0x0000003202077981 */ /* 0x0000a2000c1e1900 */
[----:B------:R-:W-:Y:S02]  /*2ec30*/  IMAD R16, R14, R4, R5 ;  /* 0x000000040e107224 */ /* 0x000fe400078e0205 */
[----:B0-----:R-:W-:Y:S02]  /*2ec40*/  IMAD.MOV.U32 R2, RZ, RZ, RZ ;  /* 0x000000ffff027224 */ /* 0x001fe400078e00ff */
[----:B--23--:R-:W-:-:S05]  /*2ec50*/  IMAD R6, R17, R7, RZ ;  /* 0x0000000711067224 */ /* 0x00cfca00078e02ff */
[----:B------:R-:W-:-:S04]  /*2ec60*/  IABS R8, R6 ;  /* 0x0000000600087213 */ /* 0x000fc80000000000 */
[----:B------:R-:W0:Y:S08]  /*2ec70*/  I2F.RP R9, R8 ;  /* 0x0000000800097306 */ /* 0x000e300000209400 */
[----:B0-----:R-:W0:Y:S02]  /*2ec80*/  MUFU.RCP R9, R9 ;  /* 0x0000000900097308 */ /* 0x001e240000001000 */
[----:B0-----:R-:W-:-:S06]  /*2ec90*/  IADD3 R10, R9, 0xffffffe, RZ ;  /* 0x0ffffffe090a7810 */ /* 0x001fcc0007ffe0ff */
[----:B------:R-:W0:Y:S02]  /*2eca0*/  F2I.FTZ.U32.TRUNC.NTZ R3, R10 ;  /* 0x0000000a00037305 */ /* 0x000e24000021f000 */
[----:B0-----:R-:W-:-:S04]  /*2ecb0*/  IMAD.MOV R11, RZ, RZ, -R3 ;  /* 0x000000ffff0b7224 */ /* 0x001fc800078e0a03 */
[----:B------:R-:W-:-:S04]  /*2ecc0*/  IMAD R5, R11, R8, RZ ;  /* 0x000000080b057224 */ /* 0x000fc800078e02ff */
[----:B------:R-:W-:-:S04]  /*2ecd0*/  IMAD.HI.U32 R2, R3, R5, R2 ;  /* 0x0000000503027227 */ /* 0x000fc800078e0002 */
[----:B------:R-:W-:Y:S01]  /*2ece0*/  IMAD.IADD R5, R0, 0x1, -R16 ;  /* 0x0000000100057824 */ /* 0x000fe200078e0a10 */
[----:B------:R-:W-:-:S04]  /*2ecf0*/  IABS R0, R6 ;  /* 0x0000000600007213 */ /* 0x000fc80000000000 */
[----:B------:R-:W-:Y:S01]  /*2ed00*/  IABS R3, R5 ;  /* 0x0000000500037213 */ /* 0x000fe20000000000 */
[----:B------:R-:W-:-:S04]  /*2ed10*/  IMAD.MOV R0, RZ, RZ, -R0 ;  /* 0x000000ffff007224 */ /* 0x000fc800078e0a00 */
[----:B------:R-:W-:-:S04]  /*2ed20*/  IMAD.HI.U32 R2, R2, R3, RZ ;  /* 0x0000000302027227 */ /* 0x000fc800078e00ff */
[----:B------:R-:W-:Y:S01]  /*2ed30*/  IMAD R3, R2, R0, R3 ;  /* 0x0000000002037224 */ /* 0x000fe200078e0203 */
[----:B------:R-:W-:-:S04]  /*2ed40*/  LOP3.LUT R0, R5, R6, RZ, 0x3c, !PT ;  /* 0x0000000605007212 */ /* 0x000fc800078e3cff */
[----:B------:R-:W-:Y:S02]  /*2ed50*/  ISETP.GT.U32.AND P1, PT, R8, R3, PT ;  /* 0x000000030800720c */ /* 0x000fe40003f24070 */
[----:B------:R-:W-:-:S11]  /*2ed60*/  ISETP.GE.AND P2, PT, R0, RZ, PT ;  /* 0x000000ff0000720c */ /* 0x000fd60003f46270 */
[----:B------:R-:W-:Y:S01]  /*2ed70*/  @!P1 IMAD.IADD R3, R3, 0x1, -R8 ;  /* 0x0000000103039824 */ /* 0x000fe200078e0a08 */
[----:B------:R-:W-:Y:S02]  /*2ed80*/  @!P1 IADD3 R2, R2, 0x1, RZ ;  /* 0x0000000102029810 */ /* 0x000fe40007ffe0ff */
        /* <DEDUP_REMOVED lines=10> */
[-C--:B------:R-:W-:Y:S02]  /*2ee30*/  IABS R7, R4.reuse ;  /* 0x0000000400077213 */ /* 0x080fe40000000000 */
[----:B------:R-:W-:Y:S02]  /*2ee40*/  IABS R6, R4 ;  /* 0x0000000400067213 */ /* 0x000fe40000000000 */
[----:B------:R-:W0:Y:S03]  /*2ee50*/  I2F.RP R8, R7 ;  /* 0x0000000700087306 */ /* 0x000e260000209400 */
[----:B------:R-:W-:-:S05]  /*2ee60*/  IMAD.MOV R6, RZ, RZ, -R6 ;  /* 0x000000ffff067224 */ /* 0x000fca00078e0a06 */
[----:B0-----:R-:W0:Y:S02]  /*2ee70*/  MUFU.RCP R8, R8 ;  /* 0x0000000800087308 */ /* 0x001e240000001000 */
[----:B0-----:R-:W-:-:S06]  /*2ee80*/  VIADD R3, R8, 0xffffffe ;  /* 0x0ffffffe08037836 */ /* 0x001fcc0000000000 */
[----:B------:R-:W0:Y:S02]  /*2ee90*/  F2I.FTZ.U32.TRUNC.NTZ R3, R3 ;  /* 0x0000000300037305 */ /* 0x000e24000021f000 */
[----:B0-----:R-:W-:-:S05]  /*2eea0*/  IADD3 R2, RZ, -R3, RZ ;  /* 0x80000003ff027210 */ /* 0x001fca0007ffe0ff */
[----:B------:R-:W-:Y:S02]  /*2eeb0*/  IMAD R9, R2, R7, RZ ;  /* 0x0000000702097224 */ /* 0x000fe400078e02ff */
[----:B------:R-:W-:-:S04]  /*2eec0*/  IMAD.MOV.U32 R2, RZ, RZ, RZ ;  /* 0x000000ffff027224 */ /* 0x000fc800078e00ff */
[----:B------:R-:W-:Y:S01]  /*2eed0*/  IMAD.HI.U32 R2, R3, R9, R2 ;  /* 0x0000000903027227 */ /* 0x000fe200078e0002 */
[----:B------:R-:W-:Y:S02]  /*2eee0*/  IABS R9, R5 ;  /* 0x0000000500097213 */ /* 0x000fe40000000000 */
[C---:B------:R-:W-:Y:S01]  /*2eef0*/  LOP3.LUT R3, R5.reuse, R4, RZ, 0x3c, !PT ;  /* 0x0000000405037212 */ /* 0x040fe200078e3cff */
[----:B------:R-:W-:Y:S02]  /*2ef00*/  IMAD.IADD R5, R5, 0x1, R0 ;  /* 0x0000000105057824 */ /* 0x000fe400078e0200 */
[----:B------:R-:W-:Y:S01]  /*2ef10*/  IMAD.HI.U32 R2, R2, R9, RZ ;  /* 0x0000000902027227 */ /* 0x000fe200078e00ff */
[----:B------:R-:W-:-:S03]  /*2ef20*/  ISETP.GE.AND P2, PT, R3, RZ, PT ;  /* 0x000000ff0300720c */ /* 0x000fc60003f46270 */
[----:B------:R-:W-:-:S05]  /*2ef30*/  IMAD R6, R2, R6, R9 ;  /* 0x0000000602067224 */ /* 0x000fca00078e0209 */
[----:B------:R-:W-:-:S13]  /*2ef40*/  ISETP.GT.U32.AND P1, PT, R7, R6, PT ;  /* 0x000000060700720c */ /* 0x000fda0003f24070 */
[----:B------:R-:W-:Y:S02]  /*2ef50*/  @!P1 IMAD.IADD R6, R6, 0x1, -R7 ;  /* 0x0000000106069824 */ /* 0x000fe400078e0a07 */
[----:B------:R-:W-:Y:S01]  /*2ef60*/  @!P1 VIADD R2, R2, 0x1 ;  /* 0x0000000102029836 */ /* 0x000fe20000000000 */
[----:B------:R-:W-:Y:S02]  /*2ef70*/  ISETP.NE.AND P1, PT, R4, RZ, PT ;  /* 0x000000ff0400720c */ /* 0x000fe40003f25270 */
[----:B------:R-:W-:-:S13]  /*2ef80*/  ISETP.GE.U32.AND P0, PT, R6, R7, PT ;  /* 0x000000070600720c */ /* 0x000fda0003f06070 */
[----:B------:R-:W-:-:S05]  /*2ef90*/  @P0 VIADD R2, R2, 0x1 ;  /* 0x0000000102020836 */ /* 0x000fca0000000000 */
[----:B------:R-:W-:Y:S02]  /*2efa0*/  @!P2 IADD3 R2, -R2, RZ, RZ ;  /* 0x000000ff0202a210 */ /* 0x000fe40007ffe1ff */
[----:B------:R-:W-:Y:S01]  /*2efb0*/  @!P1 LOP3.LUT R2, RZ, R4, RZ, 0x33, !PT ;  /* 0x00000004ff029212 */ /* 0x000fe200078e33ff */
[----:B------:R-:W-:-:S04]  /*2efc0*/  IMAD.MOV R4, RZ, RZ, -R4 ;  /* 0x000000ffff047224 */ /* 0x000fc800078e0a04 */
[----:B------:R-:W-:Y:S01]  /*2efd0*/  IMAD R18, R2, R4, R5 ;  /* 0x0000000402127224 */ /* 0x000fe200078e0205 */
[----:B------:R-:W-:-:S05]  /*2efe0*/  LOP3.LUT R2, RZ, R2, RZ, 0x33, !PT ;  /* 0x00000002ff027212 */ /* 0x000fca00078e33ff */
[----:B------:R-:W-:Y:S01]  /*2eff0*/  IMAD.IADD R17, R17, 0x1, R2 ;  /* 0x0000000111117824 */ /* 0x000fe200078e0202 */
[----:B------:R-:W-:Y:S06]  /*2f000*/  BRA `(.L_x_3004) ;  /* 0x00000000001c7947 */ /* 0x000fec0003800000 */
.L_x_2996:
[----:B------:R-:W-:Y:S01]  /*2f010*/  UMOV UR4, URZ ;  /* 0x0000003f00047c82 */ /* 0x000fe20008000000 */
[----:B------:R-:W-:Y:S01]  /*2f020*/  UMOV UR5, URZ ;  /* 0x0000003f00057c82 */ /* 0x000fe20008000000 */
[----:B------:R-:W-:Y:S01]  /*2f030*/  ULDC UR6, c[0x0][0xc3c] ;  /* 0x00030f0000067ab9 */ /* 0x000fe20000000800 */
[----:B------:R-:W-:Y:S01]  /*2f040*/  IMAD.MOV.U32 R16, RZ, RZ, R0 ;  /* 0x000000ffff107224 */ /* 0x000fe200078e0000 */
[----:B------:R-:W-:Y:S01]  /*2f050*/  MOV R18, UR5 ;  /* 0x0000000500127c02 */ /* 0x000fe20008000f00 */
[----:B------:R-:W-:Y:S02]  /*2f060*/  IMAD.U32 R17, RZ, RZ, UR4 ;  /* 0x00000004ff117e24 */ /* 0x000fe4000f8e00ff */
[----:B------:R-:W-:-:S07]  /*2f070*/  IMAD.U32 R19, RZ, RZ, UR6 ;  /* 0x00000006ff137e24 */ /* 0x000fce000f8e00ff */
.L_x_3004:
[----:B------:R0:W2:Y:S01]  /*2f080*/  LDL R2, [R1+0xc] ;  /* 0x00000c0001027983 */ /* 0x0000a20000100800 */
[----:B------:R-:W3:Y:S01]  /*2f090*/  S2R R0, SR_TID.X ;  /* 0x0000000000007919 */ /* 0x000ee20000002100 */
[----:B------:R-:W-:Y:S05]  /*2f0a0*/  WARPSYNC.ALL ;  /* 0x0000000000007948 */ /* 0x000fea0003800000 */
[----:B---3--:R-:W-:Y:S01]  /*2f0b0*/  LOP3.LUT R0, R0, 0x1f, RZ, 0xc0, !PT ;  /* 0x0000001f00007812 */ /* 0x008fe200078ec0ff */
[----:B------:R-:W-:Y:S03]  /*2f0c0*/  BAR.SYNC.DEFER_BLOCKING 0x4, 0x180 ;  /* 0x0106000000007b1d */ /* 0x000fe60000010000 */
[----:B------:R-:W-:-:S13]  /*2f0d0*/  ISETP.NE.AND P0, PT, R0, RZ, PT ;  /* 0x000000ff0000720c */ /* 0x000fda0003f05270 */
[----:B------:R-:W-:Y:S01]  /*2f0e0*/  @!P0 MOV R0, 0x400 ;  /* 0x0000040000008802 */ /* 0x000fe20000000f00 */
[----:B--2---:R-:W2:Y:S03]  /*2f0f0*/  @!P0 S2R R2, SR_CgaCtaId ;  /* 0x0000000000028919 */ /* 0x004ea60000008800 */
[----:B--2---:R-:W-:Y:S01]  /*2f100*/  @!P0 LEA R22, R2, R0, 0x18 ;  /* 0x0000000002168211 */ /* 0x004fe200078ec0ff */
[----:B------:R0:W-:Y:S04]  /*2f110*/  @!P0 STL [R1+0xc], R2 ;  /* 0x00000c0201008387 */ /* 0x0001e80000100800 */
[----:B------:R0:W-:Y:S01]  /*2f120*/  @!P0 STS.128 [R22+0x334d0], R16 ;  /* 0x0334d01016008388 */ /* 0x0001e20000000c00 */
[----:B------:R-:W-:Y:S06]  /*2f130*/  BAR.ARV 0x5, 0x180 ;  /* 0x0146000000007b1d */ /* 0x000fec0000002000 */
.L_x_2993:
[----:B------:R-:W-:Y:S02]  /*2f140*/  ULDC UR4, c[0x0][0xc3c] ;  /* 0x00030f0000047ab9 */ /* 0x000fe40000000800 */
[----:B----4-:R-:W-:-:S13]  /*2f150*/  ISETP.GE.AND P0, PT, R19, UR4, PT ;  /* 0x0000000413007c0c */ /* 0x010fda000bf06270 */
[----:B------:R-:W-:Y:S05]  /*2f160*/  @!P0 BRA `(.L_x_3005) ;  /* 0xffffff8c00948947 */ /* 0x000fea000383ffff */
[----:B------:R-:W-:Y:S05]  /*2f170*/  BSYNC B7 ;  /* 0x0000000000077941 */ /* 0x000fea0003800000 */
.L_x_2885:
[----:B--23--:R-:W2:Y:S01]  /*2f180*/  LDL.LU R0, [R1+0x30] ;  /* 0x0000300001007983 */ /* 0x00cea20000300800 */
[----:B------:R-:W-:Y:S01]  /*2f190*/  BSSY B0, `(.L_x_3006) ;  /* 0x000000b000007945 */ /* 0x000fe20003800000 */
[----:B------:R-:W3:Y:S01]  /*2f1a0*/  S2R R5, SR_CgaCtaId ;  /* 0x0000000000057919 */ /* 0x000ee20000008800 */
[----:B--2---:R-:W-:-:S05]  /*2f1b0*/  VIADD R0, R0, 0x1 ;  /* 0x0000000100007836 */ /* 0x004fca0000000000 */
[----:B0-----:R-:W-:-:S04]  /*2f1c0*/  LEA.HI R2, R0, R0, RZ, 0x1 ;  /* 0x0000000000027211 */ /* 0x001fc800078f08ff */
[----:B------:R-:W-:Y:S02]  /*2f1d0*/  LOP3.LUT R3, R2, 0xfffffffe, RZ, 0xc0, !PT ;  /* 0xfffffffe02037812 */ /* 0x000fe400078ec0ff */
[----:B------:R-:W-:-:S03]  /*2f1e0*/  MOV R2, 0x400 ;  /* 0x0000040000027802 */ /* 0x000fc60000000f00 */
[----:B------:R-:W-:Y:S01]  /*2f1f0*/  IMAD.IADD R0, R0, 0x1, -R3 ;  /* 0x0000000100007824 */ /* 0x000fe200078e0a03 */
[----:B---3--:R-:W-:-:S04]  /*2f200*/  LEA R5, R5, R2, 0x18 ;  /* 0x0000000205057211 */ /* 0x008fc800078ec0ff */
[----:B------:R-:W-:-:S04]  /*2f210*/  SHF.L.U32 R0, R0, 0x1f, RZ ;  /* 0x0000001f00007819 */ /* 0x000fc800000006ff */
[----:B------:R-:W0:Y:S02]  /*2f220*/  SYNCS.PHASECHK.TRANS64.TRYWAIT P0, [R5+URZ+0x33420], R0 ;  /* 0x03342000050075a7 */ /* 0x000e24000800017f */
[----:B0-----:R-:W-:Y:S05]  /*2f230*/  @!P0 BRA `(.L_x_3007) ;  /* 0x0000005c009c8947 */ /* 0x001fea0003800000 */
.L_x_3233:
[----:B------:R-:W-:Y:S05]  /*2f240*/  BSYNC B0 ;  /* 0x0000000000007941 */ /* 0x000fea0003800000 */
.L_x_3006:
[----:B------:R-:W-:-:S03]  /*2f250*/  UMOV UR4, 0xffffffff ;  /* 0xffffffff00047882 */ /* 0x000fc60000000000 */
[----:B------:R-:W-:Y:S05]  /*2f260*/  BRA.DIV UR4, `(.L_x_3008) ;  /* 0x0000005e04a47947 */ /* 0x000fea000b800000 */
[----:B0-----:R-:W0:Y:S02]  /*2f270*/  S2R R0, SR_TID.X ;  /* 0x0000000000007919 */ /* 0x001e240000002100 */
[----:B0-----:R-:W-:-:S04]  /*2f280*/  SHF.R.U32.HI R0, RZ, 0x5, R0 ;  /* 0x00000005ff007819 */ /* 0x001fc80000011600 */
[----:B------:R-:W-:-:S05]  /*2f290*/  LOP3.LUT R0, R0, 0x3, RZ, 0xc0, !PT ;  /* 0x0000000300007812 */ /* 0x000fca00078ec0ff */
[----:B------:R0:W2:Y:S02]  /*2f2a0*/  SHFL.IDX PT, R14, R0, RZ, 0x1f ;  /* 0x00001fff000e7589 */ /* 0x0000a400000e0000 */
.L_x_3236:
[----:B--2---:R-:W-:-:S13]  /*2f2b0*/  ISETP.NE.AND P0, PT, R14, RZ, PT ;  /* 0x000000ff0e00720c */ /* 0x004fda0003f05270 */
[----:B------:R-:W-:Y:S05]  /*2f2c0*/  @P0 BRA `(.L_x_2664) ;  /* 0x0000000000a80947 */ /* 0x000fea0003800000 */
[----:B------:R-:W-:-:S03]  /*2f2d0*/  UMOV UR4, 0xffffffff ;  /* 0xffffffff00047882 */ /* 0x000fc60000000000 */
[----:B------:R-:W-:Y:S05]  /*2f2e0*/  BRA.DIV UR4, `(.L_x_3009) ;  /* 0x0000005e04b87947 */ /* 0x000fea000b800000 */
[----:B------:R-:W-:-:S13]  /*2f2f0*/  ELECT P6, URZ, PT ;  /* 0x00000000003f782f */ /* 0x000fda00038c0000 */
.L_x_3239:
[----:B------:R-:W-:Y:S05]  /*2f300*/  @!P6 BRA `(.L_x_2664) ;  /* 0x000000000098e947 */ /* 0x000fea0003800000 */
[----:B------:R-:W-:-:S06]  /*2f310*/  ULOP3.LUT UR4, UR36, 0x2, URZ, 0xfc, !UPT ;  /* 0x0000000224047892 */ /* 0x000fcc000f8efc3f */
[----:B0-----:R-:W-:-:S05]  /*2f320*/  IMAD.U32 R0, RZ, RZ, UR4 ;  /* 0x00000004ff007e24 */ /* 0x001fca000f8e00ff */
[----:B------:R-:W-:-:S13]  /*2f330*/  ISETP.NE.AND P0, PT, R0, 0x3, PT ;  /* 0x000000030000780c */ /* 0x000fda0003f05270 */
[----:B------:R-:W-:Y:S05]  /*2f340*/  @!P0 BRA `(.L_x_3010) ;  /* 0x0000000000048947 */ /* 0x000fea0003800000 */
[----:B------:R-:W-:Y:S01]  /*2f350*/  BPT.TRAP 0x1 ;  /* 0x000000040000795c */ /* 0x000fe20000300000 */
.L_x_3010:
[----:B------:R-:W-:Y:S01]  /*2f360*/  IMAD R3, R29, 0x8, R5 ;  /* 0x000000081d037824 */ /* 0x000fe200078e0205 */
[----:B------:R-:W-:Y:S02]  /*2f370*/  SHF.L.U32 R2, R33, 0x1f, RZ ;  /* 0x0000001f21027819 */ /* 0x000fe400000006ff */
[----:B------:R-:W-:Y:S02]  /*2f380*/  IADD3 R29, R29, 0x1, RZ ;  /* 0x000000011d1d7810 */ /* 0x000fe40007ffe0ff */
[----:B------:R-:W0:Y:S02]  /*2f390*/  SYNCS.PHASECHK.TRANS64.TRYWAIT P1, [R3+URZ+0x33440], R2 ;  /* 0x03344002030075a7 */ /* 0x000e24000802017f */
[----:B------:R-:W-:-:S04]  /*2f3a0*/  ISETP.NE.AND P2, PT, R29, 0x2, PT ;  /* 0x000000021d00780c */ /* 0x000fc80003f45270 */
[----:B------:R-:W-:Y:S01]  /*2f3b0*/  SEL R0, RZ, 0x1, P2 ;  /* 0x00000001ff007807 */ /* 0x000fe20001000000 */
[----:B0-----:R-:W-:Y:S08]  /*2f3c0*/  @!P1 BRA `(.L_x_3011) ;  /* 0x0000005c00a09947 */ /* 0x001ff00003800000 */
.L_x_3240:
[----:B------:R-:W-:Y:S02]  /*2f3d0*/  SEL R29, R29, RZ, P2 ;  /* 0x000000ff1d1d7207 */ /* 0x000fe40001000000 */
[----:B------:R-:W-:Y:S01]  /*2f3e0*/  LOP3.LUT R0, R33, R0, RZ, 0x3c, !PT ;  /* 0x0000000021007212 */ /* 0x000fe200078e3cff */
[----:B------:R-:W-:Y:S06]  /*2f3f0*/  @!P0 BRA `(.L_x_3012) ;  /* 0x0000000000048947 */ /* 0x000fec0003800000 */
[----:B------:R-:W-:Y:S01]  /*2f400*/  BPT.TRAP 0x1 ;  /* 0x000000040000795c */ /* 0x000fe20000300000 */
.L_x_3012:
[----:B------:R-:W-:Y:S01]  /*2f410*/  IMAD R29, R29, 0x8, R5 ;  /* 0x000000081d1d7824 */ /* 0x000fe200078e0205 */
[----:B------:R-:W-:-:S04]  /*2f420*/  SHF.L.U32 R0, R0, 0x1f, RZ ;  /* 0x0000001f00007819 */ /* 0x000fc800000006ff */
[----:B------:R-:W2:Y:S02]  /*2f430*/  SYNCS.PHASECHK.TRANS64.TRYWAIT P1, [R29+URZ+0x33440], R0 ;  /* 0x033440001d0075a7 */ /* 0x000ea4000802017f */
[----:B--2---:R-:W-:Y:S05]  /*2f440*/  @!P1 BRA `(.L_x_3013) ;  /* 0x0000005c00949947 */ /* 0x004fea0003800000 */
.L_x_3241:
[----:B------:R-:W-:Y:S05]  /*2f450*/  @!P0 BRA `(.L_x_3014) ;  /* 0x0000000000048947 */ /* 0x000fea0003800000 */
[----:B------:R-:W-:Y:S01]  /*2f460*/  BPT.TRAP 0x1 ;  /* 0x000000040000795c */ /* 0x000fe20000300000 */
.L_x_3014:
[----:B------:R-:W3:Y:S02]  /*2f470*/  SYNCS.PHASECHK.TRANS64.TRYWAIT P1, [R3+URZ+0x33460], R2 ;  /* 0x03346002030075a7 */ /* 0x000ee4000802017f */
[----:B---3--:R-:W-:Y:S05]  /*2f480*/  @!P1 BRA `(.L_x_3015) ;  /* 0x0000005c00989947 */ /* 0x008fea0003800000 */
.L_x_3242:
[----:B------:R-:W-:Y:S05]  /*2f490*/  @!P0 BRA `(.L_x_3016) ;  /* 0x0000000000048947 */ /* 0x000fea0003800000 */
[----:B------:R-:W-:Y:S01]  /*2f4a0*/  BPT.TRAP 0x1 ;  /* 0x000000040000795c */ /* 0x000fe20000300000 */
.L_x_3016:
[----:B------:R-:W4:Y:S02]  /*2f4b0*/  SYNCS.PHASECHK.TRANS64.TRYWAIT P1, [R29+URZ+0x33460], R0 ;  /* 0x033460001d0075a7 */ /* 0x000f24000802017f */
[----:B----4-:R-:W-:Y:S05]  /*2f4c0*/  @!P1 BRA `(.L_x_3017) ;  /* 0x0000005c009c9947 */ /* 0x010fea0003800000 */
.L_x_3243:
[----:B------:R-:W-:Y:S05]  /*2f4d0*/  @!P0 BRA `(.L_x_3018) ;  /* 0x0000000000048947 */ /* 0x000fea0003800000 */
[----:B------:R-:W-:Y:S01]  /*2f4e0*/  BPT.TRAP 0x1 ;  /* 0x000000040000795c */ /* 0x000fe20000300000 */
.L_x_3018:
[----:B------:R-:W5:Y:S02]  /*2f4f0*/  SYNCS.PHASECHK.TRANS64.TRYWAIT P1, [R3+URZ+0x33480], R2 ;  /* 0x03348002030075a7 */ /* 0x000f64000802017f */
[----:B-----5:R-:W-:Y:S05]  /*2f500*/  @!P1 BRA `(.L_x_3019) ;  /* 0x0000005c00a09947 */ /* 0x020fea0003800000 */
.L_x_3244:
[----:B------:R-:W-:Y:S05]  /*2f510*/  @!P0 BRA `(.L_x_3020) ;  /* 0x0000000000048947 */ /* 0x000fea0003800000 */
[----:B------:R-:W-:Y:S01]  /*2f520*/  BPT.TRAP 0x1 ;  /* 0x000000040000795c */ /* 0x000fe20000300000 */
.L_x_3020:
[----:B------:R0:W0:Y:S02]  /*2f530*/  SYNCS.PHASECHK.TRANS64.TRYWAIT P0, [R29+URZ+0x33480], R0 ;  /* 0x033480001d0075a7 */ /* 0x000024000800017f */
[----:B0-----:R-:W-:Y:S05]  /*2f540*/  @!P0 NANOSLEEP.SYNCS 0x989680 ;  /* 0x009896800000895d */ /* 0x001fea0003900000 */
[----:B------:R-:W0:Y:S02]  /*2f550*/  @!P0 SYNCS.PHASECHK.TRANS64 P0, [R29+URZ+0x33480], R0 ;  /* 0x033480001d0085a7 */ /* 0x000e24000800007f */
[----:B0-----:R-:W-:Y:S05]  /*2f560*/  @!P0 BRA `(.L_x_3020) ;  /* 0xfffffffc00f08947 */ /* 0x001fea000383ffff */
.L_x_2664:
[----:B------:R-:W-:Y:S05]  /*2f570*/  BSYNC B8 ;  /* 0x0000000000087941 */ /* 0x000fea0003800000 */
.L_x_2661:
[----:B------:R-:W-:Y:S05]  /*2f580*/  EXIT ;  /* 0x000000000000794d */ /* 0x000fea0003800000 */
.L_x_2682:
[----:B-1----:R1:W2:Y:S02]  /*2f590*/  SYNCS.PHASECHK.TRANS64.TRYWAIT P5, [R93+URZ+0x33490], R94 ;  /* 0x0334905e5d0075a7 */ /* 0x0022a400080a017f */
[----:B--2---:R-:W-:Y:S05]  /*2f5a0*/  @!P5 NANOSLEEP.SYNCS 0x989680 ;  /* 0x009896800000d95d */ /* 0x004fea0003900000 */
[----:B------:R-:W2:Y:S02]  /*2f5b0*/  @!P5 SYNCS.PHASECHK.TRANS64 P5, [R93+URZ+0x33490], R94 ;  /* 0x0334905e5d00d5a7 */ /* 0x000ea400080a007f */
[----:B--2---:R-:W-:Y:S05]  /*2f5c0*/  @!P5 BRA `(.L_x_2682) ;  /* 0xfffffffc00f0d947 */ /* 0x004fea000383ffff */
[----:B------:R-:W-:Y:S05]  /*2f5d0*/  BRA `(.L_x_3021) ;  /* 0xfffffd40001c7947 */ /* 0x000fea000383ffff */
.L_x_2683:
        /* <DEDUP_REMOVED lines=8> */
.L_x_3023:
[----:B------:R-:W-:Y:S05]  /*2f660*/  BSYNC B1 ;  /* 0x0000000000017941 */ /* 0x000fea0003800000 */
.L_x_3022:
[----:B------:R-:W-:Y:S01]  /*2f670*/  IMAD.MOV.U32 R13, RZ, RZ, R119 ;  /* 0x000000ffff0d7224 */ /* 0x000fe200078e0077 */
[----:B------:R-:W-:Y:S01]  /*2f680*/  MOV R141, R14 ;  /* 0x0000000e008d7202 */ /* 0x000fe20000000f00 */
[----:B------:R-:W-:Y:S02]  /*2f690*/  IMAD.MOV.U32 R12, RZ, RZ, RZ ;  /* 0x000000ffff0c7224 */ /* 0x000fe400078e00ff */
[----:B------:R-:W-:Y:S02]  /*2f6a0*/  IMAD.MOV.U32 R11, RZ, RZ, 0x1e1f ;  /* 0x00001e1fff0b7424 */ /* 0x000fe400078e00ff */
[----:B------:R-:W-:-:S07]  /*2f6b0*/  IMAD.MOV.U32 R15, RZ, RZ, -0x1 ;  /* 0xffffffffff0f7424 */ /* 0x000fce00078e00ff */
[----:B------:R-:W-:Y:S05]  /*2f6c0*/  WARPSYNC.COLLECTIVE R15, `(.L_x_3024) ;  /* 0x000000000f087348 */ /* 0x000fea0003c00000 */
[----:B------:R0:W1:Y:S02]  /*2f6d0*/  SHFL.IDX P6, R14, R13, R12, R11 ;  /* 0x0000000c0d0e7389 */ /* 0x00006400000c000b */
[----:B01----:R-:W-:Y:S01]  /*2f6e0*/  ENDCOLLECTIVE ;  /* 0x000000000000791b */ /* 0x003fe20003800000 */
.L_x_3024:
[----:B------:R-:W-:Y:S01]  /*2f6f0*/  IMAD.MOV.U32 R143, RZ, RZ, R14 ;  /* 0x000000ffff8f7224 */ /* 0x000fe200078e000e */
[----:B------:R-:W-:Y:S06]  /*2f700*/  BRA `(.L_x_3025) ;  /* 0xfffffd3c00e47947 */ /* 0x000fec000383ffff */
.L_x_2708:
[----:B------:R-:W-:Y:S01]  /*2f710*/  BSSY B1, `(.L_x_3026) ;  /* 0x0000008000017945 */ /* 0x000fe20003800000 */
[----:B0-----:R-:W-:Y:S01]  /*2f720*/  MOV R13, R118 ;  /* 0x00000076000d7202 */ /* 0x001fe20000000f00 */
[----:B------:R-:W-:Y:S02]  /*2f730*/  IMAD.MOV.U32 R12, RZ, RZ, 0x1 ;  /* 0x00000001ff0c7424 */ /* 0x000fe400078e00ff */
[----:B------:R-:W-:Y:S02]  /*2f740*/  IMAD.MOV.U32 R11, RZ, RZ, 0x1e1f ;  /* 0x00001e1fff0b7424 */ /* 0x000fe400078e00ff */
[----:B------:R-:W-:-:S07]  /*2f750*/  IMAD.MOV.U32 R15, RZ, RZ, -0x1 ;  /* 0xffffffffff0f7424 */ /* 0x000fce00078e00ff */
[----:B-1234-:R-:W-:Y:S05]  /*2f760*/  WARPSYNC.COLLECTIVE R15, `(.L_x_3027) ;  /* 0x000000000f087348 */ /* 0x01efea0003c00000 */
[----:B------:R0:W0:Y:S02]  /*2f770*/  SHFL.IDX P6, R14, R13, R12, R11 ;  /* 0x0000000c0d0e7389 */ /* 0x00002400000c000b */
[----:B01234-:R-:W-:Y:S01]  /*2f780*/  ENDCOLLECTIVE ;  /* 0x000000000000791b */ /* 0x01ffe20003800000 */
.L_x_3027:
[----:B------:R-:W-:Y:S05]  /*2f790*/  BSYNC B1 ;  /* 0x0000000000017941 */ /* 0x000fea0003800000 */
.L_x_3026:
        /* <DEDUP_REMOVED lines=8> */
.L_x_3028:
[----:B------:R-:W-:Y:S01]  /*2f820*/  IMAD.MOV.U32 R119, RZ, RZ, R14 ;  /* 0x000000ffff777224 */ /* 0x000fe200078e000e */
[----:B------:R-:W-:Y:S06]  /*2f830*/  BRA `(.L_x_3029) ;  /* 0xfffffd6800ac7947 */ /* 0x000fec000383ffff */
.L_x_2738:
[----:B-1----:R1:W2:Y:S02]  /*2f840*/  SYNCS.PHASECHK.TRANS64.TRYWAIT P5, [R93+URZ+0x33490], R94 ;  /* 0x0334905e5d0075a7 */ /* 0x0022a400080a017f */
[----:B--2---:R-:W-:Y:S05]  /*2f850*/  @!P5 NANOSLEEP.SYNCS 0x989680 ;  /* 0x009896800000d95d */ /* 0x004fea0003900000 */
[----:B------:R-:W2:Y:S02]  /*2f860*/  @!P5 SYNCS.PHASECHK.TRANS64 P5, [R93+URZ+0x33490], R94 ;  /* 0x0334905e5d00d5a7 */ /* 0x000ea400080a007f */
[----:B--2---:R-:W-:Y:S05]  /*2f870*/  @!P5 BRA `(.L_x_2738) ;  /* 0xfffffffc00f0d947 */ /* 0x004fea000383ffff */
[----:B------:R-:W-:Y:S05]  /*2f880*/  BRA `(.L_x_3030) ;  /* 0xfffffd9c00c87947 */ /* 0x000fea000383ffff */
.L_x_2739:
        /* <DEDUP_REMOVED lines=8> */
.L_x_3032:
[----:B------:R-:W-:Y:S05]  /*2f910*/  BSYNC B1 ;  /* 0x0000000000017941 */ /* 0x000fea0003800000 */
.L_x_3031:
        /* <DEDUP_REMOVED lines=8> */
.L_x_3033:
[----:B------:R-:W-:Y:S01]  /*2f9a0*/  IMAD.MOV.U32 R154, RZ, RZ, R14 ;  /* 0x000000ffff9a7224 */ /* 0x000fe200078e000e */
[----:B------:R-:W-:Y:S06]  /*2f9b0*/  BRA `(.L_x_3034) ;  /* 0xfffffd9c00947947 */ /* 0x000fec000383ffff */
.L_x_2752:
[----:B------:R-:W-:Y:S01]  /*2f9c0*/  BSSY B1, `(.L_x_3035) ;  /* 0x0000008000017945 */ /* 0x000fe20003800000 */
[----:B0-----:R-:W-:Y:S02]  /*2f9d0*/  IMAD.MOV.U32 R13, RZ, RZ, R118 ;  /* 0x000000ffff0d7224 */ /* 0x001fe400078e0076 */
[----:B------:R-:W-:Y:S02]  /*2f9e0*/  IMAD.MOV.U32 R12, RZ, RZ, 0x1 ;  /* 0x00000001ff0c7424 */ /* 0x000fe400078e00ff */
[----:B------:R-:W-:Y:S02]  /*2f9f0*/  IMAD.MOV.U32 R11, RZ, RZ, 0x1e1f ;  /* 0x00001e1fff0b7424 */ /* 0x000fe400078e00ff */
[----:B------:R-:W-:-:S07]  /*2fa00*/  IMAD.MOV.U32 R15, RZ, RZ, -0x1 ;  /* 0xffffffffff0f7424 */ /* 0x000fce00078e00ff */
[----:B-1234-:R-:W-:Y:S05]  /*2fa10*/  WARPSYNC.COLLECTIVE R15, `(.L_x_3036) ;  /* 0x000000000f087348 */ /* 0x01efea0003c00000 */
[----:B------:R0:W0:Y:S02]  /*2fa20*/  SHFL.IDX P6, R14, R13, R12, R11 ;  /* 0x0000000c0d0e7389 */ /* 0x00002400000c000b */
[----:B01234-:R-:W-:Y:S01]  /*2fa30*/  ENDCOLLECTIVE ;  /* 0x000000000000791b */ /* 0x01ffe20003800000 */
.L_x_3036:
[----:B------:R-:W-:Y:S05]  /*2fa40*/  BSYNC B1 ;  /* 0x0000000000017941 */ /* 0x000fea0003800000 */
.L_x_3035:
[----:B------:R-:W-:Y:S01]  /*2fa50*/  IMAD.MOV.U32 R13, RZ, RZ, R119 ;  /* 0x000000ffff0d7224 */ /* 0x000fe200078e0077 */
[----:B------:R-:W-:Y:S01]  /*2fa60*/  MOV R118, R14 ;  /* 0x0000000e00767202 */ /* 0x000fe20000000f00 */
[----:B------:R-:W-:Y:S02]  /*2fa70*/  IMAD.MOV.U32 R12, RZ, RZ, 0x1 ;  /* 0x00000001ff0c7424 */ /* 0x000fe400078e00ff */
[----:B------:R-:W-:Y:S02]  /*2fa80*/  IMAD.MOV.U32 R11, RZ, RZ, 0x1e1f ;  /* 0x00001e1fff0b7424 */ /* 0x000fe400078e00ff */
[----:B------:R-:W-:-:S07]  /*2fa90*/  IMAD.MOV.U32 R15, RZ, RZ, -0x1 ;  /* 0xffffffffff0f7424 */ /* 0x000fce00078e00ff */
[----:B------:R-:W-:Y:S05]  /*2faa0*/  WARPSYNC.COLLECTIVE R15, `(.L_x_3037) ;  /* 0x000000000f087348 */ /* 0x000fea0003c00000 */
[----:B------:R0:W1:Y:S02]  /*2fab0*/  SHFL.IDX P6, R14, R13, R12, R11 ;  /* 0x0000000c0d0e7389 */ /* 0x00006400000c000b */
[----:B01----:R-:W-:Y:S01]  /*2fac0*/  ENDCOLLECTIVE ;  /* 0x000000000000791b */ /* 0x003fe20003800000 */
.L_x_3037:
[----:B------:R-:W-:Y:S01]  /*2fad0*/  IMAD.MOV.U32 R44, RZ, RZ, R14 ;  /* 0x000000ffff2c7224 */ /* 0x000fe200078e000e */
[----:B------:R-:W-:Y:S06]  /*2fae0*/  BRA `(.L_x_3038) ;  /* 0xfffffdc800f07947 */ /* 0x000fec000383ffff */
.L_x_2765:
[----:B0-----:R0:W1:Y:S02]  /*2faf0*/  SYNCS.PHASECHK.TRANS64.TRYWAIT P3, [R93+URZ+0x33490], R94 ;  /* 0x0334905e5d0075a7 */ /* 0x001064000806017f */
[----:B-1----:R-:W-:Y:S05]  /*2fb00*/  @!P3 NANOSLEEP.SYNCS 0x989680 ;  /* 0x009896800000b95d */ /* 0x002fea0003900000 */
[----:B------:R-:W1:Y:S02]  /*2fb10*/  @!P3 SYNCS.PHASECHK.TRANS64 P3, [R93+URZ+0x33490], R94 ;  /* 0x0334905e5d00b5a7 */ /* 0x000e64000806007f */
[----:B-1----:R-:W-:Y:S05]  /*2fb20*/  @!P3 BRA `(.L_x_2765) ;  /* 0xfffffffc00f0b947 */ /* 0x002fea000383ffff */
[----:B------:R-:W-:Y:S05]  /*2fb30*/  BRA `(.L_x_3039) ;  /* 0xfffffdf800a07947 */ /* 0x000fea000383ffff */
.L_x_2766:
[----:B------:R-:W-:Y:S01]  /*2fb40*/  BSSY B1, `(.L_x_3040) ;  /* 0x0000008000017945 */ /* 0x000fe20003800000 */
[----:B------:R-:W-:Y:S01]  /*2fb50*/  MOV R13, R50 ;  /* 0x00000032000d7202 */ /* 0x000fe20000000f00 */
[----:B------:R-:W-:Y:S02]  /*2fb60*/  IMAD.MOV.U32 R12, RZ, RZ, RZ ;  /* 0x000000ffff0c7224 */ /* 0x000fe400078e00ff */
[----:B------:R-:W-:Y:S02]  /*2fb70*/  IMAD.MOV.U32 R11, RZ, RZ, 0x1e1f ;  /* 0x00001e1fff0b7424 */ /* 0x000fe400078e00ff */
[----:B------:R-:W-:-:S07]  /*2fb80*/  IMAD.MOV.U32 R15, RZ, RZ, -0x1 ;  /* 0xffffffffff0f7424 */ /* 0x000fce00078e00ff */
[----:B0-----:R-:W-:Y:S05]  /*2fb90*/  WARPSYNC.COLLECTIVE R15, `(.L_x_3041) ;  /* 0x000000000f087348 */ /* 0x001fea0003c00000 */
[----:B------:R1:W2:Y:S02]  /*2fba0*/  SHFL.IDX P6, R14, R13, R12, R11 ;  /* 0x0000000c0d0e7389 */ /* 0x0002a400000c000b */
[----:B012---:R-:W-:Y:S01]  /*2fbb0*/  ENDCOLLECTIVE ;  /* 0x000000000000791b */ /* 0x007fe20003800000 */
.L_x_3041:
[----:B------:R-:W-:Y:S05]  /*2fbc0*/  BSYNC B1 ;  /* 0x0000000000017941 */ /* 0x000fea0003800000 */
.L_x_3040:
        /* <DEDUP_REMOVED lines=8> */
.L_x_3042:
[----:B------:R-:W-:Y:S01]  /*2fc50*/  IMAD.MOV.U32 R49, RZ, RZ, R14 ;  /* 0x000000ffff317224 */ /* 0x000fe200078e000e */
[----:B------:R-:W-:Y:S06]  /*2fc60*/  BRA `(.L_x_3043) ;  /* 0xfffffdf800d47947 */ /* 0x000fec000383ffff */
.L_x_2769:
        /* <DEDUP_REMOVED lines=8> */
.L_x_3045:
[----:B------:R-:W-:Y:S05]  /*2fcf0*/  BSYNC B1 ;  /* 0x0000000000017941 */ /* 0x000fea0003800000 */
.L_x_3044:
[----:B------:R-:W-:Y:S01]  /*2fd00*/  IMAD.MOV.U32 R13, RZ, RZ, R48 ;  /* 0x000000ffff0d7224 */ /* 0x000fe200078e0030 */
[----:B------:R-:W-:Y:S01]  /*2fd10*/  MOV R15, 0xffffffff ;  /* 0xffffffff000f7802 */ /* 0x000fe20000000f00 */
[----:B------:R-:W-:Y:S02]  /*2fd20*/  IMAD.MOV.U32 R12, RZ, RZ, 0x1 ;  /* 0x00000001ff0c7424 */ /* 0x000fe400078e00ff */
[----:B------:R-:W-:Y:S02]  /*2fd30*/  IMAD.MOV.U32 R11, RZ, RZ, 0x1e1f ;  /* 0x00001e1fff0b7424 */ /* 0x000fe400078e00ff */
[----:B------:R-:W-:-:S07]  /*2fd40*/  IMAD.MOV.U32 R41, RZ, RZ, R14 ;  /* 0x000000ffff297224 */ /* 0x000fce00078e000e */
[----:B------:R-:W-:Y:S05]  /*2fd50*/  WARPSYNC.COLLECTIVE R15, `(.L_x_3046) ;  /* 0x000000000f087348 */ /* 0x000fea0003c00000 */
[----:B------:R0:W1:Y:S02]  /*2fd60*/  SHFL.IDX P6, R14, R13, R12, R11 ;  /* 0x0000000c0d0e7389 */ /* 0x00006400000c000b */
[----:B01----:R-:W-:Y:S01]  /*2fd70*/  ENDCOLLECTIVE ;  /* 0x000000000000791b */ /* 0x003fe20003800000 */
.L_x_3046:
[----:B------:R-:W-:Y:S01]  /*2fd80*/  IMAD.MOV.U32 R49, RZ, RZ, R14 ;  /* 0x000000ffff317224 */ /* 0x000fe200078e000e */
[----:B------:R-:W-:Y:S06]  /*2fd90*/  BRA `(.L_x_3047) ;  /* 0xfffffdfc00347947 */ /* 0x000fec000383ffff */
.L_x_2773:
[----:B------:R0:W0:Y:S02]  /*2fda0*/  SYNCS.PHASECHK.TRANS64.TRYWAIT P2, [R93+URZ+0x334b0], R94 ;  /* 0x0334b05e5d0075a7 */ /* 0x000024000804017f */
[----:B0-----:R-:W-:Y:S05]  /*2fdb0*/  @!P2 NANOSLEEP.SYNCS 0x989680 ;  /* 0x009896800000a95d */ /* 0x001fea0003900000 */
[----:B------:R-:W0:Y:S02]  /*2fdc0*/  @!P2 SYNCS.PHASECHK.TRANS64 P2, [R93+URZ+0x334b0], R94 ;  /* 0x0334b05e5d00a5a7 */ /* 0x000e24000804007f */
[----:B0-----:R-:W-:Y:S05]  /*2fdd0*/  @!P2 BRA `(.L_x_2773) ;  /* 0xfffffffc00f0a947 */ /* 0x001fea000383ffff */
[----:B------:R-:W-:Y:S05]  /*2fde0*/  BRA `(.L_x_3048) ;  /* 0xfffffe0000107947 */ /* 0x000fea000383ffff */
.L_x_2781:
[----:B------:R-:W-:Y:S01]  /*2fdf0*/  BSSY B0, `(.L_x_3049) ;  /* 0x0000007000007945 */ /* 0x000fe20003800000 */
[----:B------:R-:W-:Y:S02]  /*2fe00*/  IMAD.MOV.U32 R12, RZ, RZ, RZ ;  /* 0x000000ffff0c7224 */ /* 0x000fe400078e00ff */
[----:B------:R-:W-:Y:S02]  /*2fe10*/  IMAD.MOV.U32 R11, RZ, RZ, 0x1f ;  /* 0x0000001fff0b7424 */ /* 0x000fe400078e00ff */
[----:B------:R-:W-:-:S07]  /*2fe20*/  IMAD.MOV.U32 R15, RZ, RZ, -0x1 ;  /* 0xffffffffff0f7424 */ /* 0x000fce00078e00ff */
[----:B------:R-:W-:Y:S05]  /*2fe30*/  WARPSYNC.COLLECTIVE R15, `(.L_x_3050) ;  /* 0x000000000f087348 */ /* 0x000fea0003c00000 */
[----:B------:R0:W1:Y:S02]  /*2fe40*/  SHFL.IDX P6, R14, R13, R12, R11 ;  /* 0x0000000c0d0e7389 */ /* 0x00006400000c000b */
[----:B01----:R-:W-:Y:S01]  /*2fe50*/  ENDCOLLECTIVE ;  /* 0x000000000000791b */ /* 0x003fe20003800000 */
.L_x_3050:
[----:B------:R-:W-:Y:S05]  /*2fe60*/  BSYNC B0 ;  /* 0x0000000000007941 */ /* 0x000fea0003800000 */
.L_x_3049:
[----:B------:R-:W-:Y:S01]  /*2fe70*/  IMAD.MOV.U32 R23, RZ, RZ, R14 ;  /* 0x000000ffff177224 */ /* 0x000fe200078e000e */
[----:B------:R-:W-:Y:S06]  /*2fe80*/  BRA `(.L_x_3051) ;  /* 0xfffffe0c00d47947 */ /* 0x000fec000383ffff */
.L_x_2791:
[----:B------:R-:W-:Y:S01]  /*2fe90*/  BSSY B1, `(.L_x_3052) ;  /* 0x0000007000017945 */ /* 0x000fe20003800000 */
[----:B------:R-:W-:Y:S01]  /*2fea0*/  MOV R12, RZ ;  /* 0x000000ff000c7202 */ /* 0x000fe20000000f00 */
[----:B------:R-:W-:Y:S02]  /*2feb0*/  IMAD.MOV.U32 R11, RZ, RZ, 0x1e1f ;  /* 0x00001e1fff0b7424 */ /* 0x000fe400078e00ff */
[----:B------:R-:W-:-:S07]  /*2fec0*/  IMAD.MOV.U32 R15, RZ, RZ, -0x1 ;  /* 0xffffffffff0f7424 */ /* 0x000fce00078e00ff */
[----:B------:R-:W-:Y:S05]  /*2fed0*/  WARPSYNC.COLLECTIVE R15, `(.L_x_3053) ;  /* 0x000000000f087348 */ /* 0x000fea0003c00000 */
[----:B------:R0:W1:Y:S02]  /*2fee0*/  SHFL.IDX P6, R14, R13, R12, R11 ;  /* 0x0000000c0d0e7389 */ /* 0x00006400000c000b */
[----:B01----:R-:W-:Y:S01]  /*2fef0*/  ENDCOLLECTIVE ;  /* 0x000000000000791b */ /* 0x003fe20003800000 */
.L_x_3053:
[----:B------:R-:W-:Y:S05]  /*2ff00*/  BSYNC B1 ;  /* 0x0000000000017941 */ /* 0x000fea0003800000 */
.L_x_3052:
        /* <DEDUP_REMOVED lines=8> */
.L_x_3054:
[----:B------:R-:W-:Y:S02]  /*2ff90*/  IMAD.MOV.U32 R13, RZ, RZ, R4 ;  /* 0x000000ffff0d7224 */ /* 0x000fe400078e0004 */
[----:B------:R-:W-:-:S07]  /*2ffa0*/  IMAD.MOV.U32 R3, RZ, RZ, R14 ;  /* 0x000000ffff037224 */ /* 0x000fce00078e000e */
[----:B------:R-:W-:Y:S05]  /*2ffb0*/  WARPSYNC.COLLECTIVE R15, `(.L_x_3055) ;  /* 0x000000000f087348 */ /* 0x000fea0003c00000 */
[----:B------:R0:W1:Y:S02]  /*2ffc0*/  SHFL.IDX P6, R14, R13, R12, R11 ;  /* 0x0000000c0d0e7389 */ /* 0x00006400000c000b */
[----:B01----:R-:W-:Y:S01]  /*2ffd0*/  ENDCOLLECTIVE ;  /* 0x000000000000791b */ /* 0x003fe20003800000 */
.L_x_3055:
[----:B------:R-:W-:Y:S02]  /*2ffe0*/  IMAD.MOV.U32 R13, RZ, RZ, R5 ;  /* 0x000000ffff0d7224 */ /* 0x000fe400078e0005 */
[----:B------:R-:W-:-:S07]  /*2fff0*/  IMAD.MOV.U32 R4, RZ, RZ, R14 ;  /* 0x000000ffff047224 */ /* 0x000fce00078e000e */
[----:B------:R-:W-:Y:S05]  /*30000*/  WARPSYNC.COLLECTIVE R15, `(.L_x_3056) ;  /* 0x000000000f087348 */ /* 0x000fea0003c00000 */
[----:B------:R0:W1:Y:S02]  /*30010*/  SHFL.IDX P6, R14, R13, R12, R11 ;  /* 0x0000000c0d0e7389 */ /* 0x00006400000c000b */
[----:B01----:R-:W-:Y:S01]  /*30020*/  ENDCOLLECTIVE ;  /* 0x000000000000791b */ /* 0x003fe20003800000 */
.L_x_3056:
[----:B------:R-:W-:Y:S05]  /*30030*/  BRA `(.L_x_3057) ;  /* 0xfffffe14003c7947 */ /* 0x000fea000383ffff */
.L_x_2795:
[----:B-1----:R1:W2:Y:S02]  /*30040*/  SYNCS.PHASECHK.TRANS64.TRYWAIT P0, [R18+URZ+0x33400], R3 ;  /* 0x03340003120075a7 */ /* 0x0022a4000800017f */
[----:B--2---:R-:W-:Y:S05]  /*30050*/  @!P0 NANOSLEEP.SYNCS 0x989680 ;  /* 0x009896800000895d */ /* 0x004fea0003900000 */
[----:B------:R-:W2:Y:S02]  /*30060*/  @!P0 SYNCS.PHASECHK.TRANS64 P0, [R18+URZ+0x33400], R3 ;  /* 0x03340003120085a7 */ /* 0x000ea4000800007f */
[----:B--2---:R-:W-:Y:S05]  /*30070*/  @!P0 BRA `(.L_x_2795) ;  /* 0xfffffffc00f08947 */ /* 0x004fea000383ffff */
[----:B------:R-:W-:Y:S05]  /*30080*/  BRA `(.L_x_3058) ;  /* 0xfffffe1800a07947 */ /* 0x000fea000383ffff */
.L_x_2807:
[----:B------:R-:W-:Y:S01]  /*30090*/  BSSY B1, `(.L_x_3059) ;  /* 0x0000007000017945 */ /* 0x000fe20003800000 */
[----:B------:R-:W-:Y:S01]  /*300a0*/  MOV R12, RZ ;  /* 0x000000ff000c7202 */ /* 0x000fe20000000f00 */
[----:B------:R-:W-:Y:S02]  /*300b0*/  IMAD.MOV.U32 R11, RZ, RZ, 0x1e1f ;  /* 0x00001e1fff0b7424 */ /* 0x000fe400078e00ff */
[----:B------:R-:W-:-:S07]  /*300c0*/  IMAD.MOV.U32 R15, RZ, RZ, -0x1 ;  /* 0xffffffffff0f7424 */ /* 0x000fce00078e00ff */
[----:B------:R-:W-:Y:S05]  /*300d0*/  WARPSYNC.COLLECTIVE R15, `(.L_x_3060) ;  /* 0x000000000f087348 */ /* 0x000fea0003c00000 */
[----:B------:R0:W1:Y:S02]  /*300e0*/  SHFL.IDX P6, R14, R13, R12, R11 ;  /* 0x0000000c0d0e7389 */ /* 0x00006400000c000b */
[----:B01----:R-:W-:Y:S01]  /*300f0*/  ENDCOLLECTIVE ;  /* 0x000000000000791b */ /* 0x003fe20003800000 */
.L_x_3060:
[----:B------:R-:W-:Y:S05]  /*30100*/  BSYNC B1 ;  /* 0x0000000000017941 */ /* 0x000fea0003800000 */
.L_x_3059:
        /* <DEDUP_REMOVED lines=8> */
.L_x_3061:
[----:B------:R-:W-:Y:S02]  /*30190*/  IMAD.MOV.U32 R13, RZ, RZ, R7 ;  /* 0x000000ffff0d7224 */ /* 0x000fe400078e0007 */
[----:B------:R-:W-:-:S07]  /*301a0*/  IMAD.MOV.U32 R5, RZ, RZ, R14 ;  /* 0x000000ffff057224 */ /* 0x000fce00078e000e */
[----:B------:R-:W-:Y:S05]  /*301b0*/  WARPSYNC.COLLECTIVE R15, `(.L_x_3062) ;  /* 0x000000000f087348 */ /* 0x000fea0003c00000 */
[----:B------:R0:W1:Y:S02]  /*301c0*/  SHFL.IDX P6, R14, R13, R12, R11 ;  /* 0x0000000c0d0e7389 */ /* 0x00006400000c000b */
[----:B01----:R-:W-:Y:S01]  /*301d0*/  ENDCOLLECTIVE ;  /* 0x000000000000791b */ /* 0x003fe20003800000 */
.L_x_3062:
[----:B------:R-:W-:Y:S02]  /*301e0*/  IMAD.MOV.U32 R13, RZ, RZ, R21 ;  /* 0x000000ffff0d7224 */ /* 0x000fe400078e0015 */
[----:B------:R-:W-:-:S07]  /*301f0*/  IMAD.MOV.U32 R7, RZ, RZ, R14 ;  /* 0x000000ffff077224 */ /* 0x000fce00078e000e */
[----:B------:R-:W-:Y:S05]  /*30200*/  WARPSYNC.COLLECTIVE R15, `(.L_x_3063) ;  /* 0x000000000f087348 */ /* 0x000fea0003c00000 */
[----:B------:R0:W1:Y:S02]  /*30210*/  SHFL.IDX P6, R14, R13, R12, R11 ;  /* 0x0000000c0d0e7389 */ /* 0x00006400000c000b */
[----:B01----:R-:W-:Y:S01]  /*30220*/  ENDCOLLECTIVE ;  /* 0x000000000000791b */ /* 0x003fe20003800000 */
.L_x_3063:
[----:B------:R-:W-:Y:S01]  /*30230*/  MOV R21, R14 ;  /* 0x0000000e00157202 */ /* 0x000fe20000000f00 */
[----:B------:R-:W-:Y:S06]  /*30240*/  BRA `(.L_x_3064) ;  /* 0xfffffe4800ac7947 */ /* 0x000fec000383ffff */
.L_x_2811:
[----:B0-----:R0:W1:Y:S02]  /*30250*/  SYNCS.PHASECHK.TRANS64.TRYWAIT P0, [R18+URZ+0x33400], R3 ;  /* 0x03340003120075a7 */ /* 0x001064000800017f */
[----:B-1----:R-:W-:Y:S05]  /*30260*/  @!P0 NANOSLEEP.SYNCS 0x989680 ;  /* 0x009896800000895d */ /* 0x002fea0003900000 */
[----:B------:R-:W1:Y:S02]  /*30270*/  @!P0 SYNCS.PHASECHK.TRANS64 P0, [R18+URZ+0x33400], R3 ;  /* 0x03340003120085a7 */ /* 0x000e64000800007f */
[----:B-1----:R-:W-:Y:S05]  /*30280*/  @!P0 BRA `(.L_x_2811) ;  /* 0xfffffffc00f08947 */ /* 0x002fea000383ffff */
[----:B------:R-:W-:Y:S05]  /*30290*/  BRA `(.L_x_3065) ;  /* 0xfffffe4c00b87947 */ /* 0x000fea000383ffff */
.L_x_2819:
[----:B-1----:R1:W2:Y:S02]  /*302a0*/  SYNCS.PHASECHK.TRANS64.TRYWAIT P1, [R3+URZ+0x33430], R0 ;  /* 0x03343000030075a7 */ /* 0x0022a4000802017f */
[----:B--2---:R-:W-:Y:S05]  /*302b0*/  @!P1 NANOSLEEP.SYNCS 0x989680 ;  /* 0x009896800000995d */ /* 0x004fea0003900000 */
[----:B------:R-:W2:Y:S02]  /*302c0*/  @!P1 SYNCS.PHASECHK.TRANS64 P1, [R3+URZ+0x33430], R0 ;  /* 0x03343000030095a7 */ /* 0x000ea4000802007f */
[----:B--2---:R-:W-:Y:S05]  /*302d0*/  @!P1 BRA `(.L_x_2819) ;  /* 0xfffffffc00f09947 */ /* 0x004fea000383ffff */
[----:B------:R-:W-:Y:S05]  /*302e0*/  BRA `(.L_x_2818) ;  /* 0xfffffe7c00fc7947 */ /* 0x000fea000383ffff */
.L_x_2826:
[----:B---3--:R3:W4:Y:S02]  /*302f0*/  SYNCS.PHASECHK.TRANS64.TRYWAIT P2, [R5+URZ+0x33430], R0 ;  /* 0x03343000050075a7 */ /* 0x008724000804017f */
[----:B----4-:R-:W-:Y:S05]  /*30300*/  @!P2 NANOSLEEP.SYNCS 0x989680 ;  /* 0x009896800000a95d */ /* 0x010fea0003900000 */
[----:B------:R-:W4:Y:S02]  /*30310*/  @!P2 SYNCS.PHASECHK.TRANS64 P2, [R5+URZ+0x33430], R0 ;  /* 0x033430000500a5a7 */ /* 0x000f24000804007f */
[----:B----4-:R-:W-:Y:S05]  /*30320*/  @!P2 BRA `(.L_x_2826) ;  /* 0xfffffffc00f0a947 */ /* 0x010fea000383ffff */
[----:B------:R-:W-:Y:S05]  /*30330*/  BRA `(.L_x_2825) ;  /* 0xfffffeb800587947 */ /* 0x000fea000383ffff */
.L_x_2830:
[----:B--2---:R2:W3:Y:S02]  /*30340*/  SYNCS.PHASECHK.TRANS64.TRYWAIT P1, [R4+URZ+0x33450], R0 ;  /* 0x03345000040075a7 */ /* 0x0044e4000802017f */
[----:B---3--:R-:W-:Y:S05]  /*30350*/  @!P1 NANOSLEEP.SYNCS 0x989680 ;  /* 0x009896800000995d */ /* 0x008fea0003900000 */
[----:B------:R-:W3:Y:S02]  /*30360*/  @!P1 SYNCS.PHASECHK.TRANS64 P1, [R4+URZ+0x33450], R0 ;  /* 0x03345000040095a7 */ /* 0x000ee4000802007f */
[----:B---3--:R-:W-:Y:S05]  /*30370*/  @!P1 BRA `(.L_x_2830) ;  /* 0xfffffffc00f09947 */ /* 0x008fea000383ffff */
[----:B------:R-:W-:Y:S05]  /*30380*/  BRA `(.L_x_2827) ;  /* 0xfffffec800947947 */ /* 0x000fea000383ffff */
.L_x_2839:
[----:B----4-:R4:W0:Y:S02]  /*30390*/  SYNCS.PHASECHK.TRANS64.TRYWAIT P1, [R0+URZ+0x33430], R5 ;  /* 0x03343005000075a7 */ /* 0x010824000802017f */
[----:B0-----:R-:W-:Y:S05]  /*303a0*/  @!P1 NANOSLEEP.SYNCS 0x989680 ;  /* 0x009896800000995d */ /* 0x001fea0003900000 */
[----:B------:R-:W0:Y:S02]  /*303b0*/  @!P1 SYNCS.PHASECHK.TRANS64 P1, [R0+URZ+0x33430], R5 ;  /* 0x03343005000095a7 */ /* 0x000e24000802007f */
[----:B0-----:R-:W-:Y:S05]  /*303c0*/  @!P1 BRA `(.L_x_2839) ;  /* 0xfffffffc00f09947 */ /* 0x001fea000383ffff */
[----:B------:R-:W-:Y:S05]  /*303d0*/  BRA `(.L_x_2838) ;  /* 0xfffffef800547947 */ /* 0x000fea000383ffff */
.L_x_2843:
[----:B---3--:R3:W4:Y:S02]  /*303e0*/  SYNCS.PHASECHK.TRANS64.TRYWAIT P1, [R4+URZ+0x33450], R0 ;  /* 0x03345000040075a7 */ /* 0x008724000802017f */
[----:B----4-:R-:W-:Y:S05]  /*303f0*/  @!P1 NANOSLEEP.SYNCS 0x989680 ;  /* 0x009896800000995d */ /* 0x010fea0003900000 */
[----:B------:R-:W4:Y:S02]  /*30400*/  @!P1 SYNCS.PHASECHK.TRANS64 P1, [R4+URZ+0x33450], R0 ;  /* 0x03345000040095a7 */ /* 0x000f24000802007f */
[----:B----4-:R-:W-:Y:S05]  /*30410*/  @!P1 BRA `(.L_x_2843) ;  /* 0xfffffffc00f09947 */ /* 0x010fea000383ffff */
[----:B------:R-:W-:Y:S05]  /*30420*/  BRA `(.L_x_2840) ;  /* 0xffffff0800847947 */ /* 0x000fea000383ffff */
.L_x_2850:
[----:B---3--:R3:W4:Y:S02]  /*30430*/  SYNCS.PHASECHK.TRANS64.TRYWAIT P1, [R20+URZ+0x33450], R3 ;  /* 0x03345003140075a7 */ /* 0x008724000802017f */
[----:B----4-:R-:W-:Y:S05]  /*30440*/  @!P1 NANOSLEEP.SYNCS 0x989680 ;  /* 0x009896800000995d */ /* 0x010fea0003900000 */
[----:B------:R-:W4:Y:S02]  /*30450*/  @!P1 SYNCS.PHASECHK.TRANS64 P1, [R20+URZ+0x33450], R3 ;  /* 0x03345003140095a7 */ /* 0x000f24000802007f */
[----:B----4-:R-:W-:Y:S05]  /*30460*/  @!P1 BRA `(.L_x_2850) ;  /* 0xfffffffc00f09947 */ /* 0x010fea000383ffff */
[----:B------:R-:W-:Y:S05]  /*30470*/  BRA `(.L_x_2849) ;  /* 0xffffff2c00187947 */ /* 0x000fea000383ffff */
.L_x_2854:
[----:B------:R-:W-:Y:S01]  /*30480*/  SEL R35, R12, R101, P0 ;  /* 0x000000650c237207 */ /* 0x000fe20000000000 */
[----:B------:R-:W-:Y:S01]  /*30490*/  IMAD.MOV.U32 R11, RZ, RZ, 0x1c1f ;  /* 0x00001c1fff0b7424 */ /* 0x000fe200078e00ff */
[----:B------:R-:W-:Y:S01]  /*304a0*/  SEL R44, R101, R12, P0 ;  /* 0x0000000c652c7207 */ /* 0x000fe20000000000 */
[----:B------:R-:W-:Y:S01]  /*304b0*/  IMAD.MOV.U32 R12, RZ, RZ, R0 ;  /* 0x000000ffff0c7224 */ /* 0x000fe200078e0000 */
[----:B------:R-:W-:Y:S01]  /*304c0*/  SEL R7, R32, R33, P0 ;  /* 0x0000002120077207 */ /* 0x000fe20000000000 */
[----:B------:R-:W-:Y:S01]  /*304d0*/  IMAD.MOV.U32 R15, RZ, RZ, -0x1 ;  /* 0xffffffffff0f7424 */ /* 0x000fe200078e00ff */
[----:B------:R-:W-:Y:S02]  /*304e0*/  SEL R27, R56, R43, P0 ;  /* 0x0000002b381b7207 */ /* 0x000fe40000000000 */
[----:B------:R-:W-:-:S07]  /*304f0*/  SEL R28, R43, R56, P0 ;  /* 0x000000382b1c7207 */ /* 0x000fce0000000000 */
[----:B01----:R-:W-:Y:S05]  /*30500*/  WARPSYNC.COLLECTIVE R15, `(.L_x_3066) ;  /* 0x000000000f087348 */ /* 0x003fea0003c00000 */
[----:B------:R2:W3:Y:S02]  /*30510*/  SHFL.IDX P6, R14, R13, R12, R11 ;  /* 0x0000000c0d0e7389 */ /* 0x0004e400000c000b */
[----:B0123--:R-:W-:Y:S01]  /*30520*/  ENDCOLLECTIVE ;  /* 0x000000000000791b */ /* 0x00ffe20003800000 */
.L_x_3066:
        /* <DEDUP_REMOVED lines=18> */
.L_x_3067:
        /* <DEDUP_REMOVED lines=19> */
.L_x_3068:
        /* <DEDUP_REMOVED lines=18> */
.L_x_3069:
[----:B------:R-:W-:Y:S02]  /*308a0*/  SEL R59, R78, R65, P0 ;  /* 0x000000414e3b7207 */ /* 0x000fe40000000000 */
[----:B------:R-:W-:Y:S02]  /*308b0*/  SEL R78, R65, R78, P0 ;  /* 0x0000004e414e7207 */ /* 0x000fe40000000000 */
[----:B------:R-:W-:Y:S02]  /*308c0*/  SEL R65, R82, R93, P0 ;  /* 0x0000005d52417207 */ /* 0x000fe40000000000 */
[----:B------:R-:W-:Y:S02]  /*308d0*/  SEL R82, R93, R82, P0 ;  /* 0x000000525d527207 */ /* 0x000fe40000000000 */
[----:B------:R-:W-:Y:S02]  /*308e0*/  SEL R4, R6, R5, P0 ;  /* 0x0000000506047207 */ /* 0x000fe40000000000 */
[----:B------:R-:W-:Y:S01]  /*308f0*/  SEL R6, R5, R6, P0 ;  /* 0x0000000605067207 */ /* 0x000fe20000000000 */
[----:B------:R-:W-:-:S02]  /*30900*/  IMAD.MOV.U32 R13, RZ, RZ, R9 ;  /* 0x000000ffff0d7224 */ /* 0x000fc400078e0009 */
[----:B------:R-:W-:Y:S02]  /*30910*/  IMAD.MOV.U32 R12, RZ, RZ, R0 ;  /* 0x000000ffff0c7224 */ /* 0x000fe400078e0000 */
[----:B------:R-:W-:-:S07]  /*30920*/  IMAD.MOV.U32 R7, RZ, RZ, R14 ;  /* 0x000000ffff077224 */ /* 0x000fce00078e000e */
[----:B------:R-:W-:Y:S05]  /*30930*/  WARPSYNC.COLLECTIVE R15, `(.L_x_3070) ;  /* 0x000000000f087348 */ /* 0x000fea0003c00000 */
[----:B------:R0:W1:Y:S02]  /*30940*/  SHFL.IDX P6, R14, R13, R12, R11 ;  /* 0x0000000c0d0e7389 */ /* 0x00006400000c000b */
[----:B01----:R-:W-:Y:S01]  /*30950*/  ENDCOLLECTIVE ;  /* 0x000000000000791b */ /* 0x003fe20003800000 */
.L_x_3070:
        /* <DEDUP_REMOVED lines=8> */
.L_x_3071:
[----:B------:R-:W-:Y:S02]  /*309e0*/  IMAD.MOV.U32 R13, RZ, RZ, R25 ;  /* 0x000000ffff0d7224 */ /* 0x000fe400078e0019 */
[----:B------:R-:W-:Y:S02]  /*309f0*/  IMAD.MOV.U32 R12, RZ, RZ, R0 ;  /* 0x000000ffff0c7224 */ /* 0x000fe400078e0000 */
[----:B------:R-:W-:-:S07]  /*30a00*/  IMAD.MOV.U32 R9, RZ, RZ, R14 ;  /* 0x000000ffff097224 */ /* 0x000fce00078e000e */
[----:B------:R-:W-:Y:S05]  /*30a10*/  WARPSYNC.COLLECTIVE R15, `(.L_x_3072) ;  /* 0x000000000f087348 */ /* 0x000fea0003c00000 */
[----:B------:R0:W1:Y:S02]  /*30a20*/  SHFL.IDX P6, R14, R13, R12, R11 ;  /* 0x0000000c0d0e7389 */ /* 0x00006400000c000b */
[----:B01----:R-:W-:Y:S01]  /*30a30*/  ENDCOLLECTIVE ;  /* 0x000000000000791b */ /* 0x003fe20003800000 */
.L_x_3072:
[----:B------:R-:W-:Y:S01]  /*30a40*/  IMAD.MOV.U32 R13, RZ, RZ, R24 ;  /* 0x000000ffff0d7224 */ /* 0x000fe200078e0018 */
[----:B------:R-:W-:Y:S02]  /*30a50*/  MOV R12, R3 ;  /* 0x00000003000c7202 */ /* 0x000fe40000000f00 */
[----:B------:R-:W-:Y:S02]  /*30a60*/  SEL R24, R26, R9, P0 ;  /* 0x000000091a187207 */ /* 0x000fe40000000000 */
[----:B------:R-:W-:Y:S01]  /*30a70*/  SEL R26, R9, R26, P0 ;  /* 0x0000001a091a7207 */ /* 0x000fe20000000000 */
[----:B------:R-:W-:-:S07]  /*30a80*/  IMAD.MOV.U32 R30, RZ, RZ, R14 ;  /* 0x000000ffff1e7224 */ /* 0x000fce00078e000e */
[----:B------:R-:W-:Y:S05]  /*30a90*/  WARPSYNC.COLLECTIVE R15, `(.L_x_3073) ;  /* 0x000000000f087348 */ /* 0x000fea0003c00000 */
[----:B------:R0:W1:Y:S02]  /*30aa0*/  SHFL.IDX P6, R14, R13, R12, R11 ;  /* 0x0000000c0d0e7389 */ /* 0x00006400000c000b */
[----:B01----:R-:W-:Y:S01]  /*30ab0*/  ENDCOLLECTIVE ;  /* 0x000000000000791b */ /* 0x003fe20003800000 */
.L_x_3073:
[----:B------:R-:W-:Y:S02]  /*30ac0*/  IMAD.MOV.U32 R13, RZ, RZ, R27 ;  /* 0x000000ffff0d7224 */ /* 0x000fe400078e001b */
[----:B------:R-:W-:Y:S02]  /*30ad0*/  IMAD.MOV.U32 R12, RZ, RZ, R0 ;  /* 0x000000ffff0c7224 */ /* 0x000fe400078e0000 */
[----:B------:R-:W-:-:S07]  /*30ae0*/  IMAD.MOV.U32 R25, RZ, RZ, R14 ;  /* 0x000000ffff197224 */ /* 0x000fce00078e000e */
[----:B------:R-:W-:Y:S05]  /*30af0*/  WARPSYNC.COLLECTIVE R15, `(.L_x_3074) ;  /* 0x000000000f087348 */ /* 0x000fea0003c00000 */
[----:B------:R0:W1:Y:S02]  /*30b00*/  SHFL.IDX P6, R14, R13, R12, R11 ;  /* 0x0000000c0d0e7389 */ /* 0x00006400000c000b */
[----:B01----:R-:W-:Y:S01]  /*30b10*/  ENDCOLLECTIVE ;  /* 0x000000000000791b */ /* 0x003fe20003800000 */
.L_x_3074:
        /* <DEDUP_REMOVED lines=8> */
.L_x_3075:
[----:B------:R-:W-:Y:S02]  /*30ba0*/  IMAD.MOV.U32 R13, RZ, RZ, R29 ;  /* 0x000000ffff0d7224 */ /* 0x000fe400078e001d */
[----:B------:R-:W-:Y:S02]  /*30bb0*/  IMAD.MOV.U32 R12, RZ, RZ, R0 ;  /* 0x000000ffff0c7224 */ /* 0x000fe400078e0000 */
[----:B------:R-:W-:-:S07]  /*30bc0*/  IMAD.MOV.U32 R27, RZ, RZ, R14 ;  /* 0x000000ffff1b7224 */ /* 0x000fce00078e000e */
[----:B------:R-:W-:Y:S05]  /*30bd0*/  WARPSYNC.COLLECTIVE R15, `(.L_x_3076) ;  /* 0x000000000f087348 */ /* 0x000fea0003c00000 */
[----:B------:R0:W1:Y:S02]  /*30be0*/  SHFL.IDX P6, R14, R13, R12, R11 ;  /* 0x0000000c0d0e7389 */ /* 0x00006400000c000b */
[----:B01----:R-:W-:Y:S01]  /*30bf0*/  ENDCOLLECTIVE ;  /* 0x000000000000791b */ /* 0x003fe20003800000 */
.L_x_3076:
        /* <DEDUP_REMOVED lines=8> */
.L_x_3077:
[----:B------:R-:W-:Y:S02]  /*30c80*/  IMAD.MOV.U32 R13, RZ, RZ, R31 ;  /* 0x000000ffff0d7224 */ /* 0x000fe400078e001f */
[----:B------:R-:W-:Y:S02]  /*30c90*/  IMAD.MOV.U32 R12, RZ, RZ, R0 ;  /* 0x000000ffff0c7224 */ /* 0x000fe400078e0000 */
[----:B------:R-:W-:-:S07]  /*30ca0*/  IMAD.MOV.U32 R29, RZ, RZ, R14 ;  /* 0x000000ffff1d7224 */ /* 0x000fce00078e000e */
[----:B------:R-:W-:Y:S05]  /*30cb0*/  WARPSYNC.COLLECTIVE R15, `(.L_x_3078) ;  /* 0x000000000f087348 */ /* 0x000fea0003c00000 */
[----:B------:R0:W1:Y:S02]  /*30cc0*/  SHFL.IDX P6, R14, R13, R12, R11 ;  /* 0x0000000c0d0e7389 */ /* 0x00006400000c000b */
[----:B01----:R-:W-:Y:S01]  /*30cd0*/  ENDCOLLECTIVE ;  /* 0x000000000000791b */ /* 0x003fe20003800000 */
.L_x_3078:
        /* <DEDUP_REMOVED lines=8> */
.L_x_3079:
[----:B------:R-:W-:Y:S02]  /*30d60*/  IMAD.MOV.U32 R13, RZ, RZ, R33 ;  /* 0x000000ffff0d7224 */ /* 0x000fe400078e0021 */
[----:B------:R-:W-:Y:S02]  /*30d70*/  IMAD.MOV.U32 R12, RZ, RZ, R0 ;  /* 0x000000ffff0c7224 */ /* 0x000fe400078e0000 */
[----:B------:R-:W-:-:S07]  /*30d80*/  IMAD.MOV.U32 R40, RZ, RZ, R14 ;  /* 0x000000ffff287224 */ /* 0x000fce00078e000e */
[----:B------:R-:W-:Y:S05]  /*30d90*/  WARPSYNC.COLLECTIVE R15, `(.L_x_3080) ;  /* 0x000000000f087348 */ /* 0x000fea0003c00000 */
[----:B------:R0:W1:Y:S02]  /*30da0*/  SHFL.IDX P6, R14, R13, R12, R11 ;  /* 0x0000000c0d0e7389 */ /* 0x00006400000c000b */
[----:B01----:R-:W-:Y:S01]  /*30db0*/  ENDCOLLECTIVE ;  /* 0x000000000000791b */ /* 0x003fe20003800000 */
.L_x_3080:
[----:B------:R-:W-:Y:S01]  /*30dc0*/  IMAD.MOV.U32 R13, RZ, RZ, R42 ;  /* 0x000000ffff0d7224 */ /* 0x000fe200078e002a */
[----:B------:R-:W-:Y:S01]  /*30dd0*/  MOV R12, R3 ;  /* 0x00000003000c7202 */ /* 0x000fe20000000f00 */
[----:B------:R-:W-:-:S07]  /*30de0*/  IMAD.MOV.U32 R33, RZ, RZ, R14 ;  /* 0x000000ffff217224 */ /* 0x000fce00078e000e */
[----:B------:R-:W-:Y:S05]  /*30df0*/  WARPSYNC.COLLECTIVE R15, `(.L_x_3081) ;  /* 0x000000000f087348 */ /* 0x000fea0003c00000 */
[----:B------:R0:W1:Y:S02]  /*30e00*/  SHFL.IDX P6, R14, R13, R12, R11 ;  /* 0x0000000c0d0e7389 */ /* 0x00006400000c000b */
[----:B01----:R-:W-:Y:S01]  /*30e10*/  ENDCOLLECTIVE ;  /* 0x000000000000791b */ /* 0x003fe20003800000 */
.L_x_3081:
[----:B------:R-:W-:Y:S02]  /*30e20*/  IMAD.MOV.U32 R13, RZ, RZ, R35 ;  /* 0x000000ffff0d7224 */ /* 0x000fe400078e0023 */
[----:B------:R-:W-:Y:S02]  /*30e30*/  IMAD.MOV.U32 R12, RZ, RZ, R0 ;  /* 0x000000ffff0c7224 */ /* 0x000fe400078e0000 */
[----:B------:R-:W-:-:S07]  /*30e40*/  IMAD.MOV.U32 R42, RZ, RZ, R14 ;  /* 0x000000ffff2a7224 */ /* 0x000fce00078e000e */
[----:B------:R-:W-:Y:S05]  /*30e50*/  WARPSYNC.COLLECTIVE R15, `(.L_x_3082) ;  /* 0x000000000f087348 */ /* 0x000fea0003c00000 */
[----:B------:R0:W1:Y:S02]  /*30e60*/  SHFL.IDX P6, R14, R13, R12, R11 ;  /* 0x0000000c0d0e7389 */ /* 0x00006400000c000b */
[----:B01----:R-:W-:Y:S01]  /*30e70*/  ENDCOLLECTIVE ;  /* 0x000000000000791b */ /* 0x003fe20003800000 */
.L_x_3082:
[----:B------:R-:W-:Y:S01]  /*30e80*/  IMAD.MOV.U32 R13, RZ, RZ, R44 ;  /* 0x000000ffff0d7224 */ /* 0x000fe200078e002c */
[----:B------:R-:W-:Y:S01]  /*30e90*/  MOV R12, R3 ;  /* 0x00000003000c7202 */ /* 0x000fe20000000f00 */
[----:B------:R-:W-:-:S07]  /*30ea0*/  IMAD.MOV.U32 R46, RZ, RZ, R14 ;  /* 0x000000ffff2e7224 */ /* 0x000fce00078e000e */
[----:B------:R-:W-:Y:S05]  /*30eb0*/  WARPSYNC.COLLECTIVE R15, `(.L_x_3083) ;  /* 0x000000000f087348 */ /* 0x000fea0003c00000 */
[----:B------:R0:W1:Y:S02]  /*30ec0*/  SHFL.IDX P6, R14, R13, R12, R11 ;  /* 0x0000000c0d0e7389 */ /* 0x00006400000c000b */
[----:B01----:R-:W-:Y:S01]  /*30ed0*/  ENDCOLLECTIVE ;  /* 0x000000000000791b */ /* 0x003fe20003800000 */
.L_x_3083:
[----:B------:R-:W-:Y:S02]  /*30ee0*/  IMAD.MOV.U32 R13, RZ, RZ, R37 ;  /* 0x000000ffff0d7224 */ /* 0x000fe400078e0025 */
[----:B------:R-:W-:Y:S02]  /*30ef0*/  IMAD.MOV.U32 R12, RZ, RZ, R0 ;  /* 0x000000ffff0c7224 */ /* 0x000fe400078e0000 */
[----:B------:R-:W-:-:S07]  /*30f00*/  IMAD.MOV.U32 R35, RZ, RZ, R14 ;  /* 0x000000ffff237224 */ /* 0x000fce00078e000e */
[----:B------:R-:W-:Y:S05]  /*30f10*/  WARPSYNC.COLLECTIVE R15, `(.L_x_3084) ;  /* 0x000000000f087348 */ /* 0x000fea0003c00000 */
[----:B------:R0:W1:Y:S02]  /*30f20*/  SHFL.IDX P6, R14, R13, R12, R11 ;  /* 0x0000000c0d0e7389 */ /* 0x00006400000c000b */
[----:B01----:R-:W-:Y:S01]  /*30f30*/  ENDCOLLECTIVE ;  /* 0x000000000000791b */ /* 0x003fe20003800000 */
.L_x_3084:
        /* <DEDUP_REMOVED lines=8> */
.L_x_3085:
[----:B------:R-:W-:Y:S02]  /*30fc0*/  IMAD.MOV.U32 R13, RZ, RZ, R39 ;  /* 0x000000ffff0d7224 */ /* 0x000fe400078e0027 */
[----:B------:R-:W-:Y:S02]  /*30fd0*/  IMAD.MOV.U32 R12, RZ, RZ, R0 ;  /* 0x000000ffff0c7224 */ /* 0x000fe400078e0000 */
[----:B------:R-:W-:-:S07]  /*30fe0*/  IMAD.MOV.U32 R37, RZ, RZ, R14 ;  /* 0x000000ffff257224 */ /* 0x000fce00078e000e */
[----:B------:R-:W-:Y:S05]  /*30ff0*/  WARPSYNC.COLLECTIVE R15, `(.L_x_3086) ;  /* 0x000000000f087348 */ /* 0x000fea0003c00000 */
[----:B------:R0:W1:Y:S02]  /*31000*/  SHFL.IDX P6, R14, R13, R12, R11 ;  /* 0x0000000c0d0e7389 */ /* 0x00006400000c000b */
[----:B01----:R-:W-:Y:S01]  /*31010*/  ENDCOLLECTIVE ;  /* 0x000000000000791b */ /* 0x003fe20003800000 */
.L_x_3086:
        /* <DEDUP_REMOVED lines=8> */
.L_x_3087:
[----:B------:R-:W-:Y:S02]  /*310a0*/  IMAD.MOV.U32 R13, RZ, RZ, R41 ;  /* 0x000000ffff0d7224 */ /* 0x000fe400078e0029 */
[----:B------:R-:W-:Y:S02]  /*310b0*/  IMAD.MOV.U32 R12, RZ, RZ, R0 ;  /* 0x000000ffff0c7224 */ /* 0x000fe400078e0000 */
[----:B------:R-:W-:-:S07]  /*310c0*/  IMAD.MOV.U32 R39, RZ, RZ, R14 ;  /* 0x000000ffff277224 */ /* 0x000fce00078e000e */
[----:B------:R-:W-:Y:S05]  /*310d0*/  WARPSYNC.COLLECTIVE R15, `(.L_x_3088) ;  /* 0x000000000f087348 */ /* 0x000fea0003c00000 */
[----:B------:R0:W1:Y:S02]  /*310e0*/  SHFL.IDX P6, R14, R13, R12, R11 ;  /* 0x0000000c0d0e7389 */ /* 0x00006400000c000b */
[----:B01----:R-:W-:Y:S01]  /*310f0*/  ENDCOLLECTIVE ;  /* 0x000000000000791b */ /* 0x003fe20003800000 */
.L_x_3088:
        /* <DEDUP_REMOVED lines=8> */
.L_x_3089:
[----:B------:R-:W-:Y:S02]  /*31180*/  IMAD.MOV.U32 R13, RZ, RZ, R43 ;  /* 0x000000ffff0d7224 */ /* 0x000fe400078e002b */
[----:B------:R-:W-:Y:S02]  /*31190*/  IMAD.MOV.U32 R12, RZ, RZ, R0 ;  /* 0x000000ffff0c7224 */ /* 0x000fe400078e0000 */
[----:B------:R-:W-:-:S07]  /*311a0*/  IMAD.MOV.U32 R41, RZ, RZ, R14 ;  /* 0x000000ffff297224 */ /* 0x000fce00078e000e */
[----:B------:R-:W-:Y:S05]  /*311b0*/  WARPSYNC.COLLECTIVE R15, `(.L_x_3090) ;  /* 0x000000000f087348 */ /* 0x000fea0003c00000 */
[----:B------:R0:W1:Y:S02]  /*311c0*/  SHFL.IDX P6, R14, R13, R12, R11 ;  /* 0x0000000c0d0e7389 */ /* 0x00006400000c000b */
[----:B01----:R-:W-:Y:S01]  /*311d0*/  ENDCOLLECTIVE ;  /* 0x000000000000791b */ /* 0x003fe20003800000 */
.L_x_3090:
        /* <DEDUP_REMOVED lines=8> */
.L_x_3091:
[----:B------:R-:W-:Y:S02]  /*31260*/  IMAD.MOV.U32 R13, RZ, RZ, R45 ;  /* 0x000000ffff0d7224 */ /* 0x000fe400078e002d */
[----:B------:R-:W-:Y:S02]  /*31270*/  IMAD.MOV.U32 R12, RZ, RZ, R0 ;  /* 0x000000ffff0c7224 */ /* 0x000fe400078e0000 */
[----:B------:R-:W-:-:S07]  /*31280*/  IMAD.MOV.U32 R62, RZ, RZ, R14 ;  /* 0x000000ffff3e7224 */ /* 0x000fce00078e000e */
[----:B------:R-:W-:Y:S05]  /*31290*/  WARPSYNC.COLLECTIVE R15, `(.L_x_3092) ;  /* 0x000000000f087348 */ /* 0x000fea0003c00000 */
[----:B------:R0:W1:Y:S02]  /*312a0*/  SHFL.IDX P6, R14, R13, R12, R11 ;  /* 0x0000000c0d0e7389 */ /* 0x00006400000c000b */
[----:B01----:R-:W-:Y:S01]  /*312b0*/  ENDCOLLECTIVE ;  /* 0x000000000000791b */ /* 0x003fe20003800000 */
.L_x_3092:
        /* <DEDUP_REMOVED lines=8> */
.L_x_3093:
[----:B------:R-:W-:Y:S02]  /*31340*/  IMAD.MOV.U32 R13, RZ, RZ, R47 ;  /* 0x000000ffff0d7224 */ /* 0x000fe400078e002f */
[----:B------:R-:W-:Y:S02]  /*31350*/  IMAD.MOV.U32 R12, RZ, RZ, R0 ;  /* 0x000000ffff0c7224 */ /* 0x000fe400078e0000 */
[----:B------:R-:W-:-:S07]  /*31360*/  IMAD.MOV.U32 R64, RZ, RZ, R14 ;  /* 0x000000ffff407224 */ /* 0x000fce00078e000e */
[----:B------:R-:W-:Y:S05]  /*31370*/  WARPSYNC.COLLECTIVE R15, `(.L_x_3094) ;  /* 0x000000000f087348 */ /* 0x000fea0003c00000 */
[----:B------:R0:W1:Y:S02]  /*31380*/  SHFL.IDX P6, R14, R13, R12, R11 ;  /* 0x0000000c0d0e7389 */ /* 0x00006400000c000b */
[----:B01----:R-:W-:Y:S01]  /*31390*/  ENDCOLLECTIVE ;  /* 0x000000000000791b */ /* 0x003fe20003800000 */
.L_x_3094:
[----:B------:R-:W-:Y:S01]  /*313a0*/  SEL R9, R45, R64, P0 ;  /* 0x000000402d097207 */ /* 0x000fe20000000000 */
[----:B------:R-:W-:Y:S01]  /*313b0*/  IMAD.MOV.U32 R13, RZ, RZ, R66 ;  /* 0x000000ffff0d7224 */ /* 0x000fe200078e0042 */
[----:B------:R-:W-:Y:S01]  /*313c0*/  MOV R12, R3 ;  /* 0x00000003000c7202 */ /* 0x000fe20000000f00 */
[----:B------:R-:W-:-:S07]  /*313d0*/  IMAD.MOV.U32 R47, RZ, RZ, R14 ;  /* 0x000000ffff2f7224 */ /* 0x000fce00078e000e */
[----:B------:R-:W-:Y:S05]  /*313e0*/  WARPSYNC.COLLECTIVE R15, `(.L_x_3095) ;  /* 0x000000000f087348 */ /* 0x000fea0003c00000 */
[----:B------:R0:W1:Y:S02]  /*313f0*/  SHFL.IDX P6, R14, R13, R12, R11 ;  /* 0x0000000c0d0e7389 */ /* 0x00006400000c000b */
[----:B01----:R-:W-:Y:S01]  /*31400*/  ENDCOLLECTIVE ;  /* 0x000000000000791b */ /* 0x003fe20003800000 */
.L_x_3095:
[----:B------:R-:W-:Y:S02]  /*31410*/  IMAD.MOV.U32 R13, RZ, RZ, R49 ;  /* 0x000000ffff0d7224 */ /* 0x000fe400078e0031 */
[----:B------:R-:W-:Y:S02]  /*31420*/  IMAD.MOV.U32 R12, RZ, RZ, R0 ;  /* 0x000000ffff0c7224 */ /* 0x000fe400078e0000 */
[----:B------:R-:W-:-:S07]  /*31430*/  IMAD.MOV.U32 R66, RZ, RZ, R14 ;  /* 0x000000ffff427224 */ /* 0x000fce00078e000e */
[----:B------:R-:W-:Y:S05]  /*31440*/  WARPSYNC.COLLECTIVE R15, `(.L_x_3096) ;  /* 0x000000000f087348 */ /* 0x000fea0003c00000 */
[----:B------:R0:W1:Y:S02]  /*31450*/  SHFL.IDX P6, R14, R13, R12, R11 ;  /* 0x0000000c0d0e7389 */ /* 0x00006400000c000b */
[----:B01----:R-:W-:Y:S01]  /*31460*/  ENDCOLLECTIVE ;  /* 0x000000000000791b */ /* 0x003fe20003800000 */
.L_x_3096:
        /* <DEDUP_REMOVED lines=8> */
.L_x_3097:
[----:B------:R-:W-:Y:S02]  /*314f0*/  IMAD.MOV.U32 R13, RZ, RZ, R51 ;  /* 0x000000ffff0d7224 */ /* 0x000fe400078e0033 */
[----:B------:R-:W-:Y:S02]  /*31500*/  IMAD.MOV.U32 R12, RZ, RZ, R0 ;  /* 0x000000ffff0c7224 */ /* 0x000fe400078e0000 */
[----:B------:R-:W-:-:S07]  /*31510*/  IMAD.MOV.U32 R68, RZ, RZ, R14 ;  /* 0x000000ffff447224 */ /* 0x000fce00078e000e */
[----:B------:R-:W-:Y:S05]  /*31520*/  WARPSYNC.COLLECTIVE R15, `(.L_x_3098) ;  /* 0x000000000f087348 */ /* 0x000fea0003c00000 */
[----:B------:R0:W1:Y:S02]  /*31530*/  SHFL.IDX P6, R14, R13, R12, R11 ;  /* 0x0000000c0d0e7389 */ /* 0x00006400000c000b */
[----:B01----:R-:W-:Y:S01]  /*31540*/  ENDCOLLECTIVE ;  /* 0x000000000000791b */ /* 0x003fe20003800000 */
.L_x_3098:
[----:B------:R-:W-:Y:S01]  /*31550*/  SEL R29, R49, R68, P0 ;  /* 0x00000044311d7207 */ /* 0x000fe20000000000 */
[----:B------:R-:W-:Y:S01]  /*31560*/  IMAD.MOV.U32 R13, RZ, RZ, R70 ;  /* 0x000000ffff0d7224 */ /* 0x000fe200078e0046 */
[----:B------:R-:W-:Y:S01]  /*31570*/  MOV R12, R3 ;  /* 0x00000003000c7202 */ /* 0x000fe20000000f00 */
[----:B------:R-:W-:-:S07]  /*31580*/  IMAD.MOV.U32 R51, RZ, RZ, R14 ;  /* 0x000000ffff337224 */ /* 0x000fce00078e000e */
[----:B------:R-:W-:Y:S05]  /*31590*/  WARPSYNC.COLLECTIVE R15, `(.L_x_3099) ;  /* 0x000000000f087348 */ /* 0x000fea0003c00000 */
[----:B------:R0:W1:Y:S02]  /*315a0*/  SHFL.IDX P6, R14, R13, R12, R11 ;  /* 0x0000000c0d0e7389 */ /* 0x00006400000c000b */
[----:B01----:R-:W-:Y:S01]  /*315b0*/  ENDCOLLECTIVE ;  /* 0x000000000000791b */ /* 0x003fe20003800000 */
.L_x_3099:
[----:B------:R-:W-:Y:S02]  /*315c0*/  IMAD.MOV.U32 R13, RZ, RZ, R53 ;  /* 0x000000ffff0d7224 */ /* 0x000fe400078e0035 */
[----:B------:R-:W-:Y:S02]  /*315d0*/  IMAD.MOV.U32 R12, RZ, RZ, R0 ;  /* 0x000000ffff0c7224 */ /* 0x000fe400078e0000 */
[----:B------:R-:W-:-:S07]  /*315e0*/  IMAD.MOV.U32 R70, RZ, RZ, R14 ;  /* 0x000000ffff467224 */ /* 0x000fce00078e000e */
[----:B------:R-:W-:Y:S05]  /*315f0*/  WARPSYNC.COLLECTIVE R15, `(.L_x_3100) ;  /* 0x000000000f087348 */ /* 0x000fea0003c00000 */
[----:B------:R0:W1:Y:S02]  /*31600*/  SHFL.IDX P6, R14, R13, R12, R11 ;  /* 0x0000000c0d0e7389 */ /* 0x00006400000c000b */
[----:B01----:R-:W-:Y:S01]  /*31610*/  ENDCOLLECTIVE ;  /* 0x000000000000791b */ /* 0x003fe20003800000 */
.L_x_3100:
[----:B------:R-:W-:Y:S01]  /*31620*/  SEL R35, R70, R51, P0 ;  /* 0x0000003346237207 */ /* 0x000fe20000000000 */
[----:B------:R-:W-:Y:S01]  /*31630*/  IMAD.MOV.U32 R13, RZ, RZ, R72 ;  /* 0x000000ffff0d7224 */ /* 0x000fe200078e0048 */
[----:B------:R-:W-:Y:S01]  /*31640*/  MOV R12, R3 ;  /* 0x00000003000c7202 */ /* 0x000fe20000000f00 */
[----:B------:R-:W-:-:S07]  /*31650*/  IMAD.MOV.U32 R53, RZ, RZ, R14 ;  /* 0x000000ffff357224 */ /* 0x000fce00078e000e */
[----:B------:R-:W-:Y:S05]  /*31660*/  WARPSYNC.COLLECTIVE R15, `(.L_x_3101) ;  /* 0x000000000f087348 */ /* 0x000fea0003c00000 */
[----:B------:R0:W1:Y:S02]  /*31670*/  SHFL.IDX P6, R14, R13, R12, R11 ;  /* 0x0000000c0d0e7389 */ /* 0x00006400000c000b */
[----:B01----:R-:W-:Y:S01]  /*31680*/  ENDCOLLECTIVE ;  /* 0x000000000000791b */ /* 0x003fe20003800000 */
.L_x_3101:
[----:B------:R-:W-:Y:S02]  /*31690*/  IMAD.MOV.U32 R13, RZ, RZ, R55 ;  /* 0x000000ffff0d7224 */ /* 0x000fe400078e0037 */
[----:B------:R-:W-:Y:S02]  /*316a0*/  IMAD.MOV.U32 R12, RZ, RZ, R0 ;  /* 0x000000ffff0c7224 */ /* 0x000fe400078e0000 */
[----:B------:R-:W-:-:S07]  /*316b0*/  IMAD.MOV.U32 R72, RZ, RZ, R14 ;  /* 0x000000ffff487224 */ /* 0x000fce00078e000e */
[----:B------:R-:W-:Y:S05]  /*316c0*/  WARPSYNC.COLLECTIVE R15, `(.L_x_3102) ;  /* 0x000000000f087348 */ /* 0x000fea0003c00000 */
[----:B------:R0:W1:Y:S02]  /*316d0*/  SHFL.IDX P6, R14, R13, R12, R11 ;  /* 0x0000000c0d0e7389 */ /* 0x00006400000c000b */
[----:B01----:R-:W-:Y:S01]  /*316e0*/  ENDCOLLECTIVE ;  /* 0x000000000000791b */ /* 0x003fe20003800000 */
.L_x_3102:
        /* <DEDUP_REMOVED lines=8> */
.L_x_3103:
[----:B------:R-:W-:Y:S02]  /*31770*/  IMAD.MOV.U32 R13, RZ, RZ, R57 ;  /* 0x000000ffff0d7224 */ /* 0x000fe400078e0039 */
[----:B------:R-:W-:Y:S02]  /*31780*/  IMAD.MOV.U32 R12, RZ, RZ, R0 ;  /* 0x000000ffff0c7224 */ /* 0x000fe400078e0000 */
[----:B------:R-:W-:-:S07]  /*31790*/  IMAD.MOV.U32 R74, RZ, RZ, R14 ;  /* 0x000000ffff4a7224 */ /* 0x000fce00078e000e */
[----:B------:R-:W-:Y:S05]  /*317a0*/  WARPSYNC.COLLECTIVE R15, `(.L_x_3104) ;  /* 0x000000000f087348 */ /* 0x000fea0003c00000 */
[----:B------:R0:W1:Y:S02]  /*317b0*/  SHFL.IDX P6, R14, R13, R12, R11 ;  /* 0x0000000c0d0e7389 */ /* 0x00006400000c000b */
[----:B01----:R-:W-:Y:S01]  /*317c0*/  ENDCOLLECTIVE ;  /* 0x000000000000791b */ /* 0x003fe20003800000 */
.L_x_3104:
[----:B------:R-:W-:Y:S01]  /*317d0*/  IMAD.MOV.U32 R13, RZ, RZ, R76 ;  /* 0x000000ffff0d7224 */ /* 0x000fe200078e004c */
[----:B------:R-:W-:Y:S01]  /*317e0*/  MOV R12, R3 ;  /* 0x00000003000c7202 */ /* 0x000fe20000000f00 */
[----:B------:R-:W-:-:S07]  /*317f0*/  IMAD.MOV.U32 R57, RZ, RZ, R14 ;  /* 0x000000ffff397224 */ /* 0x000fce00078e000e */
[----:B------:R-:W-:Y:S05]  /*31800*/  WARPSYNC.COLLECTIVE R15, `(.L_x_3105) ;  /* 0x000000000f087348 */ /* 0x000fea0003c00000 */
[----:B------:R0:W1:Y:S02]  /*31810*/  SHFL.IDX P6, R14, R13, R12, R11 ;  /* 0x0000000c0d0e7389 */ /* 0x00006400000c000b */
[----:B01----:R-:W-:Y:S01]  /*31820*/  ENDCOLLECTIVE ;  /* 0x000000000000791b */ /* 0x003fe20003800000 */
.L_x_3105:
[----:B------:R-:W-:Y:S02]  /*31830*/  IMAD.MOV.U32 R13, RZ, RZ, R59 ;  /* 0x000000ffff0d7224 */ /* 0x000fe400078e003b */
[----:B------:R-:W-:Y:S02]  /*31840*/  IMAD.MOV.U32 R12, RZ, RZ, R0 ;  /* 0x000000ffff0c7224 */ /* 0x000fe400078e0000 */
[----:B------:R-:W-:-:S07]  /*31850*/  IMAD.MOV.U32 R76, RZ, RZ, R14 ;  /* 0x000000ffff4c7224 */ /* 0x000fce00078e000e */
[----:B------:R-:W-:Y:S05]  /*31860*/  WARPSYNC.COLLECTIVE R15, `(.L_x_3106) ;  /* 0x000000000f087348 */ /* 0x000fea0003c00000 */
[----:B------:R0:W1:Y:S02]  /*31870*/  SHFL.IDX P6, R14, R13, R12, R11 ;  /* 0x0000000c0d0e7389 */ /* 0x00006400000c000b */
[----:B01----:R-:W-:Y:S01]  /*31880*/  ENDCOLLECTIVE ;  /* 0x000000000000791b */ /* 0x003fe20003800000 */
.L_x_3106:
        /* <DEDUP_REMOVED lines=8> */
.L_x_3107:
[----:B------:R-:W-:Y:S02]  /*31910*/  IMAD.MOV.U32 R13, RZ, RZ, R63 ;  /* 0x000000ffff0d7224 */ /* 0x000fe400078e003f */
[----:B------:R-:W-:Y:S02]  /*31920*/  IMAD.MOV.U32 R12, RZ, RZ, R0 ;  /* 0x000000ffff0c7224 */ /* 0x000fe400078e0000 */
[----:B------:R-:W-:-:S07]  /*31930*/  IMAD.MOV.U32 R78, RZ, RZ, R14 ;  /* 0x000000ffff4e7224 */ /* 0x000fce00078e000e */
[----:B------:R-:W-:Y:S05]  /*31940*/  WARPSYNC.COLLECTIVE R15, `(.L_x_3108) ;  /* 0x000000000f087348 */ /* 0x000fea0003c00000 */
[----:B------:R0:W1:Y:S02]  /*31950*/  SHFL.IDX P6, R14, R13, R12, R11 ;  /* 0x0000000c0d0e7389 */ /* 0x00006400000c000b */
[----:B01----:R-:W-:Y:S01]  /*31960*/  ENDCOLLECTIVE ;  /* 0x000000000000791b */ /* 0x003fe20003800000 */
.L_x_3108:
[----:B------:R-:W-:Y:S01]  /*31970*/  SEL R47, R78, R59, P0 ;  /* 0x0000003b4e2f7207 */ /* 0x000fe20000000000 */
[----:B------:R-:W-:Y:S01]  /*31980*/  IMAD.MOV.U32 R13, RZ, RZ, R80 ;  /* 0x000000ffff0d7224 */ /* 0x000fe200078e0050 */
[----:B------:R-:W-:Y:S01]  /*31990*/  MOV R12, R3 ;  /* 0x00000003000c7202 */ /* 0x000fe20000000f00 */
[----:B------:R-:W-:-:S07]  /*319a0*/  IMAD.MOV.U32 R63, RZ, RZ, R14 ;  /* 0x000000ffff3f7224 */ /* 0x000fce00078e000e */
[----:B------:R-:W-:Y:S05]  /*319b0*/  WARPSYNC.COLLECTIVE R15, `(.L_x_3109) ;  /* 0x000000000f087348 */ /* 0x000fea0003c00000 */
[----:B------:R0:W1:Y:S02]  /*319c0*/  SHFL.IDX P6, R14, R13, R12, R11 ;  /* 0x0000000c0d0e7389 */ /* 0x00006400000c000b */
[----:B01----:R-:W-:Y:S01]  /*319d0*/  ENDCOLLECTIVE ;  /* 0x000000000000791b */ /* 0x003fe20003800000 */
.L_x_3109:
[----:B------:R-:W-:Y:S02]  /*319e0*/  IMAD.MOV.U32 R13, RZ, RZ, R65 ;  /* 0x000000ffff0d7224 */ /* 0x000fe400078e0041 */
[----:B------:R-:W-:Y:S02]  /*319f0*/  IMAD.MOV.U32 R12, RZ, RZ, R0 ;  /* 0x000000ffff0c7224 */ /* 0x000fe400078e0000 */
[----:B------:R-:W-:-:S07]  /*31a00*/  IMAD.MOV.U32 R80, RZ, RZ, R14 ;  /* 0x000000ffff507224 */ /* 0x000fce00078e000e */
[----:B------:R-:W-:Y:S05]  /*31a10*/  WARPSYNC.COLLECTIVE R15, `(.L_x_3110) ;  /* 0x000000000f087348 */ /* 0x000fea0003c00000 */
[----:B------:R0:W1:Y:S02]  /*31a20*/  SHFL.IDX P6, R14, R13, R12, R11 ;  /* 0x0000000c0d0e7389 */ /* 0x00006400000c000b */
[----:B01----:R-:W-:Y:S01]  /*31a30*/  ENDCOLLECTIVE ;  /* 0x000000000000791b */ /* 0x003fe20003800000 */
.L_x_3110:
[----:B------:R-:W-:Y:S01]  /*31a40*/  IMAD.MOV.U32 R13, RZ, RZ, R82 ;  /* 0x000000ffff0d7224 */ /* 0x000fe200078e0052 */
[----:B------:R-:W-:Y:S01]  /*31a50*/  MOV R12, R3 ;  /* 0x00000003000c7202 */ /* 0x000fe20000000f00 */
[----:B------:R-:W-:-:S07]  /*31a60*/  IMAD.MOV.U32 R65, RZ, RZ, R14 ;  /* 0x000000ffff417224 */ /* 0x000fce00078e000e */
[----:B------:R-:W-:Y:S05]  /*31a70*/  WARPSYNC.COLLECTIVE R15, `(.L_x_3111) ;  /* 0x000000000f087348 */ /* 0x000fea0003c00000 */
[----:B------:R0:W1:Y:S02]  /*31a80*/  SHFL.IDX P6, R14, R13, R12, R11 ;  /* 0x0000000c0d0e7389 */ /* 0x00006400000c000b */
[----:B01----:R-:W-:Y:S01]  /*31a90*/  ENDCOLLECTIVE ;  /* 0x000000000000791b */ /* 0x003fe20003800000 */
.L_x_3111:
[----:B------:R-:W-:Y:S02]  /*31aa0*/  IMAD.MOV.U32 R13, RZ, RZ, R67 ;  /* 0x000000ffff0d7224 */ /* 0x000fe400078e0043 */
[----:B------:R-:W-:Y:S02]  /*31ab0*/  IMAD.MOV.U32 R12, RZ, RZ, R0 ;  /* 0x000000ffff0c7224 */ /* 0x000fe400078e0000 */
[----:B------:R-:W-:Y:S02]  /*31ac0*/  IMAD.MOV.U32 R0, RZ, RZ, RZ ;  /* 0x000000ffff007224 */ /* 0x000fe400078e00ff */
[----:B------:R-:W-:-:S07]  /*31ad0*/  IMAD.MOV.U32 R82, RZ, RZ, R14 ;  /* 0x000000ffff527224 */ /* 0x000fce00078e000e */
[----:B------:R-:W-:Y:S05]  /*31ae0*/  WARPSYNC.COLLECTIVE R15, `(.L_x_3112) ;  /* 0x000000000f087348 */ /* 0x000fea0003c00000 */
[----:B------:R0:W1:Y:S02]  /*31af0*/  SHFL.IDX P6, R14, R13, R12, R11 ;  /* 0x0000000c0d0e7389 */ /* 0x00006400000c000b */
[----:B01----:R-:W-:Y:S01]  /*31b00*/  ENDCOLLECTIVE ;  /* 0x000000000000791b */ /* 0x003fe20003800000 */
.L_x_3112:
[----:B------:R-:W-:Y:S01]  /*31b10*/  SEL R53, R65, R82, P0 ;  /* 0x0000005241357207 */ /* 0x000fe20000000000 */
[----:B------:R-:W-:Y:S01]  /*31b20*/  IMAD.MOV.U32 R13, RZ, RZ, R84 ;  /* 0x000000ffff0d7224 */ /* 0x000fe200078e0054 */
[----:B------:R-:W-:Y:S01]  /*31b30*/  MOV R12, R3 ;  /* 0x00000003000c7202 */ /* 0x000fe20000000f00 */
[----:B------:R-:W-:-:S07]  /*31b40*/  IMAD.MOV.U32 R67, RZ, RZ, R14 ;  /* 0x000000ffff437224 */ /* 0x000fce00078e000e */
[----:B------:R-:W-:Y:S05]  /*31b50*/  WARPSYNC.COLLECTIVE R15, `(.L_x_3113) ;  /* 0x000000000f087348 */ /* 0x000fea0003c00000 */
[----:B------:R0:W1:Y:S02]  /*31b60*/  SHFL.IDX P6, R14, R13, R12, R11 ;  /* 0x0000000c0d0e7389 */ /* 0x00006400000c000b */
[----:B01----:R-:W-:Y:S01]  /*31b70*/  ENDCOLLECTIVE ;  /* 0x000000000000791b */ /* 0x003fe20003800000 */
.L_x_3113:
        /* <DEDUP_REMOVED lines=12> */
[----:B------:R-:W-:-:S02]  /*31c40*/  SEL R51, R80, R63, P0 ;  /* 0x0000003f50337207 */ /* 0x000fc40000000000 */
[----:B------:R-:W-:Y:S01]  /*31c50*/  SEL R55, R82, R65, P0 ;  /* 0x0000004152377207 */ /* 0x000fe20000000000 */
[----:B------:R-:W-:Y:S06]  /*31c60*/  BRA `(.L_x_3114) ;  /* 0xffffff3000c87947 */ /* 0x000fec000383ffff */
.L_x_2866:
[----:B------:R-:W-:Y:S01]  /*31c70*/  IMAD.MOV.U32 R13, RZ, RZ, R3 ;  /* 0x000000ffff0d7224 */ /* 0x000fe200078e0003 */
[----:B------:R-:W-:Y:S01]  /*31c80*/  MOV R15, 0xffffffff ;  /* 0xffffffff000f7802 */ /* 0x000fe20000000f00 */
[----:B------:R-:W-:Y:S02]  /*31c90*/  IMAD.MOV.U32 R12, RZ, RZ, RZ ;  /* 0x000000ffff0c7224 */ /* 0x000fe400078e00ff */
[----:B------:R-:W-:-:S07]  /*31ca0*/  IMAD.MOV.U32 R11, RZ, RZ, 0x181f ;  /* 0x0000181fff0b7424 */ /* 0x000fce00078e00ff */
[----:B0-----:R-:W-:Y:S05]  /*31cb0*/  WARPSYNC.COLLECTIVE R15, `(.L_x_3115) ;  /* 0x000000000f087348 */ /* 0x001fea0003c00000 */
[----:B------:R1:W2:Y:S02]  /*31cc0*/  SHFL.IDX P6, R14, R13, R12, R11 ;  /* 0x0000000c0d0e7389 */ /* 0x0002a400000c000b */
[----:B012---:R-:W-:Y:S01]  /*31cd0*/  ENDCOLLECTIVE ;  /* 0x000000000000791b */ /* 0x007fe20003800000 */
.L_x_3115:
[----:B------:R-:W-:Y:S02]  /*31ce0*/  IMAD.MOV.U32 R13, RZ, RZ, R2 ;  /* 0x000000ffff0d7224 */ /* 0x000fe400078e0002 */
[----:B------:R-:W-:-:S07]  /*31cf0*/  IMAD.MOV.U32 R0, RZ, RZ, R14 ;  /* 0x000000ffff007224 */ /* 0x000fce00078e000e */
[----:B------:R-:W-:Y:S05]  /*31d00*/  WARPSYNC.COLLECTIVE R15, `(.L_x_3116) ;  /* 0x000000000f087348 */ /* 0x000fea0003c00000 */
[----:B------:R0:W1:Y:S02]  /*31d10*/  SHFL.IDX P6, R14, R13, R12, R11 ;  /* 0x0000000c0d0e7389 */ /* 0x00006400000c000b */
[----:B01----:R-:W-:Y:S01]  /*31d20*/  ENDCOLLECTIVE ;  /* 0x000000000000791b */ /* 0x003fe20003800000 */
.L_x_3116:
[----:B------:R-:W-:Y:S05]  /*31d30*/  BRA `(.L_x_3117) ;  /* 0xffffff4c00907947 */ /* 0x000fea000383ffff */
.L_x_2869:
[----:B------:R-:W-:Y:S01]  /*31d40*/  BSSY B1, `(.L_x_3118) ;  /* 0x0000008000017945 */ /* 0x000fe20003800000 */
[----:B----4-:R-:W-:Y:S01]  /*31d50*/  IMAD.MOV.U32 R13, RZ, RZ, R3 ;  /* 0x000000ffff0d7224 */ /* 0x010fe200078e0003 */
[----:B------:R-:W-:Y:S01]  /*31d60*/  MOV R15, 0xffffffff ;  /* 0xffffffff000f7802 */ /* 0x000fe20000000f00 */
[----:B------:R-:W-:Y:S02]  /*31d70*/  IMAD.MOV.U32 R12, RZ, RZ, 0x1 ;  /* 0x00000001ff0c7424 */ /* 0x000fe400078e00ff */
[----:B------:R-:W-:-:S07]  /*31d80*/  IMAD.MOV.U32 R11, RZ, RZ, 0x181f ;  /* 0x0000181fff0b7424 */ /* 0x000fce00078e00ff */
[----:B0123--:R-:W-:Y:S05]  /*31d90*/  WARPSYNC.COLLECTIVE R15, `(.L_x_3119) ;  /* 0x000000000f087348 */ /* 0x00ffea0003c00000 */
[----:B---3--:R3:W4:Y:S02]  /*31da0*/  SHFL.IDX P6, R14, R13, R12, R11 ;  /* 0x0000000c0d0e7389 */ /* 0x00872400000c000b */
[----:B01234-:R-:W-:Y:S01]  /*31db0*/  ENDCOLLECTIVE ;  /* 0x000000000000791b */ /* 0x01ffe20003800000 */
.L_x_3119:
[----:B------:R-:W-:Y:S05]  /*31dc0*/  BSYNC B1 ;  /* 0x0000000000017941 */ /* 0x000fea0003800000 */
.L_x_3118:
        /* <DEDUP_REMOVED lines=8> */
.L_x_3120:
[----:B------:R-:W-:Y:S05]  /*31e50*/  BRA `(.L_x_3121) ;  /* 0xffffff4c00a47947 */ /* 0x000fea000383ffff */
.L_x_2872:
[----:B------:R-:W-:Y:S01]  /*31e60*/  BSSY B1, `(.L_x_3122) ;  /* 0x0000008000017945 */ /* 0x000fe20003800000 */
[----:B----4-:R-:W-:Y:S01]  /*31e70*/  MOV R13, R3 ;  /* 0x00000003000d7202 */ /* 0x010fe20000000f00 */
[----:B------:R-:W-:Y:S02]  /*31e80*/  IMAD.MOV.U32 R12, RZ, RZ, 0x2 ;  /* 0x00000002ff0c7424 */ /* 0x000fe400078e00ff */
[----:B------:R-:W-:Y:S02]  /*31e90*/  IMAD.MOV.U32 R11, RZ, RZ, 0x181f ;  /* 0x0000181fff0b7424 */ /* 0x000fe400078e00ff */
[----:B------:R-:W-:-:S07]  /*31ea0*/  IMAD.MOV.U32 R15, RZ, RZ, -0x1 ;  /* 0xffffffffff0f7424 */ /* 0x000fce00078e00ff */
[----:B0123--:R-:W-:Y:S05]  /*31eb0*/  WARPSYNC.COLLECTIVE R15, `(.L_x_3123) ;  /* 0x000000000f087348 */ /* 0x00ffea0003c00000 */
[----:B---3--:R3:W4:Y:S02]  /*31ec0*/  SHFL.IDX P6, R14, R13, R12, R11 ;  /* 0x0000000c0d0e7389 */ /* 0x00872400000c000b */
[----:B01234-:R-:W-:Y:S01]  /*31ed0*/  ENDCOLLECTIVE ;  /* 0x000000000000791b */ /* 0x01ffe20003800000 */
.L_x_3123:
[----:B------:R-:W-:Y:S05]  /*31ee0*/  BSYNC B1 ;  /* 0x0000000000017941 */ /* 0x000fea0003800000 */
.L_x_3122:
        /* <DEDUP_REMOVED lines=8> */
.L_x_3124:
[----:B------:R-:W-:Y:S05]  /*31f70*/  BRA `(.L_x_3125) ;  /* 0xffffff4c00b47947 */ /* 0x000fea000383ffff */
.L_x_2875:
[----:B------:R-:W-:Y:S01]  /*31f80*/  BSSY B1, `(.L_x_3126) ;  /* 0x0000008000017945 */ /* 0x000fe20003800000 */
[----:B0-----:R-:W-:Y:S01]  /*31f90*/  IMAD.MOV.U32 R13, RZ, RZ, R3 ;  /* 0x000000ffff0d7224 */ /* 0x001fe200078e0003 */
[----:B------:R-:W-:Y:S01]  /*31fa0*/  MOV R15, 0xffffffff ;  /* 0xffffffff000f7802 */ /* 0x000fe20000000f00 */
[----:B------:R-:W-:Y:S02]  /*31fb0*/  IMAD.MOV.U32 R12, RZ, RZ, 0x3 ;  /* 0x00000003ff0c7424 */ /* 0x000fe400078e00ff */
[----:B------:R-:W-:-:S07]  /*31fc0*/  IMAD.MOV.U32 R11, RZ, RZ, 0x181f ;  /* 0x0000181fff0b7424 */ /* 0x000fce00078e00ff */
[----:B-1234-:R-:W-:Y:S05]  /*31fd0*/  WARPSYNC.COLLECTIVE R15, `(.L_x_3127) ;  /* 0x000000000f087348 */ /* 0x01efea0003c00000 */
[----:B----4-:R0:W4:Y:S02]  /*31fe0*/  SHFL.IDX P6, R14, R13, R12, R11 ;  /* 0x0000000c0d0e7389 */ /* 0x01012400000c000b */
[----:B01234-:R-:W-:Y:S01]  /*31ff0*/  ENDCOLLECTIVE ;  /* 0x000000000000791b */ /* 0x01ffe20003800000 */
.L_x_3127:
[----:B------:R-:W-:Y:S05]  /*32000*/  BSYNC B1 ;  /* 0x0000000000017941 */ /* 0x000fea0003800000 */
.L_x_3126:
        /* <DEDUP_REMOVED lines=8> */
.L_x_3128:
[----:B------:R-:W-:Y:S05]  /*32090*/  BRA `(.L_x_3129) ;  /* 0xffffff4c00c47947 */ /* 0x000fea000383ffff */
.L_x_2891:
[----:B0-----:R-:W0:Y:S01]  /*320a0*/  S2R R8, SR_TID.X ;  /* 0x0000000000087919 */ /* 0x001e220000002100 */
[----:B------:R-:W-:Y:S01]  /*320b0*/  BSSY B1, `(.L_x_3130) ;  /* 0x000000a000017945 */ /* 0x000fe20003800000 */
[----:B------:R-:W-:Y:S02]  /*320c0*/  IMAD.MOV.U32 R12, RZ, RZ, RZ ;  /* 0x000000ffff0c7224 */ /* 0x000fe400078e00ff */
[----:B------:R-:W-:Y:S02]  /*320d0*/  IMAD.MOV.U32 R11, RZ, RZ, 0x1f ;  /* 0x0000001fff0b7424 */ /* 0x000fe400078e00ff */
[----:B------:R-:W-:Y:S01]  /*320e0*/  IMAD.MOV.U32 R15, RZ, RZ, -0x1 ;  /* 0xffffffffff0f7424 */ /* 0x000fe200078e00ff */
[----:B0-----:R-:W-:-:S04]  /*320f0*/  SHF.R.U32.HI R8, RZ, 0x5, R8 ;  /* 0x00000005ff087819 */ /* 0x001fc80000011608 */
[----:B------:R-:W-:-:S04]  /*32100*/  LOP3.LUT R8, R8, 0x3, RZ, 0xc0, !PT ;  /* 0x0000000308087812 */ /* 0x000fc800078ec0ff */
[----:B------:R-:W-:-:S07]  /*32110*/  MOV R13, R8 ;  /* 0x00000008000d7202 */ /* 0x000fce0000000f00 */
[----:B------:R-:W-:Y:S05]  /*32120*/  WARPSYNC.COLLECTIVE R15, `(.L_x_3131) ;  /* 0x000000000f087348 */ /* 0x000fea0003c00000 */
[----:B------:R0:W1:Y:S02]  /*32130*/  SHFL.IDX P6, R14, R13, R12, R11 ;  /* 0x0000000c0d0e7389 */ /* 0x00006400000c000b */
[----:B01----:R-:W-:Y:S01]  /*32140*/  ENDCOLLECTIVE ;  /* 0x000000000000791b */ /* 0x003fe20003800000 */
.L_x_3131:
[----:B------:R-:W-:Y:S05]  /*32150*/  BSYNC B1 ;  /* 0x0000000000017941 */ /* 0x000fea0003800000 */
.L_x_3130:
[----:B------:R-:W-:Y:S05]  /*32160*/  BRA `(.L_x_3132) ;  /* 0xffffff64006c7947 */ /* 0x000fea000383ffff */
.L_x_2893:
[----:B------:R-:W-:Y:S01]  /*32170*/  BSSY B1, `(.L_x_3133) ;  /* 0x0000006000017945 */ /* 0x000fe20003800000 */
[----:B------:R-:W-:-:S07]  /*32180*/  IMAD.MOV.U32 R15, RZ, RZ, -0x1 ;  /* 0xffffffffff0f7424 */ /* 0x000fce00078e00ff */
[----:B01----:R-:W-:Y:S05]  /*32190*/  WARPSYNC.COLLECTIVE R15, `(.L_x_3134) ;  /* 0x000000000f0c7348 */ /* 0x003fea0003c00000 */
[----:B------:R-:W-:Y:S02]  /*321a0*/  ELECT P6, UR62, PT ;  /* 0x00000000003e782f */ /* 0x000fe400038c0000 */
[----:B------:R-:W-:Y:S01]  /*321b0*/  MOV R14, UR62 ;  /* 0x0000003e000e7c02 */ /* 0x000fe20008000f00 */
[----:B01----:R-:W-:Y:S10]  /*321c0*/  ENDCOLLECTIVE ;  /* 0x000000000000791b */ /* 0x003ff40003800000 */
.L_x_3134:
[----:B------:R-:W-:Y:S05]  /*321d0*/  BSYNC B1 ;  /* 0x0000000000017941 */ /* 0x000fea0003800000 */
.L_x_3133:
[----:B------:R-:W-:Y:S05]  /*321e0*/  BRA `(.L_x_2892) ;  /* 0xffffff6400647947 */ /* 0x000fea000383ffff */
.L_x_2895:
[----:B-1----:R1:W2:Y:S02]  /*321f0*/  SYNCS.PHASECHK.TRANS64.TRYWAIT P0, [R22+URZ+0x33420], R6 ;  /* 0x03342006160075a7 */ /* 0x0022a4000800017f */
[----:B--2---:R-:W-:Y:S05]  /*32200*/  @!P0 NANOSLEEP.SYNCS 0x989680 ;  /* 0x009896800000895d */ /* 0x004fea0003900000 */
[----:B------:R-:W2:Y:S02]  /*32210*/  @!P0 SYNCS.PHASECHK.TRANS64 P0, [R22+URZ+0x33420], R6 ;  /* 0x03342006160085a7 */ /* 0x000ea4000800007f */
[----:B--2---:R-:W-:Y:S05]  /*32220*/  @!P0 BRA `(.L_x_2895) ;  /* 0xfffffffc00f08947 */ /* 0x004fea000383ffff */
[----:B------:R-:W-:Y:S05]  /*32230*/  BRA `(.L_x_3135) ;  /* 0xffffff6400747947 */ /* 0x000fea000383ffff */
.L_x_2899:
[----:B--2---:R2:W3:Y:S02]  /*32240*/  SYNCS.PHASECHK.TRANS64.TRYWAIT P0, [R10+URZ+0x334a0], R9 ;  /* 0x0334a0090a0075a7 */ /* 0x0044e4000800017f */
[----:B---3--:R-:W-:Y:S05]  /*32250*/  @!P0 NANOSLEEP.SYNCS 0x989680 ;  /* 0x009896800000895d */ /* 0x008fea0003900000 */
[----:B------:R-:W3:Y:S02]  /*32260*/  @!P0 SYNCS.PHASECHK.TRANS64 P0, [R10+URZ+0x334a0], R9 ;  /* 0x0334a0090a0085a7 */ /* 0x000ee4000800007f */
[----:B---3--:R-:W-:Y:S05]  /*32270*/  @!P0 BRA `(.L_x_2899) ;  /* 0xfffffffc00f08947 */ /* 0x008fea000383ffff */
[----:B------:R-:W-:Y:S05]  /*32280*/  BRA `(.L_x_3136) ;  /* 0xffffff64008c7947 */ /* 0x000fea000383ffff */
.L_x_2906:
[----:B0-----:R0:W1:Y:S02]  /*32290*/  SYNCS.PHASECHK.TRANS64.TRYWAIT P0, [R10+URZ+0x334c0], R9 ;  /* 0x0334c0090a0075a7 */ /* 0x001064000800017f */
[----:B-1----:R-:W-:Y:S05]  /*322a0*/  @!P0 NANOSLEEP.SYNCS 0x989680 ;  /* 0x009896800000895d */ /* 0x002fea0003900000 */
[----:B------:R-:W1:Y:S02]  /*322b0*/  @!P0 SYNCS.PHASECHK.TRANS64 P0, [R10+URZ+0x334c0], R9 ;  /* 0x0334c0090a0085a7 */ /* 0x000e64000800007f */
[----:B-1----:R-:W-:Y:S05]  /*322c0*/  @!P0 BRA `(.L_x_2906) ;  /* 0xfffffffc00f08947 */ /* 0x002fea000383ffff */
[----:B------:R-:W-:Y:S05]  /*322d0*/  BRA `(.L_x_3137) ;  /* 0xffffff6800887947 */ /* 0x000fea000383ffff */
.L_x_2915:
[----:B0-----:R0:W2:Y:S02]  /*322e0*/  SYNCS.PHASECHK.TRANS64.TRYWAIT P1, [R9+URZ+0x334a0], R8 ;  /* 0x0334a008090075a7 */ /* 0x0010a4000802017f */
[----:B--2---:R-:W-:Y:S05]  /*322f0*/  @!P1 NANOSLEEP.SYNCS 0x989680 ;  /* 0x009896800000995d */ /* 0x004fea0003900000 */
[----:B------:R-:W2:Y:S02]  /*32300*/  @!P1 SYNCS.PHASECHK.TRANS64 P1, [R9+URZ+0x334a0], R8 ;  /* 0x0334a008090095a7 */ /* 0x000ea4000802007f */
[----:B--2---:R-:W-:Y:S05]  /*32310*/  @!P1 BRA `(.L_x_2915) ;  /* 0xfffffffc00f09947 */ /* 0x004fea000383ffff */
[----:B------:R-:W-:Y:S05]  /*32320*/  BRA `(.L_x_3138) ;  /* 0xffffff6c00bc7947 */ /* 0x000fea000383ffff */
.L_x_2922:
[----:B-1----:R1:W2:Y:S02]  /*32330*/  SYNCS.PHASECHK.TRANS64.TRYWAIT P1, [R9+URZ+0x334c0], R8 ;  /* 0x0334c008090075a7 */ /* 0x0022a4000802017f */
[----:B--2---:R-:W-:Y:S05]  /*32340*/  @!P1 NANOSLEEP.SYNCS 0x989680 ;  /* 0x009896800000995d */ /* 0x004fea0003900000 */
[----:B------:R-:W2:Y:S02]  /*32350*/  @!P1 SYNCS.PHASECHK.TRANS64 P1, [R9+URZ+0x334c0], R8 ;  /* 0x0334c008090095a7 */ /* 0x000ea4000802007f */
[----:B--2---:R-:W-:Y:S05]  /*32360*/  @!P1 BRA `(.L_x_2922) ;  /* 0xfffffffc00f09947 */ /* 0x004fea000383ffff */
[----:B------:R-:W-:Y:S05]  /*32370*/  BRA `(.L_x_3139) ;  /* 0xffffff7000b47947 */ /* 0x000fea000383ffff */
.L_x_2939:
[----:B------:R-:W1:Y:S01]  /*32380*/  S2R R20, SR_TID.X ;  /* 0x0000000000147919 */ /* 0x000e620000002100 */
[----:B------:R-:W-:Y:S01]  /*32390*/  BSSY B0, `(.L_x_3140) ;  /* 0x000000a000007945 */ /* 0x000fe20003800000 */
[----:B0-----:R-:W-:Y:S01]  /*323a0*/  MOV R12, RZ ;  /* 0x000000ff000c7202 */ /* 0x001fe20000000f00 */
[----:B------:R-:W-:Y:S02]  /*323b0*/  IMAD.MOV.U32 R11, RZ, RZ, 0x1f ;  /* 0x0000001fff0b7424 */ /* 0x000fe400078e00ff */
[----:B------:R-:W-:Y:S01]  /*323c0*/  IMAD.MOV.U32 R15, RZ, RZ, -0x1 ;  /* 0xffffffffff0f7424 */ /* 0x000fe200078e00ff */
[----:B-1----:R-:W-:-:S04]  /*323d0*/  SHF.R.U32.HI R9, RZ, 0x5, R20 ;  /* 0x00000005ff097819 */ /* 0x002fc80000011614 */
[----:B------:R-:W-:-:S05]  /*323e0*/  LOP3.LUT R9, R9, 0x3, RZ, 0xc0, !PT ;  /* 0x0000000309097812 */ /* 0x000fca00078ec0ff */
[----:B------:R-:W-:-:S07]  /*323f0*/  IMAD.MOV.U32 R13, RZ, RZ, R9 ;  /* 0x000000ffff0d7224 */ /* 0x000fce00078e0009 */
[----:B-----5:R-:W-:Y:S05]  /*32400*/  WARPSYNC.COLLECTIVE R15, `(.L_x_3141) ;  /* 0x000000000f087348 */ /* 0x020fea0003c00000 */
[----:B------:R0:W1:Y:S02]  /*32410*/  SHFL.IDX P6, R14, R13, R12, R11 ;  /* 0x0000000c0d0e7389 */ /* 0x00006400000c000b */
[----:B01---5:R-:W-:Y:S01]  /*32420*/  ENDCOLLECTIVE ;  /* 0x000000000000791b */ /* 0x023fe20003800000 */
.L_x_3141:
[----:B------:R-:W-:Y:S05]  /*32430*/  BSYNC B0 ;  /* 0x0000000000007941 */ /* 0x000fea0003800000 */
.L_x_3140:
[----:B------:R-:W-:Y:S05]  /*32440*/  BRA `(.L_x_3142) ;  /* 0xffffff8000ec7947 */ /* 0x000fea000383ffff */
.L_x_2942:
[----:B0-----:R-:W2:Y:S02]  /*32450*/  LDL R2, [R1+0x28] ;  /* 0x0000280001027983 */ /* 0x001ea40000100800 */
[----:B--2---:R0:W1:Y:S02]  /*32460*/  SYNCS.PHASECHK.TRANS64.TRYWAIT P0, [R0+URZ+0x33480], R2 ;  /* 0x03348002000075a7 */ /* 0x004064000800017f */
[----:B-1----:R-:W-:Y:S05]  /*32470*/  @!P0 NANOSLEEP.SYNCS 0x989680 ;  /* 0x009896800000895d */ /* 0x002fea0003900000 */
[----:B------:R-:W1:Y:S02]  /*32480*/  @!P0 SYNCS.PHASECHK.TRANS64 P0, [R0+URZ+0x33480], R2 ;  /* 0x03348002000085a7 */ /* 0x000e64000800007f */
[----:B-1----:R-:W-:Y:S05]  /*32490*/  @!P0 BRA `(.L_x_2942) ;  /* 0xfffffffc00ec8947 */ /* 0x002fea000383ffff */
[----:B------:R-:W-:Y:S05]  /*324a0*/  BRA `(.L_x_3143) ;  /* 0xffffff8400007947 */ /* 0x000fea000383ffff */
.L_x_2943:
[----:B------:R-:W-:Y:S01]  /*324b0*/  BSSY B0, `(.L_x_3144) ;  /* 0x0000008000007945 */ /* 0x000fe20003800000 */
[----:B------:R-:W-:Y:S01]  /*324c0*/  IMAD.MOV.U32 R13, RZ, RZ, R20 ;  /* 0x000000ffff0d7224 */ /* 0x000fe200078e0014 */
[----:B------:R-:W-:Y:S01]  /*324d0*/  MOV R15, 0xffffffff ;  /* 0xffffffff000f7802 */ /* 0x000fe20000000f00 */
[----:B0-----:R-:W-:Y:S02]  /*324e0*/  IMAD.MOV.U32 R12, RZ, RZ, RZ ;  /* 0x000000ffff0c7224 */ /* 0x001fe400078e00ff */
[----:B------:R-:W-:-:S07]  /*324f0*/  IMAD.MOV.U32 R11, RZ, RZ, 0x1c1f ;  /* 0x00001c1fff0b7424 */ /* 0x000fce00078e00ff */
[----:B------:R-:W-:Y:S05]  /*32500*/  WARPSYNC.COLLECTIVE R15, `(.L_x_3145) ;  /* 0x000000000f087348 */ /* 0x000fea0003c00000 */
[----:B------:R0:W1:Y:S02]  /*32510*/  SHFL.IDX P6, R14, R13, R12, R11 ;  /* 0x0000000c0d0e7389 */ /* 0x00006400000c000b */
[----:B01----:R-:W-:Y:S01]  /*32520*/  ENDCOLLECTIVE ;  /* 0x000000000000791b */ /* 0x003fe20003800000 */
.L_x_3145:
[----:B------:R-:W-:Y:S05]  /*32530*/  BSYNC B0 ;  /* 0x0000000000007941 */ /* 0x000fea0003800000 */
.L_x_3144:
        /* <DEDUP_REMOVED lines=9> */
.L_x_3146:
[----:B------:R-:W0:Y:S01]  /*325d0*/  LDC R11, c[0x0][0x2f4] ;  /* 0x0000bd00ff0b7b82 */ /* 0x000e220000000800 */
[C---:B------:R-:W-:Y:S01]  /*325e0*/  LOP3.LUT R12, R36.reuse, 0x40, RZ, 0xfc, !PT ;  /* 0x00000040240c7812 */ /* 0x040fe200078efcff */
[----:B------:R-:W-:Y:S01]  /*325f0*/  IMAD.MOV.U32 R13, RZ, RZ, R20 ;  /* 0x000000ffff0d7224 */ /* 0x000fe200078e0014 */
[----:B------:R-:W-:Y:S02]  /*32600*/  LOP3.LUT R15, R36, 0x80, RZ, 0xfc, !PT ;  /* 0x00000080240f7812 */ /* 0x000fe400078efcff */
[----:B------:R-:W-:-:S04]  /*32610*/  MOV R2, R14 ;  /* 0x0000000e00027202 */ /* 0x000fc80000000f00 */
[----:B------:R-:W-:-:S05]  /*32620*/  IADD3 R2, P0, R36, R2, RZ ;  /* 0x0000000224027210 */ /* 0x000fca0007f1e0ff */
[----:B------:R-:W-:Y:S01]  /*32630*/  IMAD.X R3, RZ, RZ, R3, P0 ;  /* 0x000000ffff037224 */ /* 0x000fe200000e0603 */
        /* <DEDUP_REMOVED lines=10> */
[----:B------:R-:W-:Y:S01]  /*326e0*/  IMAD.MOV.U32 R11, RZ, RZ, 0x1c1f ;  /* 0x00001c1fff0b7424 */ /* 0x000fe200078e00ff */
[----:B------:R-:W-:Y:S01]  /*326f0*/  MOV R15, 0xffffffff ;  /* 0xffffffff000f7802 */ /* 0x000fe20000000f00 */
[----:B------:R0:W-:Y:S01]  /*32700*/  LDGSTS.E.BYPASS.LTC128B.128 [R4+0x11a00], desc[UR50][R2.64+0x40], !P1 ;  /* 0x11a0004002047fae */ /* 0x0001e2000c901d72 */
[----:B------:R-:W-:-:S13]  /*32710*/  ISETP.LT.OR P1, PT, R9, 0x1, P0 ;  /* 0x000000010900780c */ /* 0x000fda0000721670 */
[----:B0-----:R-:W-:Y:S05]  /*32720*/  WARPSYNC.COLLECTIVE R15, `(.L_x_3147) ;  /* 0x000000000f087348 */ /* 0x001fea0003c00000 */
[----:B------:R1:W2:Y:S02]  /*32730*/  SHFL.IDX P6, R14, R13, R12, R11 ;  /* 0x0000000c0d0e7389 */ /* 0x0002a400000c000b */
[----:B012---:R-:W-:Y:S01]  /*32740*/  ENDCOLLECTIVE ;  /* 0x000000000000791b */ /* 0x007fe20003800000 */
.L_x_3147:
        /* <DEDUP_REMOVED lines=9> */
.L_x_3148:
[----:B------:R-:W-:Y:S01]  /*327e0*/  IMAD.MOV.U32 R13, RZ, RZ, R20 ;  /* 0x000000ffff0d7224 */ /* 0x000fe200078e0014 */
[----:B------:R-:W-:Y:S01]  /*327f0*/  MOV R12, 0x2 ;  /* 0x00000002000c7802 */ /* 0x000fe20000000f00 */
[----:B------:R-:W-:-:S07]  /*32800*/  IMAD.MOV.U32 R2, RZ, RZ, R14 ;  /* 0x000000ffff027224 */ /* 0x000fce00078e000e */
[----:B------:R-:W-:Y:S05]  /*32810*/  WARPSYNC.COLLECTIVE R15, `(.L_x_3149) ;  /* 0x000000000f087348 */ /* 0x000fea0003c00000 */
[----:B------:R0:W1:Y:S02]  /*32820*/  SHFL.IDX P6, R14, R13, R12, R11 ;  /* 0x0000000c0d0e7389 */ /* 0x00006400000c000b */
[----:B01----:R-:W-:Y:S01]  /*32830*/  ENDCOLLECTIVE ;  /* 0x000000000000791b */ /* 0x003fe20003800000 */
.L_x_3149:
        /* <DEDUP_REMOVED lines=16> */
.L_x_3150:
[----:B------:R-:W-:Y:S01]  /*32940*/  IMAD.MOV.U32 R13, RZ, RZ, R20 ;  /* 0x000000ffff0d7224 */ /* 0x000fe200078e0014 */
[----:B------:R-:W-:Y:S01]  /*32950*/  MOV R12, 0x3 ;  /* 0x00000003000c7802 */ /* 0x000fe20000000f00 */
[----:B------:R-:W-:-:S07]  /*32960*/  IMAD.MOV.U32 R2, RZ, RZ, R14 ;  /* 0x000000ffff027224 */ /* 0x000fce00078e000e */
[----:B------:R-:W-:Y:S05]  /*32970*/  WARPSYNC.COLLECTIVE R15, `(.L_x_3151) ;  /* 0x000000000f087348 */ /* 0x000fea0003c00000 */
[----:B------:R0:W1:Y:S02]  /*32980*/  SHFL.IDX P6, R14, R13, R12, R11 ;  /* 0x0000000c0d0e7389 */ /* 0x00006400000c000b */
[----:B01----:R-:W-:Y:S01]  /*32990*/  ENDCOLLECTIVE ;  /* 0x000000000000791b */ /* 0x003fe20003800000 */
.L_x_3151:
[----:B------:R-:W-:-:S05]  /*329a0*/  IADD3 R2, P1, R36, R2, RZ ;  /* 0x0000000224027210 */ /* 0x000fca0007f3e0ff */
[----:B------:R-:W-:Y:S01]  /*329b0*/  IMAD.X R3, RZ, RZ, R3, P1 ;  /* 0x000000ffff037224 */ /* 0x000fe200008e0603 */
[C---:B------:R-:W-:Y:S01]  /*329c0*/  ISETP.LT.OR P1, PT, R9.reuse, 0x41, P3 ;  /* 0x000000410900780c */ /* 0x040fe20001f21670 */
[----:B------:R-:W-:Y:S02]  /*329d0*/  IMAD.MOV.U32 R13, RZ, RZ, R10 ;  /* 0x000000ffff0d7224 */ /* 0x000fe400078e000a */
[----:B------:R0:W5:Y:S10]  /*329e0*/  LDL.LU R10, [R1] ;  /* 0x00000000010a7983 */ /* 0x0001740000300800 */
[----:B------:R-:W-:Y:S01]  /*329f0*/  @!PT LDS RZ, [RZ] ;  /* 0x00000000fffff984 */ /* 0x000fe20000000800 */
[----:B------:R-:W-:Y:S01]  /*32a00*/  @!PT LDS RZ, [RZ] ;  /* 0x00000000fffff984 */ /* 0x000fe20000000800 */
[----:B------:R-:W-:Y:S01]  /*32a10*/  @!PT LDS RZ, [RZ] ;  /* 0x00000000fffff984 */ /* 0x000fe20000000800 */
[----:B------:R0:W-:Y:S01]  /*32a20*/  LDGSTS.E.BYPASS.LTC128B.128 [R4+0x10200], desc[UR50][R2.64], !P1 ;  /* 0x1020000002047fae */ /* 0x0001e2000c901d72 */
[----:B------:R-:W-:Y:S01]  /*32a30*/  ISETP.LT.OR P1, PT, R9, 0x41, P2 ;  /* 0x000000410900780c */ /* 0x000fe20001721670 */
[----:B------:R-:W-:-:S12]  /*32a40*/  IMAD.MOV.U32 R20, RZ, RZ, R14 ;  /* 0x000000ffff147224 */ /* 0x000fd800078e000e */
[----:B0----5:R-:W-:Y:S05]  /*32a50*/  WARPSYNC.COLLECTIVE R15, `(.L_x_3152) ;  /* 0x000000000f087348 */ /* 0x021fea0003c00000 */
[----:B------:R1:W2:Y:S02]  /*32a60*/  SHFL.IDX P6, R14, R13, R12, R11 ;  /* 0x0000000c0d0e7389 */ /* 0x0002a400000c000b */
[----:B012--5:R-:W-:Y:S01]  /*32a70*/  ENDCOLLECTIVE ;  /* 0x000000000000791b */ /* 0x027fe20003800000 */
.L_x_3152:
[----:B------:R-:W-:Y:S01]  /*32a80*/  @!PT LDS RZ, [RZ] ;  /* 0x00000000fffff984 */ /* 0x000fe20000000800 */
[----:B------:R-:W-:Y:S01]  /*32a90*/  @!PT LDS RZ, [RZ] ;  /* 0x00000000fffff984 */ /* 0x000fe20000000800 */
[----:B------:R-:W-:Y:S01]  /*32aa0*/  @!PT LDS RZ, [RZ] ;  /* 0x00000000fffff984 */ /* 0x000fe20000000800 */
[----:B------:R-:W-:Y:S01]  /*32ab0*/  LDGSTS.E.BYPASS.LTC128B.128 [R4+0x12a00], desc[UR50][R2.64+0x40], !P1 ;  /* 0x12a0004002047fae */ /* 0x000fe2000c901d72 */
[----:B------:R-:W-:-:S13]  /*32ac0*/  ISETP.LT.OR P1, PT, R9, 0x41, P0 ;  /* 0x000000410900780c */ /* 0x000fda0000721670 */
[----:B------:R0:W-:Y:S02]  /*32ad0*/  LDGSTS.E.BYPASS.LTC128B.128 [R4+0x15200], desc[UR50][R2.64+0x80], !P1 ;  /* 0x1520008002047fae */ /* 0x0001e4000c901d72 */
[----:B0-----:R-:W-:-:S05]  /*32ae0*/  IMAD.MOV.U32 R2, RZ, RZ, R14 ;  /* 0x000000ffff027224 */ /* 0x001fca00078e000e */
[----:B------:R-:W-:-:S05]  /*32af0*/  IADD3 R2, P1, R36, R2, RZ ;  /* 0x0000000224027210 */ /* 0x000fca0007f3e0ff */
[----:B------:R-:W-:Y:S01]  /*32b00*/  IMAD.X R3, RZ, RZ, R20, P1 ;  /* 0x000000ffff037224 */ /* 0x000fe200008e0614 */
[----:B------:R-:W-:Y:S01]  /*32b10*/  ISETP.LT.OR P1, PT, R9, 0x61, P3 ;  /* 0x000000610900780c */ /* 0x000fe20001f21670 */
[----:B------:R-:W-:Y:S01]  /*32b20*/  IMAD.MOV.U32 R13, RZ, RZ, R21 ;  /* 0x000000ffff0d7224 */ /* 0x000fe200078e0015 */
[----:B------:R-:W-:-:S11]  /*32b30*/  MOV R12, RZ ;  /* 0x000000ff000c7202 */ /* 0x000fd60000000f00 */
[----:B------:R-:W-:Y:S05]  /*32b40*/  WARPSYNC.COLLECTIVE R15, `(.L_x_3153) ;  /* 0x000000000f087348 */ /* 0x000fea0003c00000 */
[----:B------:R0:W1:Y:S02]  /*32b50*/  SHFL.IDX P6, R14, R13, R12, R11 ;  /* 0x0000000c0d0e7389 */ /* 0x00006400000c000b */
[----:B01----:R-:W-:Y:S01]  /*32b60*/  ENDCOLLECTIVE ;  /* 0x000000000000791b */ /* 0x003fe20003800000 */
.L_x_3153:
        /* <DEDUP_REMOVED lines=13> */
.L_x_3154:
[C---:B------:R-:W-:Y:S01]  /*32c40*/  ISETP.GE.AND P6, PT, R9.reuse, 0x81, PT ;  /* 0x000000810900780c */ /* 0x040fe20003fc6270 */
[----:B------:R-:W-:Y:S01]  /*32c50*/  IMAD.MOV.U32 R2, RZ, RZ, R14 ;  /* 0x000000ffff027224 */ /* 0x000fe200078e000e */
[C---:B------:R-:W-:Y:S02]  /*32c60*/  ISETP.GE.AND P5, PT, R9.reuse, 0x21, PT ;  /* 0x000000210900780c */ /* 0x040fe40003fa6270 */
[C---:B------:R-:W-:Y:S02]  /*32c70*/  ISETP.GE.AND P4, PT, R9.reuse, 0x41, PT ;  /* 0x000000410900780c */ /* 0x040fe40003f86270 */
[----:B------:R-:W-:Y:S02]  /*32c80*/  ISETP.GE.AND P1, PT, R9, 0x61, PT ;  /* 0x000000610900780c */ /* 0x000fe40003f26270 */
[----:B------:R-:W-:-:S05]  /*32c90*/  LOP3.LUT R10, R10, 0xffffffbf, RZ, 0xc0, !PT ;  /* 0xffffffbf0a0a7812 */ /* 0x000fca00078ec0ff */
[----:B------:R-:W-:-:S05]  /*32ca0*/  @P6 LOP3.LUT R10, R10, 0x40, RZ, 0xfc, !PT ;  /* 0x000000400a0a6812 */ /* 0x000fca00078efcff */
[----:B------:R2:W-:Y:S01]  /*32cb0*/  STL [R1], R10 ;  /* 0x0000000a01007387 */ /* 0x0005e20000100800 */
[----:B------:R-:W-:Y:S05]  /*32cc0*/  BRA `(.L_x_3155) ;  /* 0xffffff80009c7947 */ /* 0x000fea000383ffff */
.L_x_2948:
[----:B---3--:R-:W3:Y:S02]  /*32cd0*/  LDL R2, [R1+0x28] ;  /* 0x0000280001027983 */ /* 0x008ee40000100800 */
[----:B---3--:R3:W4:Y:S02]  /*32ce0*/  SYNCS.PHASECHK.TRANS64.TRYWAIT P0, [R0+URZ+0x33440], R2 ;  /* 0x03344002000075a7 */ /* 0x008724000800017f */
[----:B----4-:R-:W-:Y:S05]  /*32cf0*/  @!P0 NANOSLEEP.SYNCS 0x989680 ;  /* 0x009896800000895d */ /* 0x010fea0003900000 */
[----:B------:R-:W4:Y:S02]  /*32d00*/  @!P0 SYNCS.PHASECHK.TRANS64 P0, [R0+URZ+0x33440], R2 ;  /* 0x03344002000085a7 */ /* 0x000f24000800007f */
[----:B----4-:R-:W-:Y:S05]  /*32d10*/  @!P0 BRA `(.L_x_2948) ;  /* 0xfffffffc00ec8947 */ /* 0x010fea000383ffff */
[----:B------:R-:W-:Y:S05]  /*32d20*/  BRA `(.L_x_3156) ;  /* 0xffffff8400007947 */ /* 0x000fea000383ffff */
.L_x_2949:
[----:B------:R-:W-:Y:S01]  /*32d30*/  BSSY B0, `(.L_x_3157) ;  /* 0x0000008000007945 */ /* 0x000fe20003800000 */
[----:B------:R-:W-:Y:S01]  /*32d40*/  IMAD.MOV.U32 R13, RZ, RZ, R6 ;  /* 0x000000ffff0d7224 */ /* 0x000fe200078e0006 */
[----:B------:R-:W-:Y:S01]  /*32d50*/  MOV R11, 0x1c1f ;  /* 0x00001c1f000b7802 */ /* 0x000fe20000000f00 */
[----:B------:R-:W-:Y:S02]  /*32d60*/  IMAD.MOV.U32 R12, RZ, RZ, RZ ;  /* 0x000000ffff0c7224 */ /* 0x000fe400078e00ff */
[----:B------:R-:W-:-:S07]  /*32d70*/  IMAD.MOV.U32 R15, RZ, RZ, -0x1 ;  /* 0xffffffffff0f7424 */ /* 0x000fce00078e00ff */
[----:B-1---5:R-:W-:Y:S05]  /*32d80*/  WARPSYNC.COLLECTIVE R15, `(.L_x_3158) ;  /* 0x000000000f087348 */ /* 0x022fea0003c00000 */
[----:B------:R0:W2:Y:S02]  /*32d90*/  SHFL.IDX P6, R14, R13, R12, R11 ;  /* 0x0000000c0d0e7389 */ /* 0x0000a400000c000b */
[----:B012--5:R-:W-:Y:S01]  /*32da0*/  ENDCOLLECTIVE ;  /* 0x000000000000791b */ /* 0x027fe20003800000 */
.L_x_3158:
[----:B------:R-:W-:Y:S05]  /*32db0*/  BSYNC B0 ;  /* 0x0000000000007941 */ /* 0x000fea0003800000 */
.L_x_3157:
[----:B------:R-:W-:Y:S01]  /*32dc0*/  IMAD.MOV.U32 R13, RZ, RZ, R5 ;  /* 0x000000ffff0d7224 */ /* 0x000fe200078e0005 */
[----:B------:R-:W-:Y:S01]  /*32dd0*/  MOV R15, 0xffffffff ;  /* 0xffffffff000f7802 */ /* 0x000fe20000000f00 */
[----:B------:R-:W-:Y:S01]  /*32de0*/  IMAD.MOV.U32 R12, RZ, RZ, RZ ;  /* 0x000000ffff0c7224 */ /* 0x000fe200078e00ff */
[----:B------:R-:W0:Y:S01]  /*32df0*/  LDC R21, c[0x0][0x2f4] ;  /* 0x0000bd00ff157b82 */ /* 0x000e220000000800 */
[----:B------:R-:W-:Y:S01]  /*32e00*/  IMAD.MOV.U32 R11, RZ, RZ, 0x1c1f ;  /* 0x00001c1fff0b7424 */ /* 0x000fe200078e00ff */
[C---:B------:R-:W-:Y:S01]  /*32e10*/  LOP3.LUT R34, R36.reuse, 0x40, RZ, 0xfc, !PT ;  /* 0x0000004024227812 */ /* 0x040fe200078efcff */
[----:B------:R-:W-:Y:S01]  /*32e20*/  IMAD.MOV.U32 R2, RZ, RZ, R14 ;  /* 0x000000ffff027224 */ /* 0x000fe200078e000e */
[----:B------:R-:W-:-:S07]  /*32e30*/  LOP3.LUT R24, R36, 0x80, RZ, 0xfc, !PT ;  /* 0x0000008024187812 */ /* 0x000fce00078efcff */
[----:B0-----:R-:W-:Y:S05]  /*32e40*/  WARPSYNC.COLLECTIVE R15, `(.L_x_3159) ;  /* 0x000000000f087348 */ /* 0x001fea0003c00000 */
[----:B------:R1:W2:Y:S02]  /*32e50*/  SHFL.IDX P6, R14, R13, R12, R11 ;  /* 0x0000000c0d0e7389 */ /* 0x0002a400000c000b */
[----:B012---:R-:W-:Y:S01]  /*32e60*/  ENDCOLLECTIVE ;  /* 0x000000000000791b */ /* 0x007fe20003800000 */
.L_x_3159:
[----:B------:R-:W-:Y:S02]  /*32e70*/  IMAD.MOV.U32 R13, RZ, RZ, R6 ;  /* 0x000000ffff0d7224 */ /* 0x000fe400078e0006 */
[----:B------:R-:W-:Y:S01]  /*32e80*/  IMAD.MOV.U32 R12, RZ, RZ, 0x1 ;  /* 0x00000001ff0c7424 */ /* 0x000fe200078e00ff */
        /* <DEDUP_REMOVED lines=19> */
.L_x_3160:
[----:B------:R-:W-:Y:S01]  /*32fc0*/  MOV R13, R5 ;  /* 0x00000005000d7202 */ /* 0x000fe20000000f00 */
[----:B------:R-:W-:-:S07]  /*32fd0*/  IMAD.MOV.U32 R2, RZ, RZ, R14 ;  /* 0x000000ffff027224 */ /* 0x000fce00078e000e */
[----:B------:R-:W-:Y:S05]  /*32fe0*/  WARPSYNC.COLLECTIVE R15, `(.L_x_3161) ;  /* 0x000000000f087348 */ /* 0x000fea0003c00000 */
[----:B------:R0:W1:Y:S02]  /*32ff0*/  SHFL.IDX P6, R14, R13, R12, R11 ;  /* 0x0000000c0d0e7389 */ /* 0x00006400000c000b */
[----:B01----:R-:W-:Y:S01]  /*33000*/  ENDCOLLECTIVE ;  /* 0x000000000000791b */ /* 0x003fe20003800000 */
.L_x_3161:
        /* <DEDUP_REMOVED lines=16> */
.L_x_3162:
[----:B------:R-:W-:Y:S01]  /*33110*/  @!PT LDS RZ, [RZ] ;  /* 0x00000000fffff984 */ /* 0x000fe20000000800 */
[----:B------:R-:W-:Y:S01]  /*33120*/  @!PT LDS RZ, [RZ] ;  /* 0x00000000fffff984 */ /* 0x000fe20000000800 */
[----:B------:R-:W-:Y:S01]  /*33130*/  @!PT LDS RZ, [RZ] ;  /* 0x00000000fffff984 */ /* 0x000fe20000000800 */
[----:B------:R-:W-:Y:S04]  /*33140*/  @P5 LDGSTS.E.BYPASS.LTC128B.128 [R4+0x27200], desc[UR50][R2.64+0x40], !P3 ;  /* 0x2720004002045fae */ /* 0x000fe8000d901d72 */
[----:B------:R0:W-:Y:S01]  /*33150*/  @P5 LDGSTS.E.BYPASS.LTC128B.128 [R4+0x29a00], desc[UR50][R2.64+0x80], !P2 ;  /* 0x29a0008002045fae */ /* 0x0001e2000d101d72 */
[----:B------:R-:W-:Y:S02]  /*33160*/  ISETP.GE.AND P5, PT, R36, R21, PT ;  /* 0x000000152400720c */ /* 0x000fe40003fa6270 */
[----:B------:R-:W-:Y:S01]  /*33170*/  MOV R13, R5 ;  /* 0x00000005000d7202 */ /* 0x000fe20000000f00 */
[----:B0-----:R-:W-:-:S10]  /*33180*/  IMAD.MOV.U32 R2, RZ, RZ, R14 ;  /* 0x000000ffff027224 */ /* 0x001fd400078e000e */
[----:B------:R-:W-:Y:S05]  /*33190*/  WARPSYNC.COLLECTIVE R15, `(.L_x_3163) ;  /* 0x000000000f087348 */ /* 0x000fea0003c00000 */
[----:B------:R0:W1:Y:S02]  /*331a0*/  SHFL.IDX P6, R14, R13, R12, R11 ;  /* 0x0000000c0d0e7389 */ /* 0x00006400000c000b */
[----:B01----:R-:W-:Y:S01]  /*331b0*/  ENDCOLLECTIVE ;  /* 0x000000000000791b */ /* 0x003fe20003800000 */
.L_x_3163:
[----:B------:R-:W-:Y:S02]  /*331c0*/  IMAD.MOV.U32 R13, RZ, RZ, R6 ;  /* 0x000000ffff0d7224 */ /* 0x000fe400078e0006 */
[----:B------:R-:W-:Y:S02]  /*331d0*/  IMAD.MOV.U32 R12, RZ, RZ, 0x3 ;  /* 0x00000003ff0c7424 */ /* 0x000fe400078e00ff */
[----:B------:R-:W-:-:S07]  /*331e0*/  IMAD.MOV.U32 R3, RZ, RZ, R14 ;  /* 0x000000ffff037224 */ /* 0x000fce00078e000e */
[----:B------:R-:W-:Y:S05]  /*331f0*/  WARPSYNC.COLLECTIVE R15, `(.L_x_3164) ;  /* 0x000000000f087348 */ /* 0x000fea0003c00000 */
[----:B------:R0:W1:Y:S02]  /*33200*/  SHFL.IDX P6, R14, R13, R12, R11 ;  /* 0x0000000c0d0e7389 */ /* 0x00006400000c000b */
[----:B01----:R-:W-:Y:S01]  /*33210*/  ENDCOLLECTIVE ;  /* 0x000000000000791b */ /* 0x003fe20003800000 */
.L_x_3164:
[----:B------:R-:W-:-:S05]  /*33220*/  @P4 IADD3 R3, P0, R36, R3, RZ ;  /* 0x0000000324034210 */ /* 0x000fca0007f1e0ff */
[----:B------:R-:W-:-:S05]  /*33230*/  @P4 IMAD.X R2, RZ, RZ, R2, P0 ;  /* 0x000000ffff024224 */ /* 0x000fca00000e0602 */
[-C--:B------:R-:W-:Y:S02]  /*33240*/  @P4 LOP3.LUT R3, R3, R2.reuse, RZ, 0x3c, !PT ;  /* 0x0000000203034212 */ /* 0x080fe400078e3cff */
[----:B------:R-:W-:Y:S02]  /*33250*/  MOV R13, R5 ;  /* 0x00000005000d7202 */ /* 0x000fe40000000f00 */
[----:B------:R-:W-:-:S04]  /*33260*/  @P4 LOP3.LUT R2, R3, R2, RZ, 0x3c, !PT ;  /* 0x0000000203024212 */ /* 0x000fc800078e3cff */
[----:B------:R-:W-:Y:S01]  /*33270*/  @P4 LOP3.LUT R3, R3, R2, RZ, 0x3c, !PT ;  /* 0x0000000203034212 */ /* 0x000fe200078e3cff */
[----:B------:R-:W-:-:S07]  /*33280*/  IMAD.MOV.U32 R6, RZ, RZ, R14 ;  /* 0x000000ffff067224 */ /* 0x000fce00078e000e */
[----:B------:R-:W-:Y:S05]  /*33290*/  WARPSYNC.COLLECTIVE R15, `(.L_x_3165) ;  /* 0x000000000f087348 */ /* 0x000fea0003c00000 */
[----:B------:R0:W1:Y:S02]  /*332a0*/  SHFL.IDX P6, R14, R13, R12, R11 ;  /* 0x0000000c0d0e7389 */ /* 0x00006400000c000b */
[----:B01----:R-:W-:Y:S01]  /*332b0*/  ENDCOLLECTIVE ;  /* 0x000000000000791b */ /* 0x003fe20003800000 */
.L_x_3165:
[----:B------:R-:W-:Y:S01]  /*332c0*/  @!PT LDS RZ, [RZ] ;  /* 0x00000000fffff984 */ /* 0x000fe20000000800 */
[----:B------:R-:W-:Y:S01]  /*332d0*/  @!PT LDS RZ, [RZ] ;  /* 0x00000000fffff984 */ /* 0x000fe20000000800 */
[----:B------:R-:W-:Y:S01]  /*332e0*/  @!PT LDS RZ, [RZ] ;  /* 0x00000000fffff984 */ /* 0x000fe20000000800 */
[----:B------:R0:W-:Y:S04]  /*332f0*/  @P4 LDGSTS.E.BYPASS.LTC128B.128 [R4+0x25200], desc[UR50][R2.64], !P5 ;  /* 0x2520000002044fae */ /* 0x0001e8000e901d72 */
[----:B------:R0:W-:Y:S04]  /*33300*/  @P4 LDGSTS.E.BYPASS.LTC128B.128 [R4+0x27a00], desc[UR50][R2.64+0x40], !P3 ;  /* 0x27a0004002044fae */ /* 0x0001e8000d901d72 */
[----:B------:R0:W-:Y:S01]  /*33310*/  @P4 LDGSTS.E.BYPASS.LTC128B.128 [R4+0x2a200], desc[UR50][R2.64+0x80], !P2 ;  /* 0x2a20008002044fae */ /* 0x0001e2000d101d72 */
[----:B------:R-:W-:Y:S02]  /*33320*/  IMAD.MOV.U32 R13, RZ, RZ, R8 ;  /* 0x000000ffff0d7224 */ /* 0x000fe400078e0008 */
[----:B------:R-:W-:-:S02]  /*33330*/  IMAD.MOV.U32 R12, RZ, RZ, RZ ;  /* 0x000000ffff0c7224 */ /* 0x000fc400078e00ff */
[----:B------:R-:W-:-:S07]  /*33340*/  IMAD.MOV.U32 R5, RZ, RZ, R14 ;  /* 0x000000ffff057224 */ /* 0x000fce00078e000e */
[----:B0-----:R-:W-:Y:S05]  /*33350*/  WARPSYNC.COLLECTIVE R15, `(.L_x_3166) ;  /* 0x000000000f087348 */ /* 0x001fea0003c00000 */
[----:B------:R1:W2:Y:S02]  /*33360*/  SHFL.IDX P6, R14, R13, R12, R11 ;  /* 0x0000000c0d0e7389 */ /* 0x0002a400000c000b */
[----:B012---:R-:W-:Y:S01]  /*33370*/  ENDCOLLECTIVE ;  /* 0x000000000000791b */ /* 0x007fe20003800000 */
.L_x_3166:
        /* <DEDUP_REMOVED lines=13> */
.L_x_3167:
[----:B------:R-:W-:Y:S01]  /*33450*/  IMAD.MOV.U32 R2, RZ, RZ, R14 ;  /* 0x000000ffff027224 */ /* 0x000fe200078e000e */
[----:B------:R-:W-:Y:S06]  /*33460*/  BRA `(.L_x_3168) ;  /* 0xffffff8000807947 */ /* 0x000fec000383ffff */
.L_x_2956:
[----:B------:R-:W-:Y:S02]  /*33470*/  IMAD.MOV.U32 R13, RZ, RZ, R4 ;  /* 0x000000ffff0d7224 */ /* 0x000fe400078e0004 */
[----:B------:R-:W-:Y:S02]  /*33480*/  IMAD.MOV.U32 R12, RZ, RZ, RZ ;  /* 0x000000ffff0c7224 */ /* 0x000fe400078e00ff */
[----:B------:R-:W-:Y:S02]  /*33490*/  IMAD.MOV.U32 R11, RZ, RZ, 0x1c1f ;  /* 0x00001c1fff0b7424 */ /* 0x000fe400078e00ff */
[----:B------:R-:W-:Y:S02]  /*334a0*/  IMAD.MOV.U32 R15, RZ, RZ, -0x1 ;  /* 0xffffffffff0f7424 */ /* 0x000fe400078e00ff */
[----:B------:R-:W-:Y:S02]  /*334b0*/  IMAD R28, R28, R7, RZ ;  /* 0x000000071c1c7224 */ /* 0x000fe400078e02ff */
[----:B------:R-:W-:-:S07]  /*334c0*/  IMAD R17, R17, 0x80, R9 ;  /* 0x0000008011117824 */ /* 0x000fce00078e0209 */
[----:B-----5:R-:W-:Y:S05]  /*334d0*/  WARPSYNC.COLLECTIVE R15, `(.L_x_3169) ;  /* 0x000000000f087348 */ /* 0x020fea0003c00000 */
[----:B------:R0:W1:Y:S02]  /*334e0*/  SHFL.IDX P6, R14, R13, R12, R11 ;  /* 0x0000000c0d0e7389 */ /* 0x00006400000c000b */
[----:B01---5:R-:W-:Y:S01]  /*334f0*/  ENDCOLLECTIVE ;  /* 0x000000000000791b */ /* 0x023fe20003800000 */
.L_x_3169:
[----:B------:R-:W-:Y:S01]  /*33500*/  ISETP.GE.AND P1, PT, R17, R28, PT ;  /* 0x0000001c1100720c */ /* 0x000fe20003f26270 */
[----:B------:R-:W-:Y:S01]  /*33510*/  IMAD.MOV.U32 R13, RZ, RZ, R0 ;  /* 0x000000ffff0d7224 */ /* 0x000fe200078e0000 */
[----:B------:R-:W-:-:S11]  /*33520*/  MOV R2, R14 ;  /* 0x0000000e00027202 */ /* 0x000fd60000000f00 */
[----:B------:R-:W-:Y:S05]  /*33530*/  WARPSYNC.COLLECTIVE R15, `(.L_x_3170) ;  /* 0x000000000f087348 */ /* 0x000fea0003c00000 */
[----:B------:R0:W1:Y:S02]  /*33540*/  SHFL.IDX P6, R14, R13, R12, R11 ;  /* 0x0000000c0d0e7389 */ /* 0x00006400000c000b */
[----:B01----:R-:W-:Y:S01]  /*33550*/  ENDCOLLECTIVE ;  /* 0x000000000000791b */ /* 0x003fe20003800000 */
.L_x_3170:
[----:B------:R-:W-:Y:S02]  /*33560*/  IMAD.MOV.U32 R13, RZ, RZ, R4 ;  /* 0x000000ffff0d7224 */ /* 0x000fe400078e0004 */
[----:B------:R-:W-:Y:S02]  /*33570*/  IMAD.MOV.U32 R12, RZ, RZ, 0x1 ;  /* 0x00000001ff0c7424 */ /* 0x000fe400078e00ff */
[----:B------:R-:W-:-:S07]  /*33580*/  IMAD.MOV.U32 R3, RZ, RZ, R14 ;  /* 0x000000ffff037224 */ /* 0x000fce00078e000e */
[----:B------:R-:W-:Y:S05]  /*33590*/  WARPSYNC.COLLECTIVE R15, `(.L_x_3171) ;  /* 0x000000000f087348 */ /* 0x000fea0003c00000 */
[----:B------:R0:W1:Y:S02]  /*335a0*/  SHFL.IDX P6, R14, R13, R12, R11 ;  /* 0x0000000c0d0e7389 */ /* 0x00006400000c000b */
[----:B01----:R-:W-:Y:S01]  /*335b0*/  ENDCOLLECTIVE ;  /* 0x000000000000791b */ /* 0x003fe20003800000 */
.L_x_3171:
[----:B------:R-:W-:-:S05]  /*335c0*/  @!P1 IADD3 R5, P4, R36, R3, RZ ;  /* 0x0000000324059210 */ /* 0x000fca0007f9e0ff */
[----:B------:R-:W-:Y:S02]  /*335d0*/  @!P1 IMAD.X R3, RZ, RZ, R2, P4 ;  /* 0x000000ffff039224 */ /* 0x000fe400020e0602 */
[----:B------:R-:W-:Y:S01]  /*335e0*/  @!P1 IMAD.MOV.U32 R2, RZ, RZ, R5 ;  /* 0x000000ffff029224 */ /* 0x000fe200078e0005 */
[----:B------:R-:W-:Y:S01]  /*335f0*/  IADD3 R5, R17, 0x20, RZ ;  /* 0x0000002011057810 */ /* 0x000fe20007ffe0ff */
[----:B------:R-:W-:-:S03]  /*33600*/  IMAD.MOV.U32 R13, RZ, RZ, R0 ;  /* 0x000000ffff0d7224 */ /* 0x000fc600078e0000 */
        /* <DEDUP_REMOVED lines=11> */
.L_x_3172:
[----:B------:R-:W-:Y:S02]  /*336c0*/  IMAD.MOV.U32 R13, RZ, RZ, R4 ;  /* 0x000000ffff0d7224 */ /* 0x000fe400078e0004 */
[----:B------:R-:W-:Y:S01]  /*336d0*/  IMAD.MOV.U32 R12, RZ, RZ, 0x2 ;  /* 0x00000002ff0c7424 */ /* 0x000fe200078e00ff */
[----:B------:R-:W-:-:S13]  /*336e0*/  @!P1 IADD3 R5, P4, R36, R14, RZ ;  /* 0x0000000e24059210 */ /* 0x000fda0007f9e0ff */
[----:B------:R-:W-:Y:S05]  /*336f0*/  WARPSYNC.COLLECTIVE R15, `(.L_x_3173) ;  /* 0x000000000f087348 */ /* 0x000fea0003c00000 */
[----:B------:R0:W1:Y:S02]  /*33700*/  SHFL.IDX P6, R14, R13, R12, R11 ;  /* 0x0000000c0d0e7389 */ /* 0x00006400000c000b */
[----:B01----:R-:W-:Y:S01]  /*33710*/  ENDCOLLECTIVE ;  /* 0x000000000000791b */ /* 0x003fe20003800000 */
.L_x_3173:
[----:B------:R-:W-:Y:S01]  /*33720*/  @!P1 IMAD.X R6, RZ, RZ, R2, P4 ;  /* 0x000000ffff069224 */ /* 0x000fe200020e0602 */
[----:B------:R-:W-:Y:S01]  /*33730*/  @!P1 MOV R2, R5 ;  /* 0x0000000500029202 */ /* 0x000fe20000000f00 */
[----:B------:R-:W-:Y:S02]  /*33740*/  VIADD R5, R17, 0x40 ;  /* 0x0000004011057836 */ /* 0x000fe40000000000 */
[----:B------:R-:W-:-:S05]  /*33750*/  @!P1 IMAD.MOV.U32 R3, RZ, RZ, R6 ;  /* 0x000000ffff039224 */ /* 0x000fca00078e0006 */
[----:B------:R-:W-:Y:S01]  /*33760*/  @!PT LDS RZ, [RZ] ;  /* 0x00000000fffff984 */ /* 0x000fe20000000800 */
[----:B------:R-:W-:Y:S01]  /*33770*/  @!PT LDS RZ, [RZ] ;  /* 0x00000000fffff984 */ /* 0x000fe20000000800 */
[----:B------:R-:W-:Y:S01]  /*33780*/  @!PT LDS RZ, [RZ] ;  /* 0x00000000fffff984 */ /* 0x000fe20000000800 */
[----:B------:R-:W-:Y:S01]  /*33790*/  @!P1 LDGSTS.E.BYPASS.LTC128B.128 [R8+0x1ea00], desc[UR50][R2.64], !P3 ;  /* 0x1ea0000002089fae */ /* 0x000fe2000d901d72 */
[----:B------:R-:W-:-:S03]  /*337a0*/  MOV R13, R0 ;  /* 0x00000000000d7202 */ /* 0x000fc60000000f00 */
[----:B------:R-:W-:Y:S04]  /*337b0*/  @!P1 LDGSTS.E.BYPASS.LTC128B.128 [R8+0x20a00], desc[UR50][R2.64+0x40], !P2 ;  /* 0x20a0004002089fae */ /* 0x000fe8000d101d72 */
[----:B------:R0:W-:Y:S01]  /*337c0*/  @!P1 LDGSTS.E.BYPASS.LTC128B.128 [R8+0x22a00], desc[UR50][R2.64+0x80], !P0 ;  /* 0x22a0008002089fae */ /* 0x0001e2000c101d72 */
[----:B------:R-:W-:Y:S01]  /*337d0*/  ISETP.GE.AND P1, PT, R5, R28, PT ;  /* 0x0000001c0500720c */ /* 0x000fe20003f26270 */
[----:B0-----:R-:W-:-:S12]  /*337e0*/  IMAD.MOV.U32 R2, RZ, RZ, R14 ;  /* 0x000000ffff027224 */ /* 0x001fd800078e000e */
[----:B------:R-:W-:Y:S05]  /*337f0*/  WARPSYNC.COLLECTIVE R15, `(.L_x_3174) ;  /* 0x000000000f087348 */ /* 0x000fea0003c00000 */
[----:B------:R0:W1:Y:S02]  /*33800*/  SHFL.IDX P6, R14, R13, R12, R11 ;  /* 0x0000000c0d0e7389 */ /* 0x00006400000c000b */
[----:B01----:R-:W-:Y:S01]  /*33810*/  ENDCOLLECTIVE ;  /* 0x000000000000791b */ /* 0x003fe20003800000 */
.L_x_3174:
[----:B------:R-:W-:Y:S02]  /*33820*/  IMAD.MOV.U32 R13, RZ, RZ, R4 ;  /* 0x000000ffff0d7224 */ /* 0x000fe400078e0004 */
[----:B------:R-:W-:Y:S01]  /*33830*/  IMAD.MOV.U32 R12, RZ, RZ, 0x3 ;  /* 0x00000003ff0c7424 */ /* 0x000fe200078e00ff */
[----:B------:R-:W-:-:S13]  /*33840*/  @!P1 IADD3 R5, P4, R36, R14, RZ ;  /* 0x0000000e24059210 */ /* 0x000fda0007f9e0ff */
[----:B------:R-:W-:Y:S05]  /*33850*/  WARPSYNC.COLLECTIVE R15, `(.L_x_3175) ;  /* 0x000000000f087348 */ /* 0x000fea0003c00000 */
[----:B------:R0:W1:Y:S02]  /*33860*/  SHFL.IDX P6, R14, R13, R12, R11 ;  /* 0x0000000c0d0e7389 */ /* 0x00006400000c000b */
[----:B01----:R-:W-:Y:S01]  /*33870*/  ENDCOLLECTIVE ;  /* 0x000000000000791b */ /* 0x003fe20003800000 */
.L_x_3175:
[----:B------:R-:W-:Y:S02]  /*33880*/  @!P1 IMAD.X R6, RZ, RZ, R2, P4 ;  /* 0x000000ffff069224 */ /* 0x000fe400020e0602 */
[----:B------:R-:W-:Y:S02]  /*33890*/  @!P1 IMAD.MOV.U32 R2, RZ, RZ, R5 ;  /* 0x000000ffff029224 */ /* 0x000fe400078e0005 */
        /* <DEDUP_REMOVED lines=8> */
[----:B------:R-:W-:-:S07]  /*33920*/  MOV R4, R14 ;  /* 0x0000000e00047202 */ /* 0x000fce0000000f00 */
[----:B0-----:R-:W-:Y:S05]  /*33930*/  WARPSYNC.COLLECTIVE R15, `(.L_x_3176) ;  /* 0x000000000f087348 */ /* 0x001fea0003c00000 */
[----:B------:R1:W2:Y:S02]  /*33940*/  SHFL.IDX P6, R14, R13, R12, R11 ;  /* 0x0000000c0d0e7389 */ /* 0x0002a400000c000b */
[----:B012---:R-:W-:Y:S01]  /*33950*/  ENDCOLLECTIVE ;  /* 0x000000000000791b */ /* 0x007fe20003800000 */
.L_x_3176:
[----:B------:R-:W-:Y:S05]  /*33960*/  BRA `(.L_x_3177) ;  /* 0xffffff8400ac7947 */ /* 0x000fea000383ffff */
.L_x_2961:
[----:B0-----:R0:W1:Y:S02]  /*33970*/  SYNCS.PHASECHK.TRANS64.TRYWAIT P0, [R22+URZ+0x33420], R3 ;  /* 0x03342003160075a7 */ /* 0x001064000800017f */
[----:B-1----:R-:W-:Y:S05]  /*33980*/  @!P0 NANOSLEEP.SYNCS 0x989680 ;  /* 0x009896800000895d */ /* 0x002fea0003900000 */
[----:B------:R-:W1:Y:S02]  /*33990*/  @!P0 SYNCS.PHASECHK.TRANS64 P0, [R22+URZ+0x33420], R3 ;  /* 0x03342003160085a7 */ /* 0x000e64000800007f */
[----:B-1----:R-:W-:Y:S05]  /*339a0*/  @!P0 BRA `(.L_x_2961) ;  /* 0xfffffffc00f08947 */ /* 0x002fea000383ffff */
[----:B------:R-:W-:Y:S05]  /*339b0*/  BRA `(.L_x_3178) ;  /* 0xffffff88001c7947 */ /* 0x000fea000383ffff */
.L_x_2965:
[----:B0-----:R0:W1:Y:S02]  /*339c0*/  SYNCS.PHASECHK.TRANS64.TRYWAIT P0, [R4+URZ+0x33480], R28 ;  /* 0x0334801c040075a7 */ /* 0x001064000800017f */
[----:B-1----:R-:W-:Y:S05]  /*339d0*/  @!P0 NANOSLEEP.SYNCS 0x989680 ;  /* 0x009896800000895d */ /* 0x002fea0003900000 */
[----:B------:R-:W1:Y:S02]  /*339e0*/  @!P0 SYNCS.PHASECHK.TRANS64 P0, [R4+URZ+0x33480], R28 ;  /* 0x0334801c040085a7 */ /* 0x000e64000800007f */
[----:B-1----:R-:W-:Y:S05]  /*339f0*/  @!P0 BRA `(.L_x_2965) ;  /* 0xfffffffc00f08947 */ /* 0x002fea000383ffff */
[----:B------:R-:W-:Y:S05]  /*33a00*/  BRA `(.L_x_3179) ;  /* 0xffffff8c00387947 */ /* 0x000fea000383ffff */
.L_x_2966:
        /* <DEDUP_REMOVED lines=8> */
.L_x_3181:
[----:B------:R-:W-:Y:S05]  /*33a90*/  BSYNC B0 ;  /* 0x0000000000007941 */ /* 0x000fea0003800000 */
.L_x_3180:
        /* <DEDUP_REMOVED lines=8> */
.L_x_3182:
[----:B------:R-:W-:Y:S02]  /*33b20*/  IMAD.MOV.U32 R13, RZ, RZ, R10 ;  /* 0x000000ffff0d7224 */ /* 0x000fe400078e000a */
[----:B------:R-:W-:Y:S02]  /*33b30*/  IMAD.MOV.U32 R12, RZ, RZ, 0x1 ;  /* 0x00000001ff0c7424 */ /* 0x000fe400078e00ff */
[----:B------:R-:W-:-:S07]  /*33b40*/  IMAD.MOV.U32 R2, RZ, RZ, R14 ;  /* 0x000000ffff027224 */ /* 0x000fce00078e000e */
[----:B------:R-:W-:Y:S05]  /*33b50*/  WARPSYNC.COLLECTIVE R15, `(.L_x_3183) ;  /* 0x000000000f087348 */ /* 0x000fea0003c00000 */
[----:B------:R0:W1:Y:S02]  /*33b60*/  SHFL.IDX P6, R14, R13, R12, R11 ;  /* 0x0000000c0d0e7389 */ /* 0x00006400000c000b */
[----:B01----:R-:W-:Y:S01]  /*33b70*/  ENDCOLLECTIVE ;  /* 0x000000000000791b */ /* 0x003fe20003800000 */
.L_x_3183:
[----:B------:R-:W-:-:S04]  /*33b80*/  IADD3 R2, P0, R36, R2, RZ ;  /* 0x0000000224027210 */ /* 0x000fc80007f1e0ff */
[----:B------:R-:W-:Y:S01]  /*33b90*/  IADD3.X R3, RZ, R0, RZ, P0, !PT ;  /* 0x00000000ff037210 */ /* 0x000fe200007fe4ff */
[----:B------:R-:W-:-:S05]  /*33ba0*/  IMAD.IADD R0, R22, 0x1, R34 ;  /* 0x0000000116007824 */ /* 0x000fca00078e0222 */
        /* <DEDUP_REMOVED lines=11> */
.L_x_3184:
[----:B------:R-:W-:Y:S02]  /*33c60*/  IMAD.MOV.U32 R13, RZ, RZ, R10 ;  /* 0x000000ffff0d7224 */ /* 0x000fe400078e000a */
[----:B------:R-:W-:Y:S01]  /*33c70*/  IMAD.MOV.U32 R12, RZ, RZ, 0x2 ;  /* 0x00000002ff0c7424 */ /* 0x000fe200078e00ff */
[----:B------:R-:W-:-:S07]  /*33c80*/  MOV R2, R14 ;  /* 0x0000000e00027202 */ /* 0x000fce0000000f00 */
[----:B------:R-:W-:Y:S05]  /*33c90*/  WARPSYNC.COLLECTIVE R15, `(.L_x_3185) ;  /* 0x000000000f087348 */ /* 0x000fea0003c00000 */
[----:B------:R0:W1:Y:S02]  /*33ca0*/  SHFL.IDX P6, R14, R13, R12, R11 ;  /* 0x0000000c0d0e7389 */ /* 0x00006400000c000b */
[----:B01----:R-:W-:Y:S01]  /*33cb0*/  ENDCOLLECTIVE ;  /* 0x000000000000791b */ /* 0x003fe20003800000 */
.L_x_3185:
        /* <DEDUP_REMOVED lines=13> */
.L_x_3186:
[----:B------:R-:W-:Y:S02]  /*33d90*/  IMAD.MOV.U32 R13, RZ, RZ, R10 ;  /* 0x000000ffff0d7224 */ /* 0x000fe400078e000a */
[----:B------:R-:W-:Y:S01]  /*33da0*/  IMAD.MOV.U32 R12, RZ, RZ, 0x3 ;  /* 0x00000003ff0c7424 */ /* 0x000fe200078e00ff */
[----:B------:R-:W-:-:S07]  /*33db0*/  MOV R2, R14 ;  /* 0x0000000e00027202 */ /* 0x000fce0000000f00 */
[----:B------:R-:W-:Y:S05]  /*33dc0*/  WARPSYNC.COLLECTIVE R15, `(.L_x_3187) ;  /* 0x000000000f087348 */ /* 0x000fea0003c00000 */
[----:B------:R0:W1:Y:S02]  /*33dd0*/  SHFL.IDX P6, R14, R13, R12, R11 ;  /* 0x0000000c0d0e7389 */ /* 0x00006400000c000b */
[----:B01----:R-:W-:Y:S01]  /*33de0*/  ENDCOLLECTIVE ;  /* 0x000000000000791b */ /* 0x003fe20003800000 */
.L_x_3187:
        /* <DEDUP_REMOVED lines=13> */
.L_x_3188:
[----:B------:R-:W-:Y:S02]  /*33ec0*/  IMAD.MOV.U32 R13, RZ, RZ, R21 ;  /* 0x000000ffff0d7224 */ /* 0x000fe400078e0015 */
[----:B------:R-:W-:Y:S01]  /*33ed0*/  IMAD.MOV.U32 R12, RZ, RZ, RZ ;  /* 0x000000ffff0c7224 */ /* 0x000fe200078e00ff */
[----:B------:R-:W-:-:S07]  /*33ee0*/  MOV R2, R14 ;  /* 0x0000000e00027202 */ /* 0x000fce0000000f00 */
[----:B------:R-:W-:Y:S05]  /*33ef0*/  WARPSYNC.COLLECTIVE R15, `(.L_x_3189) ;  /* 0x000000000f087348 */ /* 0x000fea0003c00000 */
[----:B------:R0:W1:Y:S02]  /*33f00*/  SHFL.IDX P6, R14, R13, R12, R11 ;  /* 0x0000000c0d0e7389 */ /* 0x00006400000c000b */
[----:B01----:R-:W-:Y:S01]  /*33f10*/  ENDCOLLECTIVE ;  /* 0x000000000000791b */ /* 0x003fe20003800000 */
.L_x_3189:
        /* <DEDUP_REMOVED lines=13> */
.L_x_3190:
[----:B------:R-:W-:Y:S01]  /*33ff0*/  MOV R2, R14 ;  /* 0x0000000e00027202 */ /* 0x000fe20000000f00 */
[----:B------:R-:W-:Y:S06]  /*34000*/  BRA `(.L_x_3191) ;  /* 0xffffff8800d87947 */ /* 0x000fec000383ffff */
.L_x_2971:
[----:B---3--:R3:W4:Y:S02]  /*34010*/  SYNCS.PHASECHK.TRANS64.TRYWAIT P0, [R4+URZ+0x33440], R28 ;  /* 0x0334401c040075a7 */ /* 0x008724000800017f */
[----:B----4-:R-:W-:Y:S05]  /*34020*/  @!P0 NANOSLEEP.SYNCS 0x989680 ;  /* 0x009896800000895d */ /* 0x010fea0003900000 */
[----:B------:R-:W4:Y:S02]  /*34030*/  @!P0 SYNCS.PHASECHK.TRANS64 P0, [R4+URZ+0x33440], R28 ;  /* 0x0334401c040085a7 */ /* 0x000f24000800007f */
[----:B----4-:R-:W-:Y:S05]  /*34040*/  @!P0 BRA `(.L_x_2971) ;  /* 0xfffffffc00f08947 */ /* 0x010fea000383ffff */
[----:B------:R-:W-:Y:S05]  /*34050*/  BRA `(.L_x_3192) ;  /* 0xffffff8c00307947 */ /* 0x000fea000383ffff */
.L_x_2972:
        /* <DEDUP_REMOVED lines=8> */
.L_x_3194:
[----:B------:R-:W-:Y:S05]  /*340e0*/  BSYNC B0 ;  /* 0x0000000000007941 */ /* 0x000fea0003800000 */
.L_x_3193:
        /* <DEDUP_REMOVED lines=8> */
.L_x_3195:
[----:B------:R-:W-:Y:S01]  /*34170*/  MOV R13, R8 ;  /* 0x00000008000d7202 */ /* 0x000fe20000000f00 */
[----:B------:R-:W-:Y:S02]  /*34180*/  IMAD.MOV.U32 R12, RZ, RZ, 0x1 ;  /* 0x00000001ff0c7424 */ /* 0x000fe400078e00ff */
[----:B------:R-:W-:-:S07]  /*34190*/  IMAD.MOV.U32 R2, RZ, RZ, R14 ;  /* 0x000000ffff027224 */ /* 0x000fce00078e000e */
[----:B------:R-:W-:Y:S05]  /*341a0*/  WARPSYNC.COLLECTIVE R15, `(.L_x_3196) ;  /* 0x000000000f087348 */ /* 0x000fea0003c00000 */
[----:B------:R0:W1:Y:S02]  /*341b0*/  SHFL.IDX P6, R14, R13, R12, R11 ;  /* 0x0000000c0d0e7389 */ /* 0x00006400000c000b */
[----:B01----:R-:W-:Y:S01]  /*341c0*/  ENDCOLLECTIVE ;  /* 0x000000000000791b */ /* 0x003fe20003800000 */
.L_x_3196:
        /* <DEDUP_REMOVED lines=13> */
.L_x_3197:
[----:B------:R-:W-:Y:S01]  /*342a0*/  MOV R13, R8 ;  /* 0x00000008000d7202 */ /* 0x000fe20000000f00 */
[----:B------:R-:W-:Y:S02]  /*342b0*/  IMAD.MOV.U32 R12, RZ, RZ, 0x2 ;  /* 0x00000002ff0c7424 */ /* 0x000fe400078e00ff */
[----:B------:R-:W-:-:S07]  /*342c0*/  IMAD.MOV.U32 R2, RZ, RZ, R14 ;  /* 0x000000ffff027224 */ /* 0x000fce00078e000e */
[----:B------:R-:W-:Y:S05]  /*342d0*/  WARPSYNC.COLLECTIVE R15, `(.L_x_3198) ;  /* 0x000000000f087348 */ /* 0x000fea0003c00000 */
[----:B------:R0:W1:Y:S02]  /*342e0*/  SHFL.IDX P6, R14, R13, R12, R11 ;  /* 0x0000000c0d0e7389 */ /* 0x00006400000c000b */
[----:B01----:R-:W-:Y:S01]  /*342f0*/  ENDCOLLECTIVE ;  /* 0x000000000000791b */ /* 0x003fe20003800000 */
.L_x_3198:
        /* <DEDUP_REMOVED lines=13> */
.L_x_3199:
[----:B------:R-:W-:Y:S01]  /*343d0*/  MOV R13, R8 ;  /* 0x00000008000d7202 */ /* 0x000fe20000000f00 */
[----:B------:R-:W-:Y:S02]  /*343e0*/  IMAD.MOV.U32 R12, RZ, RZ, 0x3 ;  /* 0x00000003ff0c7424 */ /* 0x000fe400078e00ff */
[----:B------:R-:W-:-:S07]  /*343f0*/  IMAD.MOV.U32 R2, RZ, RZ, R14 ;  /* 0x000000ffff027224 */ /* 0x000fce00078e000e */
[----:B------:R-:W-:Y:S05]  /*34400*/  WARPSYNC.COLLECTIVE R15, `(.L_x_3200) ;  /* 0x000000000f087348 */ /* 0x000fea0003c00000 */
[----:B------:R0:W1:Y:S02]  /*34410*/  SHFL.IDX P6, R14, R13, R12, R11 ;  /* 0x0000000c0d0e7389 */ /* 0x00006400000c000b */
[----:B01----:R-:W-:Y:S01]  /*34420*/  ENDCOLLECTIVE ;  /* 0x000000000000791b */ /* 0x003fe20003800000 */
.L_x_3200:
        /* <DEDUP_REMOVED lines=13> */
.L_x_3201:
[----:B------:R-:W-:Y:S01]  /*34500*/  MOV R13, R7 ;  /* 0x00000007000d7202 */ /* 0x000fe20000000f00 */
[----:B------:R-:W-:Y:S02]  /*34510*/  IMAD.MOV.U32 R12, RZ, RZ, RZ ;  /* 0x000000ffff0c7224 */ /* 0x000fe400078e00ff */
[----:B------:R-:W-:-:S07]  /*34520*/  IMAD.MOV.U32 R2, RZ, RZ, R14 ;  /* 0x000000ffff027224 */ /* 0x000fce00078e000e */
[----:B------:R-:W-:Y:S05]  /*34530*/  WARPSYNC.COLLECTIVE R15, `(.L_x_3202) ;  /* 0x000000000f087348 */ /* 0x000fea0003c00000 */
[----:B------:R0:W1:Y:S02]  /*34540*/  SHFL.IDX P6, R14, R13, R12, R11 ;  /* 0x0000000c0d0e7389 */ /* 0x00006400000c000b */
[----:B01----:R-:W-:Y:S01]  /*34550*/  ENDCOLLECTIVE ;  /* 0x000000000000791b */ /* 0x003fe20003800000 */
.L_x_3202:
        /* <DEDUP_REMOVED lines=13> */
.L_x_3203:
[----:B------:R-:W-:Y:S05]  /*34630*/  BRA `(.L_x_3204) ;  /* 0xffffff8800c87947 */ /* 0x000fea000383ffff */
.L_x_2977:
[----:B----4-:R4:W0:Y:S02]  /*34640*/  SYNCS.PHASECHK.TRANS64.TRYWAIT P2, [R0+URZ+0x33470], R3 ;  /* 0x03347003000075a7 */ /* 0x010824000804017f */
[----:B0-----:R-:W-:Y:S05]  /*34650*/  @!P2 NANOSLEEP.SYNCS 0x989680 ;  /* 0x009896800000a95d */ /* 0x001fea0003900000 */
[----:B------:R-:W0:Y:S02]  /*34660*/  @!P2 SYNCS.PHASECHK.TRANS64 P2, [R0+URZ+0x33470], R3 ;  /* 0x033470030000a5a7 */ /* 0x000e24000804007f */
[----:B0-----:R-:W-:Y:S05]  /*34670*/  @!P2 BRA `(.L_x_2977) ;  /* 0xfffffffc00f0a947 */ /* 0x001fea000383ffff */
[----:B------:R-:W-:Y:S05]  /*34680*/  BRA `(.L_x_3205) ;  /* 0xffffff8c00347947 */ /* 0x000fea000383ffff */
.L_x_2979:
[----:B----4-:R4:W0:Y:S02]  /*34690*/  SYNCS.PHASECHK.TRANS64.TRYWAIT P2, [R0+URZ+0x33460], R5 ;  /* 0x03346005000075a7 */ /* 0x010824000804017f */
[----:B0-----:R-:W-:Y:S05]  /*346a0*/  @!P2 NANOSLEEP.SYNCS 0x989680 ;  /* 0x009896800000a95d */ /* 0x001fea0003900000 */
[----:B------:R-:W0:Y:S02]  /*346b0*/  @!P2 SYNCS.PHASECHK.TRANS64 P2, [R0+URZ+0x33460], R5 ;  /* 0x033460050000a5a7 */ /* 0x000e24000804007f */
[----:B0-----:R-:W-:Y:S05]  /*346c0*/  @!P2 BRA `(.L_x_2979) ;  /* 0xfffffffc00f0a947 */ /* 0x001fea000383ffff */
[----:B------:R-:W-:Y:S05]  /*346d0*/  BRA `(.L_x_3206) ;  /* 0xffffff8c00447947 */ /* 0x000fea000383ffff */
.L_x_2987:
[----:B0-----:R0:W2:Y:S02]  /*346e0*/  SYNCS.PHASECHK.TRANS64.TRYWAIT P1, [R3+URZ+0x33470], R0 ;  /* 0x03347000030075a7 */ /* 0x0010a4000802017f */
[----:B--2---:R-:W-:Y:S05]  /*346f0*/  @!P1 NANOSLEEP.SYNCS 0x989680 ;  /* 0x009896800000995d */ /* 0x004fea0003900000 */
[----:B------:R-:W2:Y:S02]  /*34700*/  @!P1 SYNCS.PHASECHK.TRANS64 P1, [R3+URZ+0x33470], R0 ;  /* 0x03347000030095a7 */ /* 0x000ea4000802007f */
[----:B--2---:R-:W-:Y:S05]  /*34710*/  @!P1 BRA `(.L_x_2987) ;  /* 0xfffffffc00f09947 */ /* 0x004fea000383ffff */
[----:B------:R-:W-:Y:S05]  /*34720*/  BRA `(.L_x_3207) ;  /* 0xffffff9400787947 */ /* 0x000fea000383ffff */
.L_x_2989:
[----:B0-----:R0:W2:Y:S02]  /*34730*/  SYNCS.PHASECHK.TRANS64.TRYWAIT P1, [R3+URZ+0x33460], R0 ;  /* 0x03346000030075a7 */ /* 0x0010a4000802017f */
[----:B--2---:R-:W-:Y:S05]  /*34740*/  @!P1 NANOSLEEP.SYNCS 0x989680 ;  /* 0x009896800000995d */ /* 0x004fea0003900000 */
[----:B------:R-:W2:Y:S02]  /*34750*/  @!P1 SYNCS.PHASECHK.TRANS64 P1, [R3+URZ+0x33460], R0 ;  /* 0x03346000030095a7 */ /* 0x000ea4000802007f */
[----:B--2---:R-:W-:Y:S05]  /*34760*/  @!P1 BRA `(.L_x_2989) ;  /* 0xfffffffc00f09947 */ /* 0x004fea000383ffff */
[----:B------:R-:W-:Y:S05]  /*34770*/  BRA `(.L_x_3208) ;  /* 0xffffff9400847947 */ /* 0x000fea000383ffff */
.L_x_2994:
[----:B------:R-:W-:Y:S01]  /*34780*/  BSSY B0, `(.L_x_3209) ;  /* 0x0000008000007945 */ /* 0x000fe20003800000 */
[----:B------:R-:W-:Y:S01]  /*34790*/  IMAD.MOV.U32 R13, RZ, RZ, R16 ;  /* 0x000000ffff0d7224 */ /* 0x000fe200078e0010 */
[----:B------:R-:W-:Y:S01]  /*347a0*/  MOV R11, 0x1f ;  /* 0x0000001f000b7802 */ /* 0x000fe20000000f00 */
[----:B------:R-:W-:Y:S02]  /*347b0*/  IMAD.MOV.U32 R12, RZ, RZ, RZ ;  /* 0x000000ffff0c7224 */ /* 0x000fe400078e00ff */
[----:B------:R-:W-:-:S07]  /*347c0*/  IMAD.MOV.U32 R15, RZ, RZ, -0x1 ;  /* 0xffffffffff0f7424 */ /* 0x000fce00078e00ff */
[----:B-12---:R-:W-:Y:S05]  /*347d0*/  WARPSYNC.COLLECTIVE R15, `(.L_x_3210) ;  /* 0x000000000f087348 */ /* 0x006fea0003c00000 */
[----:B------:R0:W3:Y:S02]  /*347e0*/  SHFL.IDX P6, R14, R13, R12, R11 ;  /* 0x0000000c0d0e7389 */ /* 0x0000e400000c000b */
[----:B0123--:R-:W-:Y:S01]  /*347f0*/  ENDCOLLECTIVE ;  /* 0x000000000000791b */ /* 0x00ffe20003800000 */
.L_x_3210:
[----:B------:R-:W-:Y:S05]  /*34800*/  BSYNC B0 ;  /* 0x0000000000007941 */ /* 0x000fea0003800000 */
.L_x_3209:
        /* <DEDUP_REMOVED lines=9> */
.L_x_3211:
[----:B------:R-:W-:Y:S02]  /*348a0*/  ULDC UR4, c[0x0][0xc3c] ;  /* 0x00030f0000047ab9 */ /* 0x000fe40000000800 */
[----:B------:R-:W-:-:S13]  /*348b0*/  ISETP.GE.OR P1, PT, R7, UR4, !P0 ;  /* 0x0000000407007c0c */ /* 0x000fda000c726670 */
[----:B------:R-:W0:Y:S01]  /*348c0*/  @!P1 LDC.64 R2, c[0x0][0xc80] ;  /* 0x00032000ff029b82 */ /* 0x000e220000000a00 */
[----:B------:R-:W-:Y:S01]  /*348d0*/  IMAD.MOV.U32 R17, RZ, RZ, RZ ;  /* 0x000000ffff117224 */ /* 0x000fe200078e00ff */
[----:B------:R-:W-:Y:S01]  /*348e0*/  MOV R11, RZ ;  /* 0x000000ff000b7202 */ /* 0x000fe20000000f00 */
        /* <DEDUP_REMOVED lines=13> */
.L_x_3212:
[----:B------:R-:W-:Y:S01]  /*349c0*/  IMAD.MOV.U32 R12, RZ, RZ, 0x2 ;  /* 0x00000002ff0c7424 */ /* 0x000fe200078e00ff */
[----:B------:R-:W-:-:S05]  /*349d0*/  SEL R4, R14, RZ, P1 ;  /* 0x000000ff0e047207 */ /* 0x000fca0000800000 */
[----:B------:R-:W-:-:S04]  /*349e0*/  IMAD.IADD R4, R17, 0x1, R4 ;  /* 0x0000000111047824 */ /* 0x000fc800078e0204 */
[----:B------:R-:W-:-:S07]  /*349f0*/  IMAD.MOV.U32 R13, RZ, RZ, R4 ;  /* 0x000000ffff0d7224 */ /* 0x000fce00078e0004 */
[----:B------:R-:W-:Y:S05]  /*34a00*/  WARPSYNC.COLLECTIVE R15, `(.L_x_3213) ;  /* 0x000000000f087348 */ /* 0x000fea0003c00000 */
[----:B------:R0:W1:Y:S02]  /*34a10*/  SHFL.UP P6, R14, R13, R12, R11 ;  /* 0x0400000c0d0e7389 */ /* 0x00006400000c000b */
[----:B01----:R-:W-:Y:S01]  /*34a20*/  ENDCOLLECTIVE ;  /* 0x000000000000791b */ /* 0x003fe20003800000 */
.L_x_3213:
[----:B------:R-:W-:Y:S02]  /*34a30*/  MOV R12, 0x4 ;  /* 0x00000004000c7802 */ /* 0x000fe40000000f00 */
[----:B------:R-:W-:-:S05]  /*34a40*/  SEL R3, R14, RZ, P2 ;  /* 0x000000ff0e037207 */ /* 0x000fca0001000000 */
[----:B------:R-:W-:-:S04]  /*34a50*/  IMAD.IADD R6, R4, 0x1, R3 ;  /* 0x0000000104067824 */ /* 0x000fc800078e0203 */
[----:B------:R-:W-:-:S07]  /*34a60*/  IMAD.MOV.U32 R13, RZ, RZ, R6 ;  /* 0x000000ffff0d7224 */ /* 0x000fce00078e0006 */
[----:B------:R-:W-:Y:S05]  /*34a70*/  WARPSYNC.COLLECTIVE R15, `(.L_x_3214) ;  /* 0x000000000f087348 */ /* 0x000fea0003c00000 */
[----:B------:R0:W1:Y:S02]  /*34a80*/  SHFL.UP P6, R14, R13, R12, R11 ;  /* 0x0400000c0d0e7389 */ /* 0x00006400000c000b */
[----:B01----:R-:W-:Y:S01]  /*34a90*/  ENDCOLLECTIVE ;  /* 0x000000000000791b */ /* 0x003fe20003800000 */
.L_x_3214:
[----:B------:R-:W-:Y:S01]  /*34aa0*/  IMAD.MOV.U32 R12, RZ, RZ, 0x8 ;  /* 0x00000008ff0c7424 */ /* 0x000fe200078e00ff */
[----:B------:R-:W-:-:S05]  /*34ab0*/  SEL R3, R14, RZ, P3 ;  /* 0x000000ff0e037207 */ /* 0x000fca0001800000 */
[----:B------:R-:W-:-:S04]  /*34ac0*/  IMAD.IADD R2, R6, 0x1, R3 ;  /* 0x0000000106027824 */ /* 0x000fc800078e0203 */
[----:B------:R-:W-:-:S07]  /*34ad0*/  IMAD.MOV.U32 R13, RZ, RZ, R2 ;  /* 0x000000ffff0d7224 */ /* 0x000fce00078e0002 */
[----:B------:R-:W-:Y:S05]  /*34ae0*/  WARPSYNC.COLLECTIVE R15, `(.L_x_3215) ;  /* 0x000000000f087348 */ /* 0x000fea0003c00000 */
[----:B------:R0:W1:Y:S02]  /*34af0*/  SHFL.UP P6, R14, R13, R12, R11 ;  /* 0x0400000c0d0e7389 */ /* 0x00006400000c000b */
[----:B01----:R-:W-:Y:S01]  /*34b00*/  ENDCOLLECTIVE ;  /* 0x000000000000791b */ /* 0x003fe20003800000 */
.L_x_3215:
[----:B------:R-:W-:Y:S02]  /*34b10*/  MOV R12, 0x10 ;  /* 0x00000010000c7802 */ /* 0x000fe40000000f00 */
[----:B------:R-:W-:-:S05]  /*34b20*/  SEL R3, R14, RZ, P4 ;  /* 0x000000ff0e037207 */ /* 0x000fca0002000000 */
[----:B------:R-:W-:-:S04]  /*34b30*/  IMAD.IADD R3, R2, 0x1, R3 ;  /* 0x0000000102037824 */ /* 0x000fc800078e0203 */
[----:B------:R-:W-:-:S07]  /*34b40*/  IMAD.MOV.U32 R13, RZ, RZ, R3 ;  /* 0x000000ffff0d7224 */ /* 0x000fce00078e0003 */
[----:B------:R-:W-:Y:S05]  /*34b50*/  WARPSYNC.COLLECTIVE R15, `(.L_x_3216) ;  /* 0x000000000f087348 */ /* 0x000fea0003c00000 */
[----:B------:R0:W1:Y:S02]  /*34b60*/  SHFL.UP P6, R14, R13, R12, R11 ;  /* 0x0400000c0d0e7389 */ /* 0x00006400000c000b */
[----:B01----:R-:W-:Y:S01]  /*34b70*/  ENDCOLLECTIVE ;  /* 0x000000000000791b */ /* 0x003fe20003800000 */
.L_x_3216:
        /* <DEDUP_REMOVED lines=8> */
.L_x_3217:
[----:B------:R-:W-:Y:S05]  /*34c00*/  BRA `(.L_x_3218) ;  /* 0xffffff9c00087947 */ /* 0x000fea000383ffff */
.L_x_2999:
[----:B------:R-:W-:Y:S01]  /*34c10*/  BSSY B0, `(.L_x_3219) ;  /* 0x0000008000007945 */ /* 0x000fe20003800000 */
[----:B-----5:R-:W-:Y:S01]  /*34c20*/  IMAD.MOV.U32 R13, RZ, RZ, R17 ;  /* 0x000000ffff0d7224 */ /* 0x020fe200078e0011 */
[----:B------:R-:W-:Y:S01]  /*34c30*/  MOV R12, 0x1 ;  /* 0x00000001000c7802 */ /* 0x000fe20000000f00 */
[----:B------:R-:W-:Y:S02]  /*34c40*/  IMAD.MOV.U32 R11, RZ, RZ, RZ ;  /* 0x000000ffff0b7224 */ /* 0x000fe400078e00ff */
[----:B------:R-:W-:-:S07]  /*34c50*/  IMAD.MOV.U32 R15, RZ, RZ, -0x1 ;  /* 0xffffffffff0f7424 */ /* 0x000fce00078e00ff */
[----:B01----:R-:W-:Y:S05]  /*34c60*/  WARPSYNC.COLLECTIVE R15, `(.L_x_3220) ;  /* 0x000000000f087348 */ /* 0x003fea0003c00000 */
[----:B------:R2:W3:Y:S02]  /*34c70*/  SHFL.UP P6, R14, R13, R12, R11 ;  /* 0x0400000c0d0e7389 */ /* 0x0004e400000c000b */
[----:B0123--:R-:W-:Y:S01]  /*34c80*/  ENDCOLLECTIVE ;  /* 0x000000000000791b */ /* 0x00ffe20003800000 */
.L_x_3220:
[----:B------:R-:W-:Y:S05]  /*34c90*/  BSYNC B0 ;  /* 0x0000000000007941 */ /* 0x000fea0003800000 */
.L_x_3219:
        /* <DEDUP_REMOVED lines=8> */
.L_x_3221:
[----:B------:R-:W-:Y:S01]  /*34d20*/  IMAD.MOV.U32 R12, RZ, RZ, 0x4 ;  /* 0x00000004ff0c7424 */ /* 0x000fe200078e00ff */
[----:B------:R-:W-:-:S05]  /*34d30*/  SEL R2, R14, RZ, P2 ;  /* 0x000000ff0e027207 */ /* 0x000fca0001000000 */
[----:B------:R-:W-:-:S04]  /*34d40*/  IMAD.IADD R2, R13, 0x1, R2 ;  /* 0x000000010d027824 */ /* 0x000fc800078e0202 */
[----:B------:R-:W-:-:S07]  /*34d50*/  IMAD.MOV.U32 R13, RZ, RZ, R2 ;  /* 0x000000ffff0d7224 */ /* 0x000fce00078e0002 */
[----:B------:R-:W-:Y:S05]  /*34d60*/  WARPSYNC.COLLECTIVE R15, `(.L_x_3222) ;  /* 0x000000000f087348 */ /* 0x000fea0003c00000 */
[----:B------:R0:W1:Y:S02]  /*34d70*/  SHFL.UP P6, R14, R13, R12, R11 ;  /* 0x0400000c0d0e7389 */ /* 0x00006400000c000b */
[----:B01----:R-:W-:Y:S01]  /*34d80*/  ENDCOLLECTIVE ;  /* 0x000000000000791b */ /* 0x003fe20003800000 */
.L_x_3222:
[----:B------:R-:W-:Y:S02]  /*34d90*/  MOV R12, 0x8 ;  /* 0x00000008000c7802 */ /* 0x000fe40000000f00 */
[----:B------:R-:W-:-:S05]  /*34da0*/  SEL R3, R14, RZ, P3 ;  /* 0x000000ff0e037207 */ /* 0x000fca0001800000 */
[----:B------:R-:W-:-:S04]  /*34db0*/  IMAD.IADD R3, R2, 0x1, R3 ;  /* 0x0000000102037824 */ /* 0x000fc800078e0203 */
[----:B------:R-:W-:-:S07]  /*34dc0*/  IMAD.MOV.U32 R13, RZ, RZ, R3 ;  /* 0x000000ffff0d7224 */ /* 0x000fce00078e0003 */
[----:B------:R-:W-:Y:S05]  /*34dd0*/  WARPSYNC.COLLECTIVE R15, `(.L_x_3223) ;  /* 0x000000000f087348 */ /* 0x000fea0003c00000 */
[----:B------:R0:W1:Y:S02]  /*34de0*/  SHFL.UP P6, R14, R13, R12, R11 ;  /* 0x0400000c0d0e7389 */ /* 0x00006400000c000b */
[----:B01----:R-:W-:Y:S01]  /*34df0*/  ENDCOLLECTIVE ;  /* 0x000000000000791b */ /* 0x003fe20003800000 */
.L_x_3223:
[----:B------:R-:W-:Y:S01]  /*34e00*/  IMAD.MOV.U32 R12, RZ, RZ, 0x10 ;  /* 0x00000010ff0c7424 */ /* 0x000fe200078e00ff */
[----:B------:R-:W-:-:S05]  /*34e10*/  SEL R4, R14, RZ, P4 ;  /* 0x000000ff0e047207 */ /* 0x000fca0002000000 */
[----:B------:R-:W-:-:S04]  /*34e20*/  IMAD.IADD R4, R3, 0x1, R4 ;  /* 0x0000000103047824 */ /* 0x000fc800078e0204 */
[----:B------:R-:W-:-:S07]  /*34e30*/  IMAD.MOV.U32 R13, RZ, RZ, R4 ;  /* 0x000000ffff0d7224 */ /* 0x000fce00078e0004 */
[----:B------:R-:W-:Y:S05]  /*34e40*/  WARPSYNC.COLLECTIVE R15, `(.L_x_3224) ;  /* 0x000000000f087348 */ /* 0x000fea0003c00000 */
[----:B------:R0:W1:Y:S02]  /*34e50*/  SHFL.UP P6, R14, R13, R12, R11 ;  /* 0x0400000c0d0e7389 */ /* 0x00006400000c000b */
[----:B01----:R-:W-:Y:S01]  /*34e60*/  ENDCOLLECTIVE ;  /* 0x000000000000791b */ /* 0x003fe20003800000 */
.L_x_3224:
[----:B------:R-:W-:Y:S01]  /*34e70*/  MOV R12, 0x1f ;  /* 0x0000001f000c7802 */ /* 0x000fe20000000f00 */
[----:B------:R-:W-:Y:S01]  /*34e80*/  IMAD.MOV.U32 R11, RZ, RZ, 0x1f ;  /* 0x0000001fff0b7424 */ /* 0x000fe200078e00ff */
[----:B------:R-:W-:-:S05]  /*34e90*/  SEL R3, R14, RZ, P5 ;  /* 0x000000ff0e037207 */ /* 0x000fca0002800000 */
[----:B------:R-:W-:-:S04]  /*34ea0*/  IMAD.IADD R2, R4, 0x1, R3 ;  /* 0x0000000104027824 */ /* 0x000fc800078e0203 */
[----:B------:R-:W-:-:S07]  /*34eb0*/  IMAD.MOV.U32 R13, RZ, RZ, R2 ;  /* 0x000000ffff0d7224 */ /* 0x000fce00078e0002 */
[----:B------:R-:W-:Y:S05]  /*34ec0*/  WARPSYNC.COLLECTIVE R15, `(.L_x_3225) ;  /* 0x000000000f087348 */ /* 0x000fea0003c00000 */
[----:B------:R0:W1:Y:S02]  /*34ed0*/  SHFL.IDX P6, R14, R13, R12, R11 ;  /* 0x0000000c0d0e7389 */ /* 0x00006400000c000b */
[----:B01----:R-:W-:Y:S01]  /*34ee0*/  ENDCOLLECTIVE ;  /* 0x000000000000791b */ /* 0x003fe20003800000 */
.L_x_3225:
[----:B------:R-:W-:Y:S05]  /*34ef0*/  BRA `(.L_x_3226) ;  /* 0xffffff9800e87947 */ /* 0x000fea000383ffff */
.L_x_3001:
[----:B------:R-:W-:Y:S01]  /*34f00*/  BSSY B0, `(.L_x_3227) ;  /* 0x0000006000007945 */ /* 0x000fe20003800000 */
[----:B------:R-:W-:Y:S01]  /*34f10*/  PLOP3.LUT P6, PT, P6, PT, PT, 0x8, 0x0 ;  /* 0x000000000000781c */ /* 0x000fe200037ce170 */
[----:B------:R-:W-:-:S12]  /*34f20*/  IMAD.MOV.U32 R15, RZ, RZ, -0x1 ;  /* 0xffffffffff0f7424 */ /* 0x000fd800078e00ff */
[----:B01----:R-:W-:Y:S05]  /*34f30*/  WARPSYNC.COLLECTIVE R15, `(.L_x_3228) ;  /* 0x000000000f087348 */ /* 0x003fea0003c00000 */
[----:B------:R-:W-:Y:S01]  /*34f40*/  VOTE.ANY R14, PT, P6 ;  /* 0x00000000000e7806 */ /* 0x000fe200030e0100 */
[----:B01----:R-:W-:Y:S06]  /*34f50*/  ENDCOLLECTIVE ;  /* 0x000000000000791b */ /* 0x003fec0003800000 */
.L_x_3228:
[----:B------:R-:W-:Y:S05]  /*34f60*/  BSYNC B0 ;  /* 0x0000000000007941 */ /* 0x000fea0003800000 */
.L_x_3227:
[----:B------:R-:W-:Y:S01]  /*34f70*/  IMAD.MOV.U32 R3, RZ, RZ, R14 ;  /* 0x000000ffff037224 */ /* 0x000fe200078e000e */
[----:B------:R-:W-:Y:S01]  /*34f80*/  MOV R11, 0x1f ;  /* 0x0000001f000b7802 */ /* 0x000fe20000000f00 */
[----:B------:R-:W-:Y:S02]  /*34f90*/  IMAD.MOV.U32 R13, RZ, RZ, R17 ;  /* 0x000000ffff0d7224 */ /* 0x000fe400078e0011 */
[----:B------:R-:W0:Y:S01]  /*34fa0*/  POPC R6, R3 ;  /* 0x0000000300067309 */ /* 0x000e220000000000 */
[----:B------:R-:W-:Y:S02]  /*34fb0*/  IMAD.MOV.U32 R15, RZ, RZ, -0x1 ;  /* 0xffffffffff0f7424 */ /* 0x000fe400078e00ff */
[----:B0-----:R-:W-:-:S07]  /*34fc0*/  IMAD.MOV.U32 R12, RZ, RZ, R6 ;  /* 0x000000ffff0c7224 */ /* 0x001fce00078e0006 */
[----:B------:R-:W-:Y:S05]  /*34fd0*/  WARPSYNC.COLLECTIVE R15, `(.L_x_3229) ;  /* 0x000000000f087348 */ /* 0x000fea0003c00000 */
[----:B------:R0:W1:Y:S02]  /*34fe0*/  SHFL.IDX P6, R14, R13, R12, R11 ;  /* 0x0000000c0d0e7389 */ /* 0x00006400000c000b */
[----:B01----:R-:W-:Y:S01]  /*34ff0*/  ENDCOLLECTIVE ;  /* 0x000000000000791b */ /* 0x003fe20003800000 */
.L_x_3229:
[----:B------:R-:W-:Y:S01]  /*35000*/  IMAD.MOV.U32 R17, RZ, RZ, R14 ;  /* 0x000000ffff117224 */ /* 0x000fe200078e000e */
[----:B------:R-:W-:Y:S06]  /*35010*/  BRA `(.L_x_3230) ;  /* 0xffffff9800d87947 */ /* 0x000fec000383ffff */
.L_x_3003:
[----:B------:R-:W-:Y:S01]  /*35020*/  BSSY B0, `(.L_x_3231) ;  /* 0x0000007000007945 */ /* 0x000fe20003800000 */
[----:B------:R-:W-:Y:S02]  /*35030*/  IMAD.MOV.U32 R13, RZ, RZ, R2 ;  /* 0x000000ffff0d7224 */ /* 0x000fe400078e0002 */
[----:B------:R-:W-:Y:S02]  /*35040*/  IMAD.MOV.U32 R11, RZ, RZ, 0x1f ;  /* 0x0000001fff0b7424 */ /* 0x000fe400078e00ff */
[----:B------:R-:W-:-:S07]  /*35050*/  IMAD.MOV.U32 R15, RZ, RZ, -0x1 ;  /* 0xffffffffff0f7424 */ /* 0x000fce00078e00ff */
[----:B0123--:R-:W-:Y:S05]  /*35060*/  WARPSYNC.COLLECTIVE R15, `(.L_x_3232) ;  /* 0x000000000f087348 */ /* 0x00ffea0003c00000 */
[----:B------:R4:W0:Y:S02]  /*35070*/  SHFL.IDX P6, R14, R13, R12, R11 ;  /* 0x0000000c0d0e7389 */ /* 0x00082400000c000b */
[----:B01234-:R-:W-:Y:S01]  /*35080*/  ENDCOLLECTIVE ;  /* 0x000000000000791b */ /* 0x01ffe20003800000 */
.L_x_3232:
[----:B------:R-:W-:Y:S05]  /*35090*/  BSYNC B0 ;  /* 0x0000000000007941 */ /* 0x000fea0003800000 */
.L_x_3231:
[----:B------:R-:W-:Y:S05]  /*350a0*/  BRA `(.L_x_3002) ;  /* 0xffffff9800d07947 */ /* 0x000fea000383ffff */
.L_x_3007:
[----:B0-----:R0:W2:Y:S02]  /*350b0*/  SYNCS.PHASECHK.TRANS64.TRYWAIT P0, [R5+URZ+0x33420], R0 ;  /* 0x03342000050075a7 */ /* 0x0010a4000800017f */
[----:B--2---:R-:W-:Y:S05]  /*350c0*/  @!P0 NANOSLEEP.SYNCS 0x989680 ;  /* 0x009896800000895d */ /* 0x004fea0003900000 */
[----:B------:R-:W2:Y:S02]  /*350d0*/  @!P0 SYNCS.PHASECHK.TRANS64 P0, [R5+URZ+0x33420], R0 ;  /* 0x03342000050085a7 */ /* 0x000ea4000800007f */
[----:B--2---:R-:W-:Y:S05]  /*350e0*/  @!P0 BRA `(.L_x_3007) ;  /* 0xfffffffc00f08947 */ /* 0x004fea000383ffff */
[----:B------:R-:W-:Y:S05]  /*350f0*/  BRA `(.L_x_3233) ;  /* 0xffffffa000507947 */ /* 0x000fea000383ffff */
.L_x_3008:
[----:B------:R-:W2:Y:S01]  /*35100*/  S2R R2, SR_TID.X ;  /* 0x0000000000027919 */ /* 0x000ea20000002100 */
[----:B------:R-:W-:Y:S01]  /*35110*/  BSSY B0, `(.L_x_3234) ;  /* 0x000000a000007945 */ /* 0x000fe20003800000 */
[----:B------:R-:W-:Y:S02]  /*35120*/  IMAD.MOV.U32 R12, RZ, RZ, RZ ;  /* 0x000000ffff0c7224 */ /* 0x000fe400078e00ff */
[----:B------:R-:W-:Y:S02]  /*35130*/  IMAD.MOV.U32 R11, RZ, RZ, 0x1f ;  /* 0x0000001fff0b7424 */ /* 0x000fe400078e00ff */
[----:B------:R-:W-:Y:S01]  /*35140*/  IMAD.MOV.U32 R15, RZ, RZ, -0x1 ;  /* 0xffffffffff0f7424 */ /* 0x000fe200078e00ff */
[----:B--2---:R-:W-:-:S04]  /*35150*/  SHF.R.U32.HI R2, RZ, 0x5, R2 ;  /* 0x00000005ff027819 */ /* 0x004fc80000011602 */
[----:B------:R-:W-:-:S04]  /*35160*/  LOP3.LUT R2, R2, 0x3, RZ, 0xc0, !PT ;  /* 0x0000000302027812 */ /* 0x000fc800078ec0ff */
[----:B------:R-:W-:-:S07]  /*35170*/  MOV R13, R2 ;  /* 0x00000002000d7202 */ /* 0x000fce0000000f00 */
[----:B01----:R-:W-:Y:S05]  /*35180*/  WARPSYNC.COLLECTIVE R15, `(.L_x_3235) ;  /* 0x000000000f087348 */ /* 0x003fea0003c00000 */
[----:B------:R2:W3:Y:S02]  /*35190*/  SHFL.IDX P6, R14, R13, R12, R11 ;  /* 0x0000000c0d0e7389 */ /* 0x0004e400000c000b */
[----:B0123--:R-:W-:Y:S01]  /*351a0*/  ENDCOLLECTIVE ;  /* 0x000000000000791b */ /* 0x00ffe20003800000 */
.L_x_3235:
[----:B------:R-:W-:Y:S05]  /*351b0*/  BSYNC B0 ;  /* 0x0000000000007941 */ /* 0x000fea0003800000 */
.L_x_3234:
[----:B------:R-:W-:Y:S05]  /*351c0*/  BRA `(.L_x_3236) ;  /* 0xffffffa000387947 */ /* 0x000fea000383ffff */
.L_x_3009:
[----:B------:R-:W-:Y:S01]  /*351d0*/  BSSY B0, `(.L_x_3237) ;  /* 0x0000006000007945 */ /* 0x000fe20003800000 */
[----:B------:R-:W-:-:S07]  /*351e0*/  IMAD.MOV.U32 R15, RZ, RZ, -0x1 ;  /* 0xffffffffff0f7424 */ /* 0x000fce00078e00ff */
[----:B01----:R-:W-:Y:S05]  /*351f0*/  WARPSYNC.COLLECTIVE R15, `(.L_x_3238) ;  /* 0x000000000f0c7348 */ /* 0x003fea0003c00000 */
[----:B------:R-:W-:Y:S02]  /*35200*/  ELECT P6, UR62, PT ;  /* 0x00000000003e782f */ /* 0x000fe400038c0000 */
[----:B------:R-:W-:Y:S01]  /*35210*/  MOV R14, UR62 ;  /* 0x0000003e000e7c02 */ /* 0x000fe20008000f00 */
[----:B01----:R-:W-:Y:S10]  /*35220*/  ENDCOLLECTIVE ;  /* 0x000000000000791b */ /* 0x003ff40003800000 */
.L_x_3238:
[----:B------:R-:W-:Y:S05]  /*35230*/  BSYNC B0 ;  /* 0x0000000000007941 */ /* 0x000fea0003800000 */
.L_x_3237:
[----:B------:R-:W-:Y:S05]  /*35240*/  BRA `(.L_x_3239) ;  /* 0xffffffa0002c7947 */ /* 0x000fea000383ffff */
.L_x_3011:
[----:B0-----:R0:W2:Y:S02]  /*35250*/  SYNCS.PHASECHK.TRANS64.TRYWAIT P1, [R3+URZ+0x33440], R2 ;  /* 0x03344002030075a7 */ /* 0x0010a4000802017f */
[----:B--2---:R-:W-:Y:S05]  /*35260*/  @!P1 NANOSLEEP.SYNCS 0x989680 ;  /* 0x009896800000995d */ /* 0x004fea0003900000 */
[----:B------:R-:W2:Y:S02]  /*35270*/  @!P1 SYNCS.PHASECHK.TRANS64 P1, [R3+URZ+0x33440], R2 ;  /* 0x03344002030095a7 */ /* 0x000ea4000802007f */
[----:B--2---:R-:W-:Y:S05]  /*35280*/  @!P1 BRA `(.L_x_3011) ;  /* 0xfffffffc00f09947 */ /* 0x004fea000383ffff */
[----:B------:R-:W-:Y:S05]  /*35290*/  BRA `(.L_x_3240) ;  /* 0xffffffa0004c7947 */ /* 0x000fea000383ffff */
.L_x_3013:
[----:B--2---:R2:W3:Y:S02]  /*352a0*/  SYNCS.PHASECHK.TRANS64.TRYWAIT P1, [R29+URZ+0x33440], R0 ;  /* 0x033440001d0075a7 */ /* 0x0044e4000802017f */
[----:B---3--:R-:W-:Y:S05]  /*352b0*/  @!P1 NANOSLEEP.SYNCS 0x989680 ;  /* 0x009896800000995d */ /* 0x008fea0003900000 */
[----:B------:R-:W3:Y:S02]  /*352c0*/  @!P1 SYNCS.PHASECHK.TRANS64 P1, [R29+URZ+0x33440], R0 ;  /* 0x033440001d0095a7 */ /* 0x000ee4000802007f */
[----:B---3--:R-:W-:Y:S05]  /*352d0*/  @!P1 BRA `(.L_x_3013) ;  /* 0xfffffffc00f09947 */ /* 0x008fea000383ffff */
[----:B------:R-:W-:Y:S05]  /*352e0*/  BRA `(.L_x_3241) ;  /* 0xffffffa000587947 */ /* 0x000fea000383ffff */
.L_x_3015:
[----:B---3--:R3:W4:Y:S02]  /*352f0*/  SYNCS.PHASECHK.TRANS64.TRYWAIT P1, [R3+URZ+0x33460], R2 ;  /* 0x03346002030075a7 */ /* 0x008724000802017f */
[----:B----4-:R-:W-:Y:S05]  /*35300*/  @!P1 NANOSLEEP.SYNCS 0x989680 ;  /* 0x009896800000995d */ /* 0x010fea0003900000 */
[----:B------:R-:W4:Y:S02]  /*35310*/  @!P1 SYNCS.PHASECHK.TRANS64 P1, [R3+URZ+0x33460], R2 ;  /* 0x03346002030095a7 */ /* 0x000f24000802007f */
[----:B----4-:R-:W-:Y:S05]  /*35320*/  @!P1 BRA `(.L_x_3015) ;  /* 0xfffffffc00f09947 */ /* 0x010fea000383ffff */
[----:B------:R-:W-:Y:S05]  /*35330*/  BRA `(.L_x_3242) ;  /* 0xffffffa000547947 */ /* 0x000fea000383ffff */
.L_x_3017:
[----:B----4-:R4:W0:Y:S02]  /*35340*/  SYNCS.PHASECHK.TRANS64.TRYWAIT P1, [R29+URZ+0x33460], R0 ;  /* 0x033460001d0075a7 */ /* 0x010824000802017f */
[----:B0-----:R-:W-:Y:S05]  /*35350*/  @!P1 NANOSLEEP.SYNCS 0x989680 ;  /* 0x009896800000995d */ /* 0x001fea0003900000 */
[----:B------:R-:W0:Y:S02]  /*35360*/  @!P1 SYNCS.PHASECHK.TRANS64 P1, [R29+URZ+0x33460], R0 ;  /* 0x033460001d0095a7 */ /* 0x000e24000802007f */
[----:B0-----:R-:W-:Y:S05]  /*35370*/  @!P1 BRA `(.L_x_3017) ;  /* 0xfffffffc00f09947 */ /* 0x001fea000383ffff */
[----:B------:R-:W-:Y:S05]  /*35380*/  BRA `(.L_x_3243) ;  /* 0xffffffa000507947 */ /* 0x000fea000383ffff */
.L_x_3019:
[----:B------:R0:W0:Y:S02]  /*35390*/  SYNCS.PHASECHK.TRANS64.TRYWAIT P1, [R3+URZ+0x33480], R2 ;  /* 0x03348002030075a7 */ /* 0x000024000802017f */
[----:B0-----:R-:W-:Y:S05]  /*353a0*/  @!P1 NANOSLEEP.SYNCS 0x989680 ;  /* 0x009896800000995d */ /* 0x001fea0003900000 */
[----:B------:R-:W0:Y:S02]  /*353b0*/  @!P1 SYNCS.PHASECHK.TRANS64 P1, [R3+URZ+0x33480], R2 ;  /* 0x03348002030095a7 */ /* 0x000e24000802007f */
[----:B0-----:R-:W-:Y:S05]  /*353c0*/  @!P1 BRA `(.L_x_3019) ;  /* 0xfffffffc00f09947 */ /* 0x001fea000383ffff */
[----:B------:R-:W-:Y:S05]  /*353d0*/  BRA `(.L_x_3244) ;  /* 0xffffffa0004c7947 */ /* 0x000fea000383ffff */
.L_x_3245:
        /* <DEDUP_REMOVED lines=10> */
.L_x_3254:


//--------------------- .nv.global.init           --------------------------
	.section	.nv.global.init,"aw",@progbits
	.align	4
.nv.global.init:
	.type		_ZZN5flash28permute_output_fp8_VcolmajorIN4cute6TensorINS1_11ArrayEngineIN7cutlass10bfloat16_tELm96EEENS1_6LayoutINS1_5tupleIJNS8_IJNS1_1CILi2EEESA_NS9_ILi24EEEEEENS9_ILi1EEESD_EEENS8_IJNS8_IJSD_SA_NS9_ILi4EEEEEENS9_ILi0EEESH_EEEEEEEEEvRT_E9upper_map,@object
	.size		_ZZN5flash28permute_output_fp8_VcolmajorIN4cute6TensorINS1_11ArrayEngineIN7cutlass10bfloat16_tELm96EEENS1_6LayoutINS1_5tupleIJNS8_IJNS1_1CILi2EEESA_NS9_ILi24EEEEEENS9_ILi1EEESD_EEENS8_IJNS8_IJSD_SA_NS9_ILi4EEEEEENS9_ILi0EEESH_EEEEEEEEEvRT_E9upper_map,($str$23 - _ZZN5flash28permute_output_fp8_VcolmajorIN4cute6TensorINS1_11ArrayEngineIN7cutlass10bfloat16_tELm96EEENS1_6LayoutINS1_5tupleIJNS8_IJNS1_1CILi2EEESA_NS9_ILi24EEEEEENS9_ILi1EEESD_EEENS8_IJNS8_IJSD_SA_NS9_ILi4EEEEEENS9_ILi0EEESH_EEEEEEEEEvRT_E9upper_map)
_ZZN5flash28permute_output_fp8_VcolmajorIN4cute6TensorINS1_11ArrayEngineIN7cutlass10bfloat16_tELm96EEENS1_6LayoutINS1_5tupleIJNS8_IJNS1_1CILi2EEESA_NS9_ILi24EEEEEENS9_ILi1EEESD_EEENS8_IJNS8_IJSD_SA_NS9_ILi4EEEEEENS9_ILi0EEESH_EEEEEEEEEvRT_E9upper_map:
        /*0000*/ 	.byte	0x00, 0x00, 0x00, 0x00, 0x02, 0x00, 0x00, 0x00, 0x03, 0x00, 0x00, 0x00, 0x01, 0x00, 0x00, 0x00
	.type		$str$23,@object
	.size		$str$23,($str$24 - $str$23)
$str$23:
        /*0010*/ 	.byte	0x28, 0x61, 0x64, 0x64, 0x72, 0x65, 0x73, 0x73, 0x20, 0x26, 0x20, 0x6d, 0x61, 0x73, 0x6b, 0x29
        /*0020*/ 	.byte	0x20, 0x3d, 0x3d, 0x20, 0x30, 0x00
	.type		$str$24,@object
	.size		$str$24,(__unnamed_5 - $str$24)
$str$24:
        /*0026*/ 	.byte	0x2f, 0x74, 0x6d, 0x70, 0x2f, 0x6f, 0x73, 0x73, 0x5f, 0x6b, 0x65, 0x72, 0x6e, 0x65, 0x6c, 0x73
        /*0036*/ 	.byte	0x5f, 0x73, 0x72, 0x63, 0x2f, 0x66, 0x6c, 0x61, 0x73, 0x68, 0x5f, 0x61, 0x74, 0x74, 0x65, 0x6e
        /*0046*/ 	.byte	0x74, 0x69, 0x6f, 0x6e, 0x2f, 0x63, 0x73, 0x72, 0x63, 0x2f, 0x63, 0x75, 0x74, 0x6c, 0x61, 0x73
        /*0056*/ 	.byte	0x73, 0x2f, 0x69, 0x6e, 0x63, 0x6c, 0x75, 0x64, 0x65, 0x2f, 0x63, 0x75, 0x74, 0x65, 0x2f, 0x70
        /*0066*/ 	.byte	0x6f, 0x69, 0x6e, 0x74, 0x65, 0x72, 0x5f, 0x66, 0x6c, 0x61, 0x67, 0x67, 0x65, 0x64, 0x2e, 0x68
        /*0076*/ 	.byte	0x70, 0x70, 0x00
	.type		__unnamed_5,@object
	.size		__unnamed_5,(__unnamed_6 - __unnamed_5)
__unnamed_5:
        /* <DEDUP_REMOVED lines=24> */
        /*01f9*/ 	.byte	0x3e, 0x3e, 0x20, 0x26, 0x5d, 0x00
	.type		__unnamed_6,@object
	.size		__unnamed_6,(__unnamed_11 - __unnamed_6)
__unnamed_6:
        /* <DEDUP_REMOVED lines=25> */
	.type		__unnamed_11,@object
	.size		__unnamed_11,(__unnamed_8 - __unnamed_11)
__unnamed_11:
        /* <DEDUP_REMOVED lines=25> */
	.type		__unnamed_8,@object
	.size		__unnamed_8,(__unnamed_10 - __unnamed_8)
__unnamed_8:
        /* <DEDUP_REMOVED lines=29> */
        /*06db*/ 	.byte	0x5d, 0x00
	.type		__unnamed_10,@object
	.size		__unnamed_10,(__unnamed_3 - __unnamed_10)
__unnamed_10:
        /* <DEDUP_REMOVED lines=30> */
	.type		__unnamed_3,@object
	.size		__unnamed_3,(__unnamed_9 - __unnamed_3)
__unnamed_3:
        /* <DEDUP_REMOVED lines=30> */
	.type		__unnamed_9,@object
	.size		__unnamed_9,(__unnamed_2 - __unnamed_9)
__unnamed_9:
        /* <DEDUP_REMOVED lines=30> */
	.type		__unnamed_2,@object
	.size		__unnamed_2,(__unnamed_4 - __unnamed_2)
__unnamed_2:
        /* <DEDUP_REMOVED lines=29> */
        /*0e23*/ 	.byte	0x3e, 0x5d, 0x00
	.type		__unnamed_4,@object
	.size		__unnamed_4,(__unnamed_7 - __unnamed_4)
__unnamed_4:
        /* <DEDUP_REMOVED lines=30> */
	.type		__unnamed_7,@object
	.size		__unnamed_7,(__unnamed_1 - __unnamed_7)
__unnamed_7:
        /* <DEDUP_REMOVED lines=30> */
	.type		__unnamed_1,@object
	.size		__unnamed_1,(.L_0 - __unnamed_1)
__unnamed_1:
        /* <DEDUP_REMOVED lines=29> */
        /*139d*/ 	.byte	0x3e, 0x20, 0x26, 0x5d, 0x00
.L_0:


//--------------------- .nv.shared._ZN7cutlass13device_kernelIN5flash11enable_sm90INS1_16FlashAttnFwdSm90INS1_25CollectiveMainloopFwdSm90ILi2EN4cute5tupleIJNS5_1CILi1EEES8_S8_EEENS6_IJNS7_ILi128EEENS7_ILi160EEENS7_ILi192EEEEEELi192ENS_12float_e4m3_tEfNS_4arch4Sm90ELb0ELb0ELb0ELb0ELb1ELb0ELb0ELb1ELb1ELb1ELb0ELb0EEENS1_21CollectiveEpilogueFwdINS6_IJSA_SC_SB_EEES9_NS_10bfloat16_tESG_Li256ELb0ELb1ELb0ELb1EEENS1_29StaticPersistentTileSchedulerILb0EEEEEEEEEvNT_6ParamsE --------------------------
	.section	.nv.shared._ZN7cutlass13device_kernelIN5flash11enable_sm90INS1_16FlashAttnFwdSm90INS1_25CollectiveMainloopFwdSm90ILi2EN4cute5tupleIJNS5_1CILi1EEES8_S8_EEENS6_IJNS7_ILi128EEENS7_ILi160EEENS7_ILi192EEEEEELi192ENS_12float_e4m3_tEfNS_4arch4Sm90ELb0ELb0ELb0ELb0ELb1ELb0ELb0ELb1ELb1ELb1ELb0ELb0EEENS1_21CollectiveEpilogueFwdINS6_IJSA_SC_SB_EEES9_NS_10bfloat16_tESG_Li256ELb0ELb1ELb0ELb1EEENS1_29StaticPersistentTileSchedulerILb0EEEEEEEEEvNT_6ParamsE,"aw",@nobits
	.sectionflags	@""
	.align	16
	.zero		1024


//--------------------- .nv.shared.reserved.0     --------------------------
	.section	.nv.shared.reserved.0,"aw",@nobits
	.weak		__nv_reservedSMEM_offset_0_alias
	.size		__nv_reservedSMEM_offset_0_alias, 0, 0
	.other		__nv_reservedSMEM_offset_0_alias,@"STO_CUDA_RESERVED_SHARED STV_DEFAULT"
__nv_reservedSMEM_offset_0_alias:
	.zero		0


//--------------------- .nv.global                --------------------------
	.section	.nv.global,"aw",@nobits
.nv.global:
	.type		_ZN72_INTERNAL_a4e7161b_36_flash_fwd_hdim192_e4m3_paged_sm90_cu_ceb34e2a_33824cute1_E,@object
	.size		_ZN72_INTERNAL_a4e7161b_36_flash_fwd_hdim192_e4m3_paged_sm90_cu_ceb34e2a_33824cute1_E,(_ZN72_INTERNAL_a4e7161b_36_flash_fwd_hdim192_e4m3_paged_sm90_cu_ceb34e2a_33824cuda3std3__45__cpo6cbeginE - _ZN72_INTERNAL_a4e7161b_36_flash_fwd_hdim192_e4m3_paged_sm90_cu_ceb34e2a_33824cute1_E)
_ZN72_INTERNAL_a4e7161b_36_flash_fwd_hdim192_e4m3_paged_sm90_cu_ceb34e2a_33824cute1_E:
	.zero		1
	.type		_ZN72_INTERNAL_a4e7161b_36_flash_fwd_hdim192_e4m3_paged_sm90_cu_ceb34e2a_33824cuda3std3__45__cpo6cbeginE,@object
	.size		_ZN72_INTERNAL_a4e7161b_36_flash_fwd_hdim192_e4m3_paged_sm90_cu_ceb34e2a_33824cuda3std3__45__cpo6cbeginE,(_ZN72_INTERNAL_a4e7161b_36_flash_fwd_hdim192_e4m3_paged_sm90_cu_ceb34e2a_33824cuda3std3__48in_placeE - _ZN72_INTERNAL_a4e7161b_36_flash_fwd_hdim192_e4m3_paged_sm90_cu_ceb34e2a_33824cuda3std3__45__cpo6cbeginE)
_ZN72_INTERNAL_a4e7161b_36_flash_fwd_hdim192_e4m3_paged_sm90_cu_ceb34e2a_33824cuda3std3__45__cpo6cbeginE:
	.zero		1
	.type		_ZN72_INTERNAL_a4e7161b_36_flash_fwd_hdim192_e4m3_paged_sm90_cu_ceb34e2a_33824cuda3std3__48in_placeE,@object
	.size		_ZN72_INTERNAL_a4e7161b_36_flash_fwd_hdim192_e4m3_paged_sm90_cu_ceb34e2a_33824cuda3std3__48in_placeE,(_ZN72_INTERNAL_a4e7161b_36_flash_fwd_hdim192_e4m3_paged_sm90_cu_ceb34e2a_33824cuda3std6ranges3__45__cpo9iter_moveE - _ZN72_INTERNAL_a4e7161b_36_flash_fwd_hdim192_e4m3_paged_sm90_cu_ceb34e2a_33824cuda3std3__48in_placeE)
_ZN72_INTERNAL_a4e7161b_36_flash_fwd_hdim192_e4m3_paged_sm90_cu_ceb34e2a_33824cuda3std3__48in_placeE:
	.zero		1
	.type		_ZN72_INTERNAL_a4e7161b_36_flash_fwd_hdim192_e4m3_paged_sm90_cu_ceb34e2a_33824cuda3std6ranges3__45__cpo9iter_moveE,@object
	.size		_ZN72_INTERNAL_a4e7161b_36_flash_fwd_hdim192_e4m3_paged_sm90_cu_ceb34e2a_33824cuda3std6ranges3__45__cpo9iter_moveE,(_ZN72_INTERNAL_a4e7161b_36_flash_fwd_hdim192_e4m3_paged_sm90_cu_ceb34e2a_33824cuda3std3__45__cpo5beginE - _ZN72_INTERNAL_a4e7161b_36_flash_fwd_hdim192_e4m3_paged_sm90_cu_ceb34e2a_33824cuda3std6ranges3__45__cpo9iter_moveE)
_ZN72_INTERNAL_a4e7161b_36_flash_fwd_hdim192_e4m3_paged_sm90_cu_ceb34e2a_33824cuda3std6ranges3__45__cpo9iter_moveE:
	.zero		1
	.type		_ZN72_INTERNAL_a4e7161b_36_flash_fwd_hdim192_e4m3_paged_sm90_cu_ceb34e2a_33824cuda3std3__45__cpo5beginE,@object
	.size		_ZN72_INTERNAL_a4e7161b_36_flash_fwd_hdim192_e4m3_paged_sm90_cu_ceb34e2a_33824cuda3std3__45__cpo5beginE,(_ZN72_INTERNAL_a4e7161b_36_flash_fwd_hdim192_e4m3_paged_sm90_cu_ceb34e2a_33824cuda3std3__474_GLOBAL__N__a4e7161b_36_flash_fwd_hdim192_e4m3_paged_sm90_cu_ceb34e2a_33826ignoreE - _ZN72_INTERNAL_a4e7161b_36_flash_fwd_hdim192_e4m3_paged_sm90_cu_ceb34e2a_33824cuda3std3__45__cpo5beginE)
_ZN72_INTERNAL_a4e7161b_36_flash_fwd_hdim192_e4m3_paged_sm90_cu_ceb34e2a_33824cuda3std3__45__cpo5beginE:
	.zero		1
	.type		_ZN72_INTERNAL_a4e7161b_36_flash_fwd_hdim192_e4m3_paged_sm90_cu_ceb34e2a_33824cuda3std3__474_GLOBAL__N__a4e7161b_36_flash_fwd_hdim192_e4m3_paged_sm90_cu_ceb34e2a_33826ignoreE,@object
	.size		_ZN72_INTERNAL_a4e7161b_36_flash_fwd_hdim192_e4m3_paged_sm90_cu_ceb34e2a_33824cuda3std3__474_GLOBAL__N__a4e7161b_36_flash_fwd_hdim192_e4m3_paged_sm90_cu_ceb34e2a_33826ignoreE,(_ZN72_INTERNAL_a4e7161b_36_flash_fwd_hdim192_e4m3_paged_sm90_cu_ceb34e2a_33824cute7productE - _ZN72_INTERNAL_a4e7161b_36_flash_fwd_hdim192_e4m3_paged_sm90_cu_ceb34e2a_33824cuda3std3__474_GLOBAL__N__a4e7161b_36_flash_fwd_hdim192_e4m3_paged_sm90_cu_ceb34e2a_33826ignoreE)
_ZN72_INTERNAL_a4e7161b_36_flash_fwd_hdim192_e4m3_paged_sm90_cu_ceb34e2a_33824cuda3std3__474_GLOBAL__N__a4e7161b_36_flash_fwd_hdim192_e4m3_paged_sm90_cu_ceb34e2a_33826ignoreE:
	.zero		1
	.type		_ZN72_INTERNAL_a4e7161b_36_flash_fwd_hdim192_e4m3_paged_sm90_cu_ceb34e2a_33824cute7productE,@object
	.size		_ZN72_INTERNAL_a4e7161b_36_flash_fwd_hdim192_e4m3_paged_sm90_cu_ceb34e2a_33824cute7productE,(_ZN72_INTERNAL_a4e7161b_36_flash_fwd_hdim192_e4m3_paged_sm90_cu_ceb34e2a_33824cuda3std3__45__cpo3endE - _ZN72_INTERNAL_a4e7161b_36_flash_fwd_hdim192_e4m3_paged_sm90_cu_ceb34e2a_33824cute7productE)
_ZN72_INTERNAL_a4e7161b_36_flash_fwd_hdim192_e4m3_paged_sm90_cu_ceb34e2a_33824cute7productE:
	.zero		1
	.type		_ZN72_INTERNAL_a4e7161b_36_flash_fwd_hdim192_e4m3_paged_sm90_cu_ceb34e2a_33824cuda3std3__45__cpo3endE,@object
	.size		_ZN72_INTERNAL_a4e7161b_36_flash_fwd_hdim192_e4m3_paged_sm90_cu_ceb34e2a_33824cuda3std3__45__cpo3endE,(_ZN72_INTERNAL_a4e7161b_36_flash_fwd_hdim192_e4m3_paged_sm90_cu_ceb34e2a_33824cuda3std3__419piecewise_constructE - _ZN72_INTERNAL_a4e7161b_36_flash_fwd_hdim192_e4m3_paged_sm90_cu_ceb34e2a_33824cuda3std3__45__cpo3endE)
_ZN72_INTERNAL_a4e7161b_36_flash_fwd_hdim192_e4m3_paged_sm90_cu_ceb34e2a_33824cuda3std3__45__cpo3endE:
	.zero		1
	.type		_ZN72_INTERNAL_a4e7161b_36_flash_fwd_hdim192_e4m3_paged_sm90_cu_ceb34e2a_33824cuda3std3__419piecewise_constructE,@object
	.size		_ZN72_INTERNAL_a4e7161b_36_flash_fwd_hdim192_e4m3_paged_sm90_cu_ceb34e2a_33824cuda3std3__419piecewise_constructE,(_ZN72_INTERNAL_a4e7161b_36_flash_fwd_hdim192_e4m3_paged_sm90_cu_ceb34e2a_33824cuda3std3__45__cpo4cendE - _ZN72_INTERNAL_a4e7161b_36_flash_fwd_hdim192_e4m3_paged_sm90_cu_ceb34e2a_33824cuda3std3__419piecewise_constructE)
_ZN72_INTERNAL_a4e7161b_36_flash_fwd_hdim192_e4m3_paged_sm90_cu_ceb34e2a_33824cuda3std3__419piecewise_constructE:
	.zero		1
	.type		_ZN72_INTERNAL_a4e7161b_36_flash_fwd_hdim192_e4m3_paged_sm90_cu_ceb34e2a_33824cuda3std3__45__cpo4cendE,@object
	.size		_ZN72_INTERNAL_a4e7161b_36_flash_fwd_hdim192_e4m3_paged_sm90_cu_ceb34e2a_33824cuda3std3__45__cpo4cendE,(_ZN72_INTERNAL_a4e7161b_36_flash_fwd_hdim192_e4m3_paged_sm90_cu_ceb34e2a_33824cuda3std6ranges3__45__cpo4swapE - _ZN72_INTERNAL_a4e7161b_36_flash_fwd_hdim192_e4m3_paged_sm90_cu_ceb34e2a_33824cuda3std3__45__cpo4cendE)
_ZN72_INTERNAL_a4e7161b_36_flash_fwd_hdim192_e4m3_paged_sm90_cu_ceb34e2a_33824cuda3std3__45__cpo4cendE:
	.zero		1
	.type		_ZN72_INTERNAL_a4e7161b_36_flash_fwd_hdim192_e4m3_paged_sm90_cu_ceb34e2a_33824cuda3std6ranges3__45__cpo4swapE,@object
	.size		_ZN72_INTERNAL_a4e7161b_36_flash_fwd_hdim192_e4m3_paged_sm90_cu_ceb34e2a_33824cuda3std6ranges3__45__cpo4swapE,(.L_19 - _ZN72_INTERNAL_a4e7161b_36_flash_fwd_hdim192_e4m3_paged_sm90_cu_ceb34e2a_33824cuda3std6ranges3__45__cpo4swapE)
_ZN72_INTERNAL_a4e7161b_36_flash_fwd_hdim192_e4m3_paged_sm90_cu_ceb34e2a_33824cuda3std6ranges3__45__cpo4swapE:
	.zero		1
.L_19:


//--------------------- .nv.shared._ZN7cutlass13device_kernelIN5flash11enable_sm90INS1_16FlashAttnFwdSm90INS1_25CollectiveMainloopFwdSm90ILi2EN4cute5tupleIJNS5_1CILi1EEES8_S8_EEENS6_IJNS7_ILi128EEENS7_ILi160EEENS7_ILi192EEEEEELi192ENS_12float_e4m3_tEfNS_4arch4Sm90ELb0ELb0ELb0ELb1ELb1ELb0ELb0ELb1ELb1ELb1ELb0ELb0EEENS1_21CollectiveEpilogueFwdINS6_IJSA_SC_SB_EEES9_NS_10bfloat16_tESG_Li256ELb1ELb1ELb0ELb1EEENS1_36VarlenDynamicPersistentTileSchedulerILi128ELi160ELi256ELi128ELb0ELb1ELb1ELb0ELb1ELb1EEEEEEEEEvNT_6ParamsE --------------------------
	.section	.nv.shared._ZN7cutlass13device_kernelIN5flash11enable_sm90INS1_16FlashAttnFwdSm90INS1_25CollectiveMainloopFwdSm90ILi2EN4cute5tupleIJNS5_1CILi1EEES8_S8_EEENS6_IJNS7_ILi128EEENS7_ILi160EEENS7_ILi192EEEEEELi192ENS_12float_e4m3_tEfNS_4arch4Sm90ELb0ELb0ELb0ELb1ELb1ELb0ELb0ELb1ELb1ELb1ELb0ELb0EEENS1_21CollectiveEpilogueFwdINS6_IJSA_SC_SB_EEES9_NS_10bfloat16_tESG_Li256ELb1ELb1ELb0ELb1EEENS1_36VarlenDynamicPersistentTileSchedulerILi128ELi160ELi256ELi128ELb0ELb1ELb1ELb0ELb1ELb1EEEEEEEEEvNT_6ParamsE,"aw",@nobits
	.sectionflags	@""
	.align	16
	.zero		1024


//--------------------- .nv.shared._ZN7cutlass13device_kernelIN5flash11enable_sm90INS1_16FlashAttnFwdSm90INS1_25CollectiveMainloopFwdSm90ILi2EN4cute5tupleIJNS5_1CILi1EEES8_S8_EEENS6_IJNS7_ILi128EEENS7_ILi160EEENS7_ILi192EEEEEELi192ENS_12float_e4m3_tEfNS_4arch4Sm90ELb0ELb0ELb0ELb1ELb1ELb1ELb0ELb1ELb1ELb1ELb0ELb0EEENS1_21CollectiveEpilogueFwdINS6_IJSA_SC_SB_EEES9_NS_10bfloat16_tESG_Li256ELb1ELb1ELb0ELb1EEENS1_36VarlenDynamicPersistentTileSchedulerILi128ELi160ELi256ELi128ELb0ELb1ELb1ELb0ELb1ELb1EEEEEEEEEvNT_6ParamsE --------------------------
	.section	.nv.shared._ZN7cutlass13device_kernelIN5flash11enable_sm90INS1_16FlashAttnFwdSm90INS1_25CollectiveMainloopFwdSm90ILi2EN4cute5tupleIJNS5_1CILi1EEES8_S8_EEENS6_IJNS7_ILi128EEENS7_ILi160EEENS7_ILi192EEEEEELi192ENS_12float_e4m3_tEfNS_4arch4Sm90ELb0ELb0ELb0ELb1ELb1ELb1ELb0ELb1ELb1ELb1ELb0ELb0EEENS1_21CollectiveEpilogueFwdINS6_IJSA_SC_SB_EEES9_NS_10bfloat16_tESG_Li256ELb1ELb1ELb0ELb1EEENS1_36VarlenDynamicPersistentTileSchedulerILi128ELi160ELi256ELi128ELb0ELb1ELb1ELb0ELb1ELb1EEEEEEEEEvNT_6ParamsE,"aw",@nobits
	.sectionflags	@""
	.align	16
	.zero		1024


//--------------------- .nv.shared._ZN7cutlass13device_kernelIN5flash11enable_sm90INS1_16FlashAttnFwdSm90INS1_25CollectiveMainloopFwdSm90ILi2EN4cute5tupleIJNS5_1CILi1EEES8_S8_EEENS6_IJNS7_ILi128EEESA_NS7_ILi192EEEEEELi192ENS_12float_e4m3_tEfNS_4arch4Sm90ELb0ELb1ELb0ELb0ELb1ELb0ELb0ELb1ELb1ELb1ELb0ELb0EEENS1_21CollectiveEpilogueFwdINS6_IJSA_SB_SA_EEES9_NS_10bfloat16_tESF_Li256ELb0ELb1ELb0ELb1EEENS1_30DynamicPersistentTileSchedulerILi256ELi128ELb0ELb1ELb1EEEEEEEEEvNT_6ParamsE --------------------------
	.section	.nv.shared._ZN7cutlass13device_kernelIN5flash11enable_sm90INS1_16FlashAttnFwdSm90INS1_25CollectiveMainloopFwdSm90ILi2EN4cute5tupleIJNS5_1CILi1EEES8_S8_EEENS6_IJNS7_ILi128EEESA_NS7_ILi192EEEEEELi192ENS_12float_e4m3_tEfNS_4arch4Sm90ELb0ELb1ELb0ELb0ELb1ELb0ELb0ELb1ELb1ELb1ELb0ELb0EEENS1_21CollectiveEpilogueFwdINS6_IJSA_SB_SA_EEES9_NS_10bfloat16_tESF_Li256ELb0ELb1ELb0ELb1EEENS1_30DynamicPersistentTileSchedulerILi256ELi128ELb0ELb1ELb1EEEEEEEEEvNT_6ParamsE,"aw",@nobits
	.sectionflags	@""
	.align	16
	.zero		1024


//--------------------- .nv.shared._ZN7cutlass13device_kernelIN5flash11enable_sm90INS1_16FlashAttnFwdSm90INS1_25CollectiveMainloopFwdSm90ILi2EN4cute5tupleIJNS5_1CILi1EEES8_S8_EEENS6_IJNS7_ILi128EEESA_NS7_ILi192EEEEEELi192ENS_12float_e4m3_tEfNS_4arch4Sm90ELb0ELb1ELb0ELb1ELb1ELb0ELb0ELb1ELb1ELb1ELb0ELb0EEENS1_21CollectiveEpilogueFwdINS6_IJSA_SB_SA_EEES9_NS_10bfloat16_tESF_Li256ELb1ELb1ELb0ELb1EEENS1_36VarlenDynamicPersistentTileSchedulerILi128ELi128ELi256ELi128ELb0ELb1ELb1ELb1ELb0ELb1EEEEEEEEEvNT_6ParamsE --------------------------
	.section	.nv.shared._ZN7cutlass13device_kernelIN5flash11enable_sm90INS1_16FlashAttnFwdSm90INS1_25CollectiveMainloopFwdSm90ILi2EN4cute5tupleIJNS5_1CILi1EEES8_S8_EEENS6_IJNS7_ILi128EEESA_NS7_ILi192EEEEEELi192ENS_12float_e4m3_tEfNS_4arch4Sm90ELb0ELb1ELb0ELb1ELb1ELb0ELb0ELb1ELb1ELb1ELb0ELb0EEENS1_21CollectiveEpilogueFwdINS6_IJSA_SB_SA_EEES9_NS_10bfloat16_tESF_Li256ELb1ELb1ELb0ELb1EEENS1_36VarlenDynamicPersistentTileSchedulerILi128ELi128ELi256ELi128ELb0ELb1ELb1ELb1ELb0ELb1EEEEEEEEEvNT_6ParamsE,"aw",@nobits
	.sectionflags	@""
	.align	16
	.zero		1024


//--------------------- .nv.shared._ZN7cutlass13device_kernelIN5flash11enable_sm90INS1_16FlashAttnFwdSm90INS1_25CollectiveMainloopFwdSm90ILi2EN4cute5tupleIJNS5_1CILi1EEES8_S8_EEENS6_IJNS7_ILi128EEESA_NS7_ILi192EEEEEELi192ENS_12float_e4m3_tEfNS_4arch4Sm90ELb0ELb1ELb0ELb1ELb1ELb1ELb0ELb1ELb1ELb1ELb0ELb0EEENS1_21CollectiveEpilogueFwdINS6_IJSA_SB_SA_EEES9_NS_10bfloat16_tESF_Li256ELb1ELb1ELb0ELb1EEENS1_36VarlenDynamicPersistentTileSchedulerILi128ELi128ELi256ELi128ELb0ELb1ELb1ELb1ELb0ELb1EEEEEEEEEvNT_6ParamsE --------------------------
	.section	.nv.shared._ZN7cutlass13device_kernelIN5flash11enable_sm90INS1_16FlashAttnFwdSm90INS1_25CollectiveMainloopFwdSm90ILi2EN4cute5tupleIJNS5_1CILi1EEES8_S8_EEENS6_IJNS7_ILi128EEESA_NS7_ILi192EEEEEELi192ENS_12float_e4m3_tEfNS_4arch4Sm90ELb0ELb1ELb0ELb1ELb1ELb1ELb0ELb1ELb1ELb1ELb0ELb0EEENS1_21CollectiveEpilogueFwdINS6_IJSA_SB_SA_EEES9_NS_10bfloat16_tESF_Li256ELb1ELb1ELb0ELb1EEENS1_36VarlenDynamicPersistentTileSchedulerILi128ELi128ELi256ELi128ELb0ELb1ELb1ELb1ELb0ELb1EEEEEEEEEvNT_6ParamsE,"aw",@nobits
	.sectionflags	@""
	.align	16
	.zero		1024


//--------------------- .nv.shared._ZN7cutlass13device_kernelIN5flash11enable_sm90INS1_16FlashAttnFwdSm90INS1_25CollectiveMainloopFwdSm90ILi2EN4cute5tupleIJNS5_1CILi1EEES8_S8_EEENS6_IJNS7_ILi128EEENS7_ILi160EEENS7_ILi192EEEEEELi192ENS_12float_e4m3_tEfNS_4arch4Sm90ELb1ELb0ELb0ELb0ELb1ELb0ELb0ELb1ELb1ELb1ELb0ELb0EEENS1_21CollectiveEpilogueFwdINS6_IJSA_SC_SB_EEES9_NS_10bfloat16_tESG_Li256ELb0ELb1ELb0ELb1EEENS1_30DynamicPersistentTileSchedulerILi256ELi128ELb0ELb1ELb1EEEEEEEEEvNT_6ParamsE --------------------------
	.section	.nv.shared._ZN7cutlass13device_kernelIN5flash11enable_sm90INS1_16FlashAttnFwdSm90INS1_25CollectiveMainloopFwdSm90ILi2EN4cute5tupleIJNS5_1CILi1EEES8_S8_EEENS6_IJNS7_ILi128EEENS7_ILi160EEENS7_ILi192EEEEEELi192ENS_12float_e4m3_tEfNS_4arch4Sm90ELb1ELb0ELb0ELb0ELb1ELb0ELb0ELb1ELb1ELb1ELb0ELb0EEENS1_21CollectiveEpilogueFwdINS6_IJSA_SC_SB_EEES9_NS_10bfloat16_tESG_Li256ELb0ELb1ELb0ELb1EEENS1_30DynamicPersistentTileSchedulerILi256ELi128ELb0ELb1ELb1EEEEEEEEEvNT_6ParamsE,"aw",@nobits
	.sectionflags	@""
	.align	16
	.zero		1024


//--------------------- .nv.shared._ZN7cutlass13device_kernelIN5flash11enable_sm90INS1_16FlashAttnFwdSm90INS1_25CollectiveMainloopFwdSm90ILi2EN4cute5tupleIJNS5_1CILi1EEES8_S8_EEENS6_IJNS7_ILi128EEENS7_ILi160EEENS7_ILi192EEEEEELi192ENS_12float_e4m3_tEfNS_4arch4Sm90ELb1ELb0ELb0ELb1ELb1ELb0ELb0ELb1ELb1ELb1ELb0ELb0EEENS1_21CollectiveEpilogueFwdINS6_IJSA_SC_SB_EEES9_NS_10bfloat16_tESG_Li256ELb1ELb1ELb0ELb1EEENS1_36VarlenDynamicPersistentTileSchedulerILi128ELi160ELi256ELi128ELb0ELb1ELb1ELb1ELb1ELb1EEEEEEEEEvNT_6ParamsE --------------------------
	.section	.nv.shared._ZN7cutlass13device_kernelIN5flash11enable_sm90INS1_16FlashAttnFwdSm90INS1_25CollectiveMainloopFwdSm90ILi2EN4cute5tupleIJNS5_1CILi1EEES8_S8_EEENS6_IJNS7_ILi128EEENS7_ILi160EEENS7_ILi192EEEEEELi192ENS_12float_e4m3_tEfNS_4arch4Sm90ELb1ELb0ELb0ELb1ELb1ELb0ELb0ELb1ELb1ELb1ELb0ELb0EEENS1_21CollectiveEpilogueFwdINS6_IJSA_SC_SB_EEES9_NS_10bfloat16_tESG_Li256ELb1ELb1ELb0ELb1EEENS1_36VarlenDynamicPersistentTileSchedulerILi128ELi160ELi256ELi128ELb0ELb1ELb1ELb1ELb1ELb1EEEEEEEEEvNT_6ParamsE,"aw",@nobits
	.sectionflags	@""
	.align	16
	.zero		1024


//--------------------- .nv.shared._ZN7cutlass13device_kernelIN5flash11enable_sm90INS1_16FlashAttnFwdSm90INS1_25CollectiveMainloopFwdSm90ILi2EN4cute5tupleIJNS5_1CILi1EEES8_S8_EEENS6_IJNS7_ILi128EEENS7_ILi160EEENS7_ILi192EEEEEELi192ENS_12float_e4m3_tEfNS_4arch4Sm90ELb1ELb0ELb0ELb1ELb1ELb1ELb0ELb1ELb1ELb1ELb0ELb0EEENS1_21CollectiveEpilogueFwdINS6_IJSA_SC_SB_EEES9_NS_10bfloat16_tESG_Li256ELb1ELb1ELb0ELb1EEENS1_36VarlenDynamicPersistentTileSchedulerILi128ELi160ELi256ELi128ELb0ELb1ELb1ELb1ELb1ELb1EEEEEEEEEvNT_6ParamsE --------------------------
	.section	.nv.shared._ZN7cutlass13device_kernelIN5flash11enable_sm90INS1_16FlashAttnFwdSm90INS1_25CollectiveMainloopFwdSm90ILi2EN4cute5tupleIJNS5_1CILi1EEES8_S8_EEENS6_IJNS7_ILi128EEENS7_ILi160EEENS7_ILi192EEEEEELi192ENS_12float_e4m3_tEfNS_4arch4Sm90ELb1ELb0ELb0ELb1ELb1ELb1ELb0ELb1ELb1ELb1ELb0ELb0EEENS1_21CollectiveEpilogueFwdINS6_IJSA_SC_SB_EEES9_NS_10bfloat16_tESG_Li256ELb1ELb1ELb0ELb1EEENS1_36VarlenDynamicPersistentTileSchedulerILi128ELi160ELi256ELi128ELb0ELb1ELb1ELb1ELb1ELb1EEEEEEEEEvNT_6ParamsE,"aw",@nobits
	.sectionflags	@""
	.align	16
	.zero		1024


//--------------------- .nv.constant0._ZN7cutlass13device_kernelIN5flash11enable_sm90INS1_16FlashAttnFwdSm90INS1_25CollectiveMainloopFwdSm90ILi2EN4cute5tupleIJNS5_1CILi1EEES8_S8_EEENS6_IJNS7_ILi128EEENS7_ILi160EEENS7_ILi192EEEEEELi192ENS_12float_e4m3_tEfNS_4arch4Sm90ELb0ELb0ELb0ELb0ELb1ELb0ELb0ELb1ELb1ELb1ELb0ELb0EEENS1_21CollectiveEpilogueFwdINS6_IJSA_SC_SB_EEES9_NS_10bfloat16_tESG_Li256ELb0ELb1ELb0ELb1EEENS1_29StaticPersistentTileSchedulerILb0EEEEEEEEEvNT_6ParamsE --------------------------
	.section	.nv.constant0._ZN7cutlass13device_kernelIN5flash11enable_sm90INS1_16FlashAttnFwdSm90INS1_25CollectiveMainloopFwdSm90ILi2EN4cute5tupleIJNS5_1CILi1EEES8_S8_EEENS6_IJNS7_ILi128EEENS7_ILi160EEENS7_ILi192EEEEEELi192ENS_12float_e4m3_tEfNS_4arch4Sm90ELb0ELb0ELb0ELb0ELb1ELb0ELb0ELb1ELb1ELb1ELb0ELb0EEENS1_21CollectiveEpilogueFwdINS6_IJSA_SC_SB_EEES9_NS_10bfloat16_tESG_Li256ELb0ELb1ELb0ELb1EEENS1_29StaticPersistentTileSchedulerILb0EEEEEEEEEvNT_6ParamsE,"a",@progbits
	.sectionflags	@""
	.align	4
.nv.constant0._ZN7cutlass13device_kernelIN5flash11enable_sm90INS1_16FlashAttnFwdSm90INS1_25CollectiveMainloopFwdSm90ILi2EN4cute5tupleIJNS5_1CILi1EEES8_S8_EEENS6_IJNS7_ILi128EEENS7_ILi160EEENS7_ILi192EEEEEELi192ENS_12float_e4m3_tEfNS_4arch4Sm90ELb0ELb0ELb0ELb0ELb1ELb0ELb0ELb1ELb1ELb1ELb0ELb0EEENS1_21CollectiveEpilogueFwdINS6_IJSA_SC_SB_EEES9_NS_10bfloat16_tESG_Li256ELb0ELb1ELb0ELb1EEENS1_29StaticPersistentTileSchedulerILb0EEEEEEEEEvNT_6ParamsE:
	.zero		3200


//--------------------- .nv.constant0._ZN7cutlass13device_kernelIN5flash11enable_sm90INS1_16FlashAttnFwdSm90INS1_25CollectiveMainloopFwdSm90ILi2EN4cute5tupleIJNS5_1CILi1EEES8_S8_EEENS6_IJNS7_ILi128EEENS7_ILi160EEENS7_ILi192EEEEEELi192ENS_12float_e4m3_tEfNS_4arch4Sm90ELb0ELb0ELb0ELb1ELb1ELb0ELb0ELb1ELb1ELb1ELb0ELb0EEENS1_21CollectiveEpilogueFwdINS6_IJSA_SC_SB_EEES9_NS_10bfloat16_tESG_Li256ELb1ELb1ELb0ELb1EEENS1_36VarlenDynamicPersistentTileSchedulerILi128ELi160ELi256ELi128ELb0ELb1ELb1ELb0ELb1ELb1EEEEEEEEEvNT_6ParamsE --------------------------
	.section	.nv.constant0._ZN7cutlass13device_kernelIN5flash11enable_sm90INS1_16FlashAttnFwdSm90INS1_25CollectiveMainloopFwdSm90ILi2EN4cute5tupleIJNS5_1CILi1EEES8_S8_EEENS6_IJNS7_ILi128EEENS7_ILi160EEENS7_ILi192EEEEEELi192ENS_12float_e4m3_tEfNS_4arch4Sm90ELb0ELb0ELb0ELb1ELb1ELb0ELb0ELb1ELb1ELb1ELb0ELb0EEENS1_21CollectiveEpilogueFwdINS6_IJSA_SC_SB_EEES9_NS_10bfloat16_tESG_Li256ELb1ELb1ELb0ELb1EEENS1_36VarlenDynamicPersistentTileSchedulerILi128ELi160ELi256ELi128ELb0ELb1ELb1ELb0ELb1ELb1EEEEEEEEEvNT_6ParamsE,"a",@progbits
	.sectionflags	@""
	.align	4
.nv.constant0._ZN7cutlass13device_kernelIN5flash11enable_sm90INS1_16FlashAttnFwdSm90INS1_25CollectiveMainloopFwdSm90ILi2EN4cute5tupleIJNS5_1CILi1EEES8_S8_EEENS6_IJNS7_ILi128EEENS7_ILi160EEENS7_ILi192EEEEEELi192ENS_12float_e4m3_tEfNS_4arch4Sm90ELb0ELb0ELb0ELb1ELb1ELb0ELb0ELb1ELb1ELb1ELb0ELb0EEENS1_21CollectiveEpilogueFwdINS6_IJSA_SC_SB_EEES9_NS_10bfloat16_tESG_Li256ELb1ELb1ELb0ELb1EEENS1_36VarlenDynamicPersistentTileSchedulerILi128ELi160ELi256ELi128ELb0ELb1ELb1ELb0ELb1ELb1EEEEEEEEEvNT_6ParamsE:
	.zero		3328


//--------------------- .nv.constant0._ZN7cutlass13device_kernelIN5flash11enable_sm90INS1_16FlashAttnFwdSm90INS1_25CollectiveMainloopFwdSm90ILi2EN4cute5tupleIJNS5_1CILi1EEES8_S8_EEENS6_IJNS7_ILi128EEENS7_ILi160EEENS7_ILi192EEEEEELi192ENS_12float_e4m3_tEfNS_4arch4Sm90ELb0ELb0ELb0ELb1ELb1ELb1ELb0ELb1ELb1ELb1ELb0ELb0EEENS1_21CollectiveEpilogueFwdINS6_IJSA_SC_SB_EEES9_NS_10bfloat16_tESG_Li256ELb1ELb1ELb0ELb1EEENS1_36VarlenDynamicPersistentTileSchedulerILi128ELi160ELi256ELi128ELb0ELb1ELb1ELb0ELb1ELb1EEEEEEEEEvNT_6ParamsE --------------------------
	.section	.nv.constant0._ZN7cutlass13device_kernelIN5flash11enable_sm90INS1_16FlashAttnFwdSm90INS1_25CollectiveMainloopFwdSm90ILi2EN4cute5tupleIJNS5_1CILi1EEES8_S8_EEENS6_IJNS7_ILi128EEENS7_ILi160EEENS7_ILi192EEEEEELi192ENS_12float_e4m3_tEfNS_4arch4Sm90ELb0ELb0ELb0ELb1ELb1ELb1ELb0ELb1ELb1ELb1ELb0ELb0EEENS1_21CollectiveEpilogueFwdINS6_IJSA_SC_SB_EEES9_NS_10bfloat16_tESG_Li256ELb1ELb1ELb0ELb1EEENS1_36VarlenDynamicPersistentTileSchedulerILi128ELi160ELi256ELi128ELb0ELb1ELb1ELb0ELb1ELb1EEEEEEEEEvNT_6ParamsE,"a",@progbits
	.sectionflags	@""
	.align	4
.nv.constant0._ZN7cutlass13device_kernelIN5flash11enable_sm90INS1_16FlashAttnFwdSm90INS1_25CollectiveMainloopFwdSm90ILi2EN4cute5tupleIJNS5_1CILi1EEES8_S8_EEENS6_IJNS7_ILi128EEENS7_ILi160EEENS7_ILi192EEEEEELi192ENS_12float_e4m3_tEfNS_4arch4Sm90ELb0ELb0ELb0ELb1ELb1ELb1ELb0ELb1ELb1ELb1ELb0ELb0EEENS1_21CollectiveEpilogueFwdINS6_IJSA_SC_SB_EEES9_NS_10bfloat16_tESG_Li256ELb1ELb1ELb0ELb1EEENS1_36VarlenDynamicPersistentTileSchedulerILi128ELi160ELi256ELi128ELb0ELb1ELb1ELb0ELb1ELb1EEEEEEEEEvNT_6ParamsE:
	.zero		3328


//--------------------- .nv.constant0._ZN7cutlass13device_kernelIN5flash11enable_sm90INS1_16FlashAttnFwdSm90INS1_25CollectiveMainloopFwdSm90ILi2EN4cute5tupleIJNS5_1CILi1EEES8_S8_EEENS6_IJNS7_ILi128EEESA_NS7_ILi192EEEEEELi192ENS_12float_e4m3_tEfNS_4arch4Sm90ELb0ELb1ELb0ELb0ELb1ELb0ELb0ELb1ELb1ELb1ELb0ELb0EEENS1_21CollectiveEpilogueFwdINS6_IJSA_SB_SA_EEES9_NS_10bfloat16_tESF_Li256ELb0ELb1ELb0ELb1EEENS1_30DynamicPersistentTileSchedulerILi256ELi128ELb0ELb1ELb1EEEEEEEEEvNT_6ParamsE --------------------------
	.section	.nv.constant0._ZN7cutlass13device_kernelIN5flash11enable_sm90INS1_16FlashAttnFwdSm90INS1_25CollectiveMainloopFwdSm90ILi2EN4cute5tupleIJNS5_1CILi1EEES8_S8_EEENS6_IJNS7_ILi128EEESA_NS7_ILi192EEEEEELi192ENS_12float_e4m3_tEfNS_4arch4Sm90ELb0ELb1ELb0ELb0ELb1ELb0ELb0ELb1ELb1ELb1ELb0ELb0EEENS1_21CollectiveEpilogueFwdINS6_IJSA_SB_SA_EEES9_NS_10bfloat16_tESF_Li256ELb0ELb1ELb0ELb1EEENS1_30DynamicPersistentTileSchedulerILi256ELi128ELb0ELb1ELb1EEEEEEEEEvNT_6ParamsE,"a",@progbits
	.sectionflags	@""
	.align	4
.nv.constant0._ZN7cutlass13device_kernelIN5flash11enable_sm90INS1_16FlashAttnFwdSm90INS1_25CollectiveMainloopFwdSm90ILi2EN4cute5tupleIJNS5_1CILi1EEES8_S8_EEENS6_IJNS7_ILi128EEESA_NS7_ILi192EEEEEELi192ENS_12float_e4m3_tEfNS_4arch4Sm90ELb0ELb1ELb0ELb0ELb1ELb0ELb0ELb1ELb1ELb1ELb0ELb0EEENS1_21CollectiveEpilogueFwdINS6_IJSA_SB_SA_EEES9_NS_10bfloat16_tESF_Li256ELb0ELb1ELb0ELb1EEENS1_30DynamicPersistentTileSchedulerILi256ELi128ELb0ELb1ELb1EEEEEEEEEvNT_6ParamsE:
	.zero		3328


//--------------------- .nv.constant0._ZN7cutlass13device_kernelIN5flash11enable_sm90INS1_16FlashAttnFwdSm90INS1_25CollectiveMainloopFwdSm90ILi2EN4cute5tupleIJNS5_1CILi1EEES8_S8_EEENS6_IJNS7_ILi128EEESA_NS7_ILi192EEEEEELi192ENS_12float_e4m3_tEfNS_4arch4Sm90ELb0ELb1ELb0ELb1ELb1ELb0ELb0ELb1ELb1ELb1ELb0ELb0EEENS1_21CollectiveEpilogueFwdINS6_IJSA_SB_SA_EEES9_NS_10bfloat16_tESF_Li256ELb1ELb1ELb0ELb1EEENS1_36VarlenDynamicPersistentTileSchedulerILi128ELi128ELi256ELi128ELb0ELb1ELb1ELb1ELb0ELb1EEEEEEEEEvNT_6ParamsE --------------------------
	.section	.nv.constant0._ZN7cutlass13device_kernelIN5flash11enable_sm90INS1_16FlashAttnFwdSm90INS1_25CollectiveMainloopFwdSm90ILi2EN4cute5tupleIJNS5_1CILi1EEES8_S8_EEENS6_IJNS7_ILi128EEESA_NS7_ILi192EEEEEELi192ENS_12float_e4m3_tEfNS_4arch4Sm90ELb0ELb1ELb0ELb1ELb1ELb0ELb0ELb1ELb1ELb1ELb0ELb0EEENS1_21CollectiveEpilogueFwdINS6_IJSA_SB_SA_EEES9_NS_10bfloat16_tESF_Li256ELb1ELb1ELb0ELb1EEENS1_36VarlenDynamicPersistentTileSchedulerILi128ELi128ELi256ELi128ELb0ELb1ELb1ELb1ELb0ELb1EEEEEEEEEvNT_6ParamsE,"a",@progbits
	.sectionflags	@""
	.align	4
.nv.constant0._ZN7cutlass13device_kernelIN5flash11enable_sm90INS1_16FlashAttnFwdSm90INS1_25CollectiveMainloopFwdSm90ILi2EN4cute5tupleIJNS5_1CILi1EEES8_S8_EEENS6_IJNS7_ILi128EEESA_NS7_ILi192EEEEEELi192ENS_12float_e4m3_tEfNS_4arch4Sm90ELb0ELb1ELb0ELb1ELb1ELb0ELb0ELb1ELb1ELb1ELb0ELb0EEENS1_21CollectiveEpilogueFwdINS6_IJSA_SB_SA_EEES9_NS_10bfloat16_tESF_Li256ELb1ELb1ELb0ELb1EEENS1_36VarlenDynamicPersistentTileSchedulerILi128ELi128ELi256ELi128ELb0ELb1ELb1ELb1ELb0ELb1EEEEEEEEEvNT_6ParamsE:
	.zero		3328


//--------------------- .nv.constant0._ZN7cutlass13device_kernelIN5flash11enable_sm90INS1_16FlashAttnFwdSm90INS1_25CollectiveMainloopFwdSm90ILi2EN4cute5tupleIJNS5_1CILi1EEES8_S8_EEENS6_IJNS7_ILi128EEESA_NS7_ILi192EEEEEELi192ENS_12float_e4m3_tEfNS_4arch4Sm90ELb0ELb1ELb0ELb1ELb1ELb1ELb0ELb1ELb1ELb1ELb0ELb0EEENS1_21CollectiveEpilogueFwdINS6_IJSA_SB_SA_EEES9_NS_10bfloat16_tESF_Li256ELb1ELb1ELb0ELb1EEENS1_36VarlenDynamicPersistentTileSchedulerILi128ELi128ELi256ELi128ELb0ELb1ELb1ELb1ELb0ELb1EEEEEEEEEvNT_6ParamsE --------------------------
	.section	.nv.constant0._ZN7cutlass13device_kernelIN5flash11enable_sm90INS1_16FlashAttnFwdSm90INS1_25CollectiveMainloopFwdSm90ILi2EN4cute5tupleIJNS5_1CILi1EEES8_S8_EEENS6_IJNS7_ILi128EEESA_NS7_ILi192EEEEEELi192ENS_12float_e4m3_tEfNS_4arch4Sm90ELb0ELb1ELb0ELb1ELb1ELb1ELb0ELb1ELb1ELb1ELb0ELb0EEENS1_21CollectiveEpilogueFwdINS6_IJSA_SB_SA_EEES9_NS_10bfloat16_tESF_Li256ELb1ELb1ELb0ELb1EEENS1_36VarlenDynamicPersistentTileSchedulerILi128ELi128ELi256ELi128ELb0ELb1ELb1ELb1ELb0ELb1EEEEEEEEEvNT_6ParamsE,"a",@progbits
	.sectionflags	@""
	.align	4
.nv.constant0._ZN7cutlass13device_kernelIN5flash11enable_sm90INS1_16FlashAttnFwdSm90INS1_25CollectiveMainloopFwdSm90ILi2EN4cute5tupleIJNS5_1CILi1EEES8_S8_EEENS6_IJNS7_ILi128EEESA_NS7_ILi192EEEEEELi192ENS_12float_e4m3_tEfNS_4arch4Sm90ELb0ELb1ELb0ELb1ELb1ELb1ELb0ELb1ELb1ELb1ELb0ELb0EEENS1_21CollectiveEpilogueFwdINS6_IJSA_SB_SA_EEES9_NS_10bfloat16_tESF_Li256ELb1ELb1ELb0ELb1EEENS1_36VarlenDynamicPersistentTileSchedulerILi128ELi128ELi256ELi128ELb0ELb1ELb1ELb1ELb0ELb1EEEEEEEEEvNT_6ParamsE:
	.zero		3328


//--------------------- .nv.constant0._ZN7cutlass13device_kernelIN5flash11enable_sm90INS1_16FlashAttnFwdSm90INS1_25CollectiveMainloopFwdSm90ILi2EN4cute5tupleIJNS5_1CILi1EEES8_S8_EEENS6_IJNS7_ILi128EEENS7_ILi160EEENS7_ILi192EEEEEELi192ENS_12float_e4m3_tEfNS_4arch4Sm90ELb1ELb0ELb0ELb0ELb1ELb0ELb0ELb1ELb1ELb1ELb0ELb0EEENS1_21CollectiveEpilogueFwdINS6_IJSA_SC_SB_EEES9_NS_10bfloat16_tESG_Li256ELb0ELb1ELb0ELb1EEENS1_30DynamicPersistentTileSchedulerILi256ELi128ELb0ELb1ELb1EEEEEEEEEvNT_6ParamsE --------------------------
	.section	.nv.constant0._ZN7cutlass13device_kernelIN5flash11enable_sm90INS1_16FlashAttnFwdSm90INS1_25CollectiveMainloopFwdSm90ILi2EN4cute5tupleIJNS5_1CILi1EEES8_S8_EEENS6_IJNS7_ILi128EEENS7_ILi160EEENS7_ILi192EEEEEELi192ENS_12float_e4m3_tEfNS_4arch4Sm90ELb1ELb0ELb0ELb0ELb1ELb0ELb0ELb1ELb1ELb1ELb0ELb0EEENS1_21CollectiveEpilogueFwdINS6_IJSA_SC_SB_EEES9_NS_10bfloat16_tESG_Li256ELb0ELb1ELb0ELb1EEENS1_30DynamicPersistentTileSchedulerILi256ELi128ELb0ELb1ELb1EEEEEEEEEvNT_6ParamsE,"a",@progbits
	.sectionflags	@""
	.align	4
.nv.constant0._ZN7cutlass13device_kernelIN5flash11enable_sm90INS1_16FlashAttnFwdSm90INS1_25CollectiveMainloopFwdSm90ILi2EN4cute5tupleIJNS5_1CILi1EEES8_S8_EEENS6_IJNS7_ILi128EEENS7_ILi160EEENS7_ILi192EEEEEELi192ENS_12float_e4m3_tEfNS_4arch4Sm90ELb1ELb0ELb0ELb0ELb1ELb0ELb0ELb1ELb1ELb1ELb0ELb0EEENS1_21CollectiveEpilogueFwdINS6_IJSA_SC_SB_EEES9_NS_10bfloat16_tESG_Li256ELb0ELb1ELb0ELb1EEENS1_30DynamicPersistentTileSchedulerILi256ELi128ELb0ELb1ELb1EEEEEEEEEvNT_6ParamsE:
	.zero		3328


//--------------------- .nv.constant0._ZN7cutlass13device_kernelIN5flash11enable_sm90INS1_16FlashAttnFwdSm90INS1_25CollectiveMainloopFwdSm90ILi2EN4cute5tupleIJNS5_1CILi1EEES8_S8_EEENS6_IJNS7_ILi128EEENS7_ILi160EEENS7_ILi192EEEEEELi192ENS_12float_e4m3_tEfNS_4arch4Sm90ELb1ELb0ELb0ELb1ELb1ELb0ELb0ELb1ELb1ELb1ELb0ELb0EEENS1_21CollectiveEpilogueFwdINS6_IJSA_SC_SB_EEES9_NS_10bfloat16_tESG_Li256ELb1ELb1ELb0ELb1EEENS1_36VarlenDynamicPersistentTileSchedulerILi128ELi160ELi256ELi128ELb0ELb1ELb1ELb1ELb1ELb1EEEEEEEEEvNT_6ParamsE --------------------------
	.section	.nv.constant0._ZN7cutlass13device_kernelIN5flash11enable_sm90INS1_16FlashAttnFwdSm90INS1_25CollectiveMainloopFwdSm90ILi2EN4cute5tupleIJNS5_1CILi1EEES8_S8_EEENS6_IJNS7_ILi128EEENS7_ILi160EEENS7_ILi192EEEEEELi192ENS_12float_e4m3_tEfNS_4arch4Sm90ELb1ELb0ELb0ELb1ELb1ELb0ELb0ELb1ELb1ELb1ELb0ELb0EEENS1_21CollectiveEpilogueFwdINS6_IJSA_SC_SB_EEES9_NS_10bfloat16_tESG_Li256ELb1ELb1ELb0ELb1EEENS1_36VarlenDynamicPersistentTileSchedulerILi128ELi160ELi256ELi128ELb0ELb1ELb1ELb1ELb1ELb1EEEEEEEEEvNT_6ParamsE,"a",@progbits
	.sectionflags	@""
	.align	4
.nv.constant0._ZN7cutlass13device_kernelIN5flash11enable_sm90INS1_16FlashAttnFwdSm90INS1_25CollectiveMainloopFwdSm90ILi2EN4cute5tupleIJNS5_1CILi1EEES8_S8_EEENS6_IJNS7_ILi128EEENS7_ILi160EEENS7_ILi192EEEEEELi192ENS_12float_e4m3_tEfNS_4arch4Sm90ELb1ELb0ELb0ELb1ELb1ELb0ELb0ELb1ELb1ELb1ELb0ELb0EEENS1_21CollectiveEpilogueFwdINS6_IJSA_SC_SB_EEES9_NS_10bfloat16_tESG_Li256ELb1ELb1ELb0ELb1EEENS1_36VarlenDynamicPersistentTileSchedulerILi128ELi160ELi256ELi128ELb0ELb1ELb1ELb1ELb1ELb1EEEEEEEEEvNT_6ParamsE:
	.zero		3328


//--------------------- .nv.constant0._ZN7cutlass13device_kernelIN5flash11enable_sm90INS1_16FlashAttnFwdSm90INS1_25CollectiveMainloopFwdSm90ILi2EN4cute5tupleIJNS5_1CILi1EEES8_S8_EEENS6_IJNS7_ILi128EEENS7_ILi160EEENS7_ILi192EEEEEELi192ENS_12float_e4m3_tEfNS_4arch4Sm90ELb1ELb0ELb0ELb1ELb1ELb1ELb0ELb1ELb1ELb1ELb0ELb0EEENS1_21CollectiveEpilogueFwdINS6_IJSA_SC_SB_EEES9_NS_10bfloat16_tESG_Li256ELb1ELb1ELb0ELb1EEENS1_36VarlenDynamicPersistentTileSchedulerILi128ELi160ELi256ELi128ELb0ELb1ELb1ELb1ELb1ELb1EEEEEEEEEvNT_6ParamsE --------------------------
	.section	.nv.constant0._ZN7cutlass13device_kernelIN5flash11enable_sm90INS1_16FlashAttnFwdSm90INS1_25CollectiveMainloopFwdSm90ILi2EN4cute5tupleIJNS5_1CILi1EEES8_S8_EEENS6_IJNS7_ILi128EEENS7_ILi160EEENS7_ILi192EEEEEELi192ENS_12float_e4m3_tEfNS_4arch4Sm90ELb1ELb0ELb0ELb1ELb1ELb1ELb0ELb1ELb1ELb1ELb0ELb0EEENS1_21CollectiveEpilogueFwdINS6_IJSA_SC_SB_EEES9_NS_10bfloat16_tESG_Li256ELb1ELb1ELb0ELb1EEENS1_36VarlenDynamicPersistentTileSchedulerILi128ELi160ELi256ELi128ELb0ELb1ELb1ELb1ELb1ELb1EEEEEEEEEvNT_6ParamsE,"a",@progbits
	.sectionflags	@""
	.align	4
.nv.constant0._ZN7cutlass13device_kernelIN5flash11enable_sm90INS1_16FlashAttnFwdSm90INS1_25CollectiveMainloopFwdSm90ILi2EN4cute5tupleIJNS5_1CILi1EEES8_S8_EEENS6_IJNS7_ILi128EEENS7_ILi160EEENS7_ILi192EEEEEELi192ENS_12float_e4m3_tEfNS_4arch4Sm90ELb1ELb0ELb0ELb1ELb1ELb1ELb0ELb1ELb1ELb1ELb0ELb0EEENS1_21CollectiveEpilogueFwdINS6_IJSA_SC_SB_EEES9_NS_10bfloat16_tESG_Li256ELb1ELb1ELb0ELb1EEENS1_36VarlenDynamicPersistentTileSchedulerILi128ELi160ELi256ELi128ELb0ELb1ELb1ELb1ELb1ELb1EEEEEEEEEvNT_6ParamsE:
	.zero		3328


//--------------------- SYMBOLS --------------------------

	.type		.nv.reservedSmem.offset0,@object
	.size		.nv.reservedSmem.offset0,0x4
	.type		__assertfail,@function
